	.target	sm_100a

	.elftype	@"ET_EXEC"


//--------------------- .note.nv.tkinfo           --------------------------
	.section	.note.nv.tkinfo,"",@"SHT_NOTE"
	.sectionflags	@"SHF_NOTE_NV_TKINFO"
	.tkinfo
        /*0018*/ 	.word	0x00000002
        /*0030*/ 	.string	""
        /*0030*/ 	.string	"ptxas"
        /*0030*/ 	.string	"Cuda compilation tools, release 13.0, V13.0.88"
        /*0030*/ 	.string	"Build cuda_13.0.r13.0/compiler.36424714_0"
        /*0030*/ 	.string	"-arch sm_100a -m 64 "



//--------------------- .note.nv.cuinfo           --------------------------
	.section	.note.nv.cuinfo,"",@"SHT_NOTE"
	.sectionflags	@"SHF_NOTE_NV_CUINFO"
        /*0018*/ 	.short	0x0002
        /*001a*/ 	.short	0x0064
        /*001c*/ 	.short	0x0082
	.zero		2


//--------------------- .nv.info                  --------------------------
	.section	.nv.info,"",@"SHT_CUDA_INFO"
	.align	4


	//----- nvinfo : EIATTR_REGCOUNT
	.align		4
        /*0000*/ 	.byte	0x04, 0x2f
        /*0002*/ 	.short	(.L_12 - .L_11)
	.align		4
.L_11:
        /*0004*/ 	.word	index@(_ZN5flash25flash_bwd_dot_do_o_kernelILb1E23Flash_bwd_kernel_traitsILi64ELi128ELi128ELi8ELi4ELi4ELi4ELb0ELb0EN7cutlass10bfloat16_tE19Flash_kernel_traitsILi64ELi128ELi128ELi8ES3_EEEEvNS_16Flash_bwd_paramsE)
        /*0008*/ 	.word	0x00000020


	//----- nvinfo : EIATTR_FRAME_SIZE
	.align		4
.L_12:
        /*000c*/ 	.byte	0x04, 0x11
        /*000e*/ 	.short	(.L_14 - .L_13)
	.align		4
.L_13:
        /*0010*/ 	.word	index@(_ZN5flash25flash_bwd_dot_do_o_kernelILb1E23Flash_bwd_kernel_traitsILi64ELi128ELi128ELi8ELi4ELi4ELi4ELb0ELb0EN7cutlass10bfloat16_tE19Flash_kernel_traitsILi64ELi128ELi128ELi8ES3_EEEEvNS_16Flash_bwd_paramsE)
        /*0014*/ 	.word	0x00000000


	//----- nvinfo : EIATTR_REGCOUNT
	.align		4
.L_14:
        /*0018*/ 	.byte	0x04, 0x2f
        /*001a*/ 	.short	(.L_16 - .L_15)
	.align		4
.L_15:
        /*001c*/ 	.word	index@(_ZN5flash25flash_bwd_dot_do_o_kernelILb0E23Flash_bwd_kernel_traitsILi64ELi128ELi128ELi8ELi4ELi4ELi4ELb0ELb0EN7cutlass10bfloat16_tE19Flash_kernel_traitsILi64ELi128ELi128ELi8ES3_EEEEvNS_16Flash_bwd_paramsE)
        /*0020*/ 	.word	0x00000020


	//----- nvinfo : EIATTR_FRAME_SIZE
	.align		4
.L_16:
        /*0024*/ 	.byte	0x04, 0x11
        /*0026*/ 	.short	(.L_18 - .L_17)
	.align		4
.L_17:
        /*0028*/ 	.word	index@(_ZN5flash25flash_bwd_dot_do_o_kernelILb0E23Flash_bwd_kernel_traitsILi64ELi128ELi128ELi8ELi4ELi4ELi4ELb0ELb0EN7cutlass10bfloat16_tE19Flash_kernel_traitsILi64ELi128ELi128ELi8ES3_EEEEvNS_16Flash_bwd_paramsE)
        /*002c*/ 	.word	0x00000000


	//----- nvinfo : EIATTR_REGCOUNT
	.align		4
.L_18:
        /*0030*/ 	.byte	0x04, 0x2f
        /*0032*/ 	.short	(.L_20 - .L_19)
	.align		4
.L_19:
        /*0034*/ 	.word	index@(_ZN5flash44flash_bwd_dq_dk_dv_loop_seqk_parallel_kernelI23Flash_bwd_kernel_traitsILi64ELi128ELi128ELi8ELi4ELi4ELi4ELb0ELb0EN7cutlass10bfloat16_tE19Flash_kernel_traitsILi64ELi128ELi128ELi8ES3_EELb0ELb1ELb0ELb1ELb0ELb0ELb1EEEvNS_16Flash_bwd_paramsE)
        /*0038*/ 	.word	0x000000ff


	//----- nvinfo : EIATTR_FRAME_SIZE
	.align		4
.L_20:
        /*003c*/ 	.byte	0x04, 0x11
        /*003e*/ 	.short	(.L_22 - .L_21)
	.align		4
.L_21:
        /*0040*/ 	.word	index@(_ZN5flash44flash_bwd_dq_dk_dv_loop_seqk_parallel_kernelI23Flash_bwd_kernel_traitsILi64ELi128ELi128ELi8ELi4ELi4ELi4ELb0ELb0EN7cutlass10bfloat16_tE19Flash_kernel_traitsILi64ELi128ELi128ELi8ES3_EELb0ELb1ELb0ELb1ELb0ELb0ELb1EEEvNS_16Flash_bwd_paramsE)
        /*0044*/ 	.word	0x00000128


	//----- nvinfo : EIATTR_REGCOUNT
	.align		4
.L_22:
        /*0048*/ 	.byte	0x04, 0x2f
        /*004a*/ 	.short	(.L_24 - .L_23)
	.align		4
.L_23:
        /*004c*/ 	.word	index@(_ZN5flash44flash_bwd_dq_dk_dv_loop_seqk_parallel_kernelI23Flash_bwd_kernel_traitsILi64ELi128ELi128ELi8ELi4ELi4ELi4ELb0ELb0EN7cutlass10bfloat16_tE19Flash_kernel_traitsILi64ELi128ELi128ELi8ES3_EELb1ELb1ELb0ELb1ELb0ELb0ELb0EEEvNS_16Flash_bwd_paramsE)
        /*0050*/ 	.word	0x000000ff


	//----- nvinfo : EIATTR_FRAME_SIZE
	.align		4
.L_24:
        /*0054*/ 	.byte	0x04, 0x11
        /*0056*/ 	.short	(.L_26 - .L_25)
	.align		4
.L_25:
        /*0058*/ 	.word	index@(_ZN5flash44flash_bwd_dq_dk_dv_loop_seqk_parallel_kernelI23Flash_bwd_kernel_traitsILi64ELi128ELi128ELi8ELi4ELi4ELi4ELb0ELb0EN7cutlass10bfloat16_tE19Flash_kernel_traitsILi64ELi128ELi128ELi8ES3_EELb1ELb1ELb0ELb1ELb0ELb0ELb0EEEvNS_16Flash_bwd_paramsE)
        /*005c*/ 	.word	0x00000060


	//----- nvinfo : EIATTR_REGCOUNT
	.align		4
.L_26:
        /*0060*/ 	.byte	0x04, 0x2f
        /*0062*/ 	.short	(.L_28 - .L_27)
	.align		4
.L_27:
        /*0064*/ 	.word	index@(_ZN5flash44flash_bwd_dq_dk_dv_loop_seqk_parallel_kernelI23Flash_bwd_kernel_traitsILi64ELi128ELi128ELi8ELi4ELi4ELi4ELb0ELb0EN7cutlass10bfloat16_tE19Flash_kernel_traitsILi64ELi128ELi128ELi8ES3_EELb0ELb1ELb0ELb0ELb0ELb1ELb1EEEvNS_16Flash_bwd_paramsE)
        /*0068*/ 	.word	0x000000ff


	//----- nvinfo : EIATTR_FRAME_SIZE
	.align		4
.L_28:
        /*006c*/ 	.byte	0x04, 0x11
        /*006e*/ 	.short	(.L_30 - .L_29)
	.align		4
.L_29:
        /*0070*/ 	.word	index@(_ZN5flash44flash_bwd_dq_dk_dv_loop_seqk_parallel_kernelI23Flash_bwd_kernel_traitsILi64ELi128ELi128ELi8ELi4ELi4ELi4ELb0ELb0EN7cutlass10bfloat16_tE19Flash_kernel_traitsILi64ELi128ELi128ELi8ES3_EELb0ELb1ELb0ELb0ELb0ELb1ELb1EEEvNS_16Flash_bwd_paramsE)
        /*0074*/ 	.word	0x000000f0


	//----- nvinfo : EIATTR_REGCOUNT
	.align		4
.L_30:
        /*0078*/ 	.byte	0x04, 0x2f
        /*007a*/ 	.short	(.L_32 - .L_31)
	.align		4
.L_31:
        /*007c*/ 	.word	index@(_ZN5flash44flash_bwd_dq_dk_dv_loop_seqk_parallel_kernelI23Flash_bwd_kernel_traitsILi64ELi128ELi128ELi8ELi4ELi4ELi4ELb0ELb0EN7cutlass10bfloat16_tE19Flash_kernel_traitsILi64ELi128ELi128ELi8ES3_EELb1ELb1ELb0ELb0ELb0ELb1ELb0EEEvNS_16Flash_bwd_paramsE)
        /*0080*/ 	.word	0x000000ff


	//----- nvinfo : EIATTR_FRAME_SIZE
	.align		4
.L_32:
        /*0084*/ 	.byte	0x04, 0x11
        /*0086*/ 	.short	(.L_34 - .L_33)
	.align		4
.L_33:
        /*0088*/ 	.word	index@(_ZN5flash44flash_bwd_dq_dk_dv_loop_seqk_parallel_kernelI23Flash_bwd_kernel_traitsILi64ELi128ELi128ELi8ELi4ELi4ELi4ELb0ELb0EN7cutlass10bfloat16_tE19Flash_kernel_traitsILi64ELi128ELi128ELi8ES3_EELb1ELb1ELb0ELb0ELb0ELb1ELb0EEEvNS_16Flash_bwd_paramsE)
        /*008c*/ 	.word	0x00000020


	//----- nvinfo : EIATTR_REGCOUNT
	.align		4
.L_34:
        /*0090*/ 	.byte	0x04, 0x2f
        /*0092*/ 	.short	(.L_36 - .L_35)
	.align		4
.L_35:
        /*0094*/ 	.word	index@(_ZN5flash44flash_bwd_dq_dk_dv_loop_seqk_parallel_kernelI23Flash_bwd_kernel_traitsILi64ELi128ELi128ELi8ELi4ELi4ELi4ELb0ELb0EN7cutlass10bfloat16_tE19Flash_kernel_traitsILi64ELi128ELi128ELi8ES3_EELb0ELb1ELb0ELb0ELb1ELb1ELb1EEEvNS_16Flash_bwd_paramsE)
        /*0098*/ 	.word	0x000000ff


	//----- nvinfo : EIATTR_FRAME_SIZE
	.align		4
.L_36:
        /*009c*/ 	.byte	0x04, 0x11
        /*009e*/ 	.short	(.L_38 - .L_37)
	.align		4
.L_37:
        /*00a0*/ 	.word	index@(_ZN5flash44flash_bwd_dq_dk_dv_loop_seqk_parallel_kernelI23Flash_bwd_kernel_traitsILi64ELi128ELi128ELi8ELi4ELi4ELi4ELb0ELb0EN7cutlass10bfloat16_tE19Flash_kernel_traitsILi64ELi128ELi128ELi8ES3_EELb0ELb1ELb0ELb0ELb1ELb1ELb1EEEvNS_16Flash_bwd_paramsE)
        /*00a4*/ 	.word	0x00000108


	//----- nvinfo : EIATTR_REGCOUNT
	.align		4
.L_38:
        /*00a8*/ 	.byte	0x04, 0x2f
        /*00aa*/ 	.short	(.L_40 - .L_39)
	.align		4
.L_39:
        /*00ac*/ 	.word	index@(_ZN5flash44flash_bwd_dq_dk_dv_loop_seqk_parallel_kernelI23Flash_bwd_kernel_traitsILi64ELi128ELi128ELi8ELi4ELi4ELi4ELb0ELb0EN7cutlass10bfloat16_tE19Flash_kernel_traitsILi64ELi128ELi128ELi8ES3_EELb1ELb1ELb0ELb0ELb1ELb1ELb0EEEvNS_16Flash_bwd_paramsE)
        /*00b0*/ 	.word	0x000000ff


	//----- nvinfo : EIATTR_FRAME_SIZE
	.align		4
.L_40:
        /*00b4*/ 	.byte	0x04, 0x11
        /*00b6*/ 	.short	(.L_42 - .L_41)
	.align		4
.L_41:
        /*00b8*/ 	.word	index@(_ZN5flash44flash_bwd_dq_dk_dv_loop_seqk_parallel_kernelI23Flash_bwd_kernel_traitsILi64ELi128ELi128ELi8ELi4ELi4ELi4ELb0ELb0EN7cutlass10bfloat16_tE19Flash_kernel_traitsILi64ELi128ELi128ELi8ES3_EELb1ELb1ELb0ELb0ELb1ELb1ELb0EEEvNS_16Flash_bwd_paramsE)
        /*00bc*/ 	.word	0x00000028


	//----- nvinfo : EIATTR_REGCOUNT
	.align		4
.L_42:
        /*00c0*/ 	.byte	0x04, 0x2f
        /*00c2*/ 	.short	(.L_44 - .L_43)
	.align		4
.L_43:
        /*00c4*/ 	.word	index@(_ZN5flash44flash_bwd_dq_dk_dv_loop_seqk_parallel_kernelI23Flash_bwd_kernel_traitsILi64ELi128ELi128ELi8ELi4ELi4ELi4ELb0ELb0EN7cutlass10bfloat16_tE19Flash_kernel_traitsILi64ELi128ELi128ELi8ES3_EELb0ELb1ELb0ELb0ELb0ELb0ELb1EEEvNS_16Flash_bwd_paramsE)
        /*00c8*/ 	.word	0x000000ff


	//----- nvinfo : EIATTR_FRAME_SIZE
	.align		4
.L_44:
        /*00cc*/ 	.byte	0x04, 0x11
        /*00ce*/ 	.short	(.L_46 - .L_45)
	.align		4
.L_45:
        /*00d0*/ 	.word	index@(_ZN5flash44flash_bwd_dq_dk_dv_loop_seqk_parallel_kernelI23Flash_bwd_kernel_traitsILi64ELi128ELi128ELi8ELi4ELi4ELi4ELb0ELb0EN7cutlass10bfloat16_tE19Flash_kernel_traitsILi64ELi128ELi128ELi8ES3_EELb0ELb1ELb0ELb0ELb0ELb0ELb1EEEvNS_16Flash_bwd_paramsE)
        /*00d4*/ 	.word	0x00000100


	//----- nvinfo : EIATTR_REGCOUNT
	.align		4
.L_46:
        /*00d8*/ 	.byte	0x04, 0x2f
        /*00da*/ 	.short	(.L_48 - .L_47)
	.align		4
.L_47:
        /*00dc*/ 	.word	index@(_ZN5flash44flash_bwd_dq_dk_dv_loop_seqk_parallel_kernelI23Flash_bwd_kernel_traitsILi64ELi128ELi128ELi8ELi4ELi4ELi4ELb0ELb0EN7cutlass10bfloat16_tE19Flash_kernel_traitsILi64ELi128ELi128ELi8ES3_EELb1ELb1ELb0ELb0ELb0ELb0ELb0EEEvNS_16Flash_bwd_paramsE)
        /*00e0*/ 	.word	0x000000ff


	//----- nvinfo : EIATTR_FRAME_SIZE
	.align		4
.L_48:
        /*00e4*/ 	.byte	0x04, 0x11
        /*00e6*/ 	.short	(.L_50 - .L_49)
	.align		4
.L_49:
        /*00e8*/ 	.word	index@(_ZN5flash44flash_bwd_dq_dk_dv_loop_seqk_parallel_kernelI23Flash_bwd_kernel_traitsILi64ELi128ELi128ELi8ELi4ELi4ELi4ELb0ELb0EN7cutlass10bfloat16_tE19Flash_kernel_traitsILi64ELi128ELi128ELi8ES3_EELb1ELb1ELb0ELb0ELb0ELb0ELb0EEEvNS_16Flash_bwd_paramsE)
        /*00ec*/ 	.word	0x00000028


	//----- nvinfo : EIATTR_REGCOUNT
	.align		4
.L_50:
        /*00f0*/ 	.byte	0x04, 0x2f
        /*00f2*/ 	.short	(.L_52 - .L_51)
	.align		4
.L_51:
        /*00f4*/ 	.word	index@(_ZN5flash27flash_bwd_convert_dq_kernelI23Flash_bwd_kernel_traitsILi64ELi128ELi128ELi8ELi4ELi4ELi4ELb0ELb0EN7cutlass10bfloat16_tE19Flash_kernel_traitsILi64ELi128ELi128ELi8ES3_EEEEvNS_16Flash_bwd_paramsEi)
        /*00f8*/ 	.word	0x00000030


	//----- nvinfo : EIATTR_FRAME_SIZE
	.align		4
.L_52:
        /*00fc*/ 	.byte	0x04, 0x11
        /*00fe*/ 	.short	(.L_54 - .L_53)
	.align		4
.L_53:
        /*0100*/ 	.word	index@(_ZN5flash27flash_bwd_convert_dq_kernelI23Flash_bwd_kernel_traitsILi64ELi128ELi128ELi8ELi4ELi4ELi4ELb0ELb0EN7cutlass10bfloat16_tE19Flash_kernel_traitsILi64ELi128ELi128ELi8ES3_EEEEvNS_16Flash_bwd_paramsEi)
        /*0104*/ 	.word	0x00000000


	//----- nvinfo : EIATTR_REGCOUNT
	.align		4
.L_54:
        /*0108*/ 	.byte	0x04, 0x2f
        /*010a*/ 	.short	(.L_56 - .L_55)
	.align		4
.L_55:
        /*010c*/ 	.word	index@(_ZN5flash25flash_bwd_dot_do_o_kernelILb1E23Flash_bwd_kernel_traitsILi64ELi64ELi128ELi8ELi2ELi4ELi4ELb1ELb0EN7cutlass10bfloat16_tE19Flash_kernel_traitsILi64ELi64ELi128ELi8ES3_EEEEvNS_16Flash_bwd_paramsE)
        /*0110*/ 	.word	0x00000020


	//----- nvinfo : EIATTR_FRAME_SIZE
	.align		4
.L_56:
        /*0114*/ 	.byte	0x04, 0x11
        /*0116*/ 	.short	(.L_58 - .L_57)
	.align		4
.L_57:
        /*0118*/ 	.word	index@(_ZN5flash25flash_bwd_dot_do_o_kernelILb1E23Flash_bwd_kernel_traitsILi64ELi64ELi128ELi8ELi2ELi4ELi4ELb1ELb0EN7cutlass10bfloat16_tE19Flash_kernel_traitsILi64ELi64ELi128ELi8ES3_EEEEvNS_16Flash_bwd_paramsE)
        /*011c*/ 	.word	0x00000000


	//----- nvinfo : EIATTR_REGCOUNT
	.align		4
.L_58:
        /*0120*/ 	.byte	0x04, 0x2f
        /*0122*/ 	.short	(.L_60 - .L_59)
	.align		4
.L_59:
        /*0124*/ 	.word	index@(_ZN5flash25flash_bwd_dot_do_o_kernelILb0E23Flash_bwd_kernel_traitsILi64ELi64ELi128ELi8ELi2ELi4ELi4ELb1ELb0EN7cutlass10bfloat16_tE19Flash_kernel_traitsILi64ELi64ELi128ELi8ES3_EEEEvNS_16Flash_bwd_paramsE)
        /*0128*/ 	.word	0x00000020


	//----- nvinfo : EIATTR_FRAME_SIZE
	.align		4
.L_60:
        /*012c*/ 	.byte	0x04, 0x11
        /*012e*/ 	.short	(.L_62 - .L_61)
	.align		4
.L_61:
        /*0130*/ 	.word	index@(_ZN5flash25flash_bwd_dot_do_o_kernelILb0E23Flash_bwd_kernel_traitsILi64ELi64ELi128ELi8ELi2ELi4ELi4ELb1ELb0EN7cutlass10bfloat16_tE19Flash_kernel_traitsILi64ELi64ELi128ELi8ES3_EEEEvNS_16Flash_bwd_paramsE)
        /*0134*/ 	.word	0x00000000


	//----- nvinfo : EIATTR_REGCOUNT
	.align		4
.L_62:
        /*0138*/ 	.byte	0x04, 0x2f
        /*013a*/ 	.short	(.L_64 - .L_63)
	.align		4
.L_63:
        /*013c*/ 	.word	index@(_ZN5flash44flash_bwd_dq_dk_dv_loop_seqk_parallel_kernelI23Flash_bwd_kernel_traitsILi64ELi64ELi128ELi8ELi2ELi4ELi4ELb1ELb0EN7cutlass10bfloat16_tE19Flash_kernel_traitsILi64ELi64ELi128ELi8ES3_EELb0ELb1ELb0ELb1ELb0ELb0ELb1EEEvNS_16Flash_bwd_paramsE)
        /*0140*/ 	.word	0x000000ff


	//----- nvinfo : EIATTR_FRAME_SIZE
	.align		4
.L_64:
        /*0144*/ 	.byte	0x04, 0x11
        /*0146*/ 	.short	(.L_66 - .L_65)
	.align		4
.L_65:
        /*0148*/ 	.word	index@(_ZN5flash44flash_bwd_dq_dk_dv_loop_seqk_parallel_kernelI23Flash_bwd_kernel_traitsILi64ELi64ELi128ELi8ELi2ELi4ELi4ELb1ELb0EN7cutlass10bfloat16_tE19Flash_kernel_traitsILi64ELi64ELi128ELi8ES3_EELb0ELb1ELb0ELb1ELb0ELb0ELb1EEEvNS_16Flash_bwd_paramsE)
        /*014c*/ 	.word	0x00000000


	//----- nvinfo : EIATTR_REGCOUNT
	.align		4
.L_66:
        /*0150*/ 	.byte	0x04, 0x2f
        /*0152*/ 	.short	(.L_68 - .L_67)
	.align		4
.L_67:
        /*0154*/ 	.word	index@(_ZN5flash44flash_bwd_dq_dk_dv_loop_seqk_parallel_kernelI23Flash_bwd_kernel_traitsILi64ELi64ELi128ELi8ELi2ELi4ELi4ELb1ELb0EN7cutlass10bfloat16_tE19Flash_kernel_traitsILi64ELi64ELi128ELi8ES3_EELb1ELb1ELb0ELb1ELb0ELb0ELb0EEEvNS_16Flash_bwd_paramsE)
        /*0158*/ 	.word	0x000000f8


	//----- nvinfo : EIATTR_FRAME_SIZE
	.align		4
.L_68:
        /*015c*/ 	.byte	0x04, 0x11
        /*015e*/ 	.short	(.L_70 - .L_69)
	.align		4
.L_69:
        /*0160*/ 	.word	index@(_ZN5flash44flash_bwd_dq_dk_dv_loop_seqk_parallel_kernelI23Flash_bwd_kernel_traitsILi64ELi64ELi128ELi8ELi2ELi4ELi4ELb1ELb0EN7cutlass10bfloat16_tE19Flash_kernel_traitsILi64ELi64ELi128ELi8ES3_EELb1ELb1ELb0ELb1ELb0ELb0ELb0EEEvNS_16Flash_bwd_paramsE)
        /*0164*/ 	.word	0x00000000


	//----- nvinfo : EIATTR_REGCOUNT
	.align		4
.L_70:
        /*0168*/ 	.byte	0x04, 0x2f
        /*016a*/ 	.short	(.L_72 - .L_71)
	.align		4
.L_71:
        /*016c*/ 	.word	index@(_ZN5flash44flash_bwd_dq_dk_dv_loop_seqk_parallel_kernelI23Flash_bwd_kernel_traitsILi64ELi64ELi128ELi8ELi2ELi4ELi4ELb1ELb0EN7cutlass10bfloat16_tE19Flash_kernel_traitsILi64ELi64ELi128ELi8ES3_EELb0ELb1ELb0ELb0ELb0ELb1ELb1EEEvNS_16Flash_bwd_paramsE)
        /*0170*/ 	.word	0x000000ff


	//----- nvinfo : EIATTR_FRAME_SIZE
	.align		4
.L_72:
        /*0174*/ 	.byte	0x04, 0x11
        /*0176*/ 	.short	(.L_74 - .L_73)
	.align		4
.L_73:
        /*0178*/ 	.word	index@(_ZN5flash44flash_bwd_dq_dk_dv_loop_seqk_parallel_kernelI23Flash_bwd_kernel_traitsILi64ELi64ELi128ELi8ELi2ELi4ELi4ELb1ELb0EN7cutlass10bfloat16_tE19Flash_kernel_traitsILi64ELi64ELi128ELi8ES3_EELb0ELb1ELb0ELb0ELb0ELb1ELb1EEEvNS_16Flash_bwd_paramsE)
        /*017c*/ 	.word	0x00000000


	//----- nvinfo : EIATTR_REGCOUNT
	.align		4
.L_74:
        /*0180*/ 	.byte	0x04, 0x2f
        /*0182*/ 	.short	(.L_76 - .L_75)
	.align		4
.L_75:
        /*0184*/ 	.word	index@(_ZN5flash44flash_bwd_dq_dk_dv_loop_seqk_parallel_kernelI23Flash_bwd_kernel_traitsILi64ELi64ELi128ELi8ELi2ELi4ELi4ELb1ELb0EN7cutlass10bfloat16_tE19Flash_kernel_traitsILi64ELi64ELi128ELi8ES3_EELb1ELb1ELb0ELb0ELb0ELb1ELb0EEEvNS_16Flash_bwd_paramsE)
        /*0188*/ 	.word	0x000000ff


	//----- nvinfo : EIATTR_FRAME_SIZE
	.align		4
.L_76:
        /*018c*/ 	.byte	0x04, 0x11
        /*018e*/ 	.short	(.L_78 - .L_77)
	.align		4
.L_77:
        /*0190*/ 	.word	index@(_ZN5flash44flash_bwd_dq_dk_dv_loop_seqk_parallel_kernelI23Flash_bwd_kernel_traitsILi64ELi64ELi128ELi8ELi2ELi4ELi4ELb1ELb0EN7cutlass10bfloat16_tE19Flash_kernel_traitsILi64ELi64ELi128ELi8ES3_EELb1ELb1ELb0ELb0ELb0ELb1ELb0EEEvNS_16Flash_bwd_paramsE)
        /*0194*/ 	.word	0x00000000


	//----- nvinfo : EIATTR_REGCOUNT
	.align		4
.L_78:
        /*0198*/ 	.byte	0x04, 0x2f
        /*019a*/ 	.short	(.L_80 - .L_79)
	.align		4
.L_79:
        /*019c*/ 	.word	index@(_ZN5flash44flash_bwd_dq_dk_dv_loop_seqk_parallel_kernelI23Flash_bwd_kernel_traitsILi64ELi64ELi128ELi8ELi2ELi4ELi4ELb1ELb0EN7cutlass10bfloat16_tE19Flash_kernel_traitsILi64ELi64ELi128ELi8ES3_EELb0ELb1ELb0ELb0ELb1ELb1ELb1EEEvNS_16Flash_bwd_paramsE)
        /*01a0*/ 	.word	0x000000fe


	//----- nvinfo : EIATTR_FRAME_SIZE
	.align		4
.L_80:
        /*01a4*/ 	.byte	0x04, 0x11
        /*01a6*/ 	.short	(.L_82 - .L_81)
	.align		4
.L_81:
        /*01a8*/ 	.word	index@(_ZN5flash44flash_bwd_dq_dk_dv_loop_seqk_parallel_kernelI23Flash_bwd_kernel_traitsILi64ELi64ELi128ELi8ELi2ELi4ELi4ELb1ELb0EN7cutlass10bfloat16_tE19Flash_kernel_traitsILi64ELi64ELi128ELi8ES3_EELb0ELb1ELb0ELb0ELb1ELb1ELb1EEEvNS_16Flash_bwd_paramsE)
        /*01ac*/ 	.word	0x00000000


	//----- nvinfo : EIATTR_REGCOUNT
	.align		4
.L_82:
        /*01b0*/ 	.byte	0x04, 0x2f
        /*01b2*/ 	.short	(.L_84 - .L_83)
	.align		4
.L_83:
        /*01b4*/ 	.word	index@(_ZN5flash44flash_bwd_dq_dk_dv_loop_seqk_parallel_kernelI23Flash_bwd_kernel_traitsILi64ELi64ELi128ELi8ELi2ELi4ELi4ELb1ELb0EN7cutlass10bfloat16_tE19Flash_kernel_traitsILi64ELi64ELi128ELi8ES3_EELb1ELb1ELb0ELb0ELb1ELb1ELb0EEEvNS_16Flash_bwd_paramsE)
        /*01b8*/ 	.word	0x000000ff


	//----- nvinfo : EIATTR_FRAME_SIZE
	.align		4
.L_84:
        /*01bc*/ 	.byte	0x04, 0x11
        /*01be*/ 	.short	(.L_86 - .L_85)
	.align		4
.L_85:
        /*01c0*/ 	.word	index@(_ZN5flash44flash_bwd_dq_dk_dv_loop_seqk_parallel_kernelI23Flash_bwd_kernel_traitsILi64ELi64ELi128ELi8ELi2ELi4ELi4ELb1ELb0EN7cutlass10bfloat16_tE19Flash_kernel_traitsILi64ELi64ELi128ELi8ES3_EELb1ELb1ELb0ELb0ELb1ELb1ELb0EEEvNS_16Flash_bwd_paramsE)
        /*01c4*/ 	.word	0x00000000


	//----- nvinfo : EIATTR_REGCOUNT
	.align		4
.L_86:
        /*01c8*/ 	.byte	0x04, 0x2f
        /*01ca*/ 	.short	(.L_88 - .L_87)
	.align		4
.L_87:
        /*01cc*/ 	.word	index@(_ZN5flash44flash_bwd_dq_dk_dv_loop_seqk_parallel_kernelI23Flash_bwd_kernel_traitsILi64ELi64ELi128ELi8ELi2ELi4ELi4ELb1ELb0EN7cutlass10bfloat16_tE19Flash_kernel_traitsILi64ELi64ELi128ELi8ES3_EELb0ELb1ELb0ELb0ELb0ELb0ELb1EEEvNS_16Flash_bwd_paramsE)
        /*01d0*/ 	.word	0x000000ff


	//----- nvinfo : EIATTR_FRAME_SIZE
	.align		4
.L_88:
        /*01d4*/ 	.byte	0x04, 0x11
        /*01d6*/ 	.short	(.L_90 - .L_89)
	.align		4
.L_89:
        /*01d8*/ 	.word	index@(_ZN5flash44flash_bwd_dq_dk_dv_loop_seqk_parallel_kernelI23Flash_bwd_kernel_traitsILi64ELi64ELi128ELi8ELi2ELi4ELi4ELb1ELb0EN7cutlass10bfloat16_tE19Flash_kernel_traitsILi64ELi64ELi128ELi8ES3_EELb0ELb1ELb0ELb0ELb0ELb0ELb1EEEvNS_16Flash_bwd_paramsE)
        /*01dc*/ 	.word	0x00000010


	//----- nvinfo : EIATTR_REGCOUNT
	.align		4
.L_90:
        /*01e0*/ 	.byte	0x04, 0x2f
        /*01e2*/ 	.short	(.L_92 - .L_91)
	.align		4
.L_91:
        /*01e4*/ 	.word	index@(_ZN5flash44flash_bwd_dq_dk_dv_loop_seqk_parallel_kernelI23Flash_bwd_kernel_traitsILi64ELi64ELi128ELi8ELi2ELi4ELi4ELb1ELb0EN7cutlass10bfloat16_tE19Flash_kernel_traitsILi64ELi64ELi128ELi8ES3_EELb1ELb1ELb0ELb0ELb0ELb0ELb0EEEvNS_16Flash_bwd_paramsE)
        /*01e8*/ 	.word	0x000000ff


	//----- nvinfo : EIATTR_FRAME_SIZE
	.align		4
.L_92:
        /*01ec*/ 	.byte	0x04, 0x11
        /*01ee*/ 	.short	(.L_94 - .L_93)
	.align		4
.L_93:
        /*01f0*/ 	.word	index@(_ZN5flash44flash_bwd_dq_dk_dv_loop_seqk_parallel_kernelI23Flash_bwd_kernel_traitsILi64ELi64ELi128ELi8ELi2ELi4ELi4ELb1ELb0EN7cutlass10bfloat16_tE19Flash_kernel_traitsILi64ELi64ELi128ELi8ES3_EELb1ELb1ELb0ELb0ELb0ELb0ELb0EEEvNS_16Flash_bwd_paramsE)
        /*01f4*/ 	.word	0x00000000


	//----- nvinfo : EIATTR_REGCOUNT
	.align		4
.L_94:
        /*01f8*/ 	.byte	0x04, 0x2f
        /*01fa*/ 	.short	(.L_96 - .L_95)
	.align		4
.L_95:
        /*01fc*/ 	.word	index@(_ZN5flash27flash_bwd_convert_dq_kernelI23Flash_bwd_kernel_traitsILi64ELi64ELi128ELi8ELi2ELi4ELi4ELb1ELb0EN7cutlass10bfloat16_tE19Flash_kernel_traitsILi64ELi64ELi128ELi8ES3_EEEEvNS_16Flash_bwd_paramsEi)
        /*0200*/ 	.word	0x00000020


	//----- nvinfo : EIATTR_FRAME_SIZE
	.align		4
.L_96:
        /*0204*/ 	.byte	0x04, 0x11
        /*0206*/ 	.short	(.L_98 - .L_97)
	.align		4
.L_97:
        /*0208*/ 	.word	index@(_ZN5flash27flash_bwd_convert_dq_kernelI23Flash_bwd_kernel_traitsILi64ELi64ELi128ELi8ELi2ELi4ELi4ELb1ELb0EN7cutlass10bfloat16_tE19Flash_kernel_traitsILi64ELi64ELi128ELi8ES3_EEEEvNS_16Flash_bwd_paramsEi)
        /*020c*/ 	.word	0x00000000


	//----- nvinfo : EIATTR_REGCOUNT
	.align		4
.L_98:
        /*0210*/ 	.byte	0x04, 0x2f
        /*0212*/ 	.short	(.L_100 - .L_99)
	.align		4
.L_99:
        /*0214*/ 	.word	index@(_ZN5flash44flash_bwd_dq_dk_dv_loop_seqk_parallel_kernelI23Flash_bwd_kernel_traitsILi64ELi128ELi128ELi8ELi4ELi4ELi4ELb0ELb0EN7cutlass10bfloat16_tE19Flash_kernel_traitsILi64ELi128ELi128ELi8ES3_EELb0ELb1ELb0ELb1ELb0ELb0ELb0EEEvNS_16Flash_bwd_paramsE)
        /*0218*/ 	.word	0x000000ff


	//----- nvinfo : EIATTR_FRAME_SIZE
	.align		4
.L_100:
        /*021c*/ 	.byte	0x04, 0x11
        /*021e*/ 	.short	(.L_102 - .L_101)
	.align		4
.L_101:
        /*0220*/ 	.word	index@(_ZN5flash44flash_bwd_dq_dk_dv_loop_seqk_parallel_kernelI23Flash_bwd_kernel_traitsILi64ELi128ELi128ELi8ELi4ELi4ELi4ELb0ELb0EN7cutlass10bfloat16_tE19Flash_kernel_traitsILi64ELi128ELi128ELi8ES3_EELb0ELb1ELb0ELb1ELb0ELb0ELb0EEEvNS_16Flash_bwd_paramsE)
        /*0224*/ 	.word	0x00000038


	//----- nvinfo : EIATTR_REGCOUNT
	.align		4
.L_102:
        /*0228*/ 	.byte	0x04, 0x2f
        /*022a*/ 	.short	(.L_104 - .L_103)
	.align		4
.L_103:
        /*022c*/ 	.word	index@(_ZN5flash44flash_bwd_dq_dk_dv_loop_seqk_parallel_kernelI23Flash_bwd_kernel_traitsILi64ELi128ELi128ELi8ELi4ELi4ELi4ELb0ELb0EN7cutlass10bfloat16_tE19Flash_kernel_traitsILi64ELi128ELi128ELi8ES3_EELb0ELb1ELb0ELb0ELb0ELb1ELb0EEEvNS_16Flash_bwd_paramsE)
        /*0230*/ 	.word	0x000000ff


	//----- nvinfo : EIATTR_FRAME_SIZE
	.align		4
.L_104:
        /*0234*/ 	.byte	0x04, 0x11
        /*0236*/ 	.short	(.L_106 - .L_105)
	.align		4
.L_105:
        /*0238*/ 	.word	index@(_ZN5flash44flash_bwd_dq_dk_dv_loop_seqk_parallel_kernelI23Flash_bwd_kernel_traitsILi64ELi128ELi128ELi8ELi4ELi4ELi4ELb0ELb0EN7cutlass10bfloat16_tE19Flash_kernel_traitsILi64ELi128ELi128ELi8ES3_EELb0ELb1ELb0ELb0ELb0ELb1ELb0EEEvNS_16Flash_bwd_paramsE)
        /*023c*/ 	.word	0x00000000


	//----- nvinfo : EIATTR_REGCOUNT
	.align		4
.L_106:
        /*0240*/ 	.byte	0x04, 0x2f
        /*0242*/ 	.short	(.L_108 - .L_107)
	.align		4
.L_107:
        /*0244*/ 	.word	index@(_ZN5flash44flash_bwd_dq_dk_dv_loop_seqk_parallel_kernelI23Flash_bwd_kernel_traitsILi64ELi128ELi128ELi8ELi4ELi4ELi4ELb0ELb0EN7cutlass10bfloat16_tE19Flash_kernel_traitsILi64ELi128ELi128ELi8ES3_EELb0ELb1ELb0ELb0ELb1ELb1ELb0EEEvNS_16Flash_bwd_paramsE)
        /*0248*/ 	.word	0x000000ff


	//----- nvinfo : EIATTR_FRAME_SIZE
	.align		4
.L_108:
        /*024c*/ 	.byte	0x04, 0x11
        /*024e*/ 	.short	(.L_110 - .L_109)
	.align		4
.L_109:
        /*0250*/ 	.word	index@(_ZN5flash44flash_bwd_dq_dk_dv_loop_seqk_parallel_kernelI23Flash_bwd_kernel_traitsILi64ELi128ELi128ELi8ELi4ELi4ELi4ELb0ELb0EN7cutlass10bfloat16_tE19Flash_kernel_traitsILi64ELi128ELi128ELi8ES3_EELb0ELb1ELb0ELb0ELb1ELb1ELb0EEEvNS_16Flash_bwd_paramsE)
        /*0254*/ 	.word	0x00000010


	//----- nvinfo : EIATTR_REGCOUNT
	.align		4
.L_110:
        /*0258*/ 	.byte	0x04, 0x2f
        /*025a*/ 	.short	(.L_112 - .L_111)
	.align		4
.L_111:
        /*025c*/ 	.word	index@(_ZN5flash44flash_bwd_dq_dk_dv_loop_seqk_parallel_kernelI23Flash_bwd_kernel_traitsILi64ELi128ELi128ELi8ELi4ELi4ELi4ELb0ELb0EN7cutlass10bfloat16_tE19Flash_kernel_traitsILi64ELi128ELi128ELi8ES3_EELb0ELb1ELb0ELb0ELb0ELb0ELb0EEEvNS_16Flash_bwd_paramsE)
        /*0260*/ 	.word	0x000000ff


	//----- nvinfo : EIATTR_FRAME_SIZE
	.align		4
.L_112:
        /*0264*/ 	.byte	0x04, 0x11
        /*0266*/ 	.short	(.L_114 - .L_113)
	.align		4
.L_113:
        /*0268*/ 	.word	index@(_ZN5flash44flash_bwd_dq_dk_dv_loop_seqk_parallel_kernelI23Flash_bwd_kernel_traitsILi64ELi128ELi128ELi8ELi4ELi4ELi4ELb0ELb0EN7cutlass10bfloat16_tE19Flash_kernel_traitsILi64ELi128ELi128ELi8ES3_EELb0ELb1ELb0ELb0ELb0ELb0ELb0EEEvNS_16Flash_bwd_paramsE)
        /*026c*/ 	.word	0x00000008


	//----- nvinfo : EIATTR_REGCOUNT
	.align		4
.L_114:
        /*0270*/ 	.byte	0x04, 0x2f
        /*0272*/ 	.short	(.L_116 - .L_115)
	.align		4
.L_115:
        /*0274*/ 	.word	index@(_ZN5flash44flash_bwd_dq_dk_dv_loop_seqk_parallel_kernelI23Flash_bwd_kernel_traitsILi64ELi64ELi128ELi8ELi2ELi4ELi4ELb1ELb0EN7cutlass10bfloat16_tE19Flash_kernel_traitsILi64ELi64ELi128ELi8ES3_EELb0ELb1ELb0ELb1ELb0ELb0ELb0EEEvNS_16Flash_bwd_paramsE)
        /*0278*/ 	.word	0x000000ff


	//----- nvinfo : EIATTR_FRAME_SIZE
	.align		4
.L_116:
        /*027c*/ 	.byte	0x04, 0x11
        /*027e*/ 	.short	(.L_118 - .L_117)
	.align		4
.L_117:
        /*0280*/ 	.word	index@(_ZN5flash44flash_bwd_dq_dk_dv_loop_seqk_parallel_kernelI23Flash_bwd_kernel_traitsILi64ELi64ELi128ELi8ELi2ELi4ELi4ELb1ELb0EN7cutlass10bfloat16_tE19Flash_kernel_traitsILi64ELi64ELi128ELi8ES3_EELb0ELb1ELb0ELb1ELb0ELb0ELb0EEEvNS_16Flash_bwd_paramsE)
        /*0284*/ 	.word	0x00000000


	//----- nvinfo : EIATTR_REGCOUNT
	.align		4
.L_118:
        /*0288*/ 	.byte	0x04, 0x2f
        /*028a*/ 	.short	(.L_120 - .L_119)
	.align		4
.L_119:
        /*028c*/ 	.word	index@(_ZN5flash44flash_bwd_dq_dk_dv_loop_seqk_parallel_kernelI23Flash_bwd_kernel_traitsILi64ELi64ELi128ELi8ELi2ELi4ELi4ELb1ELb0EN7cutlass10bfloat16_tE19Flash_kernel_traitsILi64ELi64ELi128ELi8ES3_EELb0ELb1ELb0ELb0ELb0ELb1ELb0EEEvNS_16Flash_bwd_paramsE)
        /*0290*/ 	.word	0x000000ff


	//----- nvinfo : EIATTR_FRAME_SIZE
	.align		4
.L_120:
        /*0294*/ 	.byte	0x04, 0x11
        /*0296*/ 	.short	(.L_122 - .L_121)
	.align		4
.L_121:
        /*0298*/ 	.word	index@(_ZN5flash44flash_bwd_dq_dk_dv_loop_seqk_parallel_kernelI23Flash_bwd_kernel_traitsILi64ELi64ELi128ELi8ELi2ELi4ELi4ELb1ELb0EN7cutlass10bfloat16_tE19Flash_kernel_traitsILi64ELi64ELi128ELi8ES3_EELb0ELb1ELb0ELb0ELb0ELb1ELb0EEEvNS_16Flash_bwd_paramsE)
        /*029c*/ 	.word	0x00000000


	//----- nvinfo : EIATTR_REGCOUNT
	.align		4
.L_122:
        /*02a0*/ 	.byte	0x04, 0x2f
        /*02a2*/ 	.short	(.L_124 - .L_123)
	.align		4
.L_123:
        /*02a4*/ 	.word	index@(_ZN5flash44flash_bwd_dq_dk_dv_loop_seqk_parallel_kernelI23Flash_bwd_kernel_traitsILi64ELi64ELi128ELi8ELi2ELi4ELi4ELb1ELb0EN7cutlass10bfloat16_tE19Flash_kernel_traitsILi64ELi64ELi128ELi8ES3_EELb0ELb1ELb0ELb0ELb1ELb1ELb0EEEvNS_16Flash_bwd_paramsE)
        /*02a8*/ 	.word	0x000000ff


	//----- nvinfo : EIATTR_FRAME_SIZE
	.align		4
.L_124:
        /*02ac*/ 	.byte	0x04, 0x11
        /*02ae*/ 	.short	(.L_126 - .L_125)
	.align		4
.L_125:
        /*02b0*/ 	.word	index@(_ZN5flash44flash_bwd_dq_dk_dv_loop_seqk_parallel_kernelI23Flash_bwd_kernel_traitsILi64ELi64ELi128ELi8ELi2ELi4ELi4ELb1ELb0EN7cutlass10bfloat16_tE19Flash_kernel_traitsILi64ELi64ELi128ELi8ES3_EELb0ELb1ELb0ELb0ELb1ELb1ELb0EEEvNS_16Flash_bwd_paramsE)
        /*02b4*/ 	.word	0x00000000


	//----- nvinfo : EIATTR_REGCOUNT
	.align		4
.L_126:
        /*02b8*/ 	.byte	0x04, 0x2f
        /*02ba*/ 	.short	(.L_128 - .L_127)
	.align		4
.L_127:
        /*02bc*/ 	.word	index@(_ZN5flash44flash_bwd_dq_dk_dv_loop_seqk_parallel_kernelI23Flash_bwd_kernel_traitsILi64ELi64ELi128ELi8ELi2ELi4ELi4ELb1ELb0EN7cutlass10bfloat16_tE19Flash_kernel_traitsILi64ELi64ELi128ELi8ES3_EELb0ELb1ELb0ELb0ELb0ELb0ELb0EEEvNS_16Flash_bwd_paramsE)
        /*02c0*/ 	.word	0x000000ff


	//----- nvinfo : EIATTR_FRAME_SIZE
	.align		4
.L_128:
        /*02c4*/ 	.byte	0x04, 0x11
        /*02c6*/ 	.short	(.L_130 - .L_129)
	.align		4
.L_129:
        /*02c8*/ 	.word	index@(_ZN5flash44flash_bwd_dq_dk_dv_loop_seqk_parallel_kernelI23Flash_bwd_kernel_traitsILi64ELi64ELi128ELi8ELi2ELi4ELi4ELb1ELb0EN7cutlass10bfloat16_tE19Flash_kernel_traitsILi64ELi64ELi128ELi8ES3_EELb0ELb1ELb0ELb0ELb0ELb0ELb0EEEvNS_16Flash_bwd_paramsE)
        /*02cc*/ 	.word	0x00000000


	//----- nvinfo : EIATTR_MIN_STACK_SIZE
	.align		4
.L_130:
        /*02d0*/ 	.byte	0x04, 0x12
        /*02d2*/ 	.short	(.L_132 - .L_131)
	.align		4
.L_131:
        /*02d4*/ 	.word	index@(_ZN5flash44flash_bwd_dq_dk_dv_loop_seqk_parallel_kernelI23Flash_bwd_kernel_traitsILi64ELi64ELi128ELi8ELi2ELi4ELi4ELb1ELb0EN7cutlass10bfloat16_tE19Flash_kernel_traitsILi64ELi64ELi128ELi8ES3_EELb0ELb1ELb0ELb0ELb0ELb0ELb0EEEvNS_16Flash_bwd_paramsE)
        /*02d8*/ 	.word	0x00000000


	//----- nvinfo : EIATTR_MIN_STACK_SIZE
	.align		4
.L_132:
        /*02dc*/ 	.byte	0x04, 0x12
        /*02de*/ 	.short	(.L_134 - .L_133)
	.align		4
.L_133:
        /*02e0*/ 	.word	index@(_ZN5flash44flash_bwd_dq_dk_dv_loop_seqk_parallel_kernelI23Flash_bwd_kernel_traitsILi64ELi64ELi128ELi8ELi2ELi4ELi4ELb1ELb0EN7cutlass10bfloat16_tE19Flash_kernel_traitsILi64ELi64ELi128ELi8ES3_EELb0ELb1ELb0ELb0ELb1ELb1ELb0EEEvNS_16Flash_bwd_paramsE)
        /*02e4*/ 	.word	0x00000000


	//----- nvinfo : EIATTR_MIN_STACK_SIZE
	.align		4
.L_134:
        /*02e8*/ 	.byte	0x04, 0x12
        /*02ea*/ 	.short	(.L_136 - .L_135)
	.align		4
.L_135:
        /*02ec*/ 	.word	index@(_ZN5flash44flash_bwd_dq_dk_dv_loop_seqk_parallel_kernelI23Flash_bwd_kernel_traitsILi64ELi64ELi128ELi8ELi2ELi4ELi4ELb1ELb0EN7cutlass10bfloat16_tE19Flash_kernel_traitsILi64ELi64ELi128ELi8ES3_EELb0ELb1ELb0ELb0ELb0ELb1ELb0EEEvNS_16Flash_bwd_paramsE)
        /*02f0*/ 	.word	0x00000000


	//----- nvinfo : EIATTR_MIN_STACK_SIZE
	.align		4
.L_136:
        /*02f4*/ 	.byte	0x04, 0x12
        /*02f6*/ 	.short	(.L_138 - .L_137)
	.align		4
.L_137:
        /*02f8*/ 	.word	index@(_ZN5flash44flash_bwd_dq_dk_dv_loop_seqk_parallel_kernelI23Flash_bwd_kernel_traitsILi64ELi64ELi128ELi8ELi2ELi4ELi4ELb1ELb0EN7cutlass10bfloat16_tE19Flash_kernel_traitsILi64ELi64ELi128ELi8ES3_EELb0ELb1ELb0ELb1ELb0ELb0ELb0EEEvNS_16Flash_bwd_paramsE)
        /*02fc*/ 	.word	0x00000000


	//----- nvinfo : EIATTR_MIN_STACK_SIZE
	.align		4
.L_138:
        /*0300*/ 	.byte	0x04, 0x12
        /*0302*/ 	.short	(.L_140 - .L_139)
	.align		4
.L_139:
        /*0304*/ 	.word	index@(_ZN5flash44flash_bwd_dq_dk_dv_loop_seqk_parallel_kernelI23Flash_bwd_kernel_traitsILi64ELi128ELi128ELi8ELi4ELi4ELi4ELb0ELb0EN7cutlass10bfloat16_tE19Flash_kernel_traitsILi64ELi128ELi128ELi8ES3_EELb0ELb1ELb0ELb0ELb0ELb0ELb0EEEvNS_16Flash_bwd_paramsE)
        /*0308*/ 	.word	0x00000008


	//----- nvinfo : EIATTR_MIN_STACK_SIZE
	.align		4
.L_140:
        /*030c*/ 	.byte	0x04, 0x12
        /*030e*/ 	.short	(.L_142 - .L_141)
	.align		4
.L_141:
        /*0310*/ 	.word	index@(_ZN5flash44flash_bwd_dq_dk_dv_loop_seqk_parallel_kernelI23Flash_bwd_kernel_traitsILi64ELi128ELi128ELi8ELi4ELi4ELi4ELb0ELb0EN7cutlass10bfloat16_tE19Flash_kernel_traitsILi64ELi128ELi128ELi8ES3_EELb0ELb1ELb0ELb0ELb1ELb1ELb0EEEvNS_16Flash_bwd_paramsE)
        /*0314*/ 	.word	0x00000010


	//----- nvinfo : EIATTR_MIN_STACK_SIZE
	.align		4
.L_142:
        /*0318*/ 	.byte	0x04, 0x12
        /*031a*/ 	.short	(.L_144 - .L_143)
	.align		4
.L_143:
        /*031c*/ 	.word	index@(_ZN5flash44flash_bwd_dq_dk_dv_loop_seqk_parallel_kernelI23Flash_bwd_kernel_traitsILi64ELi128ELi128ELi8ELi4ELi4ELi4ELb0ELb0EN7cutlass10bfloat16_tE19Flash_kernel_traitsILi64ELi128ELi128ELi8ES3_EELb0ELb1ELb0ELb0ELb0ELb1ELb0EEEvNS_16Flash_bwd_paramsE)
        /*0320*/ 	.word	0x00000000


	//----- nvinfo : EIATTR_MIN_STACK_SIZE
	.align		4
.L_144:
        /*0324*/ 	.byte	0x04, 0x12
        /*0326*/ 	.short	(.L_146 - .L_145)
	.align		4
.L_145:
        /*0328*/ 	.word	index@(_ZN5flash44flash_bwd_dq_dk_dv_loop_seqk_parallel_kernelI23Flash_bwd_kernel_traitsILi64ELi128ELi128ELi8ELi4ELi4ELi4ELb0ELb0EN7cutlass10bfloat16_tE19Flash_kernel_traitsILi64ELi128ELi128ELi8ES3_EELb0ELb1ELb0ELb1ELb0ELb0ELb0EEEvNS_16Flash_bwd_paramsE)
        /*032c*/ 	.word	0x00000038


	//----- nvinfo : EIATTR_MIN_STACK_SIZE
	.align		4
.L_146:
        /*0330*/ 	.byte	0x04, 0x12
        /*0332*/ 	.short	(.L_148 - .L_147)
	.align		4
.L_147:
        /*0334*/ 	.word	index@(_ZN5flash27flash_bwd_convert_dq_kernelI23Flash_bwd_kernel_traitsILi64ELi64ELi128ELi8ELi2ELi4ELi4ELb1ELb0EN7cutlass10bfloat16_tE19Flash_kernel_traitsILi64ELi64ELi128ELi8ES3_EEEEvNS_16Flash_bwd_paramsEi)
        /*0338*/ 	.word	0x00000000


	//----- nvinfo : EIATTR_MIN_STACK_SIZE
	.align		4
.L_148:
        /*033c*/ 	.byte	0x04, 0x12
        /*033e*/ 	.short	(.L_150 - .L_149)
	.align		4
.L_149:
        /*0340*/ 	.word	index@(_ZN5flash44flash_bwd_dq_dk_dv_loop_seqk_parallel_kernelI23Flash_bwd_kernel_traitsILi64ELi64ELi128ELi8ELi2ELi4ELi4ELb1ELb0EN7cutlass10bfloat16_tE19Flash_kernel_traitsILi64ELi64ELi128ELi8ES3_EELb1ELb1ELb0ELb0ELb0ELb0ELb0EEEvNS_16Flash_bwd_paramsE)
        /*0344*/ 	.word	0x00000000


	//----- nvinfo : EIATTR_MIN_STACK_SIZE
	.align		4
.L_150:
        /*0348*/ 	.byte	0x04, 0x12
        /*034a*/ 	.short	(.L_152 - .L_151)
	.align		4
.L_151:
        /*034c*/ 	.word	index@(_ZN5flash44flash_bwd_dq_dk_dv_loop_seqk_parallel_kernelI23Flash_bwd_kernel_traitsILi64ELi64ELi128ELi8ELi2ELi4ELi4ELb1ELb0EN7cutlass10bfloat16_tE19Flash_kernel_traitsILi64ELi64ELi128ELi8ES3_EELb0ELb1ELb0ELb0ELb0ELb0ELb1EEEvNS_16Flash_bwd_paramsE)
        /*0350*/ 	.word	0x00000010


	//----- nvinfo : EIATTR_MIN_STACK_SIZE
	.align		4
.L_152:
        /*0354*/ 	.byte	0x04, 0x12
        /*0356*/ 	.short	(.L_154 - .L_153)
	.align		4
.L_153:
        /*0358*/ 	.word	index@(_ZN5flash44flash_bwd_dq_dk_dv_loop_seqk_parallel_kernelI23Flash_bwd_kernel_traitsILi64ELi64ELi128ELi8ELi2ELi4ELi4ELb1ELb0EN7cutlass10bfloat16_tE19Flash_kernel_traitsILi64ELi64ELi128ELi8ES3_EELb1ELb1ELb0ELb0ELb1ELb1ELb0EEEvNS_16Flash_bwd_paramsE)
        /*035c*/ 	.word	0x00000000


	//----- nvinfo : EIATTR_MIN_STACK_SIZE
	.align		4
.L_154:
        /*0360*/ 	.byte	0x04, 0x12
        /*0362*/ 	.short	(.L_156 - .L_155)
	.align		4
.L_155:
        /*0364*/ 	.word	index@(_ZN5flash44flash_bwd_dq_dk_dv_loop_seqk_parallel_kernelI23Flash_bwd_kernel_traitsILi64ELi64ELi128ELi8ELi2ELi4ELi4ELb1ELb0EN7cutlass10bfloat16_tE19Flash_kernel_traitsILi64ELi64ELi128ELi8ES3_EELb0ELb1ELb0ELb0ELb1ELb1ELb1EEEvNS_16Flash_bwd_paramsE)
        /*0368*/ 	.word	0x00000000


	//----- nvinfo : EIATTR_MIN_STACK_SIZE
	.align		4
.L_156:
        /*036c*/ 	.byte	0x04, 0x12
        /*036e*/ 	.short	(.L_158 - .L_157)
	.align		4
.L_157:
        /*0370*/ 	.word	index@(_ZN5flash44flash_bwd_dq_dk_dv_loop_seqk_parallel_kernelI23Flash_bwd_kernel_traitsILi64ELi64ELi128ELi8ELi2ELi4ELi4ELb1ELb0EN7cutlass10bfloat16_tE19Flash_kernel_traitsILi64ELi64ELi128ELi8ES3_EELb1ELb1ELb0ELb0ELb0ELb1ELb0EEEvNS_16Flash_bwd_paramsE)
        /*0374*/ 	.word	0x00000000


	//----- nvinfo : EIATTR_MIN_STACK_SIZE
	.align		4
.L_158:
        /*0378*/ 	.byte	0x04, 0x12
        /*037a*/ 	.short	(.L_160 - .L_159)
	.align		4
.L_159:
        /*037c*/ 	.word	index@(_ZN5flash44flash_bwd_dq_dk_dv_loop_seqk_parallel_kernelI23Flash_bwd_kernel_traitsILi64ELi64ELi128ELi8ELi2ELi4ELi4ELb1ELb0EN7cutlass10bfloat16_tE19Flash_kernel_traitsILi64ELi64ELi128ELi8ES3_EELb0ELb1ELb0ELb0ELb0ELb1ELb1EEEvNS_16Flash_bwd_paramsE)
        /*0380*/ 	.word	0x00000000


	//----- nvinfo : EIATTR_MIN_STACK_SIZE
	.align		4
.L_160:
        /*0384*/ 	.byte	0x04, 0x12
        /*0386*/ 	.short	(.L_162 - .L_161)
	.align		4
.L_161:
        /*0388*/ 	.word	index@(_ZN5flash44flash_bwd_dq_dk_dv_loop_seqk_parallel_kernelI23Flash_bwd_kernel_traitsILi64ELi64ELi128ELi8ELi2ELi4ELi4ELb1ELb0EN7cutlass10bfloat16_tE19Flash_kernel_traitsILi64ELi64ELi128ELi8ES3_EELb1ELb1ELb0ELb1ELb0ELb0ELb0EEEvNS_16Flash_bwd_paramsE)
        /*038c*/ 	.word	0x00000000


	//----- nvinfo : EIATTR_MIN_STACK_SIZE
	.align		4
.L_162:
        /*0390*/ 	.byte	0x04, 0x12
        /*0392*/ 	.short	(.L_164 - .L_163)
	.align		4
.L_163:
        /*0394*/ 	.word	index@(_ZN5flash44flash_bwd_dq_dk_dv_loop_seqk_parallel_kernelI23Flash_bwd_kernel_traitsILi64ELi64ELi128ELi8ELi2ELi4ELi4ELb1ELb0EN7cutlass10bfloat16_tE19Flash_kernel_traitsILi64ELi64ELi128ELi8ES3_EELb0ELb1ELb0ELb1ELb0ELb0ELb1EEEvNS_16Flash_bwd_paramsE)
        /*0398*/ 	.word	0x00000000


	//----- nvinfo : EIATTR_MIN_STACK_SIZE
	.align		4
.L_164:
        /*039c*/ 	.byte	0x04, 0x12
        /*039e*/ 	.short	(.L_166 - .L_165)
	.align		4
.L_165:
        /*03a0*/ 	.word	index@(_ZN5flash25flash_bwd_dot_do_o_kernelILb0E23Flash_bwd_kernel_traitsILi64ELi64ELi128ELi8ELi2ELi4ELi4ELb1ELb0EN7cutlass10bfloat16_tE19Flash_kernel_traitsILi64ELi64ELi128ELi8ES3_EEEEvNS_16Flash_bwd_paramsE)
        /*03a4*/ 	.word	0x00000000


	//----- nvinfo : EIATTR_MIN_STACK_SIZE
	.align		4
.L_166:
        /*03a8*/ 	.byte	0x04, 0x12
        /*03aa*/ 	.short	(.L_168 - .L_167)
	.align		4
.L_167:
        /*03ac*/ 	.word	index@(_ZN5flash25flash_bwd_dot_do_o_kernelILb1E23Flash_bwd_kernel_traitsILi64ELi64ELi128ELi8ELi2ELi4ELi4ELb1ELb0EN7cutlass10bfloat16_tE19Flash_kernel_traitsILi64ELi64ELi128ELi8ES3_EEEEvNS_16Flash_bwd_paramsE)
        /*03b0*/ 	.word	0x00000000


	//----- nvinfo : EIATTR_MIN_STACK_SIZE
	.align		4
.L_168:
        /*03b4*/ 	.byte	0x04, 0x12
        /*03b6*/ 	.short	(.L_170 - .L_169)
	.align		4
.L_169:
        /*03b8*/ 	.word	index@(_ZN5flash27flash_bwd_convert_dq_kernelI23Flash_bwd_kernel_traitsILi64ELi128ELi128ELi8ELi4ELi4ELi4ELb0ELb0EN7cutlass10bfloat16_tE19Flash_kernel_traitsILi64ELi128ELi128ELi8ES3_EEEEvNS_16Flash_bwd_paramsEi)
        /*03bc*/ 	.word	0x00000000


	//----- nvinfo : EIATTR_MIN_STACK_SIZE
	.align		4
.L_170:
        /*03c0*/ 	.byte	0x04, 0x12
        /*03c2*/ 	.short	(.L_172 - .L_171)
	.align		4
.L_171:
        /*03c4*/ 	.word	index@(_ZN5flash44flash_bwd_dq_dk_dv_loop_seqk_parallel_kernelI23Flash_bwd_kernel_traitsILi64ELi128ELi128ELi8ELi4ELi4ELi4ELb0ELb0EN7cutlass10bfloat16_tE19Flash_kernel_traitsILi64ELi128ELi128ELi8ES3_EELb1ELb1ELb0ELb0ELb0ELb0ELb0EEEvNS_16Flash_bwd_paramsE)
        /*03c8*/ 	.word	0x00000028


	//----- nvinfo : EIATTR_MIN_STACK_SIZE
	.align		4
.L_172:
        /*03cc*/ 	.byte	0x04, 0x12
        /*03ce*/ 	.short	(.L_174 - .L_173)
	.align		4
.L_173:
        /*03d0*/ 	.word	index@(_ZN5flash44flash_bwd_dq_dk_dv_loop_seqk_parallel_kernelI23Flash_bwd_kernel_traitsILi64ELi128ELi128ELi8ELi4ELi4ELi4ELb0ELb0EN7cutlass10bfloat16_tE19Flash_kernel_traitsILi64ELi128ELi128ELi8ES3_EELb0ELb1ELb0ELb0ELb0ELb0ELb1EEEvNS_16Flash_bwd_paramsE)
        /*03d4*/ 	.word	0x00000100


	//----- nvinfo : EIATTR_MIN_STACK_SIZE
	.align		4
.L_174:
        /*03d8*/ 	.byte	0x04, 0x12
        /*03da*/ 	.short	(.L_176 - .L_175)
	.align		4
.L_175:
        /*03dc*/ 	.word	index@(_ZN5flash44flash_bwd_dq_dk_dv_loop_seqk_parallel_kernelI23Flash_bwd_kernel_traitsILi64ELi128ELi128ELi8ELi4ELi4ELi4ELb0ELb0EN7cutlass10bfloat16_tE19Flash_kernel_traitsILi64ELi128ELi128ELi8ES3_EELb1ELb1ELb0ELb0ELb1ELb1ELb0EEEvNS_16Flash_bwd_paramsE)
        /*03e0*/ 	.word	0x00000028


	//----- nvinfo : EIATTR_MIN_STACK_SIZE
	.align		4
.L_176:
        /*03e4*/ 	.byte	0x04, 0x12
        /*03e6*/ 	.short	(.L_178 - .L_177)
	.align		4
.L_177:
        /*03e8*/ 	.word	index@(_ZN5flash44flash_bwd_dq_dk_dv_loop_seqk_parallel_kernelI23Flash_bwd_kernel_traitsILi64ELi128ELi128ELi8ELi4ELi4ELi4ELb0ELb0EN7cutlass10bfloat16_tE19Flash_kernel_traitsILi64ELi128ELi128ELi8ES3_EELb0ELb1ELb0ELb0ELb1ELb1ELb1EEEvNS_16Flash_bwd_paramsE)
        /*03ec*/ 	.word	0x00000108


	//----- nvinfo : EIATTR_MIN_STACK_SIZE
	.align		4
.L_178:
        /*03f0*/ 	.byte	0x04, 0x12
        /*03f2*/ 	.short	(.L_180 - .L_179)
	.align		4
.L_179:
        /*03f4*/ 	.word	index@(_ZN5flash44flash_bwd_dq_dk_dv_loop_seqk_parallel_kernelI23Flash_bwd_kernel_traitsILi64ELi128ELi128ELi8ELi4ELi4ELi4ELb0ELb0EN7cutlass10bfloat16_tE19Flash_kernel_traitsILi64ELi128ELi128ELi8ES3_EELb1ELb1ELb0ELb0ELb0ELb1ELb0EEEvNS_16Flash_bwd_paramsE)
        /*03f8*/ 	.word	0x00000020


	//----- nvinfo : EIATTR_MIN_STACK_SIZE
	.align		4
.L_180:
        /*03fc*/ 	.byte	0x04, 0x12
        /*03fe*/ 	.short	(.L_182 - .L_181)
	.align		4
.L_181:
        /*0400*/ 	.word	index@(_ZN5flash44flash_bwd_dq_dk_dv_loop_seqk_parallel_kernelI23Flash_bwd_kernel_traitsILi64ELi128ELi128ELi8ELi4ELi4ELi4ELb0ELb0EN7cutlass10bfloat16_tE19Flash_kernel_traitsILi64ELi128ELi128ELi8ES3_EELb0ELb1ELb0ELb0ELb0ELb1ELb1EEEvNS_16Flash_bwd_paramsE)
        /*0404*/ 	.word	0x000000f0


	//----- nvinfo : EIATTR_MIN_STACK_SIZE
	.align		4
.L_182:
        /*0408*/ 	.byte	0x04, 0x12
        /*040a*/ 	.short	(.L_184 - .L_183)
	.align		4
.L_183:
        /*040c*/ 	.word	index@(_ZN5flash44flash_bwd_dq_dk_dv_loop_seqk_parallel_kernelI23Flash_bwd_kernel_traitsILi64ELi128ELi128ELi8ELi4ELi4ELi4ELb0ELb0EN7cutlass10bfloat16_tE19Flash_kernel_traitsILi64ELi128ELi128ELi8ES3_EELb1ELb1ELb0ELb1ELb0ELb0ELb0EEEvNS_16Flash_bwd_paramsE)
        /*0410*/ 	.word	0x00000060


	//----- nvinfo : EIATTR_MIN_STACK_SIZE
	.align		4
.L_184:
        /*0414*/ 	.byte	0x04, 0x12
        /*0416*/ 	.short	(.L_186 - .L_185)
	.align		4
.L_185:
        /*0418*/ 	.word	index@(_ZN5flash44flash_bwd_dq_dk_dv_loop_seqk_parallel_kernelI23Flash_bwd_kernel_traitsILi64ELi128ELi128ELi8ELi4ELi4ELi4ELb0ELb0EN7cutlass10bfloat16_tE19Flash_kernel_traitsILi64ELi128ELi128ELi8ES3_EELb0ELb1ELb0ELb1ELb0ELb0ELb1EEEvNS_16Flash_bwd_paramsE)
        /*041c*/ 	.word	0x00000128


	//----- nvinfo : EIATTR_MIN_STACK_SIZE
	.align		4
.L_186:
        /*0420*/ 	.byte	0x04, 0x12
        /*0422*/ 	.short	(.L_188 - .L_187)
	.align		4
.L_187:
        /*0424*/ 	.word	index@(_ZN5flash25flash_bwd_dot_do_o_kernelILb0E23Flash_bwd_kernel_traitsILi64ELi128ELi128ELi8ELi4ELi4ELi4ELb0ELb0EN7cutlass10bfloat16_tE19Flash_kernel_traitsILi64ELi128ELi128ELi8ES3_EEEEvNS_16Flash_bwd_paramsE)
        /*0428*/ 	.word	0x00000000


	//----- nvinfo : EIATTR_MIN_STACK_SIZE
	.align		4
.L_188:
        /*042c*/ 	.byte	0x04, 0x12
        /*042e*/ 	.short	(.L_190 - .L_189)
	.align		4
.L_189:
        /*0430*/ 	.word	index@(_ZN5flash25flash_bwd_dot_do_o_kernelILb1E23Flash_bwd_kernel_traitsILi64ELi128ELi128ELi8ELi4ELi4ELi4ELb0ELb0EN7cutlass10bfloat16_tE19Flash_kernel_traitsILi64ELi128ELi128ELi8ES3_EEEEvNS_16Flash_bwd_paramsE)
        /*0434*/ 	.word	0x00000000
.L_190:


//--------------------- .nv.compat                --------------------------
	.section	.nv.compat,"",@"SHT_CUDA_COMPAT_INFO"
	.align	4
        /*0000*/ 	.byte	0x02, 0x09, 0x01, 0x00, 0x02, 0x02, 0x01, 0x00, 0x02, 0x05, 0x05, 0x00, 0x03, 0x07, 0x01, 0x01
        /*0010*/ 	.byte	0x02, 0x03, 0x00, 0x00, 0x02, 0x06, 0x01, 0x00, 0x04, 0x0b, 0x08, 0x00, 0x01, 0x00, 0x00, 0x00
        /*0020*/ 	.byte	0x00, 0x00, 0x00, 0x00


//--------------------- .nv.info._ZN5flash44flash_bwd_dq_dk_dv_loop_seqk_parallel_kernelI23Flash_bwd_kernel_traitsILi64ELi64ELi128ELi8ELi2ELi4ELi4ELb1ELb0EN7cutlass10bfloat16_tE19Flash_kernel_traitsILi64ELi64ELi128ELi8ES3_EELb0ELb1ELb0ELb0ELb0ELb0ELb0EEEvNS_16Flash_bwd_paramsE --------------------------
	.section	.nv.info._ZN5flash44flash_bwd_dq_dk_dv_loop_seqk_parallel_kernelI23Flash_bwd_kernel_traitsILi64ELi64ELi128ELi8ELi2ELi4ELi4ELb1ELb0EN7cutlass10bfloat16_tE19Flash_kernel_traitsILi64ELi64ELi128ELi8ES3_EELb0ELb1ELb0ELb0ELb0ELb0ELb0EEEvNS_16Flash_bwd_paramsE,"",@"SHT_CUDA_INFO"
	.sectionflags	@""
	.align	4


	//----- nvinfo : EIATTR_CUDA_API_VERSION
	.align		4
        /*0000*/ 	.byte	0x04, 0x37
        /*0002*/ 	.short	(.L_192 - .L_191)
.L_191:
        /*0004*/ 	.word	0x00000082


	//----- nvinfo : EIATTR_KPARAM_INFO
	.align		4
.L_192:
        /*0008*/ 	.byte	0x04, 0x17
        /*000a*/ 	.short	(.L_194 - .L_193)
.L_193:
        /*000c*/ 	.word	0x00000000
        /*0010*/ 	.short	0x0000
        /*0012*/ 	.short	0x0000
        /*0014*/ 	.byte	0x00, 0xf0, 0x01, 0x0a


	//----- nvinfo : EIATTR_SPARSE_MMA_MASK
	.align		4
.L_194:
        /*0018*/ 	.byte	0x03, 0x50
        /*001a*/ 	.short	0x0000


	//----- nvinfo : EIATTR_MAXREG_COUNT
	.align		4
        /*001c*/ 	.byte	0x03, 0x1b
        /*001e*/ 	.short	0x00ff


	//----- nvinfo : EIATTR_NUM_BARRIERS
	.align		4
        /*0020*/ 	.byte	0x02, 0x4c
        /*0022*/ 	.byte	0x01
	.zero		1


	//----- nvinfo : EIATTR_MERCURY_ISA_VERSION
	.align		4
        /*0024*/ 	.byte	0x03, 0x5f
        /*0026*/ 	.short	0x0101


	//----- nvinfo : EIATTR_VRC_CTA_INIT_COUNT
	.align		4
        /*0028*/ 	.byte	0x02, 0x4a
	.zero		1
	.zero		1


	//----- nvinfo : EIATTR_EXIT_INSTR_OFFSETS
	.align		4
        /*002c*/ 	.byte	0x04, 0x1c
        /*002e*/ 	.short	(.L_196 - .L_195)


	//   ....[0]....
.L_195:
        /*0030*/ 	.word	0x00000080


	//   ....[1]....
        /*0034*/ 	.word	0x00007280


	//----- nvinfo : EIATTR_CRS_STACK_SIZE
	.align		4
.L_196:
        /*0038*/ 	.byte	0x04, 0x1e
        /*003a*/ 	.short	(.L_198 - .L_197)
.L_197:
        /*003c*/ 	.word	0x00000000


	//----- nvinfo : EIATTR_CBANK_PARAM_SIZE
	.align		4
.L_198:
        /*0040*/ 	.byte	0x03, 0x19
        /*0042*/ 	.short	0x0280


	//----- nvinfo : EIATTR_PARAM_CBANK
	.align		4
        /*0044*/ 	.byte	0x04, 0x0a
        /*0046*/ 	.short	(.L_200 - .L_199)
	.align		4
.L_199:
        /*0048*/ 	.word	index@(.nv.constant0._ZN5flash44flash_bwd_dq_dk_dv_loop_seqk_parallel_kernelI23Flash_bwd_kernel_traitsILi64ELi64ELi128ELi8ELi2ELi4ELi4ELb1ELb0EN7cutlass10bfloat16_tE19Flash_kernel_traitsILi64ELi64ELi128ELi8ES3_EELb0ELb1ELb0ELb0ELb0ELb0ELb0EEEvNS_16Flash_bwd_paramsE)
        /*004c*/ 	.short	0x0380
        /*004e*/ 	.short	0x0280


	//----- nvinfo : EIATTR_SW_WAR
	.align		4
.L_200:
        /*0050*/ 	.byte	0x04, 0x36
        /*0052*/ 	.short	(.L_202 - .L_201)
.L_201:
        /*0054*/ 	.word	0x00000008
.L_202:


//--------------------- .nv.info._ZN5flash44flash_bwd_dq_dk_dv_loop_seqk_parallel_kernelI23Flash_bwd_kernel_traitsILi64ELi64ELi128ELi8ELi2ELi4ELi4ELb1ELb0EN7cutlass10bfloat16_tE19Flash_kernel_traitsILi64ELi64ELi128ELi8ES3_EELb0ELb1ELb0ELb0ELb1ELb1ELb0EEEvNS_16Flash_bwd_paramsE --------------------------
	.section	.nv.info._ZN5flash44flash_bwd_dq_dk_dv_loop_seqk_parallel_kernelI23Flash_bwd_kernel_traitsILi64ELi64ELi128ELi8ELi2ELi4ELi4ELb1ELb0EN7cutlass10bfloat16_tE19Flash_kernel_traitsILi64ELi64ELi128ELi8ES3_EELb0ELb1ELb0ELb0ELb1ELb1ELb0EEEvNS_16Flash_bwd_paramsE,"",@"SHT_CUDA_INFO"
	.sectionflags	@""
	.align	4


	//----- nvinfo : EIATTR_CUDA_API_VERSION
	.align		4
        /*0000*/ 	.byte	0x04, 0x37
        /*0002*/ 	.short	(.L_204 - .L_203)
.L_203:
        /*0004*/ 	.word	0x00000082


	//----- nvinfo : EIATTR_KPARAM_INFO
	.align		4
.L_204:
        /*0008*/ 	.byte	0x04, 0x17
        /*000a*/ 	.short	(.L_206 - .L_205)
.L_205:
        /*000c*/ 	.word	0x00000000
        /*0010*/ 	.short	0x0000
        /*0012*/ 	.short	0x0000
        /*0014*/ 	.byte	0x00, 0xf0, 0x01, 0x0a


	//----- nvinfo : EIATTR_SPARSE_MMA_MASK
	.align		4
.L_206:
        /*0018*/ 	.byte	0x03, 0x50
        /*001a*/ 	.short	0x0000


	//----- nvinfo : EIATTR_MAXREG_COUNT
	.align		4
        /*001c*/ 	.byte	0x03, 0x1b
        /*001e*/ 	.short	0x00ff


	//----- nvinfo : EIATTR_NUM_BARRIERS
	.align		4
        /*0020*/ 	.byte	0x02, 0x4c
        /*0022*/ 	.byte	0x01
	.zero		1


	//----- nvinfo : EIATTR_MERCURY_ISA_VERSION
	.align		4
        /*0024*/ 	.byte	0x03, 0x5f
        /*0026*/ 	.short	0x0101


	//----- nvinfo : EIATTR_VRC_CTA_INIT_COUNT
	.align		4
        /*0028*/ 	.byte	0x02, 0x4a
	.zero		1
	.zero		1


	//----- nvinfo : EIATTR_EXIT_INSTR_OFFSETS
	.align		4
        /*002c*/ 	.byte	0x04, 0x1c
        /*002e*/ 	.short	(.L_208 - .L_207)


	//   ....[0]....
.L_207:
        /*0030*/ 	.word	0x00000080


	//   ....[1]....
        /*0034*/ 	.word	0x00004eb0


	//----- nvinfo : EIATTR_CBANK_PARAM_SIZE
	.align		4
.L_208:
        /*0038*/ 	.byte	0x03, 0x19
        /*003a*/ 	.short	0x0280


	//----- nvinfo : EIATTR_PARAM_CBANK
	.align		4
        /*003c*/ 	.byte	0x04, 0x0a
        /*003e*/ 	.short	(.L_210 - .L_209)
	.align		4
.L_209:
        /*0040*/ 	.word	index@(.nv.constant0._ZN5flash44flash_bwd_dq_dk_dv_loop_seqk_parallel_kernelI23Flash_bwd_kernel_traitsILi64ELi64ELi128ELi8ELi2ELi4ELi4ELb1ELb0EN7cutlass10bfloat16_tE19Flash_kernel_traitsILi64ELi64ELi128ELi8ES3_EELb0ELb1ELb0ELb0ELb1ELb1ELb0EEEvNS_16Flash_bwd_paramsE)
        /*0044*/ 	.short	0x0380
        /*0046*/ 	.short	0x0280


	//----- nvinfo : EIATTR_SW_WAR
	.align		4
.L_210:
        /*0048*/ 	.byte	0x04, 0x36
        /*004a*/ 	.short	(.L_212 - .L_211)
.L_211:
        /*004c*/ 	.word	0x00000008
.L_212:


//--------------------- .nv.info._ZN5flash44flash_bwd_dq_dk_dv_loop_seqk_parallel_kernelI23Flash_bwd_kernel_traitsILi64ELi64ELi128ELi8ELi2ELi4ELi4ELb1ELb0EN7cutlass10bfloat16_tE19Flash_kernel_traitsILi64ELi64ELi128ELi8ES3_EELb0ELb1ELb0ELb0ELb0ELb1ELb0EEEvNS_16Flash_bwd_paramsE --------------------------
	.section	.nv.info._ZN5flash44flash_bwd_dq_dk_dv_loop_seqk_parallel_kernelI23Flash_bwd_kernel_traitsILi64ELi64ELi128ELi8ELi2ELi4ELi4ELb1ELb0EN7cutlass10bfloat16_tE19Flash_kernel_traitsILi64ELi64ELi128ELi8ES3_EELb0ELb1ELb0ELb0ELb0ELb1ELb0EEEvNS_16Flash_bwd_paramsE,"",@"SHT_CUDA_INFO"
	.sectionflags	@""
	.align	4


	//----- nvinfo : EIATTR_CUDA_API_VERSION
	.align		4
        /*0000*/ 	.byte	0x04, 0x37
        /*0002*/ 	.short	(.L_214 - .L_213)
.L_213:
        /*0004*/ 	.word	0x00000082


	//----- nvinfo : EIATTR_KPARAM_INFO
	.align		4
.L_214:
        /*0008*/ 	.byte	0x04, 0x17
        /*000a*/ 	.short	(.L_216 - .L_215)
.L_215:
        /*000c*/ 	.word	0x00000000
        /*0010*/ 	.short	0x0000
        /*0012*/ 	.short	0x0000
        /*0014*/ 	.byte	0x00, 0xf0, 0x01, 0x0a


	//----- nvinfo : EIATTR_SPARSE_MMA_MASK
	.align		4
.L_216:
        /*0018*/ 	.byte	0x03, 0x50
        /*001a*/ 	.short	0x0000


	//----- nvinfo : EIATTR_MAXREG_COUNT
	.align		4
        /*001c*/ 	.byte	0x03, 0x1b
        /*001e*/ 	.short	0x00ff


	//----- nvinfo : EIATTR_NUM_BARRIERS
	.align		4
        /*0020*/ 	.byte	0x02, 0x4c
        /*0022*/ 	.byte	0x01
	.zero		1


	//----- nvinfo : EIATTR_MERCURY_ISA_VERSION
	.align		4
        /*0024*/ 	.byte	0x03, 0x5f
        /*0026*/ 	.short	0x0101


	//----- nvinfo : EIATTR_VRC_CTA_INIT_COUNT
	.align		4
        /*0028*/ 	.byte	0x02, 0x4a
	.zero		1
	.zero		1


	//----- nvinfo : EIATTR_EXIT_INSTR_OFFSETS
	.align		4
        /*002c*/ 	.byte	0x04, 0x1c
        /*002e*/ 	.short	(.L_218 - .L_217)


	//   ....[0]....
.L_217:
        /*0030*/ 	.word	0x00000080


	//   ....[1]....
        /*0034*/ 	.word	0x00006930


	//----- nvinfo : EIATTR_CRS_STACK_SIZE
	.align		4
.L_218:
        /*0038*/ 	.byte	0x04, 0x1e
        /*003a*/ 	.short	(.L_220 - .L_219)
.L_219:
        /*003c*/ 	.word	0x00000000


	//----- nvinfo : EIATTR_CBANK_PARAM_SIZE
	.align		4
.L_220:
        /*0040*/ 	.byte	0x03, 0x19
        /*0042*/ 	.short	0x0280


	//----- nvinfo : EIATTR_PARAM_CBANK
	.align		4
        /*0044*/ 	.byte	0x04, 0x0a
        /*0046*/ 	.short	(.L_222 - .L_221)
	.align		4
.L_221:
        /*0048*/ 	.word	index@(.nv.constant0._ZN5flash44flash_bwd_dq_dk_dv_loop_seqk_parallel_kernelI23Flash_bwd_kernel_traitsILi64ELi64ELi128ELi8ELi2ELi4ELi4ELb1ELb0EN7cutlass10bfloat16_tE19Flash_kernel_traitsILi64ELi64ELi128ELi8ES3_EELb0ELb1ELb0ELb0ELb0ELb1ELb0EEEvNS_16Flash_bwd_paramsE)
        /*004c*/ 	.short	0x0380
        /*004e*/ 	.short	0x0280


	//----- nvinfo : EIATTR_SW_WAR
	.align		4
.L_222:
        /*0050*/ 	.byte	0x04, 0x36
        /*0052*/ 	.short	(.L_224 - .L_223)
.L_223:
        /*0054*/ 	.word	0x00000008
.L_224:


//--------------------- .nv.info._ZN5flash44flash_bwd_dq_dk_dv_loop_seqk_parallel_kernelI23Flash_bwd_kernel_traitsILi64ELi64ELi128ELi8ELi2ELi4ELi4ELb1ELb0EN7cutlass10bfloat16_tE19Flash_kernel_traitsILi64ELi64ELi128ELi8ES3_EELb0ELb1ELb0ELb1ELb0ELb0ELb0EEEvNS_16Flash_bwd_paramsE --------------------------
	.section	.nv.info._ZN5flash44flash_bwd_dq_dk_dv_loop_seqk_parallel_kernelI23Flash_bwd_kernel_traitsILi64ELi64ELi128ELi8ELi2ELi4ELi4ELb1ELb0EN7cutlass10bfloat16_tE19Flash_kernel_traitsILi64ELi64ELi128ELi8ES3_EELb0ELb1ELb0ELb1ELb0ELb0ELb0EEEvNS_16Flash_bwd_paramsE,"",@"SHT_CUDA_INFO"
	.sectionflags	@""
	.align	4


	//----- nvinfo : EIATTR_CUDA_API_VERSION
	.align		4
        /*0000*/ 	.byte	0x04, 0x37
        /*0002*/ 	.short	(.L_226 - .L_225)
.L_225:
        /*0004*/ 	.word	0x00000082


	//----- nvinfo : EIATTR_KPARAM_INFO
	.align		4
.L_226:
        /*0008*/ 	.byte	0x04, 0x17
        /*000a*/ 	.short	(.L_228 - .L_227)
.L_227:
        /*000c*/ 	.word	0x00000000
        /*0010*/ 	.short	0x0000
        /*0012*/ 	.short	0x0000
        /*0014*/ 	.byte	0x00, 0xf0, 0x01, 0x0a


	//----- nvinfo : EIATTR_SPARSE_MMA_MASK
	.align		4
.L_228:
        /*0018*/ 	.byte	0x03, 0x50
        /*001a*/ 	.short	0x0000


	//----- nvinfo : EIATTR_MAXREG_COUNT
	.align		4
        /*001c*/ 	.byte	0x03, 0x1b
        /*001e*/ 	.short	0x00ff


	//----- nvinfo : EIATTR_NUM_BARRIERS
	.align		4
        /*0020*/ 	.byte	0x02, 0x4c
        /*0022*/ 	.byte	0x01
	.zero		1


	//----- nvinfo : EIATTR_MERCURY_ISA_VERSION
	.align		4
        /*0024*/ 	.byte	0x03, 0x5f
        /*0026*/ 	.short	0x0101


	//----- nvinfo : EIATTR_VRC_CTA_INIT_COUNT
	.align		4
        /*0028*/ 	.byte	0x02, 0x4a
	.zero		1
	.zero		1


	//----- nvinfo : EIATTR_EXIT_INSTR_OFFSETS
	.align		4
        /*002c*/ 	.byte	0x04, 0x1c
        /*002e*/ 	.short	(.L_230 - .L_229)


	//   ....[0]....
.L_229:
        /*0030*/ 	.word	0x00000080


	//   ....[1]....
        /*0034*/ 	.word	0x00007630


	//----- nvinfo : EIATTR_CRS_STACK_SIZE
	.align		4
.L_230:
        /*0038*/ 	.byte	0x04, 0x1e
        /*003a*/ 	.short	(.L_232 - .L_231)
.L_231:
        /*003c*/ 	.word	0x00000000


	//----- nvinfo : EIATTR_CBANK_PARAM_SIZE
	.align		4
.L_232:
        /*0040*/ 	.byte	0x03, 0x19
        /*0042*/ 	.short	0x0280


	//----- nvinfo : EIATTR_PARAM_CBANK
	.align		4
        /*0044*/ 	.byte	0x04, 0x0a
        /*0046*/ 	.short	(.L_234 - .L_233)
	.align		4
.L_233:
        /*0048*/ 	.word	index@(.nv.constant0._ZN5flash44flash_bwd_dq_dk_dv_loop_seqk_parallel_kernelI23Flash_bwd_kernel_traitsILi64ELi64ELi128ELi8ELi2ELi4ELi4ELb1ELb0EN7cutlass10bfloat16_tE19Flash_kernel_traitsILi64ELi64ELi128ELi8ES3_EELb0ELb1ELb0ELb1ELb0ELb0ELb0EEEvNS_16Flash_bwd_paramsE)
        /*004c*/ 	.short	0x0380
        /*004e*/ 	.short	0x0280


	//----- nvinfo : EIATTR_SW_WAR
	.align		4
.L_234:
        /*0050*/ 	.byte	0x04, 0x36
        /*0052*/ 	.short	(.L_236 - .L_235)
.L_235:
        /*0054*/ 	.word	0x00000008
.L_236:


//--------------------- .nv.info._ZN5flash44flash_bwd_dq_dk_dv_loop_seqk_parallel_kernelI23Flash_bwd_kernel_traitsILi64ELi128ELi128ELi8ELi4ELi4ELi4ELb0ELb0EN7cutlass10bfloat16_tE19Flash_kernel_traitsILi64ELi128ELi128ELi8ES3_EELb0ELb1ELb0ELb0ELb0ELb0ELb0EEEvNS_16Flash_bwd_paramsE --------------------------
	.section	.nv.info._ZN5flash44flash_bwd_dq_dk_dv_loop_seqk_parallel_kernelI23Flash_bwd_kernel_traitsILi64ELi128ELi128ELi8ELi4ELi4ELi4ELb0ELb0EN7cutlass10bfloat16_tE19Flash_kernel_traitsILi64ELi128ELi128ELi8ES3_EELb0ELb1ELb0ELb0ELb0ELb0ELb0EEEvNS_16Flash_bwd_paramsE,"",@"SHT_CUDA_INFO"
	.sectionflags	@""
	.align	4


	//----- nvinfo : EIATTR_CUDA_API_VERSION
	.align		4
        /*0000*/ 	.byte	0x04, 0x37
        /*0002*/ 	.short	(.L_238 - .L_237)
.L_237:
        /*0004*/ 	.word	0x00000082


	//----- nvinfo : EIATTR_KPARAM_INFO
	.align		4
.L_238:
        /*0008*/ 	.byte	0x04, 0x17
        /*000a*/ 	.short	(.L_240 - .L_239)
.L_239:
        /*000c*/ 	.word	0x00000000
        /*0010*/ 	.short	0x0000
        /*0012*/ 	.short	0x0000
        /*0014*/ 	.byte	0x00, 0xf0, 0x01, 0x0a


	//----- nvinfo : EIATTR_SPARSE_MMA_MASK
	.align		4
.L_240:
        /*0018*/ 	.byte	0x03, 0x50
        /*001a*/ 	.short	0x0000


	//----- nvinfo : EIATTR_MAXREG_COUNT
	.align		4
        /*001c*/ 	.byte	0x03, 0x1b
        /*001e*/ 	.short	0x00ff


	//----- nvinfo : EIATTR_NUM_BARRIERS
	.align		4
        /*0020*/ 	.byte	0x02, 0x4c
        /*0022*/ 	.byte	0x01
	.zero		1


	//----- nvinfo : EIATTR_ANNOTATIONS
	.align		4
        /*0024*/ 	.byte	0x04, 0x55
        /*0026*/ 	.short	(.L_242 - .L_241)


	//   ....[0]....
.L_241:
        /*0028*/ 	.word	0x00000001
        /*002c*/ 	.byte	0xa0, 0x38, 0x00, 0x00, 0x01, 0x00, 0x00, 0x00, 0x70, 0x41, 0x00, 0x00


	//----- nvinfo : EIATTR_MERCURY_ISA_VERSION
	.align		4
.L_242:
        /*0038*/ 	.byte	0x03, 0x5f
        /*003a*/ 	.short	0x0101


	//----- nvinfo : EIATTR_VRC_CTA_INIT_COUNT
	.align		4
        /*003c*/ 	.byte	0x02, 0x4a
	.zero		1
	.zero		1


	//----- nvinfo : EIATTR_EXIT_INSTR_OFFSETS
	.align		4
        /*0040*/ 	.byte	0x04, 0x1c
        /*0042*/ 	.short	(.L_244 - .L_243)


	//   ....[0]....
.L_243:
        /*0044*/ 	.word	0x00000090


	//   ....[1]....
        /*0048*/ 	.word	0x0000a0b0


	//----- nvinfo : EIATTR_CRS_STACK_SIZE
	.align		4
.L_244:
        /*004c*/ 	.byte	0x04, 0x1e
        /*004e*/ 	.short	(.L_246 - .L_245)
.L_245:
        /*0050*/ 	.word	0x00000000


	//----- nvinfo : EIATTR_CBANK_PARAM_SIZE
	.align		4
.L_246:
        /*0054*/ 	.byte	0x03, 0x19
        /*0056*/ 	.short	0x0280


	//----- nvinfo : EIATTR_PARAM_CBANK
	.align		4
        /*0058*/ 	.byte	0x04, 0x0a
        /*005a*/ 	.short	(.L_248 - .L_247)
	.align		4
.L_247:
        /*005c*/ 	.word	index@(.nv.constant0._ZN5flash44flash_bwd_dq_dk_dv_loop_seqk_parallel_kernelI23Flash_bwd_kernel_traitsILi64ELi128ELi128ELi8ELi4ELi4ELi4ELb0ELb0EN7cutlass10bfloat16_tE19Flash_kernel_traitsILi64ELi128ELi128ELi8ES3_EELb0ELb1ELb0ELb0ELb0ELb0ELb0EEEvNS_16Flash_bwd_paramsE)
        /*0060*/ 	.short	0x0380
        /*0062*/ 	.short	0x0280


	//----- nvinfo : EIATTR_SW_WAR
	.align		4
.L_248:
        /*0064*/ 	.byte	0x04, 0x36
        /*0066*/ 	.short	(.L_250 - .L_249)
.L_249:
        /*0068*/ 	.word	0x00000008
.L_250:


//--------------------- .nv.info._ZN5flash44flash_bwd_dq_dk_dv_loop_seqk_parallel_kernelI23Flash_bwd_kernel_traitsILi64ELi128ELi128ELi8ELi4ELi4ELi4ELb0ELb0EN7cutlass10bfloat16_tE19Flash_kernel_traitsILi64ELi128ELi128ELi8ES3_EELb0ELb1ELb0ELb0ELb1ELb1ELb0EEEvNS_16Flash_bwd_paramsE --------------------------
	.section	.nv.info._ZN5flash44flash_bwd_dq_dk_dv_loop_seqk_parallel_kernelI23Flash_bwd_kernel_traitsILi64ELi128ELi128ELi8ELi4ELi4ELi4ELb0ELb0EN7cutlass10bfloat16_tE19Flash_kernel_traitsILi64ELi128ELi128ELi8ES3_EELb0ELb1ELb0ELb0ELb1ELb1ELb0EEEvNS_16Flash_bwd_paramsE,"",@"SHT_CUDA_INFO"
	.sectionflags	@""
	.align	4


	//----- nvinfo : EIATTR_CUDA_API_VERSION
	.align		4
        /*0000*/ 	.byte	0x04, 0x37
        /*0002*/ 	.short	(.L_252 - .L_251)
.L_251:
        /*0004*/ 	.word	0x00000082


	//----- nvinfo : EIATTR_KPARAM_INFO
	.align		4
.L_252:
        /*0008*/ 	.byte	0x04, 0x17
        /*000a*/ 	.short	(.L_254 - .L_253)
.L_253:
        /*000c*/ 	.word	0x00000000
        /*0010*/ 	.short	0x0000
        /*0012*/ 	.short	0x0000
        /*0014*/ 	.byte	0x00, 0xf0, 0x01, 0x0a


	//----- nvinfo : EIATTR_SPARSE_MMA_MASK
	.align		4
.L_254:
        /*0018*/ 	.byte	0x03, 0x50
        /*001a*/ 	.short	0x0000


	//----- nvinfo : EIATTR_MAXREG_COUNT
	.align		4
        /*001c*/ 	.byte	0x03, 0x1b
        /*001e*/ 	.short	0x00ff


	//----- nvinfo : EIATTR_NUM_BARRIERS
	.align		4
        /*0020*/ 	.byte	0x02, 0x4c
        /*0022*/ 	.byte	0x01
	.zero		1


	//----- nvinfo : EIATTR_ANNOTATIONS
	.align		4
        /*0024*/ 	.byte	0x04, 0x55
        /*0026*/ 	.short	(.L_256 - .L_255)


	//   ....[0]....
.L_255:
        /*0028*/ 	.word	0x00000001
        /*002c*/ 	.byte	0xd0, 0x1b, 0x00, 0x00, 0x01, 0x00, 0x00, 0x00, 0xe0, 0x1b, 0x00, 0x00, 0x01, 0x00, 0x00, 0x00
        /*003c*/ 	.byte	0xf0, 0x1b, 0x00, 0x00, 0x01, 0x00, 0x00, 0x00, 0x00, 0x1c, 0x00, 0x00, 0x01, 0x00, 0x00, 0x00
        /*004c*/ 	.byte	0x50, 0x1d, 0x00, 0x00, 0x01, 0x00, 0x00, 0x00, 0x90, 0x1d, 0x00, 0x00, 0x01, 0x00, 0x00, 0x00
        /*005c*/ 	.byte	0xc0, 0x1d, 0x00, 0x00, 0x01, 0x00, 0x00, 0x00, 0xe0, 0x23, 0x00, 0x00, 0x01, 0x00, 0x00, 0x00
        /*006c*/ 	.byte	0x90, 0x59, 0x00, 0x00, 0x01, 0x00, 0x00, 0x00, 0xb0, 0x59, 0x00, 0x00, 0x01, 0x00, 0x00, 0x00
        /*007c*/ 	.byte	0xd0, 0x59, 0x00, 0x00, 0x01, 0x00, 0x00, 0x00, 0x20, 0x68, 0x00, 0x00, 0x01, 0x00, 0x00, 0x00
        /*008c*/ 	.byte	0x70, 0x68, 0x00, 0x00, 0x01, 0x00, 0x00, 0x00, 0x80, 0x68, 0x00, 0x00


	//----- nvinfo : EIATTR_MERCURY_ISA_VERSION
	.align		4
.L_256:
        /*0098*/ 	.byte	0x03, 0x5f
        /*009a*/ 	.short	0x0101


	//----- nvinfo : EIATTR_VRC_CTA_INIT_COUNT
	.align		4
        /*009c*/ 	.byte	0x02, 0x4a
	.zero		1
	.zero		1


	//----- nvinfo : EIATTR_EXIT_INSTR_OFFSETS
	.align		4
        /*00a0*/ 	.byte	0x04, 0x1c
        /*00a2*/ 	.short	(.L_258 - .L_257)


	//   ....[0]....
.L_257:
        /*00a4*/ 	.word	0x00000090


	//   ....[1]....
        /*00a8*/ 	.word	0x000079d0


	//----- nvinfo : EIATTR_CBANK_PARAM_SIZE
	.align		4
.L_258:
        /*00ac*/ 	.byte	0x03, 0x19
        /*00ae*/ 	.short	0x0280


	//----- nvinfo : EIATTR_PARAM_CBANK
	.align		4
        /*00b0*/ 	.byte	0x04, 0x0a
        /*00b2*/ 	.short	(.L_260 - .L_259)
	.align		4
.L_259:
        /*00b4*/ 	.word	index@(.nv.constant0._ZN5flash44flash_bwd_dq_dk_dv_loop_seqk_parallel_kernelI23Flash_bwd_kernel_traitsILi64ELi128ELi128ELi8ELi4ELi4ELi4ELb0ELb0EN7cutlass10bfloat16_tE19Flash_kernel_traitsILi64ELi128ELi128ELi8ES3_EELb0ELb1ELb0ELb0ELb1ELb1ELb0EEEvNS_16Flash_bwd_paramsE)
        /*00b8*/ 	.short	0x0380
        /*00ba*/ 	.short	0x0280


	//----- nvinfo : EIATTR_SW_WAR
	.align		4
.L_260:
        /*00bc*/ 	.byte	0x04, 0x36
        /*00be*/ 	.short	(.L_262 - .L_261)
.L_261:
        /*00c0*/ 	.word	0x00000008
.L_262:


//--------------------- .nv.info._ZN5flash44flash_bwd_dq_dk_dv_loop_seqk_parallel_kernelI23Flash_bwd_kernel_traitsILi64ELi128ELi128ELi8ELi4ELi4ELi4ELb0ELb0EN7cutlass10bfloat16_tE19Flash_kernel_traitsILi64ELi128ELi128ELi8ES3_EELb0ELb1ELb0ELb0ELb0ELb1ELb0EEEvNS_16Flash_bwd_paramsE --------------------------
	.section	.nv.info._ZN5flash44flash_bwd_dq_dk_dv_loop_seqk_parallel_kernelI23Flash_bwd_kernel_traitsILi64ELi128ELi128ELi8ELi4ELi4ELi4ELb0ELb0EN7cutlass10bfloat16_tE19Flash_kernel_traitsILi64ELi128ELi128ELi8ES3_EELb0ELb1ELb0ELb0ELb0ELb1ELb0EEEvNS_16Flash_bwd_paramsE,"",@"SHT_CUDA_INFO"
	.sectionflags	@""
	.align	4


	//----- nvinfo : EIATTR_CUDA_API_VERSION
	.align		4
        /*0000*/ 	.byte	0x04, 0x37
        /*0002*/ 	.short	(.L_264 - .L_263)
.L_263:
        /*0004*/ 	.word	0x00000082


	//----- nvinfo : EIATTR_KPARAM_INFO
	.align		4
.L_264:
        /*0008*/ 	.byte	0x04, 0x17
        /*000a*/ 	.short	(.L_266 - .L_265)
.L_265:
        /*000c*/ 	.word	0x00000000
        /*0010*/ 	.short	0x0000
        /*0012*/ 	.short	0x0000
        /*0014*/ 	.byte	0x00, 0xf0, 0x01, 0x0a


	//----- nvinfo : EIATTR_SPARSE_MMA_MASK
	.align		4
.L_266:
        /*0018*/ 	.byte	0x03, 0x50
        /*001a*/ 	.short	0x0000


	//----- nvinfo : EIATTR_MAXREG_COUNT
	.align		4
        /*001c*/ 	.byte	0x03, 0x1b
        /*001e*/ 	.short	0x00ff


	//----- nvinfo : EIATTR_NUM_BARRIERS
	.align		4
        /*0020*/ 	.byte	0x02, 0x4c
        /*0022*/ 	.byte	0x01
	.zero		1


	//----- nvinfo : EIATTR_MERCURY_ISA_VERSION
	.align		4
        /*0024*/ 	.byte	0x03, 0x5f
        /*0026*/ 	.short	0x0101


	//----- nvinfo : EIATTR_VRC_CTA_INIT_COUNT
	.align		4
        /*0028*/ 	.byte	0x02, 0x4a
	.zero		1
	.zero		1


	//----- nvinfo : EIATTR_EXIT_INSTR_OFFSETS
	.align		4
        /*002c*/ 	.byte	0x04, 0x1c
        /*002e*/ 	.short	(.L_268 - .L_267)


	//   ....[0]....
.L_267:
        /*0030*/ 	.word	0x00000080


	//   ....[1]....
        /*0034*/ 	.word	0x00009610


	//----- nvinfo : EIATTR_CRS_STACK_SIZE
	.align		4
.L_268:
        /*0038*/ 	.byte	0x04, 0x1e
        /*003a*/ 	.short	(.L_270 - .L_269)
.L_269:
        /*003c*/ 	.word	0x00000000


	//----- nvinfo : EIATTR_CBANK_PARAM_SIZE
	.align		4
.L_270:
        /*0040*/ 	.byte	0x03, 0x19
        /*0042*/ 	.short	0x0280


	//----- nvinfo : EIATTR_PARAM_CBANK
	.align		4
        /*0044*/ 	.byte	0x04, 0x0a
        /*0046*/ 	.short	(.L_272 - .L_271)
	.align		4
.L_271:
        /*0048*/ 	.word	index@(.nv.constant0._ZN5flash44flash_bwd_dq_dk_dv_loop_seqk_parallel_kernelI23Flash_bwd_kernel_traitsILi64ELi128ELi128ELi8ELi4ELi4ELi4ELb0ELb0EN7cutlass10bfloat16_tE19Flash_kernel_traitsILi64ELi128ELi128ELi8ES3_EELb0ELb1ELb0ELb0ELb0ELb1ELb0EEEvNS_16Flash_bwd_paramsE)
        /*004c*/ 	.short	0x0380
        /*004e*/ 	.short	0x0280


	//----- nvinfo : EIATTR_SW_WAR
	.align		4
.L_272:
        /*0050*/ 	.byte	0x04, 0x36
        /*0052*/ 	.short	(.L_274 - .L_273)
.L_273:
        /*0054*/ 	.word	0x00000008
.L_274:


//--------------------- .nv.info._ZN5flash44flash_bwd_dq_dk_dv_loop_seqk_parallel_kernelI23Flash_bwd_kernel_traitsILi64ELi128ELi128ELi8ELi4ELi4ELi4ELb0ELb0EN7cutlass10bfloat16_tE19Flash_kernel_traitsILi64ELi128ELi128ELi8ES3_EELb0ELb1ELb0ELb1ELb0ELb0ELb0EEEvNS_16Flash_bwd_paramsE --------------------------
	.section	.nv.info._ZN5flash44flash_bwd_dq_dk_dv_loop_seqk_parallel_kernelI23Flash_bwd_kernel_traitsILi64ELi128ELi128ELi8ELi4ELi4ELi4ELb0ELb0EN7cutlass10bfloat16_tE19Flash_kernel_traitsILi64ELi128ELi128ELi8ES3_EELb0ELb1ELb0ELb1ELb0ELb0ELb0EEEvNS_16Flash_bwd_paramsE,"",@"SHT_CUDA_INFO"
	.sectionflags	@""
	.align	4


	//----- nvinfo : EIATTR_CUDA_API_VERSION
	.align		4
        /*0000*/ 	.byte	0x04, 0x37
        /*0002*/ 	.short	(.L_276 - .L_275)
.L_275:
        /*0004*/ 	.word	0x00000082


	//----- nvinfo : EIATTR_KPARAM_INFO
	.align		4
.L_276:
        /*0008*/ 	.byte	0x04, 0x17
        /*000a*/ 	.short	(.L_278 - .L_277)
.L_277:
        /*000c*/ 	.word	0x00000000
        /*0010*/ 	.short	0x0000
        /*0012*/ 	.short	0x0000
        /*0014*/ 	.byte	0x00, 0xf0, 0x01, 0x0a


	//----- nvinfo : EIATTR_SPARSE_MMA_MASK
	.align		4
.L_278:
        /*0018*/ 	.byte	0x03, 0x50
        /*001a*/ 	.short	0x0000


	//----- nvinfo : EIATTR_MAXREG_COUNT
	.align		4
        /*001c*/ 	.byte	0x03, 0x1b
        /*001e*/ 	.short	0x00ff


	//----- nvinfo : EIATTR_NUM_BARRIERS
	.align		4
        /*0020*/ 	.byte	0x02, 0x4c
        /*0022*/ 	.byte	0x01
	.zero		1


	//----- nvinfo : EIATTR_ANNOTATIONS
	.align		4
        /*0024*/ 	.byte	0x04, 0x55
        /*0026*/ 	.short	(.L_280 - .L_279)


	//   ....[0]....
.L_279:
        /*0028*/ 	.word	0x00000001
        /*002c*/ 	.byte	0x40, 0x15, 0x00, 0x00, 0x01, 0x00, 0x00, 0x00, 0x80, 0x15, 0x00, 0x00, 0x01, 0x00, 0x00, 0x00
        /* <DEDUP_REMOVED lines=16> */
        /*013c*/ 	.byte	0x80, 0x94, 0x00, 0x00, 0x01, 0x00, 0x00, 0x00, 0x90, 0x94, 0x00, 0x00


	//----- nvinfo : EIATTR_MERCURY_ISA_VERSION
	.align		4
.L_280:
        /*0148*/ 	.byte	0x03, 0x5f
        /*014a*/ 	.short	0x0101


	//----- nvinfo : EIATTR_VRC_CTA_INIT_COUNT
	.align		4
        /*014c*/ 	.byte	0x02, 0x4a
	.zero		1
	.zero		1


	//----- nvinfo : EIATTR_EXIT_INSTR_OFFSETS
	.align		4
        /*0150*/ 	.byte	0x04, 0x1c
        /*0152*/ 	.short	(.L_282 - .L_281)


	//   ....[0]....
.L_281:
        /*0154*/ 	.word	0x00000090


	//   ....[1]....
        /*0158*/ 	.word	0x0000ac10


	//----- nvinfo : EIATTR_CRS_STACK_SIZE
	.align		4
.L_282:
        /*015c*/ 	.byte	0x04, 0x1e
        /*015e*/ 	.short	(.L_284 - .L_283)
.L_283:
        /*0160*/ 	.word	0x00000000


	//----- nvinfo : EIATTR_CBANK_PARAM_SIZE
	.align		4
.L_284:
        /*0164*/ 	.byte	0x03, 0x19
        /*0166*/ 	.short	0x0280


	//----- nvinfo : EIATTR_PARAM_CBANK
	.align		4
        /*0168*/ 	.byte	0x04, 0x0a
        /*016a*/ 	.short	(.L_286 - .L_285)
	.align		4
.L_285:
        /*016c*/ 	.word	index@(.nv.constant0._ZN5flash44flash_bwd_dq_dk_dv_loop_seqk_parallel_kernelI23Flash_bwd_kernel_traitsILi64ELi128ELi128ELi8ELi4ELi4ELi4ELb0ELb0EN7cutlass10bfloat16_tE19Flash_kernel_traitsILi64ELi128ELi128ELi8ES3_EELb0ELb1ELb0ELb1ELb0ELb0ELb0EEEvNS_16Flash_bwd_paramsE)
        /*0170*/ 	.short	0x0380
        /*0172*/ 	.short	0x0280


	//----- nvinfo : EIATTR_SW_WAR
	.align		4
.L_286:
        /*0174*/ 	.byte	0x04, 0x36
        /*0176*/ 	.short	(.L_288 - .L_287)
.L_287:
        /*0178*/ 	.word	0x00000008
.L_288:


//--------------------- .nv.info._ZN5flash27flash_bwd_convert_dq_kernelI23Flash_bwd_kernel_traitsILi64ELi64ELi128ELi8ELi2ELi4ELi4ELb1ELb0EN7cutlass10bfloat16_tE19Flash_kernel_traitsILi64ELi64ELi128ELi8ES3_EEEEvNS_16Flash_bwd_paramsEi --------------------------
	.section	.nv.info._ZN5flash27flash_bwd_convert_dq_kernelI23Flash_bwd_kernel_traitsILi64ELi64ELi128ELi8ELi2ELi4ELi4ELb1ELb0EN7cutlass10bfloat16_tE19Flash_kernel_traitsILi64ELi64ELi128ELi8ES3_EEEEvNS_16Flash_bwd_paramsEi,"",@"SHT_CUDA_INFO"
	.sectionflags	@""
	.align	4


	//----- nvinfo : EIATTR_CUDA_API_VERSION
	.align		4
        /*0000*/ 	.byte	0x04, 0x37
        /*0002*/ 	.short	(.L_290 - .L_289)
.L_289:
        /*0004*/ 	.word	0x00000082


	//----- nvinfo : EIATTR_KPARAM_INFO
	.align		4
.L_290:
        /*0008*/ 	.byte	0x04, 0x17
        /*000a*/ 	.short	(.L_292 - .L_291)
.L_291:
        /*000c*/ 	.word	0x00000000
        /*0010*/ 	.short	0x0001
        /*0012*/ 	.short	0x0280
        /*0014*/ 	.byte	0x00, 0xf0, 0x11, 0x00


	//----- nvinfo : EIATTR_KPARAM_INFO
	.align		4
.L_292:
        /*0018*/ 	.byte	0x04, 0x17
        /*001a*/ 	.short	(.L_294 - .L_293)
.L_293:
        /*001c*/ 	.word	0x00000000
        /*0020*/ 	.short	0x0000
        /*0022*/ 	.short	0x0000
        /*0024*/ 	.byte	0x00, 0xf0, 0x01, 0x0a


	//----- nvinfo : EIATTR_SPARSE_MMA_MASK
	.align		4
.L_294:
        /*0028*/ 	.byte	0x03, 0x50
        /*002a*/ 	.short	0x0000


	//----- nvinfo : EIATTR_MAXREG_COUNT
	.align		4
        /*002c*/ 	.byte	0x03, 0x1b
        /*002e*/ 	.short	0x00ff


	//----- nvinfo : EIATTR_NUM_BARRIERS
	.align		4
        /*0030*/ 	.byte	0x02, 0x4c
        /*0032*/ 	.byte	0x01
	.zero		1


	//----- nvinfo : EIATTR_MERCURY_ISA_VERSION
	.align		4
        /*0034*/ 	.byte	0x03, 0x5f
        /*0036*/ 	.short	0x0101


	//----- nvinfo : EIATTR_VRC_CTA_INIT_COUNT
	.align		4
        /*0038*/ 	.byte	0x02, 0x4a
	.zero		1
	.zero		1


	//----- nvinfo : EIATTR_EXIT_INSTR_OFFSETS
	.align		4
        /*003c*/ 	.byte	0x04, 0x1c
        /*003e*/ 	.short	(.L_296 - .L_295)


	//   ....[0]....
.L_295:
        /*0040*/ 	.word	0x00000190


	//   ....[1]....
        /*0044*/ 	.word	0x00001670


	//   ....[2]....
        /*0048*/ 	.word	0x00001740


	//----- nvinfo : EIATTR_CRS_STACK_SIZE
	.align		4
.L_296:
        /*004c*/ 	.byte	0x04, 0x1e
        /*004e*/ 	.short	(.L_298 - .L_297)
.L_297:
        /*0050*/ 	.word	0x00000000


	//----- nvinfo : EIATTR_CBANK_PARAM_SIZE
	.align		4
.L_298:
        /*0054*/ 	.byte	0x03, 0x19
        /*0056*/ 	.short	0x0284


	//----- nvinfo : EIATTR_PARAM_CBANK
	.align		4
        /*0058*/ 	.byte	0x04, 0x0a
        /*005a*/ 	.short	(.L_300 - .L_299)
	.align		4
.L_299:
        /*005c*/ 	.word	index@(.nv.constant0._ZN5flash27flash_bwd_convert_dq_kernelI23Flash_bwd_kernel_traitsILi64ELi64ELi128ELi8ELi2ELi4ELi4ELb1ELb0EN7cutlass10bfloat16_tE19Flash_kernel_traitsILi64ELi64ELi128ELi8ES3_EEEEvNS_16Flash_bwd_paramsEi)
        /*0060*/ 	.short	0x0380
        /*0062*/ 	.short	0x0284


	//----- nvinfo : EIATTR_SW_WAR
	.align		4
.L_300:
        /*0064*/ 	.byte	0x04, 0x36
        /*0066*/ 	.short	(.L_302 - .L_301)
.L_301:
        /*0068*/ 	.word	0x00000008
.L_302:


//--------------------- .nv.info._ZN5flash44flash_bwd_dq_dk_dv_loop_seqk_parallel_kernelI23Flash_bwd_kernel_traitsILi64ELi64ELi128ELi8ELi2ELi4ELi4ELb1ELb0EN7cutlass10bfloat16_tE19Flash_kernel_traitsILi64ELi64ELi128ELi8ES3_EELb1ELb1ELb0ELb0ELb0ELb0ELb0EEEvNS_16Flash_bwd_paramsE --------------------------
	.section	.nv.info._ZN5flash44flash_bwd_dq_dk_dv_loop_seqk_parallel_kernelI23Flash_bwd_kernel_traitsILi64ELi64ELi128ELi8ELi2ELi4ELi4ELb1ELb0EN7cutlass10bfloat16_tE19Flash_kernel_traitsILi64ELi64ELi128ELi8ES3_EELb1ELb1ELb0ELb0ELb0ELb0ELb0EEEvNS_16Flash_bwd_paramsE,"",@"SHT_CUDA_INFO"
	.sectionflags	@""
	.align	4


	//----- nvinfo : EIATTR_CUDA_API_VERSION
	.align		4
        /*0000*/ 	.byte	0x04, 0x37
        /*0002*/ 	.short	(.L_304 - .L_303)
.L_303:
        /*0004*/ 	.word	0x00000082


	//----- nvinfo : EIATTR_KPARAM_INFO
	.align		4
.L_304:
        /*0008*/ 	.byte	0x04, 0x17
        /*000a*/ 	.short	(.L_306 - .L_305)
.L_305:
        /*000c*/ 	.word	0x00000000
        /*0010*/ 	.short	0x0000
        /*0012*/ 	.short	0x0000
        /*0014*/ 	.byte	0x00, 0xf0, 0x01, 0x0a


	//----- nvinfo : EIATTR_SPARSE_MMA_MASK
	.align		4
.L_306:
        /*0018*/ 	.byte	0x03, 0x50
        /*001a*/ 	.short	0x0000


	//----- nvinfo : EIATTR_MAXREG_COUNT
	.align		4
        /*001c*/ 	.byte	0x03, 0x1b
        /*001e*/ 	.short	0x00ff


	//----- nvinfo : EIATTR_NUM_BARRIERS
	.align		4
        /*0020*/ 	.byte	0x02, 0x4c
        /*0022*/ 	.byte	0x01
	.zero		1


	//----- nvinfo : EIATTR_MERCURY_ISA_VERSION
	.align		4
        /*0024*/ 	.byte	0x03, 0x5f
        /*0026*/ 	.short	0x0101


	//----- nvinfo : EIATTR_VRC_CTA_INIT_COUNT
	.align		4
        /*0028*/ 	.byte	0x02, 0x4a
	.zero		1
	.zero		1


	//----- nvinfo : EIATTR_EXIT_INSTR_OFFSETS
	.align		4
        /*002c*/ 	.byte	0x04, 0x1c
        /*002e*/ 	.short	(.L_308 - .L_307)


	//   ....[0]....
.L_307:
        /*0030*/ 	.word	0x00000080


	//   ....[1]....
        /*0034*/ 	.word	0x00008420


	//----- nvinfo : EIATTR_CRS_STACK_SIZE
	.align		4
.L_308:
        /*0038*/ 	.byte	0x04, 0x1e
        /*003a*/ 	.short	(.L_310 - .L_309)
.L_309:
        /*003c*/ 	.word	0x00000000


	//----- nvinfo : EIATTR_CBANK_PARAM_SIZE
	.align		4
.L_310:
        /*0040*/ 	.byte	0x03, 0x19
        /*0042*/ 	.short	0x0280


	//----- nvinfo : EIATTR_PARAM_CBANK
	.align		4
        /*0044*/ 	.byte	0x04, 0x0a
        /*0046*/ 	.short	(.L_312 - .L_311)
	.align		4
.L_311:
        /*0048*/ 	.word	index@(.nv.constant0._ZN5flash44flash_bwd_dq_dk_dv_loop_seqk_parallel_kernelI23Flash_bwd_kernel_traitsILi64ELi64ELi128ELi8ELi2ELi4ELi4ELb1ELb0EN7cutlass10bfloat16_tE19Flash_kernel_traitsILi64ELi64ELi128ELi8ES3_EELb1ELb1ELb0ELb0ELb0ELb0ELb0EEEvNS_16Flash_bwd_paramsE)
        /*004c*/ 	.short	0x0380
        /*004e*/ 	.short	0x0280


	//----- nvinfo : EIATTR_SW_WAR
	.align		4
.L_312:
        /*0050*/ 	.byte	0x04, 0x36
        /*0052*/ 	.short	(.L_314 - .L_313)
.L_313:
        /*0054*/ 	.word	0x00000008
.L_314:


//--------------------- .nv.info._ZN5flash44flash_bwd_dq_dk_dv_loop_seqk_parallel_kernelI23Flash_bwd_kernel_traitsILi64ELi64ELi128ELi8ELi2ELi4ELi4ELb1ELb0EN7cutlass10bfloat16_tE19Flash_kernel_traitsILi64ELi64ELi128ELi8ES3_EELb0ELb1ELb0ELb0ELb0ELb0ELb1EEEvNS_16Flash_bwd_paramsE --------------------------
	.section	.nv.info._ZN5flash44flash_bwd_dq_dk_dv_loop_seqk_parallel_kernelI23Flash_bwd_kernel_traitsILi64ELi64ELi128ELi8ELi2ELi4ELi4ELb1ELb0EN7cutlass10bfloat16_tE19Flash_kernel_traitsILi64ELi64ELi128ELi8ES3_EELb0ELb1ELb0ELb0ELb0ELb0ELb1EEEvNS_16Flash_bwd_paramsE,"",@"SHT_CUDA_INFO"
	.sectionflags	@""
	.align	4


	//----- nvinfo : EIATTR_CUDA_API_VERSION
	.align		4
        /*0000*/ 	.byte	0x04, 0x37
        /*0002*/ 	.short	(.L_316 - .L_315)
.L_315:
        /*0004*/ 	.word	0x00000082


	//----- nvinfo : EIATTR_KPARAM_INFO
	.align		4
.L_316:
        /*0008*/ 	.byte	0x04, 0x17
        /*000a*/ 	.short	(.L_318 - .L_317)
.L_317:
        /*000c*/ 	.word	0x00000000
        /*0010*/ 	.short	0x0000
        /*0012*/ 	.short	0x0000
        /*0014*/ 	.byte	0x00, 0xf0, 0x01, 0x0a


	//----- nvinfo : EIATTR_SPARSE_MMA_MASK
	.align		4
.L_318:
        /*0018*/ 	.byte	0x03, 0x50
        /*001a*/ 	.short	0x0000


	//----- nvinfo : EIATTR_MAXREG_COUNT
	.align		4
        /*001c*/ 	.byte	0x03, 0x1b
        /*001e*/ 	.short	0x00ff


	//----- nvinfo : EIATTR_NUM_BARRIERS
	.align		4
        /*0020*/ 	.byte	0x02, 0x4c
        /*0022*/ 	.byte	0x01
	.zero		1


	//----- nvinfo : EIATTR_ANNOTATIONS
	.align		4
        /*0024*/ 	.byte	0x04, 0x55
        /*0026*/ 	.short	(.L_320 - .L_319)


	//   ....[0]....
.L_319:
        /*0028*/ 	.word	0x00000001
        /*002c*/ 	.byte	0x30, 0x06, 0x00, 0x00, 0x01, 0x00, 0x00, 0x00, 0x50, 0x06, 0x00, 0x00, 0x01, 0x00, 0x00, 0x00
        /*003c*/ 	.byte	0x60, 0x12, 0x00, 0x00, 0x01, 0x00, 0x00, 0x00, 0x80, 0x33, 0x00, 0x00, 0x01, 0x00, 0x00, 0x00
        /*004c*/ 	.byte	0x20, 0x37, 0x00, 0x00, 0x01, 0x00, 0x00, 0x00, 0xc0, 0x63, 0x00, 0x00, 0x01, 0x00, 0x00, 0x00
        /*005c*/ 	.byte	0xe0, 0x6f, 0x00, 0x00, 0x01, 0x00, 0x00, 0x00, 0xf0, 0x6f, 0x00, 0x00


	//----- nvinfo : EIATTR_MERCURY_ISA_VERSION
	.align		4
.L_320:
        /*0068*/ 	.byte	0x03, 0x5f
        /*006a*/ 	.short	0x0101


	//----- nvinfo : EIATTR_VRC_CTA_INIT_COUNT
	.align		4
        /*006c*/ 	.byte	0x02, 0x4a
	.zero		1
	.zero		1


	//----- nvinfo : EIATTR_EXIT_INSTR_OFFSETS
	.align		4
        /*0070*/ 	.byte	0x04, 0x1c
        /*0072*/ 	.short	(.L_322 - .L_321)


	//   ....[0]....
.L_321:
        /*0074*/ 	.word	0x00000090


	//   ....[1]....
        /*0078*/ 	.word	0x00008300


	//----- nvinfo : EIATTR_CRS_STACK_SIZE
	.align		4
.L_322:
        /*007c*/ 	.byte	0x04, 0x1e
        /*007e*/ 	.short	(.L_324 - .L_323)
.L_323:
        /*0080*/ 	.word	0x00000000


	//----- nvinfo : EIATTR_CBANK_PARAM_SIZE
	.align		4
.L_324:
        /*0084*/ 	.byte	0x03, 0x19
        /*0086*/ 	.short	0x0280


	//----- nvinfo : EIATTR_PARAM_CBANK
	.align		4
        /*0088*/ 	.byte	0x04, 0x0a
        /*008a*/ 	.short	(.L_326 - .L_325)
	.align		4
.L_325:
        /*008c*/ 	.word	index@(.nv.constant0._ZN5flash44flash_bwd_dq_dk_dv_loop_seqk_parallel_kernelI23Flash_bwd_kernel_traitsILi64ELi64ELi128ELi8ELi2ELi4ELi4ELb1ELb0EN7cutlass10bfloat16_tE19Flash_kernel_traitsILi64ELi64ELi128ELi8ES3_EELb0ELb1ELb0ELb0ELb0ELb0ELb1EEEvNS_16Flash_bwd_paramsE)
        /*0090*/ 	.short	0x0380
        /*0092*/ 	.short	0x0280


	//----- nvinfo : EIATTR_SW_WAR
	.align		4
.L_326:
        /*0094*/ 	.byte	0x04, 0x36
        /*0096*/ 	.short	(.L_328 - .L_327)
.L_327:
        /*0098*/ 	.word	0x00000008
.L_328:


//--------------------- .nv.info._ZN5flash44flash_bwd_dq_dk_dv_loop_seqk_parallel_kernelI23Flash_bwd_kernel_traitsILi64ELi64ELi128ELi8ELi2ELi4ELi4ELb1ELb0EN7cutlass10bfloat16_tE19Flash_kernel_traitsILi64ELi64ELi128ELi8ES3_EELb1ELb1ELb0ELb0ELb1ELb1ELb0EEEvNS_16Flash_bwd_paramsE --------------------------
	.section	.nv.info._ZN5flash44flash_bwd_dq_dk_dv_loop_seqk_parallel_kernelI23Flash_bwd_kernel_traitsILi64ELi64ELi128ELi8ELi2ELi4ELi4ELb1ELb0EN7cutlass10bfloat16_tE19Flash_kernel_traitsILi64ELi64ELi128ELi8ES3_EELb1ELb1ELb0ELb0ELb1ELb1ELb0EEEvNS_16Flash_bwd_paramsE,"",@"SHT_CUDA_INFO"
	.sectionflags	@""
	.align	4


	//----- nvinfo : EIATTR_CUDA_API_VERSION
	.align		4
        /*0000*/ 	.byte	0x04, 0x37
        /*0002*/ 	.short	(.L_330 - .L_329)
.L_329:
        /*0004*/ 	.word	0x00000082


	//----- nvinfo : EIATTR_KPARAM_INFO
	.align		4
.L_330:
        /*0008*/ 	.byte	0x04, 0x17
        /*000a*/ 	.short	(.L_332 - .L_331)
.L_331:
        /*000c*/ 	.word	0x00000000
        /*0010*/ 	.short	0x0000
        /*0012*/ 	.short	0x0000
        /*0014*/ 	.byte	0x00, 0xf0, 0x01, 0x0a


	//----- nvinfo : EIATTR_SPARSE_MMA_MASK
	.align		4
.L_332:
        /*0018*/ 	.byte	0x03, 0x50
        /*001a*/ 	.short	0x0000


	//----- nvinfo : EIATTR_MAXREG_COUNT
	.align		4
        /*001c*/ 	.byte	0x03, 0x1b
        /*001e*/ 	.short	0x00ff


	//----- nvinfo : EIATTR_NUM_BARRIERS
	.align		4
        /*0020*/ 	.byte	0x02, 0x4c
        /*0022*/ 	.byte	0x01
	.zero		1


	//----- nvinfo : EIATTR_MERCURY_ISA_VERSION
	.align		4
        /*0024*/ 	.byte	0x03, 0x5f
        /*0026*/ 	.short	0x0101


	//----- nvinfo : EIATTR_VRC_CTA_INIT_COUNT
	.align		4
        /*0028*/ 	.byte	0x02, 0x4a
	.zero		1
	.zero		1


	//----- nvinfo : EIATTR_EXIT_INSTR_OFFSETS
	.align		4
        /*002c*/ 	.byte	0x04, 0x1c
        /*002e*/ 	.short	(.L_334 - .L_333)


	//   ....[0]....
.L_333:
        /*0030*/ 	.word	0x00000080


	//   ....[1]....
        /*0034*/ 	.word	0x000062a0


	//----- nvinfo : EIATTR_CBANK_PARAM_SIZE
	.align		4
.L_334:
        /*0038*/ 	.byte	0x03, 0x19
        /*003a*/ 	.short	0x0280


	//----- nvinfo : EIATTR_PARAM_CBANK
	.align		4
        /*003c*/ 	.byte	0x04, 0x0a
        /*003e*/ 	.short	(.L_336 - .L_335)
	.align		4
.L_335:
        /*0040*/ 	.word	index@(.nv.constant0._ZN5flash44flash_bwd_dq_dk_dv_loop_seqk_parallel_kernelI23Flash_bwd_kernel_traitsILi64ELi64ELi128ELi8ELi2ELi4ELi4ELb1ELb0EN7cutlass10bfloat16_tE19Flash_kernel_traitsILi64ELi64ELi128ELi8ES3_EELb1ELb1ELb0ELb0ELb1ELb1ELb0EEEvNS_16Flash_bwd_paramsE)
        /*0044*/ 	.short	0x0380
        /*0046*/ 	.short	0x0280


	//----- nvinfo : EIATTR_SW_WAR
	.align		4
.L_336:
        /*0048*/ 	.byte	0x04, 0x36
        /*004a*/ 	.short	(.L_338 - .L_337)
.L_337:
        /*004c*/ 	.word	0x00000008
.L_338:


//--------------------- .nv.info._ZN5flash44flash_bwd_dq_dk_dv_loop_seqk_parallel_kernelI23Flash_bwd_kernel_traitsILi64ELi64ELi128ELi8ELi2ELi4ELi4ELb1ELb0EN7cutlass10bfloat16_tE19Flash_kernel_traitsILi64ELi64ELi128ELi8ES3_EELb0ELb1ELb0ELb0ELb1ELb1ELb1EEEvNS_16Flash_bwd_paramsE --------------------------
	.section	.nv.info._ZN5flash44flash_bwd_dq_dk_dv_loop_seqk_parallel_kernelI23Flash_bwd_kernel_traitsILi64ELi64ELi128ELi8ELi2ELi4ELi4ELb1ELb0EN7cutlass10bfloat16_tE19Flash_kernel_traitsILi64ELi64ELi128ELi8ES3_EELb0ELb1ELb0ELb0ELb1ELb1ELb1EEEvNS_16Flash_bwd_paramsE,"",@"SHT_CUDA_INFO"
	.sectionflags	@""
	.align	4


	//----- nvinfo : EIATTR_CUDA_API_VERSION
	.align		4
        /*0000*/ 	.byte	0x04, 0x37
        /*0002*/ 	.short	(.L_340 - .L_339)
.L_339:
        /*0004*/ 	.word	0x00000082


	//----- nvinfo : EIATTR_KPARAM_INFO
	.align		4
.L_340:
        /*0008*/ 	.byte	0x04, 0x17
        /*000a*/ 	.short	(.L_342 - .L_341)
.L_341:
        /*000c*/ 	.word	0x00000000
        /*0010*/ 	.short	0x0000
        /*0012*/ 	.short	0x0000
        /*0014*/ 	.byte	0x00, 0xf0, 0x01, 0x0a


	//----- nvinfo : EIATTR_SPARSE_MMA_MASK
	.align		4
.L_342:
        /*0018*/ 	.byte	0x03, 0x50
        /*001a*/ 	.short	0x0000


	//----- nvinfo : EIATTR_MAXREG_COUNT
	.align		4
        /*001c*/ 	.byte	0x03, 0x1b
        /*001e*/ 	.short	0x00ff


	//----- nvinfo : EIATTR_NUM_BARRIERS
	.align		4
        /*0020*/ 	.byte	0x02, 0x4c
        /*0022*/ 	.byte	0x01
	.zero		1


	//----- nvinfo : EIATTR_MERCURY_ISA_VERSION
	.align		4
        /*0024*/ 	.byte	0x03, 0x5f
        /*0026*/ 	.short	0x0101


	//----- nvinfo : EIATTR_VRC_CTA_INIT_COUNT
	.align		4
        /*0028*/ 	.byte	0x02, 0x4a
	.zero		1
	.zero		1


	//----- nvinfo : EIATTR_EXIT_INSTR_OFFSETS
	.align		4
        /*002c*/ 	.byte	0x04, 0x1c
        /*002e*/ 	.short	(.L_344 - .L_343)


	//   ....[0]....
.L_343:
        /*0030*/ 	.word	0x00000080


	//   ....[1]....
        /*0034*/ 	.word	0x00006030


	//----- nvinfo : EIATTR_CBANK_PARAM_SIZE
	.align		4
.L_344:
        /*0038*/ 	.byte	0x03, 0x19
        /*003a*/ 	.short	0x0280


	//----- nvinfo : EIATTR_PARAM_CBANK
	.align		4
        /*003c*/ 	.byte	0x04, 0x0a
        /*003e*/ 	.short	(.L_346 - .L_345)
	.align		4
.L_345:
        /*0040*/ 	.word	index@(.nv.constant0._ZN5flash44flash_bwd_dq_dk_dv_loop_seqk_parallel_kernelI23Flash_bwd_kernel_traitsILi64ELi64ELi128ELi8ELi2ELi4ELi4ELb1ELb0EN7cutlass10bfloat16_tE19Flash_kernel_traitsILi64ELi64ELi128ELi8ES3_EELb0ELb1ELb0ELb0ELb1ELb1ELb1EEEvNS_16Flash_bwd_paramsE)
        /*0044*/ 	.short	0x0380
        /*0046*/ 	.short	0x0280


	//----- nvinfo : EIATTR_SW_WAR
	.align		4
.L_346:
        /*0048*/ 	.byte	0x04, 0x36
        /*004a*/ 	.short	(.L_348 - .L_347)
.L_347:
        /*004c*/ 	.word	0x00000008
.L_348:


//--------------------- .nv.info._ZN5flash44flash_bwd_dq_dk_dv_loop_seqk_parallel_kernelI23Flash_bwd_kernel_traitsILi64ELi64ELi128ELi8ELi2ELi4ELi4ELb1ELb0EN7cutlass10bfloat16_tE19Flash_kernel_traitsILi64ELi64ELi128ELi8ES3_EELb1ELb1ELb0ELb0ELb0ELb1ELb0EEEvNS_16Flash_bwd_paramsE --------------------------
	.section	.nv.info._ZN5flash44flash_bwd_dq_dk_dv_loop_seqk_parallel_kernelI23Flash_bwd_kernel_traitsILi64ELi64ELi128ELi8ELi2ELi4ELi4ELb1ELb0EN7cutlass10bfloat16_tE19Flash_kernel_traitsILi64ELi64ELi128ELi8ES3_EELb1ELb1ELb0ELb0ELb0ELb1ELb0EEEvNS_16Flash_bwd_paramsE,"",@"SHT_CUDA_INFO"
	.sectionflags	@""
	.align	4


	//----- nvinfo : EIATTR_CUDA_API_VERSION
	.align		4
        /*0000*/ 	.byte	0x04, 0x37
        /*0002*/ 	.short	(.L_350 - .L_349)
.L_349:
        /*0004*/ 	.word	0x00000082


	//----- nvinfo : EIATTR_KPARAM_INFO
	.align		4
.L_350:
        /*0008*/ 	.byte	0x04, 0x17
        /*000a*/ 	.short	(.L_352 - .L_351)
.L_351:
        /*000c*/ 	.word	0x00000000
        /*0010*/ 	.short	0x0000
        /*0012*/ 	.short	0x0000
        /*0014*/ 	.byte	0x00, 0xf0, 0x01, 0x0a


	//----- nvinfo : EIATTR_SPARSE_MMA_MASK
	.align		4
.L_352:
        /*0018*/ 	.byte	0x03, 0x50
        /*001a*/ 	.short	0x0000


	//----- nvinfo : EIATTR_MAXREG_COUNT
	.align		4
        /*001c*/ 	.byte	0x03, 0x1b
        /*001e*/ 	.short	0x00ff


	//----- nvinfo : EIATTR_NUM_BARRIERS
	.align		4
        /*0020*/ 	.byte	0x02, 0x4c
        /*0022*/ 	.byte	0x01
	.zero		1


	//----- nvinfo : EIATTR_MERCURY_ISA_VERSION
	.align		4
        /*0024*/ 	.byte	0x03, 0x5f
        /*0026*/ 	.short	0x0101


	//----- nvinfo : EIATTR_VRC_CTA_INIT_COUNT
	.align		4
        /*0028*/ 	.byte	0x02, 0x4a
	.zero		1
	.zero		1


	//----- nvinfo : EIATTR_EXIT_INSTR_OFFSETS
	.align		4
        /*002c*/ 	.byte	0x04, 0x1c
        /*002e*/ 	.short	(.L_354 - .L_353)


	//   ....[0]....
.L_353:
        /*0030*/ 	.word	0x00000080


	//   ....[1]....
        /*0034*/ 	.word	0x00007bb0


	//----- nvinfo : EIATTR_CRS_STACK_SIZE
	.align		4
.L_354:
        /*0038*/ 	.byte	0x04, 0x1e
        /*003a*/ 	.short	(.L_356 - .L_355)
.L_355:
        /*003c*/ 	.word	0x00000000


	//----- nvinfo : EIATTR_CBANK_PARAM_SIZE
	.align		4
.L_356:
        /*0040*/ 	.byte	0x03, 0x19
        /*0042*/ 	.short	0x0280


	//----- nvinfo : EIATTR_PARAM_CBANK
	.align		4
        /*0044*/ 	.byte	0x04, 0x0a
        /*0046*/ 	.short	(.L_358 - .L_357)
	.align		4
.L_357:
        /*0048*/ 	.word	index@(.nv.constant0._ZN5flash44flash_bwd_dq_dk_dv_loop_seqk_parallel_kernelI23Flash_bwd_kernel_traitsILi64ELi64ELi128ELi8ELi2ELi4ELi4ELb1ELb0EN7cutlass10bfloat16_tE19Flash_kernel_traitsILi64ELi64ELi128ELi8ES3_EELb1ELb1ELb0ELb0ELb0ELb1ELb0EEEvNS_16Flash_bwd_paramsE)
        /*004c*/ 	.short	0x0380
        /*004e*/ 	.short	0x0280


	//----- nvinfo : EIATTR_SW_WAR
	.align		4
.L_358:
        /*0050*/ 	.byte	0x04, 0x36
        /*0052*/ 	.short	(.L_360 - .L_359)
.L_359:
        /*0054*/ 	.word	0x00000008
.L_360:


//--------------------- .nv.info._ZN5flash44flash_bwd_dq_dk_dv_loop_seqk_parallel_kernelI23Flash_bwd_kernel_traitsILi64ELi64ELi128ELi8ELi2ELi4ELi4ELb1ELb0EN7cutlass10bfloat16_tE19Flash_kernel_traitsILi64ELi64ELi128ELi8ES3_EELb0ELb1ELb0ELb0ELb0ELb1ELb1EEEvNS_16Flash_bwd_paramsE --------------------------
	.section	.nv.info._ZN5flash44flash_bwd_dq_dk_dv_loop_seqk_parallel_kernelI23Flash_bwd_kernel_traitsILi64ELi64ELi128ELi8ELi2ELi4ELi4ELb1ELb0EN7cutlass10bfloat16_tE19Flash_kernel_traitsILi64ELi64ELi128ELi8ES3_EELb0ELb1ELb0ELb0ELb0ELb1ELb1EEEvNS_16Flash_bwd_paramsE,"",@"SHT_CUDA_INFO"
	.sectionflags	@""
	.align	4


	//----- nvinfo : EIATTR_CUDA_API_VERSION
	.align		4
        /*0000*/ 	.byte	0x04, 0x37
        /*0002*/ 	.short	(.L_362 - .L_361)
.L_361:
        /*0004*/ 	.word	0x00000082


	//----- nvinfo : EIATTR_KPARAM_INFO
	.align		4
.L_362:
        /*0008*/ 	.byte	0x04, 0x17
        /*000a*/ 	.short	(.L_364 - .L_363)
.L_363:
        /*000c*/ 	.word	0x00000000
        /*0010*/ 	.short	0x0000
        /*0012*/ 	.short	0x0000
        /*0014*/ 	.byte	0x00, 0xf0, 0x01, 0x0a


	//----- nvinfo : EIATTR_SPARSE_MMA_MASK
	.align		4
.L_364:
        /*0018*/ 	.byte	0x03, 0x50
        /*001a*/ 	.short	0x0000


	//----- nvinfo : EIATTR_MAXREG_COUNT
	.align		4
        /*001c*/ 	.byte	0x03, 0x1b
        /*001e*/ 	.short	0x00ff


	//----- nvinfo : EIATTR_NUM_BARRIERS
	.align		4
        /*0020*/ 	.byte	0x02, 0x4c
        /*0022*/ 	.byte	0x01
	.zero		1


	//----- nvinfo : EIATTR_MERCURY_ISA_VERSION
	.align		4
        /*0024*/ 	.byte	0x03, 0x5f
        /*0026*/ 	.short	0x0101


	//----- nvinfo : EIATTR_VRC_CTA_INIT_COUNT
	.align		4
        /*0028*/ 	.byte	0x02, 0x4a
	.zero		1
	.zero		1


	//----- nvinfo : EIATTR_EXIT_INSTR_OFFSETS
	.align		4
        /*002c*/ 	.byte	0x04, 0x1c
        /*002e*/ 	.short	(.L_366 - .L_365)


	//   ....[0]....
.L_365:
        /*0030*/ 	.word	0x00000080


	//   ....[1]....
        /*0034*/ 	.word	0x00007980


	//----- nvinfo : EIATTR_CRS_STACK_SIZE
	.align		4
.L_366:
        /*0038*/ 	.byte	0x04, 0x1e
        /*003a*/ 	.short	(.L_368 - .L_367)
.L_367:
        /*003c*/ 	.word	0x00000000


	//----- nvinfo : EIATTR_CBANK_PARAM_SIZE
	.align		4
.L_368:
        /*0040*/ 	.byte	0x03, 0x19
        /*0042*/ 	.short	0x0280


	//----- nvinfo : EIATTR_PARAM_CBANK
	.align		4
        /*0044*/ 	.byte	0x04, 0x0a
        /*0046*/ 	.short	(.L_370 - .L_369)
	.align		4
.L_369:
        /*0048*/ 	.word	index@(.nv.constant0._ZN5flash44flash_bwd_dq_dk_dv_loop_seqk_parallel_kernelI23Flash_bwd_kernel_traitsILi64ELi64ELi128ELi8ELi2ELi4ELi4ELb1ELb0EN7cutlass10bfloat16_tE19Flash_kernel_traitsILi64ELi64ELi128ELi8ES3_EELb0ELb1ELb0ELb0ELb0ELb1ELb1EEEvNS_16Flash_bwd_paramsE)
        /*004c*/ 	.short	0x0380
        /*004e*/ 	.short	0x0280


	//----- nvinfo : EIATTR_SW_WAR
	.align		4
.L_370:
        /*0050*/ 	.byte	0x04, 0x36
        /*0052*/ 	.short	(.L_372 - .L_371)
.L_371:
        /*0054*/ 	.word	0x00000008
.L_372:


//--------------------- .nv.info._ZN5flash44flash_bwd_dq_dk_dv_loop_seqk_parallel_kernelI23Flash_bwd_kernel_traitsILi64ELi64ELi128ELi8ELi2ELi4ELi4ELb1ELb0EN7cutlass10bfloat16_tE19Flash_kernel_traitsILi64ELi64ELi128ELi8ES3_EELb1ELb1ELb0ELb1ELb0ELb0ELb0EEEvNS_16Flash_bwd_paramsE --------------------------
	.section	.nv.info._ZN5flash44flash_bwd_dq_dk_dv_loop_seqk_parallel_kernelI23Flash_bwd_kernel_traitsILi64ELi64ELi128ELi8ELi2ELi4ELi4ELb1ELb0EN7cutlass10bfloat16_tE19Flash_kernel_traitsILi64ELi64ELi128ELi8ES3_EELb1ELb1ELb0ELb1ELb0ELb0ELb0EEEvNS_16Flash_bwd_paramsE,"",@"SHT_CUDA_INFO"
	.sectionflags	@""
	.align	4


	//----- nvinfo : EIATTR_CUDA_API_VERSION
	.align		4
        /*0000*/ 	.byte	0x04, 0x37
        /*0002*/ 	.short	(.L_374 - .L_373)
.L_373:
        /*0004*/ 	.word	0x00000082


	//----- nvinfo : EIATTR_KPARAM_INFO
	.align		4
.L_374:
        /*0008*/ 	.byte	0x04, 0x17
        /*000a*/ 	.short	(.L_376 - .L_375)
.L_375:
        /*000c*/ 	.word	0x00000000
        /*0010*/ 	.short	0x0000
        /*0012*/ 	.short	0x0000
        /*0014*/ 	.byte	0x00, 0xf0, 0x01, 0x0a


	//----- nvinfo : EIATTR_SPARSE_MMA_MASK
	.align		4
.L_376:
        /*0018*/ 	.byte	0x03, 0x50
        /*001a*/ 	.short	0x0000


	//----- nvinfo : EIATTR_MAXREG_COUNT
	.align		4
        /*001c*/ 	.byte	0x03, 0x1b
        /*001e*/ 	.short	0x00ff


	//----- nvinfo : EIATTR_NUM_BARRIERS
	.align		4
        /*0020*/ 	.byte	0x02, 0x4c
        /*0022*/ 	.byte	0x01
	.zero		1


	//----- nvinfo : EIATTR_MERCURY_ISA_VERSION
	.align		4
        /*0024*/ 	.byte	0x03, 0x5f
        /*0026*/ 	.short	0x0101


	//----- nvinfo : EIATTR_VRC_CTA_INIT_COUNT
	.align		4
        /*0028*/ 	.byte	0x02, 0x4a
	.zero		1
	.zero		1


	//----- nvinfo : EIATTR_EXIT_INSTR_OFFSETS
	.align		4
        /*002c*/ 	.byte	0x04, 0x1c
        /*002e*/ 	.short	(.L_378 - .L_377)


	//   ....[0]....
.L_377:
        /*0030*/ 	.word	0x00000080


	//   ....[1]....
        /*0034*/ 	.word	0x00008a40


	//----- nvinfo : EIATTR_CRS_STACK_SIZE
	.align		4
.L_378:
        /*0038*/ 	.byte	0x04, 0x1e
        /*003a*/ 	.short	(.L_380 - .L_379)
.L_379:
        /*003c*/ 	.word	0x00000000


	//----- nvinfo : EIATTR_CBANK_PARAM_SIZE
	.align		4
.L_380:
        /*0040*/ 	.byte	0x03, 0x19
        /*0042*/ 	.short	0x0280


	//----- nvinfo : EIATTR_PARAM_CBANK
	.align		4
        /*0044*/ 	.byte	0x04, 0x0a
        /*0046*/ 	.short	(.L_382 - .L_381)
	.align		4
.L_381:
        /*0048*/ 	.word	index@(.nv.constant0._ZN5flash44flash_bwd_dq_dk_dv_loop_seqk_parallel_kernelI23Flash_bwd_kernel_traitsILi64ELi64ELi128ELi8ELi2ELi4ELi4ELb1ELb0EN7cutlass10bfloat16_tE19Flash_kernel_traitsILi64ELi64ELi128ELi8ES3_EELb1ELb1ELb0ELb1ELb0ELb0ELb0EEEvNS_16Flash_bwd_paramsE)
        /*004c*/ 	.short	0x0380
        /*004e*/ 	.short	0x0280


	//----- nvinfo : EIATTR_SW_WAR
	.align		4
.L_382:
        /*0050*/ 	.byte	0x04, 0x36
        /*0052*/ 	.short	(.L_384 - .L_383)
.L_383:
        /*0054*/ 	.word	0x00000008
.L_384:


//--------------------- .nv.info._ZN5flash44flash_bwd_dq_dk_dv_loop_seqk_parallel_kernelI23Flash_bwd_kernel_traitsILi64ELi64ELi128ELi8ELi2ELi4ELi4ELb1ELb0EN7cutlass10bfloat16_tE19Flash_kernel_traitsILi64ELi64ELi128ELi8ES3_EELb0ELb1ELb0ELb1ELb0ELb0ELb1EEEvNS_16Flash_bwd_paramsE --------------------------
	.section	.nv.info._ZN5flash44flash_bwd_dq_dk_dv_loop_seqk_parallel_kernelI23Flash_bwd_kernel_traitsILi64ELi64ELi128ELi8ELi2ELi4ELi4ELb1ELb0EN7cutlass10bfloat16_tE19Flash_kernel_traitsILi64ELi64ELi128ELi8ES3_EELb0ELb1ELb0ELb1ELb0ELb0ELb1EEEvNS_16Flash_bwd_paramsE,"",@"SHT_CUDA_INFO"
	.sectionflags	@""
	.align	4


	//----- nvinfo : EIATTR_CUDA_API_VERSION
	.align		4
        /*0000*/ 	.byte	0x04, 0x37
        /*0002*/ 	.short	(.L_386 - .L_385)
.L_385:
        /*0004*/ 	.word	0x00000082


	//----- nvinfo : EIATTR_KPARAM_INFO
	.align		4
.L_386:
        /*0008*/ 	.byte	0x04, 0x17
        /*000a*/ 	.short	(.L_388 - .L_387)
.L_387:
        /*000c*/ 	.word	0x00000000
        /*0010*/ 	.short	0x0000
        /*0012*/ 	.short	0x0000
        /*0014*/ 	.byte	0x00, 0xf0, 0x01, 0x0a


	//----- nvinfo : EIATTR_SPARSE_MMA_MASK
	.align		4
.L_388:
        /*0018*/ 	.byte	0x03, 0x50
        /*001a*/ 	.short	0x0000


	//----- nvinfo : EIATTR_MAXREG_COUNT
	.align		4
        /*001c*/ 	.byte	0x03, 0x1b
        /*001e*/ 	.short	0x00ff


	//----- nvinfo : EIATTR_NUM_BARRIERS
	.align		4
        /*0020*/ 	.byte	0x02, 0x4c
        /*0022*/ 	.byte	0x01
	.zero		1


	//----- nvinfo : EIATTR_MERCURY_ISA_VERSION
	.align		4
        /*0024*/ 	.byte	0x03, 0x5f
        /*0026*/ 	.short	0x0101


	//----- nvinfo : EIATTR_VRC_CTA_INIT_COUNT
	.align		4
        /*0028*/ 	.byte	0x02, 0x4a
	.zero		1
	.zero		1


	//----- nvinfo : EIATTR_EXIT_INSTR_OFFSETS
	.align		4
        /*002c*/ 	.byte	0x04, 0x1c
        /*002e*/ 	.short	(.L_390 - .L_389)


	//   ....[0]....
.L_389:
        /*0030*/ 	.word	0x00000080


	//   ....[1]....
        /*0034*/ 	.word	0x00008900


	//----- nvinfo : EIATTR_CRS_STACK_SIZE
	.align		4
.L_390:
        /*0038*/ 	.byte	0x04, 0x1e
        /*003a*/ 	.short	(.L_392 - .L_391)
.L_391:
        /*003c*/ 	.word	0x00000000


	//----- nvinfo : EIATTR_CBANK_PARAM_SIZE
	.align		4
.L_392:
        /*0040*/ 	.byte	0x03, 0x19
        /*0042*/ 	.short	0x0280


	//----- nvinfo : EIATTR_PARAM_CBANK
	.align		4
        /*0044*/ 	.byte	0x04, 0x0a
        /*0046*/ 	.short	(.L_394 - .L_393)
	.align		4
.L_393:
        /*0048*/ 	.word	index@(.nv.constant0._ZN5flash44flash_bwd_dq_dk_dv_loop_seqk_parallel_kernelI23Flash_bwd_kernel_traitsILi64ELi64ELi128ELi8ELi2ELi4ELi4ELb1ELb0EN7cutlass10bfloat16_tE19Flash_kernel_traitsILi64ELi64ELi128ELi8ES3_EELb0ELb1ELb0ELb1ELb0ELb0ELb1EEEvNS_16Flash_bwd_paramsE)
        /*004c*/ 	.short	0x0380
        /*004e*/ 	.short	0x0280


	//----- nvinfo : EIATTR_SW_WAR
	.align		4
.L_394:
        /*0050*/ 	.byte	0x04, 0x36
        /*0052*/ 	.short	(.L_396 - .L_395)
.L_395:
        /*0054*/ 	.word	0x00000008
.L_396:


//--------------------- .nv.info._ZN5flash25flash_bwd_dot_do_o_kernelILb0E23Flash_bwd_kernel_traitsILi64ELi64ELi128ELi8ELi2ELi4ELi4ELb1ELb0EN7cutlass10bfloat16_tE19Flash_kernel_traitsILi64ELi64ELi128ELi8ES3_EEEEvNS_16Flash_bwd_paramsE --------------------------
	.section	.nv.info._ZN5flash25flash_bwd_dot_do_o_kernelILb0E23Flash_bwd_kernel_traitsILi64ELi64ELi128ELi8ELi2ELi4ELi4ELb1ELb0EN7cutlass10bfloat16_tE19Flash_kernel_traitsILi64ELi64ELi128ELi8ES3_EEEEvNS_16Flash_bwd_paramsE,"",@"SHT_CUDA_INFO"
	.sectionflags	@""
	.align	4


	//----- nvinfo : EIATTR_CUDA_API_VERSION
	.align		4
        /*0000*/ 	.byte	0x04, 0x37
        /*0002*/ 	.short	(.L_398 - .L_397)
.L_397:
        /*0004*/ 	.word	0x00000082


	//----- nvinfo : EIATTR_KPARAM_INFO
	.align		4
.L_398:
        /*0008*/ 	.byte	0x04, 0x17
        /*000a*/ 	.short	(.L_400 - .L_399)
.L_399:
        /*000c*/ 	.word	0x00000000
        /*0010*/ 	.short	0x0000
        /*0012*/ 	.short	0x0000
        /*0014*/ 	.byte	0x00, 0xf0, 0x01, 0x0a


	//----- nvinfo : EIATTR_SPARSE_MMA_MASK
	.align		4
.L_400:
        /*0018*/ 	.byte	0x03, 0x50
        /*001a*/ 	.short	0x0000


	//----- nvinfo : EIATTR_MAXREG_COUNT
	.align		4
        /*001c*/ 	.byte	0x03, 0x1b
        /*001e*/ 	.short	0x00ff


	//----- nvinfo : EIATTR_MERCURY_ISA_VERSION
	.align		4
        /*0020*/ 	.byte	0x03, 0x5f
        /*0022*/ 	.short	0x0101


	//----- nvinfo : EIATTR_COOP_GROUP_MASK_REGIDS
	.align		4
        /*0024*/ 	.byte	0x04, 0x29
        /*0026*/ 	.short	(.L_402 - .L_401)


	//   ....[0]....
.L_401:
        /*0028*/ 	.word	0xffffffff


	//   ....[1]....
        /*002c*/ 	.word	0xffffffff


	//   ....[2]....
        /*0030*/ 	.word	0xffffffff


	//   ....[3]....
        /*0034*/ 	.word	0xffffffff


	//   ....[4]....
        /*0038*/ 	.word	0xffffffff


	//   ....[5]....
        /*003c*/ 	.word	0xffffffff


	//----- nvinfo : EIATTR_COOP_GROUP_INSTR_OFFSETS
	.align		4
.L_402:
        /*0040*/ 	.byte	0x04, 0x28
        /*0042*/ 	.short	(.L_404 - .L_403)


	//   ....[0]....
.L_403:
        /*0044*/ 	.word	0x00000b10


	//   ....[1]....
        /*0048*/ 	.word	0x00000b20


	//   ....[2]....
        /*004c*/ 	.word	0x00000b50


	//   ....[3]....
        /*0050*/ 	.word	0x00000b60


	//   ....[4]....
        /*0054*/ 	.word	0x00000b90


	//   ....[5]....
        /*0058*/ 	.word	0x00000ba0


	//----- nvinfo : EIATTR_VRC_CTA_INIT_COUNT
	.align		4
.L_404:
        /*005c*/ 	.byte	0x02, 0x4a
	.zero		1
	.zero		1


	//----- nvinfo : EIATTR_EXIT_INSTR_OFFSETS
	.align		4
        /*0060*/ 	.byte	0x04, 0x1c
        /*0062*/ 	.short	(.L_406 - .L_405)


	//   ....[0]....
.L_405:
        /*0064*/ 	.word	0x00000140


	//   ....[1]....
        /*0068*/ 	.word	0x00000c40


	//   ....[2]....
        /*006c*/ 	.word	0x00000c60


	//----- nvinfo : EIATTR_CBANK_PARAM_SIZE
	.align		4
.L_406:
        /*0070*/ 	.byte	0x03, 0x19
        /*0072*/ 	.short	0x0280


	//----- nvinfo : EIATTR_PARAM_CBANK
	.align		4
        /*0074*/ 	.byte	0x04, 0x0a
        /*0076*/ 	.short	(.L_408 - .L_407)
	.align		4
.L_407:
        /*0078*/ 	.word	index@(.nv.constant0._ZN5flash25flash_bwd_dot_do_o_kernelILb0E23Flash_bwd_kernel_traitsILi64ELi64ELi128ELi8ELi2ELi4ELi4ELb1ELb0EN7cutlass10bfloat16_tE19Flash_kernel_traitsILi64ELi64ELi128ELi8ES3_EEEEvNS_16Flash_bwd_paramsE)
        /*007c*/ 	.short	0x0380
        /*007e*/ 	.short	0x0280


	//----- nvinfo : EIATTR_SW_WAR
	.align		4
.L_408:
        /*0080*/ 	.byte	0x04, 0x36
        /*0082*/ 	.short	(.L_410 - .L_409)
.L_409:
        /*0084*/ 	.word	0x00000008
.L_410:


//--------------------- .nv.info._ZN5flash25flash_bwd_dot_do_o_kernelILb1E23Flash_bwd_kernel_traitsILi64ELi64ELi128ELi8ELi2ELi4ELi4ELb1ELb0EN7cutlass10bfloat16_tE19Flash_kernel_traitsILi64ELi64ELi128ELi8ES3_EEEEvNS_16Flash_bwd_paramsE --------------------------
	.section	.nv.info._ZN5flash25flash_bwd_dot_do_o_kernelILb1E23Flash_bwd_kernel_traitsILi64ELi64ELi128ELi8ELi2ELi4ELi4ELb1ELb0EN7cutlass10bfloat16_tE19Flash_kernel_traitsILi64ELi64ELi128ELi8ES3_EEEEvNS_16Flash_bwd_paramsE,"",@"SHT_CUDA_INFO"
	.sectionflags	@""
	.align	4


	//----- nvinfo : EIATTR_CUDA_API_VERSION
	.align		4
        /*0000*/ 	.byte	0x04, 0x37
        /*0002*/ 	.short	(.L_412 - .L_411)
.L_411:
        /*0004*/ 	.word	0x00000082


	//----- nvinfo : EIATTR_KPARAM_INFO
	.align		4
.L_412:
        /*0008*/ 	.byte	0x04, 0x17
        /*000a*/ 	.short	(.L_414 - .L_413)
.L_413:
        /*000c*/ 	.word	0x00000000
        /*0010*/ 	.short	0x0000
        /*0012*/ 	.short	0x0000
        /*0014*/ 	.byte	0x00, 0xf0, 0x01, 0x0a


	//----- nvinfo : EIATTR_SPARSE_MMA_MASK
	.align		4
.L_414:
        /*0018*/ 	.byte	0x03, 0x50
        /*001a*/ 	.short	0x0000


	//----- nvinfo : EIATTR_MAXREG_COUNT
	.align		4
        /*001c*/ 	.byte	0x03, 0x1b
        /*001e*/ 	.short	0x00ff


	//----- nvinfo : EIATTR_MERCURY_ISA_VERSION
	.align		4
        /*0020*/ 	.byte	0x03, 0x5f
        /*0022*/ 	.short	0x0101


	//----- nvinfo : EIATTR_COOP_GROUP_MASK_REGIDS
	.align		4
        /*0024*/ 	.byte	0x04, 0x29
        /*0026*/ 	.short	(.L_416 - .L_415)


	//   ....[0]....
.L_415:
        /*0028*/ 	.word	0xffffffff


	//   ....[1]....
        /*002c*/ 	.word	0xffffffff


	//   ....[2]....
        /*0030*/ 	.word	0xffffffff


	//   ....[3]....
        /*0034*/ 	.word	0xffffffff


	//   ....[4]....
        /*0038*/ 	.word	0xffffffff


	//   ....[5]....
        /*003c*/ 	.word	0xffffffff


	//----- nvinfo : EIATTR_COOP_GROUP_INSTR_OFFSETS
	.align		4
.L_416:
        /*0040*/ 	.byte	0x04, 0x28
        /*0042*/ 	.short	(.L_418 - .L_417)


	//   ....[0]....
.L_417:
        /*0044*/ 	.word	0x00000cf0


	//   ....[1]....
        /*0048*/ 	.word	0x00000d00


	//   ....[2]....
        /*004c*/ 	.word	0x00000d40


	//   ....[3]....
        /*0050*/ 	.word	0x00000d70


	//   ....[4]....
        /*0054*/ 	.word	0x00000e80


	//   ....[5]....
        /*0058*/ 	.word	0x00000ea0


	//----- nvinfo : EIATTR_VRC_CTA_INIT_COUNT
	.align		4
.L_418:
        /*005c*/ 	.byte	0x02, 0x4a
	.zero		1
	.zero		1


	//----- nvinfo : EIATTR_EXIT_INSTR_OFFSETS
	.align		4
        /*0060*/ 	.byte	0x04, 0x1c
        /*0062*/ 	.short	(.L_420 - .L_419)


	//   ....[0]....
.L_419:
        /*0064*/ 	.word	0x00000140


	//   ....[1]....
        /*0068*/ 	.word	0x00000fb0


	//----- nvinfo : EIATTR_CBANK_PARAM_SIZE
	.align		4
.L_420:
        /*006c*/ 	.byte	0x03, 0x19
        /*006e*/ 	.short	0x0280


	//----- nvinfo : EIATTR_PARAM_CBANK
	.align		4
        /*0070*/ 	.byte	0x04, 0x0a
        /*0072*/ 	.short	(.L_422 - .L_421)
	.align		4
.L_421:
        /*0074*/ 	.word	index@(.nv.constant0._ZN5flash25flash_bwd_dot_do_o_kernelILb1E23Flash_bwd_kernel_traitsILi64ELi64ELi128ELi8ELi2ELi4ELi4ELb1ELb0EN7cutlass10bfloat16_tE19Flash_kernel_traitsILi64ELi64ELi128ELi8ES3_EEEEvNS_16Flash_bwd_paramsE)
        /*0078*/ 	.short	0x0380
        /*007a*/ 	.short	0x0280


	//----- nvinfo : EIATTR_SW_WAR
	.align		4
.L_422:
        /*007c*/ 	.byte	0x04, 0x36
        /*007e*/ 	.short	(.L_424 - .L_423)
.L_423:
        /*0080*/ 	.word	0x00000008
.L_424:


//--------------------- .nv.info._ZN5flash27flash_bwd_convert_dq_kernelI23Flash_bwd_kernel_traitsILi64ELi128ELi128ELi8ELi4ELi4ELi4ELb0ELb0EN7cutlass10bfloat16_tE19Flash_kernel_traitsILi64ELi128ELi128ELi8ES3_EEEEvNS_16Flash_bwd_paramsEi --------------------------
	.section	.nv.info._ZN5flash27flash_bwd_convert_dq_kernelI23Flash_bwd_kernel_traitsILi64ELi128ELi128ELi8ELi4ELi4ELi4ELb0ELb0EN7cutlass10bfloat16_tE19Flash_kernel_traitsILi64ELi128ELi128ELi8ES3_EEEEvNS_16Flash_bwd_paramsEi,"",@"SHT_CUDA_INFO"
	.sectionflags	@""
	.align	4


	//----- nvinfo : EIATTR_CUDA_API_VERSION
	.align		4
        /*0000*/ 	.byte	0x04, 0x37
        /*0002*/ 	.short	(.L_426 - .L_425)
.L_425:
        /*0004*/ 	.word	0x00000082


	//----- nvinfo : EIATTR_KPARAM_INFO
	.align		4
.L_426:
        /*0008*/ 	.byte	0x04, 0x17
        /*000a*/ 	.short	(.L_428 - .L_427)
.L_427:
        /*000c*/ 	.word	0x00000000
        /*0010*/ 	.short	0x0001
        /*0012*/ 	.short	0x0280
        /*0014*/ 	.byte	0x00, 0xf0, 0x11, 0x00


	//----- nvinfo : EIATTR_KPARAM_INFO
	.align		4
.L_428:
        /*0018*/ 	.byte	0x04, 0x17
        /*001a*/ 	.short	(.L_430 - .L_429)
.L_429:
        /*001c*/ 	.word	0x00000000
        /*0020*/ 	.short	0x0000
        /*0022*/ 	.short	0x0000
        /*0024*/ 	.byte	0x00, 0xf0, 0x01, 0x0a


	//----- nvinfo : EIATTR_SPARSE_MMA_MASK
	.align		4
.L_430:
        /*0028*/ 	.byte	0x03, 0x50
        /*002a*/ 	.short	0x0000


	//----- nvinfo : EIATTR_MAXREG_COUNT
	.align		4
        /*002c*/ 	.byte	0x03, 0x1b
        /*002e*/ 	.short	0x00ff


	//----- nvinfo : EIATTR_NUM_BARRIERS
	.align		4
        /*0030*/ 	.byte	0x02, 0x4c
        /*0032*/ 	.byte	0x01
	.zero		1


	//----- nvinfo : EIATTR_MERCURY_ISA_VERSION
	.align		4
        /*0034*/ 	.byte	0x03, 0x5f
        /*0036*/ 	.short	0x0101


	//----- nvinfo : EIATTR_VRC_CTA_INIT_COUNT
	.align		4
        /*0038*/ 	.byte	0x02, 0x4a
	.zero		1
	.zero		1


	//----- nvinfo : EIATTR_EXIT_INSTR_OFFSETS
	.align		4
        /*003c*/ 	.byte	0x04, 0x1c
        /*003e*/ 	.short	(.L_432 - .L_431)


	//   ....[0]....
.L_431:
        /*0040*/ 	.word	0x00000120


	//   ....[1]....
        /*0044*/ 	.word	0x00001580


	//   ....[2]....
        /*0048*/ 	.word	0x00001640


	//----- nvinfo : EIATTR_CRS_STACK_SIZE
	.align		4
.L_432:
        /*004c*/ 	.byte	0x04, 0x1e
        /*004e*/ 	.short	(.L_434 - .L_433)
.L_433:
        /*0050*/ 	.word	0x00000000


	//----- nvinfo : EIATTR_CBANK_PARAM_SIZE
	.align		4
.L_434:
        /*0054*/ 	.byte	0x03, 0x19
        /*0056*/ 	.short	0x0284


	//----- nvinfo : EIATTR_PARAM_CBANK
	.align		4
        /*0058*/ 	.byte	0x04, 0x0a
        /*005a*/ 	.short	(.L_436 - .L_435)
	.align		4
.L_435:
        /*005c*/ 	.word	index@(.nv.constant0._ZN5flash27flash_bwd_convert_dq_kernelI23Flash_bwd_kernel_traitsILi64ELi128ELi128ELi8ELi4ELi4ELi4ELb0ELb0EN7cutlass10bfloat16_tE19Flash_kernel_traitsILi64ELi128ELi128ELi8ES3_EEEEvNS_16Flash_bwd_paramsEi)
        /*0060*/ 	.short	0x0380
        /*0062*/ 	.short	0x0284


	//----- nvinfo : EIATTR_SW_WAR
	.align		4
.L_436:
        /*0064*/ 	.byte	0x04, 0x36
        /*0066*/ 	.short	(.L_438 - .L_437)
.L_437:
        /*0068*/ 	.word	0x00000008
.L_438:


//--------------------- .nv.info._ZN5flash44flash_bwd_dq_dk_dv_loop_seqk_parallel_kernelI23Flash_bwd_kernel_traitsILi64ELi128ELi128ELi8ELi4ELi4ELi4ELb0ELb0EN7cutlass10bfloat16_tE19Flash_kernel_traitsILi64ELi128ELi128ELi8ES3_EELb1ELb1ELb0ELb0ELb0ELb0ELb0EEEvNS_16Flash_bwd_paramsE --------------------------
	.section	.nv.info._ZN5flash44flash_bwd_dq_dk_dv_loop_seqk_parallel_kernelI23Flash_bwd_kernel_traitsILi64ELi128ELi128ELi8ELi4ELi4ELi4ELb0ELb0EN7cutlass10bfloat16_tE19Flash_kernel_traitsILi64ELi128ELi128ELi8ES3_EELb1ELb1ELb0ELb0ELb0ELb0ELb0EEEvNS_16Flash_bwd_paramsE,"",@"SHT_CUDA_INFO"
	.sectionflags	@""
	.align	4


	//----- nvinfo : EIATTR_CUDA_API_VERSION
	.align		4
        /*0000*/ 	.byte	0x04, 0x37
        /*0002*/ 	.short	(.L_440 - .L_439)
.L_439:
        /*0004*/ 	.word	0x00000082


	//----- nvinfo : EIATTR_KPARAM_INFO
	.align		4
.L_440:
        /*0008*/ 	.byte	0x04, 0x17
        /*000a*/ 	.short	(.L_442 - .L_441)
.L_441:
        /*000c*/ 	.word	0x00000000
        /*0010*/ 	.short	0x0000
        /*0012*/ 	.short	0x0000
        /*0014*/ 	.byte	0x00, 0xf0, 0x01, 0x0a


	//----- nvinfo : EIATTR_SPARSE_MMA_MASK
	.align		4
.L_442:
        /*0018*/ 	.byte	0x03, 0x50
        /*001a*/ 	.short	0x0000


	//----- nvinfo : EIATTR_MAXREG_COUNT
	.align		4
        /*001c*/ 	.byte	0x03, 0x1b
        /*001e*/ 	.short	0x00ff


	//----- nvinfo : EIATTR_NUM_BARRIERS
	.align		4
        /*0020*/ 	.byte	0x02, 0x4c
        /*0022*/ 	.byte	0x01
	.zero		1


	//----- nvinfo : EIATTR_ANNOTATIONS
	.align		4
        /*0024*/ 	.byte	0x04, 0x55
        /*0026*/ 	.short	(.L_444 - .L_443)


	//   ....[0]....
.L_443:
        /* <DEDUP_REMOVED lines=14> */


	//----- nvinfo : EIATTR_MERCURY_ISA_VERSION
	.align		4
.L_444:
        /*00f8*/ 	.byte	0x03, 0x5f
        /*00fa*/ 	.short	0x0101


	//----- nvinfo : EIATTR_VRC_CTA_INIT_COUNT
	.align		4
        /*00fc*/ 	.byte	0x02, 0x4a
	.zero		1
	.zero		1


	//----- nvinfo : EIATTR_EXIT_INSTR_OFFSETS
	.align		4
        /*0100*/ 	.byte	0x04, 0x1c
        /*0102*/ 	.short	(.L_446 - .L_445)


	//   ....[0]....
.L_445:
        /*0104*/ 	.word	0x00000090


	//   ....[1]....
        /*0108*/ 	.word	0x0000c1e0


	//----- nvinfo : EIATTR_CRS_STACK_SIZE
	.align		4
.L_446:
        /*010c*/ 	.byte	0x04, 0x1e
        /*010e*/ 	.short	(.L_448 - .L_447)
.L_447:
        /*0110*/ 	.word	0x00000000


	//----- nvinfo : EIATTR_CBANK_PARAM_SIZE
	.align		4
.L_448:
        /*0114*/ 	.byte	0x03, 0x19
        /*0116*/ 	.short	0x0280


	//----- nvinfo : EIATTR_PARAM_CBANK
	.align		4
        /*0118*/ 	.byte	0x04, 0x0a
        /*011a*/ 	.short	(.L_450 - .L_449)
	.align		4
.L_449:
        /*011c*/ 	.word	index@(.nv.constant0._ZN5flash44flash_bwd_dq_dk_dv_loop_seqk_parallel_kernelI23Flash_bwd_kernel_traitsILi64ELi128ELi128ELi8ELi4ELi4ELi4ELb0ELb0EN7cutlass10bfloat16_tE19Flash_kernel_traitsILi64ELi128ELi128ELi8ES3_EELb1ELb1ELb0ELb0ELb0ELb0ELb0EEEvNS_16Flash_bwd_paramsE)
        /*0120*/ 	.short	0x0380
        /*0122*/ 	.short	0x0280


	//----- nvinfo : EIATTR_SW_WAR
	.align		4
.L_450:
        /*0124*/ 	.byte	0x04, 0x36
        /*0126*/ 	.short	(.L_452 - .L_451)
.L_451:
        /*0128*/ 	.word	0x00000008
.L_452:


//--------------------- .nv.info._ZN5flash44flash_bwd_dq_dk_dv_loop_seqk_parallel_kernelI23Flash_bwd_kernel_traitsILi64ELi128ELi128ELi8ELi4ELi4ELi4ELb0ELb0EN7cutlass10bfloat16_tE19Flash_kernel_traitsILi64ELi128ELi128ELi8ES3_EELb0ELb1ELb0ELb0ELb0ELb0ELb1EEEvNS_16Flash_bwd_paramsE --------------------------
	.section	.nv.info._ZN5flash44flash_bwd_dq_dk_dv_loop_seqk_parallel_kernelI23Flash_bwd_kernel_traitsILi64ELi128ELi128ELi8ELi4ELi4ELi4ELb0ELb0EN7cutlass10bfloat16_tE19Flash_kernel_traitsILi64ELi128ELi128ELi8ES3_EELb0ELb1ELb0ELb0ELb0ELb0ELb1EEEvNS_16Flash_bwd_paramsE,"",@"SHT_CUDA_INFO"
	.sectionflags	@""
	.align	4


	//----- nvinfo : EIATTR_CUDA_API_VERSION
	.align		4
        /*0000*/ 	.byte	0x04, 0x37
        /*0002*/ 	.short	(.L_454 - .L_453)
.L_453:
        /*0004*/ 	.word	0x00000082


	//----- nvinfo : EIATTR_KPARAM_INFO
	.align		4
.L_454:
        /*0008*/ 	.byte	0x04, 0x17
        /*000a*/ 	.short	(.L_456 - .L_455)
.L_455:
        /*000c*/ 	.word	0x00000000
        /*0010*/ 	.short	0x0000
        /*0012*/ 	.short	0x0000
        /*0014*/ 	.byte	0x00, 0xf0, 0x01, 0x0a


	//----- nvinfo : EIATTR_SPARSE_MMA_MASK
	.align		4
.L_456:
        /*0018*/ 	.byte	0x03, 0x50
        /*001a*/ 	.short	0x0000


	//----- nvinfo : EIATTR_MAXREG_COUNT
	.align		4
        /*001c*/ 	.byte	0x03, 0x1b
        /*001e*/ 	.short	0x00ff


	//----- nvinfo : EIATTR_NUM_BARRIERS
	.align		4
        /*0020*/ 	.byte	0x02, 0x4c
        /*0022*/ 	.byte	0x01
	.zero		1


	//----- nvinfo : EIATTR_ANNOTATIONS
	.align		4
        /*0024*/ 	.byte	0x04, 0x55
        /*0026*/ 	.short	(.L_458 - .L_457)


	//   ....[0]....
.L_457:
        /* <DEDUP_REMOVED lines=71> */


	//----- nvinfo : EIATTR_MERCURY_ISA_VERSION
	.align		4
.L_458:
        /*0488*/ 	.byte	0x03, 0x5f
        /*048a*/ 	.short	0x0101


	//----- nvinfo : EIATTR_VRC_CTA_INIT_COUNT
	.align		4
        /*048c*/ 	.byte	0x02, 0x4a
	.zero		1
	.zero		1


	//----- nvinfo : EIATTR_EXIT_INSTR_OFFSETS
	.align		4
        /*0490*/ 	.byte	0x04, 0x1c
        /*0492*/ 	.short	(.L_460 - .L_459)


	//   ....[0]....
.L_459:
        /*0494*/ 	.word	0x00000090


	//   ....[1]....
        /*0498*/ 	.word	0x0000c250


	//----- nvinfo : EIATTR_CRS_STACK_SIZE
	.align		4
.L_460:
        /*049c*/ 	.byte	0x04, 0x1e
        /*049e*/ 	.short	(.L_462 - .L_461)
.L_461:
        /*04a0*/ 	.word	0x00000000


	//----- nvinfo : EIATTR_CBANK_PARAM_SIZE
	.align		4
.L_462:
        /*04a4*/ 	.byte	0x03, 0x19
        /*04a6*/ 	.short	0x0280


	//----- nvinfo : EIATTR_PARAM_CBANK
	.align		4
        /*04a8*/ 	.byte	0x04, 0x0a
        /*04aa*/ 	.short	(.L_464 - .L_463)
	.align		4
.L_463:
        /*04ac*/ 	.word	index@(.nv.constant0._ZN5flash44flash_bwd_dq_dk_dv_loop_seqk_parallel_kernelI23Flash_bwd_kernel_traitsILi64ELi128ELi128ELi8ELi4ELi4ELi4ELb0ELb0EN7cutlass10bfloat16_tE19Flash_kernel_traitsILi64ELi128ELi128ELi8ES3_EELb0ELb1ELb0ELb0ELb0ELb0ELb1EEEvNS_16Flash_bwd_paramsE)
        /*04b0*/ 	.short	0x0380
        /*04b2*/ 	.short	0x0280


	//----- nvinfo : EIATTR_SW_WAR
	.align		4
.L_464:
        /*04b4*/ 	.byte	0x04, 0x36
        /*04b6*/ 	.short	(.L_466 - .L_465)
.L_465:
        /*04b8*/ 	.word	0x00000008
.L_466:


//--------------------- .nv.info._ZN5flash44flash_bwd_dq_dk_dv_loop_seqk_parallel_kernelI23Flash_bwd_kernel_traitsILi64ELi128ELi128ELi8ELi4ELi4ELi4ELb0ELb0EN7cutlass10bfloat16_tE19Flash_kernel_traitsILi64ELi128ELi128ELi8ES3_EELb1ELb1ELb0ELb0ELb1ELb1ELb0EEEvNS_16Flash_bwd_paramsE --------------------------
	.section	.nv.info._ZN5flash44flash_bwd_dq_dk_dv_loop_seqk_parallel_kernelI23Flash_bwd_kernel_traitsILi64ELi128ELi128ELi8ELi4ELi4ELi4ELb0ELb0EN7cutlass10bfloat16_tE19Flash_kernel_traitsILi64ELi128ELi128ELi8ES3_EELb1ELb1ELb0ELb0ELb1ELb1ELb0EEEvNS_16Flash_bwd_paramsE,"",@"SHT_CUDA_INFO"
	.sectionflags	@""
	.align	4


	//----- nvinfo : EIATTR_CUDA_API_VERSION
	.align		4
        /*0000*/ 	.byte	0x04, 0x37
        /*0002*/ 	.short	(.L_468 - .L_467)
.L_467:
        /*0004*/ 	.word	0x00000082


	//----- nvinfo : EIATTR_KPARAM_INFO
	.align		4
.L_468:
        /*0008*/ 	.byte	0x04, 0x17
        /*000a*/ 	.short	(.L_470 - .L_469)
.L_469:
        /*000c*/ 	.word	0x00000000
        /*0010*/ 	.short	0x0000
        /*0012*/ 	.short	0x0000
        /*0014*/ 	.byte	0x00, 0xf0, 0x01, 0x0a


	//----- nvinfo : EIATTR_SPARSE_MMA_MASK
	.align		4
.L_470:
        /*0018*/ 	.byte	0x03, 0x50
        /*001a*/ 	.short	0x0000


	//----- nvinfo : EIATTR_MAXREG_COUNT
	.align		4
        /*001c*/ 	.byte	0x03, 0x1b
        /*001e*/ 	.short	0x00ff


	//----- nvinfo : EIATTR_NUM_BARRIERS
	.align		4
        /*0020*/ 	.byte	0x02, 0x4c
        /*0022*/ 	.byte	0x01
	.zero		1


	//----- nvinfo : EIATTR_ANNOTATIONS
	.align		4
        /*0024*/ 	.byte	0x04, 0x55
        /*0026*/ 	.short	(.L_472 - .L_471)


	//   ....[0]....
.L_471:
        /* <DEDUP_REMOVED lines=15> */


	//----- nvinfo : EIATTR_MERCURY_ISA_VERSION
	.align		4
.L_472:
        /*0108*/ 	.byte	0x03, 0x5f
        /*010a*/ 	.short	0x0101


	//----- nvinfo : EIATTR_VRC_CTA_INIT_COUNT
	.align		4
        /*010c*/ 	.byte	0x02, 0x4a
	.zero		1
	.zero		1


	//----- nvinfo : EIATTR_EXIT_INSTR_OFFSETS
	.align		4
        /*0110*/ 	.byte	0x04, 0x1c
        /*0112*/ 	.short	(.L_474 - .L_473)


	//   ....[0]....
.L_473:
        /*0114*/ 	.word	0x00000090


	//   ....[1]....
        /*0118*/ 	.word	0x00009a60


	//----- nvinfo : EIATTR_CBANK_PARAM_SIZE
	.align		4
.L_474:
        /*011c*/ 	.byte	0x03, 0x19
        /*011e*/ 	.short	0x0280


	//----- nvinfo : EIATTR_PARAM_CBANK
	.align		4
        /*0120*/ 	.byte	0x04, 0x0a
        /*0122*/ 	.short	(.L_476 - .L_475)
	.align		4
.L_475:
        /*0124*/ 	.word	index@(.nv.constant0._ZN5flash44flash_bwd_dq_dk_dv_loop_seqk_parallel_kernelI23Flash_bwd_kernel_traitsILi64ELi128ELi128ELi8ELi4ELi4ELi4ELb0ELb0EN7cutlass10bfloat16_tE19Flash_kernel_traitsILi64ELi128ELi128ELi8ES3_EELb1ELb1ELb0ELb0ELb1ELb1ELb0EEEvNS_16Flash_bwd_paramsE)
        /*0128*/ 	.short	0x0380
        /*012a*/ 	.short	0x0280


	//----- nvinfo : EIATTR_SW_WAR
	.align		4
.L_476:
        /*012c*/ 	.byte	0x04, 0x36
        /*012e*/ 	.short	(.L_478 - .L_477)
.L_477:
        /*0130*/ 	.word	0x00000008
.L_478:


//--------------------- .nv.info._ZN5flash44flash_bwd_dq_dk_dv_loop_seqk_parallel_kernelI23Flash_bwd_kernel_traitsILi64ELi128ELi128ELi8ELi4ELi4ELi4ELb0ELb0EN7cutlass10bfloat16_tE19Flash_kernel_traitsILi64ELi128ELi128ELi8ES3_EELb0ELb1ELb0ELb0ELb1ELb1ELb1EEEvNS_16Flash_bwd_paramsE --------------------------
	.section	.nv.info._ZN5flash44flash_bwd_dq_dk_dv_loop_seqk_parallel_kernelI23Flash_bwd_kernel_traitsILi64ELi128ELi128ELi8ELi4ELi4ELi4ELb0ELb0EN7cutlass10bfloat16_tE19Flash_kernel_traitsILi64ELi128ELi128ELi8ES3_EELb0ELb1ELb0ELb0ELb1ELb1ELb1EEEvNS_16Flash_bwd_paramsE,"",@"SHT_CUDA_INFO"
	.sectionflags	@""
	.align	4


	//----- nvinfo : EIATTR_CUDA_API_VERSION
	.align		4
        /*0000*/ 	.byte	0x04, 0x37
        /*0002*/ 	.short	(.L_480 - .L_479)
.L_479:
        /*0004*/ 	.word	0x00000082


	//----- nvinfo : EIATTR_KPARAM_INFO
	.align		4
.L_480:
        /*0008*/ 	.byte	0x04, 0x17
        /*000a*/ 	.short	(.L_482 - .L_481)
.L_481:
        /*000c*/ 	.word	0x00000000
        /*0010*/ 	.short	0x0000
        /*0012*/ 	.short	0x0000
        /*0014*/ 	.byte	0x00, 0xf0, 0x01, 0x0a


	//----- nvinfo : EIATTR_SPARSE_MMA_MASK
	.align		4
.L_482:
        /*0018*/ 	.byte	0x03, 0x50
        /*001a*/ 	.short	0x0000


	//----- nvinfo : EIATTR_MAXREG_COUNT
	.align		4
        /*001c*/ 	.byte	0x03, 0x1b
        /*001e*/ 	.short	0x00ff


	//----- nvinfo : EIATTR_NUM_BARRIERS
	.align		4
        /*0020*/ 	.byte	0x02, 0x4c
        /*0022*/ 	.byte	0x01
	.zero		1


	//----- nvinfo : EIATTR_ANNOTATIONS
	.align		4
        /*0024*/ 	.byte	0x04, 0x55
        /*0026*/ 	.short	(.L_484 - .L_483)


	//   ....[0]....
.L_483:
        /* <DEDUP_REMOVED lines=74> */


	//----- nvinfo : EIATTR_MERCURY_ISA_VERSION
	.align		4
.L_484:
        /*04b8*/ 	.byte	0x03, 0x5f
        /*04ba*/ 	.short	0x0101


	//----- nvinfo : EIATTR_VRC_CTA_INIT_COUNT
	.align		4
        /*04bc*/ 	.byte	0x02, 0x4a
	.zero		1
	.zero		1


	//----- nvinfo : EIATTR_EXIT_INSTR_OFFSETS
	.align		4
        /*04c0*/ 	.byte	0x04, 0x1c
        /*04c2*/ 	.short	(.L_486 - .L_485)


	//   ....[0]....
.L_485:
        /*04c4*/ 	.word	0x00000090


	//   ....[1]....
        /*04c8*/ 	.word	0x00009a90


	//----- nvinfo : EIATTR_CBANK_PARAM_SIZE
	.align		4
.L_486:
        /*04cc*/ 	.byte	0x03, 0x19
        /*04ce*/ 	.short	0x0280


	//----- nvinfo : EIATTR_PARAM_CBANK
	.align		4
        /*04d0*/ 	.byte	0x04, 0x0a
        /*04d2*/ 	.short	(.L_488 - .L_487)
	.align		4
.L_487:
        /*04d4*/ 	.word	index@(.nv.constant0._ZN5flash44flash_bwd_dq_dk_dv_loop_seqk_parallel_kernelI23Flash_bwd_kernel_traitsILi64ELi128ELi128ELi8ELi4ELi4ELi4ELb0ELb0EN7cutlass10bfloat16_tE19Flash_kernel_traitsILi64ELi128ELi128ELi8ES3_EELb0ELb1ELb0ELb0ELb1ELb1ELb1EEEvNS_16Flash_bwd_paramsE)
        /*04d8*/ 	.short	0x0380
        /*04da*/ 	.short	0x0280


	//----- nvinfo : EIATTR_SW_WAR
	.align		4
.L_488:
        /*04dc*/ 	.byte	0x04, 0x36
        /*04de*/ 	.short	(.L_490 - .L_489)
.L_489:
        /*04e0*/ 	.word	0x00000008
.L_490:


//--------------------- .nv.info._ZN5flash44flash_bwd_dq_dk_dv_loop_seqk_parallel_kernelI23Flash_bwd_kernel_traitsILi64ELi128ELi128ELi8ELi4ELi4ELi4ELb0ELb0EN7cutlass10bfloat16_tE19Flash_kernel_traitsILi64ELi128ELi128ELi8ES3_EELb1ELb1ELb0ELb0ELb0ELb1ELb0EEEvNS_16Flash_bwd_paramsE --------------------------
	.section	.nv.info._ZN5flash44flash_bwd_dq_dk_dv_loop_seqk_parallel_kernelI23Flash_bwd_kernel_traitsILi64ELi128ELi128ELi8ELi4ELi4ELi4ELb0ELb0EN7cutlass10bfloat16_tE19Flash_kernel_traitsILi64ELi128ELi128ELi8ES3_EELb1ELb1ELb0ELb0ELb0ELb1ELb0EEEvNS_16Flash_bwd_paramsE,"",@"SHT_CUDA_INFO"
	.sectionflags	@""
	.align	4


	//----- nvinfo : EIATTR_CUDA_API_VERSION
	.align		4
        /*0000*/ 	.byte	0x04, 0x37
        /*0002*/ 	.short	(.L_492 - .L_491)
.L_491:
        /*0004*/ 	.word	0x00000082


	//----- nvinfo : EIATTR_KPARAM_INFO
	.align		4
.L_492:
        /*0008*/ 	.byte	0x04, 0x17
        /*000a*/ 	.short	(.L_494 - .L_493)
.L_493:
        /*000c*/ 	.word	0x00000000
        /*0010*/ 	.short	0x0000
        /*0012*/ 	.short	0x0000
        /*0014*/ 	.byte	0x00, 0xf0, 0x01, 0x0a


	//----- nvinfo : EIATTR_SPARSE_MMA_MASK
	.align		4
.L_494:
        /*0018*/ 	.byte	0x03, 0x50
        /*001a*/ 	.short	0x0000


	//----- nvinfo : EIATTR_MAXREG_COUNT
	.align		4
        /*001c*/ 	.byte	0x03, 0x1b
        /*001e*/ 	.short	0x00ff


	//----- nvinfo : EIATTR_NUM_BARRIERS
	.align		4
        /*0020*/ 	.byte	0x02, 0x4c
        /*0022*/ 	.byte	0x01
	.zero		1


	//----- nvinfo : EIATTR_ANNOTATIONS
	.align		4
        /*0024*/ 	.byte	0x04, 0x55
        /*0026*/ 	.short	(.L_496 - .L_495)


	//   ....[0]....
.L_495:
        /* <DEDUP_REMOVED lines=10> */


	//----- nvinfo : EIATTR_MERCURY_ISA_VERSION
	.align		4
.L_496:
        /*00b8*/ 	.byte	0x03, 0x5f
        /*00ba*/ 	.short	0x0101


	//----- nvinfo : EIATTR_VRC_CTA_INIT_COUNT
	.align		4
        /*00bc*/ 	.byte	0x02, 0x4a
	.zero		1
	.zero		1


	//----- nvinfo : EIATTR_EXIT_INSTR_OFFSETS
	.align		4
        /*00c0*/ 	.byte	0x04, 0x1c
        /*00c2*/ 	.short	(.L_498 - .L_497)


	//   ....[0]....
.L_497:
        /*00c4*/ 	.word	0x00000090


	//   ....[1]....
        /*00c8*/ 	.word	0x0000b710


	//----- nvinfo : EIATTR_CRS_STACK_SIZE
	.align		4
.L_498:
        /*00cc*/ 	.byte	0x04, 0x1e
        /*00ce*/ 	.short	(.L_500 - .L_499)
.L_499:
        /*00d0*/ 	.word	0x00000000


	//----- nvinfo : EIATTR_CBANK_PARAM_SIZE
	.align		4
.L_500:
        /*00d4*/ 	.byte	0x03, 0x19
        /*00d6*/ 	.short	0x0280


	//----- nvinfo : EIATTR_PARAM_CBANK
	.align		4
        /*00d8*/ 	.byte	0x04, 0x0a
        /*00da*/ 	.short	(.L_502 - .L_501)
	.align		4
.L_501:
        /*00dc*/ 	.word	index@(.nv.constant0._ZN5flash44flash_bwd_dq_dk_dv_loop_seqk_parallel_kernelI23Flash_bwd_kernel_traitsILi64ELi128ELi128ELi8ELi4ELi4ELi4ELb0ELb0EN7cutlass10bfloat16_tE19Flash_kernel_traitsILi64ELi128ELi128ELi8ES3_EELb1ELb1ELb0ELb0ELb0ELb1ELb0EEEvNS_16Flash_bwd_paramsE)
        /*00e0*/ 	.short	0x0380
        /*00e2*/ 	.short	0x0280


	//----- nvinfo : EIATTR_SW_WAR
	.align		4
.L_502:
        /*00e4*/ 	.byte	0x04, 0x36
        /*00e6*/ 	.short	(.L_504 - .L_503)
.L_503:
        /*00e8*/ 	.word	0x00000008
.L_504:


//--------------------- .nv.info._ZN5flash44flash_bwd_dq_dk_dv_loop_seqk_parallel_kernelI23Flash_bwd_kernel_traitsILi64ELi128ELi128ELi8ELi4ELi4ELi4ELb0ELb0EN7cutlass10bfloat16_tE19Flash_kernel_traitsILi64ELi128ELi128ELi8ES3_EELb0ELb1ELb0ELb0ELb0ELb1ELb1EEEvNS_16Flash_bwd_paramsE --------------------------
	.section	.nv.info._ZN5flash44flash_bwd_dq_dk_dv_loop_seqk_parallel_kernelI23Flash_bwd_kernel_traitsILi64ELi128ELi128ELi8ELi4ELi4ELi4ELb0ELb0EN7cutlass10bfloat16_tE19Flash_kernel_traitsILi64ELi128ELi128ELi8ES3_EELb0ELb1ELb0ELb0ELb0ELb1ELb1EEEvNS_16Flash_bwd_paramsE,"",@"SHT_CUDA_INFO"
	.sectionflags	@""
	.align	4


	//----- nvinfo : EIATTR_CUDA_API_VERSION
	.align		4
        /*0000*/ 	.byte	0x04, 0x37
        /*0002*/ 	.short	(.L_506 - .L_505)
.L_505:
        /*0004*/ 	.word	0x00000082


	//----- nvinfo : EIATTR_KPARAM_INFO
	.align		4
.L_506:
        /*0008*/ 	.byte	0x04, 0x17
        /*000a*/ 	.short	(.L_508 - .L_507)
.L_507:
        /*000c*/ 	.word	0x00000000
        /*0010*/ 	.short	0x0000
        /*0012*/ 	.short	0x0000
        /*0014*/ 	.byte	0x00, 0xf0, 0x01, 0x0a


	//----- nvinfo : EIATTR_SPARSE_MMA_MASK
	.align		4
.L_508:
        /*0018*/ 	.byte	0x03, 0x50
        /*001a*/ 	.short	0x0000


	//----- nvinfo : EIATTR_MAXREG_COUNT
	.align		4
        /*001c*/ 	.byte	0x03, 0x1b
        /*001e*/ 	.short	0x00ff


	//----- nvinfo : EIATTR_NUM_BARRIERS
	.align		4
        /*0020*/ 	.byte	0x02, 0x4c
        /*0022*/ 	.byte	0x01
	.zero		1


	//----- nvinfo : EIATTR_ANNOTATIONS
	.align		4
        /*0024*/ 	.byte	0x04, 0x55
        /*0026*/ 	.short	(.L_510 - .L_509)


	//   ....[0]....
.L_509:
        /* <DEDUP_REMOVED lines=69> */


	//----- nvinfo : EIATTR_MERCURY_ISA_VERSION
	.align		4
.L_510:
        /*0468*/ 	.byte	0x03, 0x5f
        /*046a*/ 	.short	0x0101


	//----- nvinfo : EIATTR_VRC_CTA_INIT_COUNT
	.align		4
        /*046c*/ 	.byte	0x02, 0x4a
	.zero		1
	.zero		1


	//----- nvinfo : EIATTR_EXIT_INSTR_OFFSETS
	.align		4
        /*0470*/ 	.byte	0x04, 0x1c
        /*0472*/ 	.short	(.L_512 - .L_511)


	//   ....[0]....
.L_511:
        /*0474*/ 	.word	0x00000090


	//   ....[1]....
        /*0478*/ 	.word	0x0000b710


	//----- nvinfo : EIATTR_CRS_STACK_SIZE
	.align		4
.L_512:
        /*047c*/ 	.byte	0x04, 0x1e
        /*047e*/ 	.short	(.L_514 - .L_513)
.L_513:
        /*0480*/ 	.word	0x00000000


	//----- nvinfo : EIATTR_CBANK_PARAM_SIZE
	.align		4
.L_514:
        /*0484*/ 	.byte	0x03, 0x19
        /*0486*/ 	.short	0x0280


	//----- nvinfo : EIATTR_PARAM_CBANK
	.align		4
        /*0488*/ 	.byte	0x04, 0x0a
        /*048a*/ 	.short	(.L_516 - .L_515)
	.align		4
.L_515:
        /*048c*/ 	.word	index@(.nv.constant0._ZN5flash44flash_bwd_dq_dk_dv_loop_seqk_parallel_kernelI23Flash_bwd_kernel_traitsILi64ELi128ELi128ELi8ELi4ELi4ELi4ELb0ELb0EN7cutlass10bfloat16_tE19Flash_kernel_traitsILi64ELi128ELi128ELi8ES3_EELb0ELb1ELb0ELb0ELb0ELb1ELb1EEEvNS_16Flash_bwd_paramsE)
        /*0490*/ 	.short	0x0380
        /*0492*/ 	.short	0x0280


	//----- nvinfo : EIATTR_SW_WAR
	.align		4
.L_516:
        /*0494*/ 	.byte	0x04, 0x36
        /*0496*/ 	.short	(.L_518 - .L_517)
.L_517:
        /*0498*/ 	.word	0x00000008
.L_518:


//--------------------- .nv.info._ZN5flash44flash_bwd_dq_dk_dv_loop_seqk_parallel_kernelI23Flash_bwd_kernel_traitsILi64ELi128ELi128ELi8ELi4ELi4ELi4ELb0ELb0EN7cutlass10bfloat16_tE19Flash_kernel_traitsILi64ELi128ELi128ELi8ES3_EELb1ELb1ELb0ELb1ELb0ELb0ELb0EEEvNS_16Flash_bwd_paramsE --------------------------
	.section	.nv.info._ZN5flash44flash_bwd_dq_dk_dv_loop_seqk_parallel_kernelI23Flash_bwd_kernel_traitsILi64ELi128ELi128ELi8ELi4ELi4ELi4ELb0ELb0EN7cutlass10bfloat16_tE19Flash_kernel_traitsILi64ELi128ELi128ELi8ES3_EELb1ELb1ELb0ELb1ELb0ELb0ELb0EEEvNS_16Flash_bwd_paramsE,"",@"SHT_CUDA_INFO"
	.sectionflags	@""
	.align	4


	//----- nvinfo : EIATTR_CUDA_API_VERSION
	.align		4
        /*0000*/ 	.byte	0x04, 0x37
        /*0002*/ 	.short	(.L_520 - .L_519)
.L_519:
        /*0004*/ 	.word	0x00000082


	//----- nvinfo : EIATTR_KPARAM_INFO
	.align		4
.L_520:
        /*0008*/ 	.byte	0x04, 0x17
        /*000a*/ 	.short	(.L_522 - .L_521)
.L_521:
        /*000c*/ 	.word	0x00000000
        /*0010*/ 	.short	0x0000
        /*0012*/ 	.short	0x0000
        /*0014*/ 	.byte	0x00, 0xf0, 0x01, 0x0a


	//----- nvinfo : EIATTR_SPARSE_MMA_MASK
	.align		4
.L_522:
        /*0018*/ 	.byte	0x03, 0x50
        /*001a*/ 	.short	0x0000


	//----- nvinfo : EIATTR_MAXREG_COUNT
	.align		4
        /*001c*/ 	.byte	0x03, 0x1b
        /*001e*/ 	.short	0x00ff


	//----- nvinfo : EIATTR_NUM_BARRIERS
	.align		4
        /*0020*/ 	.byte	0x02, 0x4c
        /*0022*/ 	.byte	0x01
	.zero		1


	//----- nvinfo : EIATTR_ANNOTATIONS
	.align		4
        /*0024*/ 	.byte	0x04, 0x55
        /*0026*/ 	.short	(.L_524 - .L_523)


	//   ....[0]....
.L_523:
        /* <DEDUP_REMOVED lines=28> */


	//----- nvinfo : EIATTR_MERCURY_ISA_VERSION
	.align		4
.L_524:
        /*01d8*/ 	.byte	0x03, 0x5f
        /*01da*/ 	.short	0x0101


	//----- nvinfo : EIATTR_VRC_CTA_INIT_COUNT
	.align		4
        /*01dc*/ 	.byte	0x02, 0x4a
	.zero		1
	.zero		1


	//----- nvinfo : EIATTR_EXIT_INSTR_OFFSETS
	.align		4
        /*01e0*/ 	.byte	0x04, 0x1c
        /*01e2*/ 	.short	(.L_526 - .L_525)


	//   ....[0]....
.L_525:
        /*01e4*/ 	.word	0x00000090


	//   ....[1]....
        /*01e8*/ 	.word	0x0000cc70


	//----- nvinfo : EIATTR_CRS_STACK_SIZE
	.align		4
.L_526:
        /*01ec*/ 	.byte	0x04, 0x1e
        /*01ee*/ 	.short	(.L_528 - .L_527)
.L_527:
        /*01f0*/ 	.word	0x00000000


	//----- nvinfo : EIATTR_CBANK_PARAM_SIZE
	.align		4
.L_528:
        /*01f4*/ 	.byte	0x03, 0x19
        /*01f6*/ 	.short	0x0280


	//----- nvinfo : EIATTR_PARAM_CBANK
	.align		4
        /*01f8*/ 	.byte	0x04, 0x0a
        /*01fa*/ 	.short	(.L_530 - .L_529)
	.align		4
.L_529:
        /*01fc*/ 	.word	index@(.nv.constant0._ZN5flash44flash_bwd_dq_dk_dv_loop_seqk_parallel_kernelI23Flash_bwd_kernel_traitsILi64ELi128ELi128ELi8ELi4ELi4ELi4ELb0ELb0EN7cutlass10bfloat16_tE19Flash_kernel_traitsILi64ELi128ELi128ELi8ES3_EELb1ELb1ELb0ELb1ELb0ELb0ELb0EEEvNS_16Flash_bwd_paramsE)
        /*0200*/ 	.short	0x0380
        /*0202*/ 	.short	0x0280


	//----- nvinfo : EIATTR_SW_WAR
	.align		4
.L_530:
        /*0204*/ 	.byte	0x04, 0x36
        /*0206*/ 	.short	(.L_532 - .L_531)
.L_531:
        /*0208*/ 	.word	0x00000008
.L_532:


//--------------------- .nv.info._ZN5flash44flash_bwd_dq_dk_dv_loop_seqk_parallel_kernelI23Flash_bwd_kernel_traitsILi64ELi128ELi128ELi8ELi4ELi4ELi4ELb0ELb0EN7cutlass10bfloat16_tE19Flash_kernel_traitsILi64ELi128ELi128ELi8ES3_EELb0ELb1ELb0ELb1ELb0ELb0ELb1EEEvNS_16Flash_bwd_paramsE --------------------------
	.section	.nv.info._ZN5flash44flash_bwd_dq_dk_dv_loop_seqk_parallel_kernelI23Flash_bwd_kernel_traitsILi64ELi128ELi128ELi8ELi4ELi4ELi4ELb0ELb0EN7cutlass10bfloat16_tE19Flash_kernel_traitsILi64ELi128ELi128ELi8ES3_EELb0ELb1ELb0ELb1ELb0ELb0ELb1EEEvNS_16Flash_bwd_paramsE,"",@"SHT_CUDA_INFO"
	.sectionflags	@""
	.align	4


	//----- nvinfo : EIATTR_CUDA_API_VERSION
	.align		4
        /*0000*/ 	.byte	0x04, 0x37
        /*0002*/ 	.short	(.L_534 - .L_533)
.L_533:
        /*0004*/ 	.word	0x00000082


	//----- nvinfo : EIATTR_KPARAM_INFO
	.align		4
.L_534:
        /*0008*/ 	.byte	0x04, 0x17
        /*000a*/ 	.short	(.L_536 - .L_535)
.L_535:
        /*000c*/ 	.word	0x00000000
        /*0010*/ 	.short	0x0000
        /*0012*/ 	.short	0x0000
        /*0014*/ 	.byte	0x00, 0xf0, 0x01, 0x0a


	//----- nvinfo : EIATTR_SPARSE_MMA_MASK
	.align		4
.L_536:
        /*0018*/ 	.byte	0x03, 0x50
        /*001a*/ 	.short	0x0000


	//----- nvinfo : EIATTR_MAXREG_COUNT
	.align		4
        /*001c*/ 	.byte	0x03, 0x1b
        /*001e*/ 	.short	0x00ff


	//----- nvinfo : EIATTR_NUM_BARRIERS
	.align		4
        /*0020*/ 	.byte	0x02, 0x4c
        /*0022*/ 	.byte	0x01
	.zero		1


	//----- nvinfo : EIATTR_ANNOTATIONS
	.align		4
        /*0024*/ 	.byte	0x04, 0x55
        /*0026*/ 	.short	(.L_538 - .L_537)


	//   ....[0]....
.L_537:
        /* <DEDUP_REMOVED lines=82> */


	//----- nvinfo : EIATTR_MERCURY_ISA_VERSION
	.align		4
.L_538:
        /*0538*/ 	.byte	0x03, 0x5f
        /*053a*/ 	.short	0x0101


	//----- nvinfo : EIATTR_VRC_CTA_INIT_COUNT
	.align		4
        /*053c*/ 	.byte	0x02, 0x4a
	.zero		1
	.zero		1


	//----- nvinfo : EIATTR_EXIT_INSTR_OFFSETS
	.align		4
        /*0540*/ 	.byte	0x04, 0x1c
        /*0542*/ 	.short	(.L_540 - .L_539)


	//   ....[0]....
.L_539:
        /*0544*/ 	.word	0x00000090


	//   ....[1]....
        /*0548*/ 	.word	0x0000c880


	//----- nvinfo : EIATTR_CRS_STACK_SIZE
	.align		4
.L_540:
        /*054c*/ 	.byte	0x04, 0x1e
        /*054e*/ 	.short	(.L_542 - .L_541)
.L_541:
        /*0550*/ 	.word	0x00000000


	//----- nvinfo : EIATTR_CBANK_PARAM_SIZE
	.align		4
.L_542:
        /*0554*/ 	.byte	0x03, 0x19
        /*0556*/ 	.short	0x0280


	//----- nvinfo : EIATTR_PARAM_CBANK
	.align		4
        /*0558*/ 	.byte	0x04, 0x0a
        /*055a*/ 	.short	(.L_544 - .L_543)
	.align		4
.L_543:
        /*055c*/ 	.word	index@(.nv.constant0._ZN5flash44flash_bwd_dq_dk_dv_loop_seqk_parallel_kernelI23Flash_bwd_kernel_traitsILi64ELi128ELi128ELi8ELi4ELi4ELi4ELb0ELb0EN7cutlass10bfloat16_tE19Flash_kernel_traitsILi64ELi128ELi128ELi8ES3_EELb0ELb1ELb0ELb1ELb0ELb0ELb1EEEvNS_16Flash_bwd_paramsE)
        /*0560*/ 	.short	0x0380
        /*0562*/ 	.short	0x0280


	//----- nvinfo : EIATTR_SW_WAR
	.align		4
.L_544:
        /*0564*/ 	.byte	0x04, 0x36
        /*0566*/ 	.short	(.L_546 - .L_545)
.L_545:
        /*0568*/ 	.word	0x00000008
.L_546:


//--------------------- .nv.info._ZN5flash25flash_bwd_dot_do_o_kernelILb0E23Flash_bwd_kernel_traitsILi64ELi128ELi128ELi8ELi4ELi4ELi4ELb0ELb0EN7cutlass10bfloat16_tE19Flash_kernel_traitsILi64ELi128ELi128ELi8ES3_EEEEvNS_16Flash_bwd_paramsE --------------------------
	.section	.nv.info._ZN5flash25flash_bwd_dot_do_o_kernelILb0E23Flash_bwd_kernel_traitsILi64ELi128ELi128ELi8ELi4ELi4ELi4ELb0ELb0EN7cutlass10bfloat16_tE19Flash_kernel_traitsILi64ELi128ELi128ELi8ES3_EEEEvNS_16Flash_bwd_paramsE,"",@"SHT_CUDA_INFO"
	.sectionflags	@""
	.align	4


	//----- nvinfo : EIATTR_CUDA_API_VERSION
	.align		4
        /*0000*/ 	.byte	0x04, 0x37
        /*0002*/ 	.short	(.L_548 - .L_547)
.L_547:
        /*0004*/ 	.word	0x00000082


	//----- nvinfo : EIATTR_KPARAM_INFO
	.align		4
.L_548:
        /*0008*/ 	.byte	0x04, 0x17
        /*000a*/ 	.short	(.L_550 - .L_549)
.L_549:
        /*000c*/ 	.word	0x00000000
        /*0010*/ 	.short	0x0000
        /*0012*/ 	.short	0x0000
        /*0014*/ 	.byte	0x00, 0xf0, 0x01, 0x0a


	//----- nvinfo : EIATTR_SPARSE_MMA_MASK
	.align		4
.L_550:
        /*0018*/ 	.byte	0x03, 0x50
        /*001a*/ 	.short	0x0000


	//----- nvinfo : EIATTR_MAXREG_COUNT
	.align		4
        /*001c*/ 	.byte	0x03, 0x1b
        /*001e*/ 	.short	0x00ff


	//----- nvinfo : EIATTR_MERCURY_ISA_VERSION
	.align		4
        /*0020*/ 	.byte	0x03, 0x5f
        /*0022*/ 	.short	0x0101


	//----- nvinfo : EIATTR_COOP_GROUP_MASK_REGIDS
	.align		4
        /*0024*/ 	.byte	0x04, 0x29
        /*0026*/ 	.short	(.L_552 - .L_551)


	//   ....[0]....
.L_551:
        /*0028*/ 	.word	0xffffffff


	//   ....[1]....
        /*002c*/ 	.word	0xffffffff


	//   ....[2]....
        /*0030*/ 	.word	0xffffffff


	//   ....[3]....
        /*0034*/ 	.word	0xffffffff


	//   ....[4]....
        /*0038*/ 	.word	0xffffffff


	//   ....[5]....
        /*003c*/ 	.word	0xffffffff


	//   ....[6]....
        /*0040*/ 	.word	0xffffffff


	//   ....[7]....
        /*0044*/ 	.word	0xffffffff


	//   ....[8]....
        /*0048*/ 	.word	0xffffffff


	//   ....[9]....
        /*004c*/ 	.word	0xffffffff


	//   ....[10]....
        /*0050*/ 	.word	0xffffffff


	//   ....[11]....
        /*0054*/ 	.word	0xffffffff


	//----- nvinfo : EIATTR_COOP_GROUP_INSTR_OFFSETS
	.align		4
.L_552:
        /*0058*/ 	.byte	0x04, 0x28
        /*005a*/ 	.short	(.L_554 - .L_553)


	//   ....[0]....
.L_553:
        /*005c*/ 	.word	0x00001140


	//   ....[1]....
        /*0060*/ 	.word	0x00001160


	//   ....[2]....
        /*0064*/ 	.word	0x00001170


	//   ....[3]....
        /*0068*/ 	.word	0x00001180


	//   ....[4]....
        /*006c*/ 	.word	0x000011d0


	//   ....[5]....
        /*0070*/ 	.word	0x000011f0


	//   ....[6]....
        /*0074*/ 	.word	0x00001200


	//   ....[7]....
        /*0078*/ 	.word	0x00001210


	//   ....[8]....
        /*007c*/ 	.word	0x00001280


	//   ....[9]....
        /*0080*/ 	.word	0x000012b0


	//   ....[10]....
        /*0084*/ 	.word	0x000012c0


	//   ....[11]....
        /*0088*/ 	.word	0x000012e0


	//----- nvinfo : EIATTR_VRC_CTA_INIT_COUNT
	.align		4
.L_554:
        /*008c*/ 	.byte	0x02, 0x4a
	.zero		1
	.zero		1


	//----- nvinfo : EIATTR_EXIT_INSTR_OFFSETS
	.align		4
        /*0090*/ 	.byte	0x04, 0x1c
        /*0092*/ 	.short	(.L_556 - .L_555)


	//   ....[0]....
.L_555:
        /*0094*/ 	.word	0x00000140


	//   ....[1]....
        /*0098*/ 	.word	0x00001400


	//   ....[2]....
        /*009c*/ 	.word	0x00001420


	//----- nvinfo : EIATTR_CBANK_PARAM_SIZE
	.align		4
.L_556:
        /*00a0*/ 	.byte	0x03, 0x19
        /*00a2*/ 	.short	0x0280


	//----- nvinfo : EIATTR_PARAM_CBANK
	.align		4
        /*00a4*/ 	.byte	0x04, 0x0a
        /*00a6*/ 	.short	(.L_558 - .L_557)
	.align		4
.L_557:
        /*00a8*/ 	.word	index@(.nv.constant0._ZN5flash25flash_bwd_dot_do_o_kernelILb0E23Flash_bwd_kernel_traitsILi64ELi128ELi128ELi8ELi4ELi4ELi4ELb0ELb0EN7cutlass10bfloat16_tE19Flash_kernel_traitsILi64ELi128ELi128ELi8ES3_EEEEvNS_16Flash_bwd_paramsE)
        /*00ac*/ 	.short	0x0380
        /*00ae*/ 	.short	0x0280


	//----- nvinfo : EIATTR_SW_WAR
	.align		4
.L_558:
        /*00b0*/ 	.byte	0x04, 0x36
        /*00b2*/ 	.short	(.L_560 - .L_559)
.L_559:
        /*00b4*/ 	.word	0x00000008
.L_560:


//--------------------- .nv.info._ZN5flash25flash_bwd_dot_do_o_kernelILb1E23Flash_bwd_kernel_traitsILi64ELi128ELi128ELi8ELi4ELi4ELi4ELb0ELb0EN7cutlass10bfloat16_tE19Flash_kernel_traitsILi64ELi128ELi128ELi8ES3_EEEEvNS_16Flash_bwd_paramsE --------------------------
	.section	.nv.info._ZN5flash25flash_bwd_dot_do_o_kernelILb1E23Flash_bwd_kernel_traitsILi64ELi128ELi128ELi8ELi4ELi4ELi4ELb0ELb0EN7cutlass10bfloat16_tE19Flash_kernel_traitsILi64ELi128ELi128ELi8ES3_EEEEvNS_16Flash_bwd_paramsE,"",@"SHT_CUDA_INFO"
	.sectionflags	@""
	.align	4


	//----- nvinfo : EIATTR_CUDA_API_VERSION
	.align		4
        /*0000*/ 	.byte	0x04, 0x37
        /*0002*/ 	.short	(.L_562 - .L_561)
.L_561:
        /*0004*/ 	.word	0x00000082


	//----- nvinfo : EIATTR_KPARAM_INFO
	.align		4
.L_562:
        /*0008*/ 	.byte	0x04, 0x17
        /*000a*/ 	.short	(.L_564 - .L_563)
.L_563:
        /*000c*/ 	.word	0x00000000
        /*0010*/ 	.short	0x0000
        /*0012*/ 	.short	0x0000
        /*0014*/ 	.byte	0x00, 0xf0, 0x01, 0x0a


	//----- nvinfo : EIATTR_SPARSE_MMA_MASK
	.align		4
.L_564:
        /*0018*/ 	.byte	0x03, 0x50
        /*001a*/ 	.short	0x0000


	//----- nvinfo : EIATTR_MAXREG_COUNT
	.align		4
        /*001c*/ 	.byte	0x03, 0x1b
        /*001e*/ 	.short	0x00ff


	//----- nvinfo : EIATTR_MERCURY_ISA_VERSION
	.align		4
        /*0020*/ 	.byte	0x03, 0x5f
        /*0022*/ 	.short	0x0101


	//----- nvinfo : EIATTR_COOP_GROUP_MASK_REGIDS
	.align		4
        /*0024*/ 	.byte	0x04, 0x29
        /*0026*/ 	.short	(.L_566 - .L_565)


	//   ....[0]....
.L_565:
        /*0028*/ 	.word	0xffffffff


	//   ....[1]....
        /*002c*/ 	.word	0xffffffff


	//   ....[2]....
        /*0030*/ 	.word	0xffffffff


	//   ....[3]....
        /*0034*/ 	.word	0xffffffff


	//   ....[4]....
        /*0038*/ 	.word	0xffffffff


	//   ....[5]....
        /*003c*/ 	.word	0xffffffff


	//   ....[6]....
        /*0040*/ 	.word	0xffffffff


	//   ....[7]....
        /*0044*/ 	.word	0xffffffff


	//   ....[8]....
        /*0048*/ 	.word	0xffffffff


	//   ....[9]....
        /*004c*/ 	.word	0xffffffff


	//   ....[10]....
        /*0050*/ 	.word	0xffffffff


	//   ....[11]....
        /*0054*/ 	.word	0xffffffff


	//----- nvinfo : EIATTR_COOP_GROUP_INSTR_OFFSETS
	.align		4
.L_566:
        /*0058*/ 	.byte	0x04, 0x28
        /*005a*/ 	.short	(.L_568 - .L_567)


	//   ....[0]....
.L_567:
        /*005c*/ 	.word	0x000013e0


	//   ....[1]....
        /*0060*/ 	.word	0x00001400


	//   ....[2]....
        /*0064*/ 	.word	0x00001410


	//   ....[3]....
        /*0068*/ 	.word	0x00001420


	//   ....[4]....
        /*006c*/ 	.word	0x00001490


	//   ....[5]....
        /*0070*/ 	.word	0x000014a0


	//   ....[6]....
        /*0074*/ 	.word	0x000014b0


	//   ....[7]....
        /*0078*/ 	.word	0x000014c0


	//   ....[8]....
        /*007c*/ 	.word	0x000015d0


	//   ....[9]....
        /*0080*/ 	.word	0x00001600


	//   ....[10]....
        /*0084*/ 	.word	0x00001620


	//   ....[11]....
        /*0088*/ 	.word	0x00001640


	//----- nvinfo : EIATTR_VRC_CTA_INIT_COUNT
	.align		4
.L_568:
        /*008c*/ 	.byte	0x02, 0x4a
	.zero		1
	.zero		1


	//----- nvinfo : EIATTR_EXIT_INSTR_OFFSETS
	.align		4
        /*0090*/ 	.byte	0x04, 0x1c
        /*0092*/ 	.short	(.L_570 - .L_569)


	//   ....[0]....
.L_569:
        /*0094*/ 	.word	0x00000140


	//   ....[1]....
        /*0098*/ 	.word	0x00001820


	//----- nvinfo : EIATTR_CBANK_PARAM_SIZE
	.align		4
.L_570:
        /*009c*/ 	.byte	0x03, 0x19
        /*009e*/ 	.short	0x0280


	//----- nvinfo : EIATTR_PARAM_CBANK
	.align		4
        /*00a0*/ 	.byte	0x04, 0x0a
        /*00a2*/ 	.short	(.L_572 - .L_571)
	.align		4
.L_571:
        /*00a4*/ 	.word	index@(.nv.constant0._ZN5flash25flash_bwd_dot_do_o_kernelILb1E23Flash_bwd_kernel_traitsILi64ELi128ELi128ELi8ELi4ELi4ELi4ELb0ELb0EN7cutlass10bfloat16_tE19Flash_kernel_traitsILi64ELi128ELi128ELi8ES3_EEEEvNS_16Flash_bwd_paramsE)
        /*00a8*/ 	.short	0x0380
        /*00aa*/ 	.short	0x0280


	//----- nvinfo : EIATTR_SW_WAR
	.align		4
.L_572:
        /*00ac*/ 	.byte	0x04, 0x36
        /*00ae*/ 	.short	(.L_574 - .L_573)
.L_573:
        /*00b0*/ 	.word	0x00000008
.L_574:


//--------------------- .nv.callgraph             --------------------------
	.section	.nv.callgraph,"",@"SHT_CUDA_CALLGRAPH"
	.align	4
	.sectionentsize	8
	.align		4
        /*0000*/ 	.word	0x00000000
	.align		4
        /*0004*/ 	.word	0xffffffff
	.align		4
        /*0008*/ 	.word	0x00000000
	.align		4
        /*000c*/ 	.word	0xfffffffe
	.align		4
        /*0010*/ 	.word	0x00000000
	.align		4
        /*0014*/ 	.word	0xfffffffd
	.align		4
        /*0018*/ 	.word	0x00000000
	.align		4
        /*001c*/ 	.word	0xfffffffc


//--------------------- .nv.constant4             --------------------------
	.section	.nv.constant4,"a",@progbits
	.align	8
	.align		8
.nv.constant4:
        /*0000*/ 	.dword	_ZN72_INTERNAL_926edd0b_36_flash_bwd_hdim64_bf16_causal_sm80_cu_21e1f8cb_28414cuda3std3__45__cpo5beginE
	.align		8
        /*0008*/ 	.dword	_ZN72_INTERNAL_926edd0b_36_flash_bwd_hdim64_bf16_causal_sm80_cu_21e1f8cb_28414cuda3std3__45__cpo3endE
	.align		8
        /*0010*/ 	.dword	_ZN72_INTERNAL_926edd0b_36_flash_bwd_hdim64_bf16_causal_sm80_cu_21e1f8cb_28414cuda3std3__45__cpo6cbeginE
	.align		8
        /*0018*/ 	.dword	_ZN72_INTERNAL_926edd0b_36_flash_bwd_hdim64_bf16_causal_sm80_cu_21e1f8cb_28414cuda3std3__45__cpo4cendE
	.align		8
        /*0020*/ 	.dword	_ZN72_INTERNAL_926edd0b_36_flash_bwd_hdim64_bf16_causal_sm80_cu_21e1f8cb_28414cuda3std3__474_GLOBAL__N__926edd0b_36_flash_bwd_hdim64_bf16_causal_sm80_cu_21e1f8cb_28416ignoreE
	.align		8
        /*0028*/ 	.dword	_ZN72_INTERNAL_926edd0b_36_flash_bwd_hdim64_bf16_causal_sm80_cu_21e1f8cb_28414cuda3std3__419piecewise_constructE
	.align		8
        /*0030*/ 	.dword	_ZN72_INTERNAL_926edd0b_36_flash_bwd_hdim64_bf16_causal_sm80_cu_21e1f8cb_28414cuda3std3__48in_placeE
	.align		8
        /*0038*/ 	.dword	_ZN72_INTERNAL_926edd0b_36_flash_bwd_hdim64_bf16_causal_sm80_cu_21e1f8cb_28414cuda3std6ranges3__45__cpo4swapE
	.align		8
        /*0040*/ 	.dword	_ZN72_INTERNAL_926edd0b_36_flash_bwd_hdim64_bf16_causal_sm80_cu_21e1f8cb_28414cuda3std6ranges3__45__cpo9iter_moveE
	.align		8
        /*0048*/ 	.dword	_ZN72_INTERNAL_926edd0b_36_flash_bwd_hdim64_bf16_causal_sm80_cu_21e1f8cb_28414cute7productE
	.align		8
        /*0050*/ 	.dword	_ZN72_INTERNAL_926edd0b_36_flash_bwd_hdim64_bf16_causal_sm80_cu_21e1f8cb_28414cute1_E


//--------------------- .text._ZN5flash44flash_bwd_dq_dk_dv_loop_seqk_parallel_kernelI23Flash_bwd_kernel_traitsILi64ELi64ELi128ELi8ELi2ELi4ELi4ELb1ELb0EN7cutlass10bfloat16_tE19Flash_kernel_traitsILi64ELi64ELi128ELi8ES3_EELb0ELb1ELb0ELb0ELb0ELb0ELb0EEEvNS_16Flash_bwd_paramsE --------------------------
	.section	.text._ZN5flash44flash_bwd_dq_dk_dv_loop_seqk_parallel_kernelI23Flash_bwd_kernel_traitsILi64ELi64ELi128ELi8ELi2ELi4ELi4ELb1ELb0EN7cutlass10bfloat16_tE19Flash_kernel_traitsILi64ELi64ELi128ELi8ES3_EELb0ELb1ELb0ELb0ELb0ELb0ELb0EEEvNS_16Flash_bwd_paramsE,"ax",@progbits
	.align	128
        .global         _ZN5flash44flash_bwd_dq_dk_dv_loop_seqk_parallel_kernelI23Flash_bwd_kernel_traitsILi64ELi64ELi128ELi8ELi2ELi4ELi4ELb1ELb0EN7cutlass10bfloat16_tE19Flash_kernel_traitsILi64ELi64ELi128ELi8ES3_EELb0ELb1ELb0ELb0ELb0ELb0ELb0EEEvNS_16Flash_bwd_paramsE
        .type           _ZN5flash44flash_bwd_dq_dk_dv_loop_seqk_parallel_kernelI23Flash_bwd_kernel_traitsILi64ELi64ELi128ELi8ELi2ELi4ELi4ELb1ELb0EN7cutlass10bfloat16_tE19Flash_kernel_traitsILi64ELi64ELi128ELi8ES3_EELb0ELb1ELb0ELb0ELb0ELb0ELb0EEEvNS_16Flash_bwd_paramsE,@function
        .size           _ZN5flash44flash_bwd_dq_dk_dv_loop_seqk_parallel_kernelI23Flash_bwd_kernel_traitsILi64ELi64ELi128ELi8ELi2ELi4ELi4ELb1ELb0EN7cutlass10bfloat16_tE19Flash_kernel_traitsILi64ELi64ELi128ELi8ES3_EELb0ELb1ELb0ELb0ELb0ELb0ELb0EEEvNS_16Flash_bwd_paramsE,(.L_x_1403 - _ZN5flash44flash_bwd_dq_dk_dv_loop_seqk_parallel_kernelI23Flash_bwd_kernel_traitsILi64ELi64ELi128ELi8ELi2ELi4ELi4ELb1ELb0EN7cutlass10bfloat16_tE19Flash_kernel_traitsILi64ELi64ELi128ELi8ES3_EELb0ELb1ELb0ELb0ELb0ELb0ELb0EEEvNS_16Flash_bwd_paramsE)
        .other          _ZN5flash44flash_bwd_dq_dk_dv_loop_seqk_parallel_kernelI23Flash_bwd_kernel_traitsILi64ELi64ELi128ELi8ELi2ELi4ELi4ELb1ELb0EN7cutlass10bfloat16_tE19Flash_kernel_traitsILi64ELi64ELi128ELi8ES3_EELb0ELb1ELb0ELb0ELb0ELb0ELb0EEEvNS_16Flash_bwd_paramsE,@"STO_CUDA_ENTRY STV_DEFAULT"
_ZN5flash44flash_bwd_dq_dk_dv_loop_seqk_parallel_kernelI23Flash_bwd_kernel_traitsILi64ELi64ELi128ELi8ELi2ELi4ELi4ELb1ELb0EN7cutlass10bfloat16_tE19Flash_kernel_traitsILi64ELi64ELi128ELi8ES3_EELb0ELb1ELb0ELb0ELb0ELb0ELb0EEEvNS_16Flash_bwd_paramsE:
.text._ZN5flash44flash_bwd_dq_dk_dv_loop_seqk_parallel_kernelI23Flash_bwd_kernel_traitsILi64ELi64ELi128ELi8ELi2ELi4ELi4ELb1ELb0EN7cutlass10bfloat16_tE19Flash_kernel_traitsILi64ELi64ELi128ELi8ES3_EELb0ELb1ELb0ELb0ELb0ELb0ELb0EEEvNS_16Flash_bwd_paramsE:
[----:B------:R-:W-:Y:S08]  /*0000*/  LDC R1, c[0x0][0x37c] ;  /* 0x0000df00ff017b82 */ /* 0x000ff00000000800 */
[----:B------:R-:W1:Y:S08]  /*0010*/  LDC R3, c[0x0][0x438] ;  /* 0x00010e00ff037b82 */ /* 0x000e700000000800 */
[----:B------:R-:W2:Y:S01]  /*0020*/  S2UR UR15, SR_CTAID.X ;  /* 0x00000000000f79c3 */ /* 0x000ea20000002500 */
[----:B-1----:R-:W-:-:S05]  /*0030*/  VIADD R3, R3, 0x7f ;  /* 0x0000007f03037836 */ /* 0x002fca0000000000 */
[----:B------:R-:W-:-:S04]  /*0040*/  SHF.R.S32.HI R0, RZ, 0x1f, R3 ;  /* 0x0000001fff007819 */ /* 0x000fc80000011403 */
[----:B------:R-:W-:-:S04]  /*0050*/  LEA.HI R0, R0, R3, RZ, 0x7 ;  /* 0x0000000300007211 */ /* 0x000fc800078f38ff */
[----:B------:R-:W-:-:S04]  /*0060*/  SHF.R.S32.HI R0, RZ, 0x7, R0 ;  /* 0x00000007ff007819 */ /* 0x000fc80000011400 */
[----:B--2---:R-:W-:-:S13]  /*0070*/  ISETP.LE.AND P0, PT, R0, UR15, PT ;  /* 0x0000000f00007c0c */ /* 0x004fda000bf03270 */
[----:B------:R-:W-:Y:S05]  /*0080*/  @P0 EXIT ;  /* 0x000000000000094d */ /* 0x000fea0003800000 */
[----:B------:R-:W1:Y:S01]  /*0090*/  S2R R199, SR_TID.X ;  /* 0x0000000000c77919 */ /* 0x000e620000002100 */
[----:B------:R-:W2:Y:S01]  /*00a0*/  S2UR UR6, SR_CgaCtaId ;  /* 0x00000000000679c3 */ /* 0x000ea20000008800 */
[----:B------:R-:W-:Y:S01]  /*00b0*/  UMOV UR4, 0x400 ;  /* 0x0000040000047882 */ /* 0x000fe20000000000 */
[----:B------:R-:W-:Y:S01]  /*00c0*/  IMAD.MOV.U32 R185, RZ, RZ, 0x40 ;  /* 0x00000040ffb97424 */ /* 0x000fe200078e00ff */
[----:B------:R-:W3:Y:S01]  /*00d0*/  S2R R198, SR_CTAID.Y ;  /* 0x0000000000c67919 */ /* 0x000ee20000002600 */
[----:B------:R-:W-:Y:S01]  /*00e0*/  IMAD.MOV.U32 R4, RZ, RZ, 0x10 ;  /* 0x00000010ff047424 */ /* 0x000fe200078e00ff */
[----:B------:R-:W4:Y:S01]  /*00f0*/  LDCU.64 UR16, c[0x0][0x358] ;  /* 0x00006b00ff1077ac */ /* 0x000f220008000a00 */
[----:B------:R-:W-:Y:S01]  /*0100*/  IMAD.MOV.U32 R187, RZ, RZ, 0x20 ;  /* 0x00000020ffbb7424 */ /* 0x000fe200078e00ff */
[----:B------:R-:W3:Y:S01]  /*0110*/  S2R R191, SR_CTAID.Z ;  /* 0x0000000000bf7919 */ /* 0x000ee20000002700 */
[----:B------:R-:W3:Y:S01]  /*0120*/  LDC.64 R202, c[0x0][0x460] ;  /* 0x00011800ffca7b82 */ /* 0x000ee20000000a00 */
[----:B------:R-:W-:Y:S01]  /*0130*/  UMOV UR21, URZ ;  /* 0x000000ff00157c82 */ /* 0x000fe20008000000 */
[----:B------:R-:W-:-:S06]  /*0140*/  UMOV UR22, URZ ;  /* 0x000000ff00167c82 */ /* 0x000fcc0008000000 */
[----:B------:R-:W3:Y:S01]  /*0150*/  S2UR UR14, SR_CTAID.X ;  /* 0x00000000000e79c3 */ /* 0x000ee20000002500 */
[----:B--2---:R-:W-:-:S07]  /*0160*/  ULEA UR6, UR6, UR4, 0x18 ;  /* 0x0000000406067291 */ /* 0x004fce000f8ec0ff */
[----:B------:R-:W2:Y:S01]  /*0170*/  LDC.U8 R189, c[0x0][0x532] ;  /* 0x00014c80ffbd7b82 */ /* 0x000ea20000000000 */
[----:B------:R-:W5:Y:S01]  /*0180*/  LDCU UR4, c[0x0][0x438] ;  /* 0x00008700ff0477ac */ /* 0x000f620008000800 */
[----:B------:R-:W-:Y:S01]  /*0190*/  UIADD3 UR5, UPT, UPT, UR6, 0xe000, URZ ;  /* 0x0000e00006057890 */ /* 0x000fe2000fffe0ff */
[--C-:B-1----:R-:W-:Y:S01]  /*01a0*/  SHF.R.U32.HI R7, RZ, 0x1, R199.reuse ;  /* 0x00000001ff077819 */ /* 0x102fe200000116c7 */
[C---:B------:R-:W-:Y:S01]  /*01b0*/  IMAD.SHL.U32 R13, R199.reuse, 0x10, RZ ;  /* 0x00000010c70d7824 */ /* 0x040fe200078e00ff */
[----:B------:R-:W-:Y:S01]  /*01c0*/  SHF.R.U32.HI R0, RZ, 0x2, R199 ;  /* 0x00000002ff007819 */ /* 0x000fe200000116c7 */
[----:B------:R-:W-:Y:S01]  /*01d0*/  IMAD.SHL.U32 R3, R199, 0x20, RZ ;  /* 0x00000020c7037824 */ /* 0x000fe200078e00ff */
[----:B------:R-:W-:Y:S01]  /*01e0*/  LOP3.LUT R197, R7, 0x10, RZ, 0xc0, !PT ;  /* 0x0000001007c57812 */ /* 0x000fe200078ec0ff */
[----:B------:R-:W-:Y:S01]  /*01f0*/  IMAD.SHL.U32 R9, R199, 0x40, RZ ;  /* 0x00000040c7097824 */ /* 0x000fe200078e00ff */
[----:B------:R-:W-:Y:S01]  /*0200*/  LOP3.LUT R13, R13, 0x1c0, RZ, 0xc0, !PT ;  /* 0x000001c00d0d7812 */ /* 0x000fe200078ec0ff */
[----:B------:R-:W-:Y:S01]  /*0210*/  IMAD.SHL.U32 R200, R199, 0x8, RZ ;  /* 0x00000008c7c87824 */ /* 0x000fe200078e00ff */
[----:B------:R-:W-:Y:S01]  /*0220*/  LOP3.LUT R197, R197, 0x7, R0, 0xf8, !PT ;  /* 0x00000007c5c57812 */ /* 0x000fe200078ef800 */
[----:B------:R-:W-:Y:S01]  /*0230*/  IMAD.SHL.U32 R0, R199, 0x2, RZ ;  /* 0x00000002c7007824 */ /* 0x000fe200078e00ff */
[----:B------:R-:W-:-:S02]  /*0240*/  LOP3.LUT R195, R3, 0xc00, RZ, 0xc0, !PT ;  /* 0x00000c0003c37812 */ /* 0x000fc400078ec0ff */
[----:B------:R-:W-:Y:S01]  /*0250*/  SHF.R.U32.HI R5, RZ, 0x4, R199 ;  /* 0x00000004ff057819 */ /* 0x000fe200000116c7 */
[----:B-----5:R-:W-:Y:S01]  /*0260*/  IMAD.U32 R8, RZ, RZ, UR4 ;  /* 0x00000004ff087e24 */ /* 0x020fe2000f8e00ff */
[--C-:B------:R-:W-:Y:S01]  /*0270*/  LOP3.LUT R2, R13, 0x38, R0.reuse, 0xf8, !PT ;  /* 0x000000380d027812 */ /* 0x100fe200078ef800 */
[----:B------:R-:W-:Y:S01]  /*0280*/  UIADD3 UR4, UPT, UPT, UR6, 0xa000, URZ ;  /* 0x0000a00006047890 */ /* 0x000fe2000fffe0ff */
[----:B------:R-:W-:Y:S02]  /*0290*/  LOP3.LUT R195, R195, 0x6, R0, 0xf8, !PT ;  /* 0x00000006c3c37812 */ /* 0x000fe400078ef800 */
[----:B------:R-:W-:Y:S02]  /*02a0*/  LOP3.LUT R0, R0, 0x7006, R3, 0xc8, !PT ;  /* 0x0000700600007812 */ /* 0x000fe400078ec803 */
[----:B------:R-:W-:Y:S02]  /*02b0*/  LOP3.LUT R5, R5, 0x8, RZ, 0xc0, !PT ;  /* 0x0000000805057812 */ /* 0x000fe400078ec0ff */
[----:B------:R-:W-:-:S02]  /*02c0*/  LOP3.LUT R11, R9, 0x1c0, RZ, 0xc0, !PT ;  /* 0x000001c0090b7812 */ /* 0x000fc400078ec0ff */
[----:B------:R-:W-:Y:S02]  /*02d0*/  LOP3.LUT R207, R0, 0x400, R3, 0xf8, !PT ;  /* 0x0000040000cf7812 */ /* 0x000fe400078ef803 */
[----:B------:R-:W-:Y:S02]  /*02e0*/  LOP3.LUT P1, R192, R199, 0x10, RZ, 0xc0, !PT ;  /* 0x00000010c7c07812 */ /* 0x000fe4000782c0ff */
[----:B------:R-:W-:Y:S02]  /*02f0*/  LOP3.LUT R195, R195, R2, R5, 0xf6, !PT ;  /* 0x00000002c3c37212 */ /* 0x000fe400078ef605 */
[----:B------:R-:W-:Y:S02]  /*0300*/  LOP3.LUT R0, R7, 0x30, RZ, 0xc0, !PT ;  /* 0x0000003007007812 */ /* 0x000fe400078ec0ff */
[----:B------:R-:W-:Y:S02]  /*0310*/  LOP3.LUT R188, R11, 0x38, R200, 0xf8, !PT ;  /* 0x000000380bbc7812 */ /* 0x000fe400078ef8c8 */
[----:B------:R-:W-:-:S02]  /*0320*/  LOP3.LUT R0, R0, 0x8, R199, 0xf8, !PT ;  /* 0x0000000800007812 */ /* 0x000fc400078ef8c7 */
[----:B------:R-:W-:Y:S02]  /*0330*/  LEA R195, R195, UR6, 0x1 ;  /* 0x00000006c3c37c11 */ /* 0x000fe4000f8e08ff */
[----:B------:R-:W-:Y:S02]  /*0340*/  LOP3.LUT R190, R9, 0x200, RZ, 0xc0, !PT ;  /* 0x0000020009be7812 */ /* 0x000fe400078ec0ff */
[----:B------:R-:W-:Y:S01]  /*0350*/  LOP3.LUT R192, R188, R5, R192, 0x1e, !PT ;  /* 0x00000005bcc07212 */ /* 0x000fe200078e1ec0 */
[C---:B------:R-:W-:Y:S01]  /*0360*/  VIADD R193, R195.reuse, 0x6040 ;  /* 0x00006040c3c17836 */ /* 0x040fe20000000000 */
[----:B------:R-:W-:Y:S02]  /*0370*/  LOP3.LUT R2, R2, 0x20, R7, 0x78, !PT ;  /* 0x0000002002027812 */ /* 0x000fe400078e7807 */
[----:B------:R-:W-:Y:S01]  /*0380*/  LOP3.LUT R5, R0, 0x1c0, R9, 0xf8, !PT ;  /* 0x000001c000057812 */ /* 0x000fe200078ef809 */
[----:B------:R-:W-:Y:S01]  /*0390*/  VIADD R0, R195, 0x6000 ;  /* 0x00006000c3007836 */ /* 0x000fe20000000000 */
[----:B------:R-:W-:-:S02]  /*03a0*/  LOP3.LUT R194, R190, 0x400, R3, 0xf8, !PT ;  /* 0x00000400bec27812 */ /* 0x000fc400078ef803 */
[----:B------:R-:W-:Y:S01]  /*03b0*/  LOP3.LUT R7, R188, 0x8, R7, 0x78, !PT ;  /* 0x00000008bc077812 */ /* 0x000fe200078e7807 */
[----:B------:R-:W-:Y:S01]  /*03c0*/  @P1 VIADD R193, R0, 0xffffffc0 ;  /* 0xffffffc000c11836 */ /* 0x000fe20000000000 */
[----:B---3--:R-:W-:Y:S02]  /*03d0*/  LEA R202, P0, R198, R202, 0x2 ;  /* 0x000000cac6ca7211 */ /* 0x008fe400078010ff */
[----:B------:R-:W-:Y:S02]  /*03e0*/  LOP3.LUT R190, R190, 0xc00, R3, 0xf8, !PT ;  /* 0x00000c00bebe7812 */ /* 0x000fe400078ef803 */
[----:B------:R-:W-:Y:S02]  /*03f0*/  LOP3.LUT R188, R188, 0x8, R199, 0x78, !PT ;  /* 0x00000008bcbc7812 */ /* 0x000fe400078e78c7 */
[----:B------:R-:W-:Y:S02]  /*0400*/  LOP3.LUT P2, RZ, R199, 0x8, RZ, 0xc0, !PT ;  /* 0x00000008c7ff7812 */ /* 0x000fe4000784c0ff */
[----:B------:R-:W-:-:S02]  /*0410*/  LOP3.LUT R207, R207, R2, RZ, 0xfc, !PT ;  /* 0x00000002cfcf7212 */ /* 0x000fc400078efcff */
[----:B------:R-:W-:Y:S02]  /*0420*/  LOP3.LUT R182, R5, 0x38, R200, 0x78, !PT ;  /* 0x0000003805b67812 */ /* 0x000fe400078e78c8 */
[----:B------:R-:W-:Y:S02]  /*0430*/  LEA.HI.X R203, R198, R203, RZ, 0x2, P0 ;  /* 0x000000cbc6cb7211 */ /* 0x000fe400000f14ff */
[-C--:B------:R-:W-:Y:S02]  /*0440*/  LOP3.LUT R194, R194, R7.reuse, RZ, 0xfc, !PT ;  /* 0x00000007c2c27212 */ /* 0x080fe400078efcff */
[----:B------:R-:W-:Y:S02]  /*0450*/  LOP3.LUT R190, R190, R7, RZ, 0xfc, !PT ;  /* 0x00000007bebe7212 */ /* 0x000fe400078efcff */
[----:B------:R-:W-:Y:S02]  /*0460*/  LOP3.LUT R188, R188, 0x7a00, R3, 0xf8, !PT ;  /* 0x00007a00bcbc7812 */ /* 0x000fe400078ef803 */
[----:B------:R-:W-:-:S02]  /*0470*/  LOP3.LUT R0, R200, 0x1f8, RZ, 0xc0, !PT ;  /* 0x000001f8c8007812 */ /* 0x000fc400078ec0ff */
[----:B------:R-:W-:Y:S02]  /*0480*/  LOP3.LUT P0, RZ, R199, 0x4, RZ, 0xc0, !PT ;  /* 0x00000004c7ff7812 */ /* 0x000fe4000780c0ff */
[----:B------:R-:W-:Y:S02]  /*0490*/  LOP3.LUT R182, R182, 0x200, R3, 0xf8, !PT ;  /* 0x00000200b6b67812 */ /* 0x000fe400078ef803 */
[----:B------:R-:W-:Y:S02]  /*04a0*/  LEA R207, R207, UR5, 0x1 ;  /* 0x00000005cfcf7c11 */ /* 0x000fe4000f8e08ff */
[----:B------:R-:W-:Y:S02]  /*04b0*/  LOP3.LUT R192, R192, 0x200, R9, 0xf8, !PT ;  /* 0x00000200c0c07812 */ /* 0x000fe400078ef809 */
[----:B------:R-:W-:Y:S01]  /*04c0*/  LOP3.LUT P1, RZ, R199, 0x2, RZ, 0xc0, !PT ;  /* 0x00000002c7ff7812 */ /* 0x000fe2000782c0ff */
[C---:B------:R-:W-:Y:S01]  /*04d0*/  VIADD R233, R207.reuse, 0x20 ;  /* 0x00000020cfe97836 */ /* 0x040fe20000000000 */
[----:B------:R-:W-:Y:S01]  /*04e0*/  LOP3.LUT R3, R0, 0x38, R199, 0x78, !PT ;  /* 0x0000003800037812 */ /* 0x000fe200078e78c7 */
[----:B------:R-:W-:Y:S01]  /*04f0*/  @P2 VIADD R233, R207, 0xffffffe0 ;  /* 0xffffffe0cfe92836 */ /* 0x000fe20000000000 */
[----:B------:R-:W-:-:S02]  /*0500*/  SEL R185, R185, 0xffffffc0, !P0 ;  /* 0xffffffc0b9b97807 */ /* 0x000fc40004000000 */
[----:B------:R-:W-:Y:S02]  /*0510*/  LEA R194, R194, UR6, 0x1 ;  /* 0x00000006c2c27c11 */ /* 0x000fe4000f8e08ff */
[----:B------:R-:W-:Y:S02]  /*0520*/  LEA R190, R190, UR4, 0x1 ;  /* 0x00000004bebe7c11 */ /* 0x000fe4000f8e08ff */
[----:B------:R-:W-:Y:S02]  /*0530*/  LEA R188, R188, UR4, 0x1 ;  /* 0x00000004bcbc7c11 */ /* 0x000fe4000f8e08ff */
[----:B------:R-:W-:Y:S01]  /*0540*/  SHF.R.U32.HI R201, RZ, 0x3, R199 ;  /* 0x00000003ffc97819 */ /* 0x000fe200000116c7 */
[--C-:B------:R-:W-:Y:S01]  /*0550*/  IMAD.IADD R180, R190, 0x1, R185.reuse ;  /* 0x00000001beb47824 */ /* 0x100fe200078e02b9 */
[----:B------:R-:W-:Y:S01]  /*0560*/  SEL R4, R4, 0xfffffff0, !P0 ;  /* 0xfffffff004047807 */ /* 0x000fe20004000000 */
[--C-:B------:R-:W-:Y:S01]  /*0570*/  IMAD.IADD R184, R188, 0x1, R185.reuse ;  /* 0x00000001bcb87824 */ /* 0x100fe200078e02b9 */
[----:B------:R-:W-:Y:S01]  /*0580*/  SEL R187, R187, 0xffffffe0, !P1 ;  /* 0xffffffe0bbbb7807 */ /* 0x000fe20004800000 */
[----:B------:R-:W-:Y:S01]  /*0590*/  VIADD R206, R201, 0x20 ;  /* 0x00000020c9ce7836 */ /* 0x000fe20000000000 */
[----:B------:R-:W-:Y:S01]  /*05a0*/  LOP3.LUT R208, R3, 0x1e00, R200, 0xf8, !PT ;  /* 0x00001e0003d07812 */ /* 0x000fe200078ef8c8 */
[----:B------:R-:W-:Y:S01]  /*05b0*/  IMAD.IADD R3, R194, 0x1, R185 ;  /* 0x00000001c2037824 */ /* 0x000fe200078e02b9 */
[----:B------:R-:W-:Y:S01]  /*05c0*/  LEA R192, R192, UR6, 0x1 ;  /* 0x00000006c0c07c11 */ /* 0x000fe2000f8e08ff */
[C---:B------:R-:W-:Y:S01]  /*05d0*/  VIADD R205, R201.reuse, 0x40 ;  /* 0x00000040c9cd7836 */ /* 0x040fe20000000000 */
[----:B------:R-:W-:Y:S01]  /*05e0*/  SHF.R.U32.HI R199, RZ, 0x5, R199 ;  /* 0x00000005ffc77819 */ /* 0x000fe200000116c7 */
[----:B------:R-:W-:Y:S01]  /*05f0*/  VIADD R204, R201, 0x60 ;  /* 0x00000060c9cc7836 */ /* 0x000fe20000000000 */
[----:B------:R-:W-:Y:S01]  /*0600*/  LOP3.LUT R210, R200, 0x38, RZ, 0xc0, !PT ;  /* 0x00000038c8d27812 */ /* 0x000fe200078ec0ff */
[----:B------:R-:W-:Y:S01]  /*0610*/  IMAD.IADD R234, R207, 0x1, R4 ;  /* 0x00000001cfea7824 */ /* 0x000fe200078e0204 */
[----:B------:R-:W-:Y:S01]  /*0620*/  LEA R208, R208, UR6, 0x1 ;  /* 0x00000006d0d07c11 */ /* 0x000fe2000f8e08ff */
[--C-:B------:R-:W-:Y:S01]  /*0630*/  IMAD.IADD R186, R188, 0x1, R187.reuse ;  /* 0x00000001bcba7824 */ /* 0x100fe200078e02bb */
[----:B------:R-:W-:Y:S01]  /*0640*/  LEA R182, R182, UR5, 0x1 ;  /* 0x00000005b6b67c11 */ /* 0x000fe2000f8e08ff */
[----:B------:R-:W-:-:S02]  /*0650*/  IMAD.IADD R176, R194, 0x1, R187 ;  /* 0x00000001c2b07824 */ /* 0x000fc400078e02bb */
[----:B------:R-:W-:Y:S02]  /*0660*/  IMAD.IADD R0, R192, 0x1, R185 ;  /* 0x00000001c0007824 */ /* 0x000fe400078e02b9 */
[----:B------:R-:W-:Y:S02]  /*0670*/  IMAD.IADD R181, R190, 0x1, R187 ;  /* 0x00000001beb57824 */ /* 0x000fe400078e02bb */
[C---:B------:R-:W-:Y:S02]  /*0680*/  IMAD.IADD R183, R187.reuse, 0x1, R184 ;  /* 0x00000001bbb77824 */ /* 0x040fe400078e02b8 */
[C---:B------:R-:W-:Y:S02]  /*0690*/  IMAD.IADD R2, R187.reuse, 0x1, R3 ;  /* 0x00000001bb027824 */ /* 0x040fe400078e0203 */
[----:B------:R-:W-:Y:S02]  /*06a0*/  IMAD.IADD R179, R187, 0x1, R180 ;  /* 0x00000001bbb37824 */ /* 0x000fe400078e02b4 */
[----:B--2-4-:R-:W-:-:S07]  /*06b0*/  IMAD.IADD R215, R4, 0x1, R233 ;  /* 0x0000000104d77824 */ /* 0x014fce00078e02e9 */
.L_x_79:
[----:B------:R-:W1:Y:S01]  /*06c0*/  LDC.64 R6, c[0x0][0x478] ;  /* 0x00011e00ff067b82 */ /* 0x000e620000000a00 */
[----:B--2---:R-:W2:Y:S01]  /*06d0*/  LDCU.64 UR4, c[0x0][0x470] ;  /* 0x00008e00ff0477ac */ /* 0x004ea20008000a00 */
[----:B------:R-:W-:Y:S02]  /*06e0*/  IMAD.SHL.U32 R9, R198, 0x4, RZ ;  /* 0x00000004c6097824 */ /* 0x000fe400078e00ff */
[----:B------:R-:W-:-:S04]  /*06f0*/  IMAD.MOV.U32 R231, RZ, RZ, RZ ;  /* 0x000000ffffe77224 */ /* 0x000fc800078e00ff */
[----:B---3--:R-:W3:Y:S01]  /*0700*/  LDC.64 R4, c[0x0][0x460] ;  /* 0x00011800ff047b82 */ /* 0x008ee20000000a00 */
[----:B--2---:R-:W-:-:S04]  /*0710*/  ISETP.NE.U32.AND P5, PT, RZ, UR4, PT ;  /* 0x00000004ff007c0c */ /* 0x004fc8000bfa5070 */
[----:B------:R-:W-:Y:S02]  /*0720*/  ISETP.NE.AND.EX P5, PT, RZ, UR5, PT, P5 ;  /* 0x00000005ff007c0c */ /* 0x000fe4000bfa5350 */
[----:B-1----:R-:W-:-:S04]  /*0730*/  ISETP.NE.U32.AND P4, PT, R6, RZ, PT ;  /* 0x000000ff0600720c */ /* 0x002fc80003f85070 */
[----:B------:R-:W-:Y:S02]  /*0740*/  ISETP.NE.AND.EX P4, PT, R7, RZ, PT, P4 ;  /* 0x000000ff0700720c */ /* 0x000fe40003f85340 */
[C---:B---3--:R-:W-:Y:S02]  /*0750*/  ISETP.NE.U32.AND P0, PT, R4.reuse, RZ, PT ;  /* 0x000000ff0400720c */ /* 0x048fe40003f05070 */
[----:B------:R-:W-:Y:S02]  /*0760*/  ISETP.NE.U32.AND P3, PT, R4, RZ, PT ;  /* 0x000000ff0400720c */ /* 0x000fe40003f65070 */
[----:B------:R-:W-:Y:S02]  /*0770*/  ISETP.NE.AND.EX P0, PT, R5, RZ, PT, P0 ;  /* 0x000000ff0500720c */ /* 0x000fe40003f05300 */
[----:B------:R-:W-:Y:S02]  /*0780*/  SHF.R.U32.HI R4, RZ, 0x1e, R198 ;  /* 0x0000001eff047819 */ /* 0x000fe400000116c6 */
[----:B------:R-:W-:-:S03]  /*0790*/  @P5 IADD3 R18, P2, PT, R9, UR4, RZ ;  /* 0x0000000409125c10 */ /* 0x000fc6000ff5e0ff */
[----:B------:R-:W-:Y:S02]  /*07a0*/  @P4 IADD3 R10, P1, PT, R9, R6, RZ ;  /* 0x00000006090a4210 */ /* 0x000fe40007f3e0ff */
[----:B------:R-:W-:Y:S02]  /*07b0*/  ISETP.NE.AND.EX P3, PT, R5, RZ, PT, P3 ;  /* 0x000000ff0500720c */ /* 0x000fe40003f65330 */
[C---:B------:R-:W-:Y:S01]  /*07c0*/  @P5 IADD3.X R19, PT, PT, R4.reuse, UR5, RZ, P2, !PT ;  /* 0x0000000504135c10 */ /* 0x040fe200097fe4ff */
[----:B------:R-:W-:Y:S01]  /*07d0*/  @P4 IMAD.X R11, R4, 0x1, R7, P1 ;  /* 0x00000001040b4824 */ /* 0x000fe200008e0607 */
[----:B------:R-:W-:Y:S01]  /*07e0*/  VOTEU.ANY UP0, P0 ;  /* 0x0000000000ff7886 */ /* 0x000fe20000000100 */
[----:B------:R-:W-:Y:S01]  /*07f0*/  PLOP3.LUT P0, PT, PT, PT, UP0, 0x80, 0x8 ;  /* 0x000000000008781c */ /* 0x000fe20003f0f008 */
[----:B------:R-:W-:Y:S01]  /*0800*/  IMAD.MOV.U32 R17, RZ, RZ, -0x1 ;  /* 0xffffffffff117424 */ /* 0x000fe200078e00ff */
[----:B------:R-:W2:Y:S01]  /*0810*/  @P5 LDG.E R231, desc[UR16][R18.64] ;  /* 0x0000001012e75981 */ /* 0x000ea2000c1e1900 */
[----:B------:R-:W1:Y:S03]  /*0820*/  LDC.64 R6, c[0x0][0x468] ;  /* 0x00011a00ff067b82 */ /* 0x000e660000000a00 */
[----:B------:R-:W2:Y:S04]  /*0830*/  @P4 LDG.E R10, desc[UR16][R10.64] ;  /* 0x000000100a0a4981 */ /* 0x000ea8000c1e1900 */
[----:B-----5:R3:W5:Y:S04]  /*0840*/  @P3 LDG.E R17, desc[UR16][R202.64] ;  /* 0x00000010ca113981 */ /* 0x020768000c1e1900 */
[----:B------:R3:W5:Y:S01]  /*0850*/  @P0 LDG.E R12, desc[UR16][R202.64+0x4] ;  /* 0x00000410ca0c0981 */ /* 0x000762000c1e1900 */
[----:B------:R-:W-:-:S02]  /*0860*/  ISETP.NE.AND P5, PT, R189, RZ, PT ;  /* 0x000000ffbd00720c */ /* 0x000fc40003fa5270 */
[----:B-1----:R-:W-:Y:S02]  /*0870*/  IADD3 R14, P1, PT, R9, R6, RZ ;  /* 0x00000006090e7210 */ /* 0x002fe40007f3e0ff */
[----:B------:R-:W-:Y:S01]  /*0880*/  ISETP.EQ.U32.AND P2, PT, R6, RZ, PT ;  /* 0x000000ff0600720c */ /* 0x000fe20003f42070 */
[----:B------:R-:W-:Y:S01]  /*0890*/  IMAD.MOV.U32 R232, RZ, RZ, -0x1 ;  /* 0xffffffffffe87424 */ /* 0x000fe200078e00ff */
[----:B------:R-:W1:Y:S01]  /*08a0*/  @!P4 LDC R9, c[0x0][0x43c] ;  /* 0x00010f00ff09cb82 */ /* 0x000e620000000800 */
[----:B------:R-:W-:Y:S01]  /*08b0*/  IMAD.X R15, R4, 0x1, R7, P1 ;  /* 0x00000001040f7824 */ /* 0x000fe200008e0607 */
[----:B------:R-:W-:-:S06]  /*08c0*/  ISETP.EQ.OR.EX P2, PT, R7, RZ, !P5, P2 ;  /* 0x000000ff0700720c */ /* 0x000fcc0006f42720 */
[----:B------:R-:W4:Y:S07]  /*08d0*/  @!P4 LDC.64 R4, c[0x0][0x488] ;  /* 0x00012200ff04cb82 */ /* 0x000f2e0000000a00 */
[----:B------:R3:W5:Y:S01]  /*08e0*/  @!P2 LDG.E R232, desc[UR16][R14.64] ;  /* 0x000000100ee8a981 */ /* 0x000762000c1e1900 */
[----:B------:R-:W-:-:S04]  /*08f0*/  ISETP.NE.U32.AND P2, PT, R6, RZ, PT ;  /* 0x000000ff0600720c */ /* 0x000fc80003f45070 */
[----:B------:R-:W-:Y:S02]  /*0900*/  ISETP.NE.AND.EX P2, PT, R7, RZ, PT, P2 ;  /* 0x000000ff0700720c */ /* 0x000fe40003f45320 */
[----:B----4-:R-:W-:-:S04]  /*0910*/  @!P4 ISETP.NE.U32.AND P1, PT, R4, RZ, PT ;  /* 0x000000ff0400c20c */ /* 0x010fc80003f25070 */
[----:B------:R-:W-:-:S04]  /*0920*/  @!P4 ISETP.NE.AND.EX P1, PT, R5, RZ, PT, P1 ;  /* 0x000000ff0500c20c */ /* 0x000fc80003f25310 */
[----:B-1----:R-:W-:Y:S01]  /*0930*/  @!P4 SEL R9, R9, RZ, P1 ;  /* 0x000000ff0909c207 */ /* 0x002fe20000800000 */
[----:B--2---:R-:W-:Y:S02]  /*0940*/  @P4 IMAD.IADD R10, R10, 0x1, -R231 ;  /* 0x000000010a0a4824 */ /* 0x004fe400078e0ae7 */
[----:B---3--:R-:W-:Y:S06]  /*0950*/  @!P2 BRA `(.L_x_0) ;  /* 0x00000000000ca947 */ /* 0x008fec0003800000 */
[----:B------:R-:W2:Y:S02]  /*0960*/  @P5 LDG.E R5, desc[UR16][R14.64+0x4] ;  /* 0x000004100e055981 */ /* 0x000ea4000c1e1900 */
[----:B--2--5:R-:W-:-:S06]  /*0970*/  @P5 IADD3 R8, PT, PT, R5, -R232, RZ ;  /* 0x800000e805085210 */ /* 0x024fcc0007ffe0ff */
[----:B------:R1:W5:Y:S02]  /*0980*/  @!P5 LDG.E R8, desc[UR16][R14.64] ;  /* 0x000000100e08d981 */ /* 0x000364000c1e1900 */
.L_x_0:
[----:B-----5:R-:W-:Y:S01]  /*0990*/  @!P4 IADD3 R8, PT, PT, R9, R8, -R231 ;  /* 0x000000080908c210 */ /* 0x020fe20007ffe8e7 */
[----:B------:R-:W-:Y:S01]  /*09a0*/  USHF.L.U32 UR20, UR15, 0x7, URZ ;  /* 0x000000070f147899 */ /* 0x000fe200080006ff */
[----:B------:R-:W-:Y:S01]  /*09b0*/  @P4 R2UR UR24, R10 ;  /* 0x000000000a1842ca */ /* 0x000fe200000e0000 */
[----:B------:R-:W-:Y:S01]  /*09c0*/  @P0 IMAD.IADD R12, R12, 0x1, -R17 ;  /* 0x000000010c0c0824 */ /* 0x000fe200078e0a11 */
[----:B------:R-:W-:Y:S01]  /*09d0*/  @!P4 R2UR UR24, R8 ;  /* 0x000000000818c2ca */ /* 0x000fe200000e0000 */
[----:B------:R-:W2:Y:S03]  /*09e0*/  @!UP0 LDCU UR25, c[0x0][0x434] ;  /* 0x00008680ff1987ac */ /* 0x000ea60008000800 */
[----:B------:R-:W-:Y:S01]  /*09f0*/  @P0 R2UR UR4, R12 ;  /* 0x000000000c0402ca */ /* 0x000fe200000e0000 */
[----:B------:R-:W-:-:S08]  /*0a00*/  IMAD.U32 R12, RZ, RZ, UR20 ;  /* 0x00000014ff0c7e24 */ /* 0x000fd0000f8e00ff */
[----:B------:R-:W-:-:S04]  /*0a10*/  ISETP.LT.AND P0, PT, R12, UR24, PT ;  /* 0x000000180c007c0c */ /* 0x000fc8000bf01270 */
[----:B--2---:R-:W-:-:S09]  /*0a20*/  @UP0 UMOV UR25, UR4 ;  /* 0x0000000400190c82 */ /* 0x004fd20008000000 */
[----:B------:R-:W-:Y:S05]  /*0a30*/  @!P0 BRA `(.L_x_1) ;  /* 0x0000006400e88947 */ /* 0x000fea0003800000 */
[----:B------:R-:W-:Y:S01]  /*0a40*/  ISETP.NE.AND P4, PT, R17, -0x1, PT ;  /* 0xffffffff1100780c */ /* 0x000fe20003f85270 */
[----:B------:R-:W-:Y:S01]  /*0a50*/  UIADD3 UR4, UPT, UPT, UR25, 0x3f, URZ ;  /* 0x0000003f19047890 */ /* 0x000fe2000fffe0ff */
[----:B------:R-:W-:-:S05]  /*0a60*/  ISETP.NE.AND P0, PT, R232, -0x1, PT ;  /* 0xffffffffe800780c */ /* 0x000fca0003f05270 */
[----:B------:R-:W-:-:S05]  /*0a70*/  IMAD.U32 R8, RZ, RZ, UR4 ;  /* 0x00000004ff087e24 */ /* 0x000fca000f8e00ff */
[----:B------:R-:W-:Y:S01]  /*0a80*/  SHF.R.S32.HI R8, RZ, 0x1f, R8 ;  /* 0x0000001fff087819 */ /* 0x000fe20000011408 */
[----:B------:R-:W2:Y:S03]  /*0a90*/  @!P4 LDC.64 R6, c[0x0][0x398] ;  /* 0x0000e600ff06cb82 */ /* 0x000ea60000000a00 */
[----:B------:R-:W-:-:S04]  /*0aa0*/  LEA.HI R229, R8, UR4, RZ, 0x6 ;  /* 0x0000000408e57c11 */ /* 0x000fc8000f8f30ff */
[----:B------:R-:W-:Y:S01]  /*0ab0*/  SHF.R.S32.HI R229, RZ, 0x6, R229 ;  /* 0x00000006ffe57819 */ /* 0x000fe200000114e5 */
[----:B------:R-:W3:Y:S04]  /*0ac0*/  @P4 LDC.64 R4, c[0x0][0x3b0] ;  /* 0x0000ec00ff044b82 */ /* 0x000ee80000000a00 */
[----:B------:R-:W-:-:S05]  /*0ad0*/  IMAD.SHL.U32 R230, R229, 0x40, RZ ;  /* 0x00000040e5e67824 */ /* 0x000fca00078e00ff */
[----:B-1----:R-:W-:-:S04]  /*0ae0*/  IADD3 R15, PT, PT, R230, -0x40, RZ ;  /* 0xffffffc0e60f7810 */ /* 0x002fc80007ffe0ff */
[----:B------:R-:W-:Y:S01]  /*0af0*/  SHF.R.S32.HI R19, RZ, 0x1f, R15 ;  /* 0x0000001fff137819 */ /* 0x000fe2000001140f */
[----:B--2---:R-:W-:-:S04]  /*0b00*/  @!P4 IMAD.WIDE.U32 R26, R198, R6, RZ ;  /* 0x00000006c61ac225 */ /* 0x004fc800078e00ff */
[----:B------:R-:W-:Y:S02]  /*0b10*/  @!P4 IMAD R13, R198, R7, R27 ;  /* 0x00000007c60dc224 */ /* 0x000fe400078e021b */
[----:B---3--:R-:W-:-:S04]  /*0b20*/  @P4 IMAD.WIDE.U32 R6, R17, R4, RZ ;  /* 0x0000000411064225 */ /* 0x008fc800078e00ff */
[----:B------:R-:W-:Y:S02]  /*0b30*/  @P4 IMAD R13, R17, R5, R7 ;  /* 0x00000005110d4224 */ /* 0x000fe400078e0207 */
[----:B------:R-:W-:Y:S01]  /*0b40*/  @P4 IMAD.MOV.U32 R26, RZ, RZ, R6 ;  /* 0x000000ffff1a4224 */ /* 0x000fe200078e0006 */
[----:B------:R-:W-:Y:S06]  /*0b50*/  @P0 BRA `(.L_x_2) ;  /* 0x0000000000300947 */ /* 0x000fec0003800000 */
[----:B------:R-:W1:Y:S01]  /*0b60*/  LDCU.64 UR4, c[0x0][0x3b8] ;  /* 0x00007700ff0477ac */ /* 0x000e620008000a00 */
[----:B------:R-:W-:Y:S01]  /*0b70*/  SHF.R.S32.HI R7, RZ, 0x1f, R231 ;  /* 0x0000001fff077819 */ /* 0x000fe200000114e7 */
[----:B------:R-:W2:Y:S01]  /*0b80*/  LDCU.64 UR6, c[0x0][0x3a0] ;  /* 0x00007400ff0677ac */ /* 0x000ea20008000a00 */
[----:B-1----:R-:W-:Y:S02]  /*0b90*/  MOV R4, UR4 ;  /* 0x0000000400047c02 */ /* 0x002fe40008000f00 */
[----:B------:R-:W-:-:S03]  /*0ba0*/  MOV R5, UR5 ;  /* 0x0000000500057c02 */ /* 0x000fc60008000f00 */
[-C--:B------:R-:W-:Y:S02]  /*0bb0*/  IMAD R6, R7, R4.reuse, RZ ;  /* 0x0000000407067224 */ /* 0x080fe400078e02ff */
[----:B------:R-:W-:-:S04]  /*0bc0*/  IMAD.WIDE.U32 R8, R231, R4, RZ ;  /* 0x00000004e7087225 */ /* 0x000fc800078e00ff */
[----:B------:R-:W-:-:S05]  /*0bd0*/  IMAD R6, R231, R5, R6 ;  /* 0x00000005e7067224 */ /* 0x000fca00078e0206 */
[----:B------:R-:W-:-:S03]  /*0be0*/  IADD3 R9, PT, PT, R9, R6, RZ ;  /* 0x0000000609097210 */ /* 0x000fc60007ffe0ff */
[----:B--2---:R-:W-:-:S04]  /*0bf0*/  IMAD.WIDE.U32 R20, R198, UR6, R8 ;  /* 0x00000006c6147c25 */ /* 0x004fc8000f8e0008 */
[----:B------:R-:W-:Y:S01]  /*0c00*/  IMAD R18, R198, UR7, R21 ;  /* 0x00000007c6127c24 */ /* 0x000fe2000f8e0215 */
[----:B------:R-:W-:Y:S06]  /*0c10*/  BRA `(.L_x_3) ;  /* 0x0000000000147947 */ /* 0x000fec0003800000 */
.L_x_2:
[----:B------:R-:W1:Y:S01]  /*0c20*/  LDC.64 R4, c[0x0][0x3b8] ;  /* 0x0000ee00ff047b82 */ /* 0x000e620000000a00 */
[----:B------:R-:W-:-:S05]  /*0c30*/  IADD3 R20, PT, PT, R231, R232, RZ ;  /* 0x000000e8e7147210 */ /* 0x000fca0007ffe0ff */
[C---:B-1----:R-:W-:Y:S02]  /*0c40*/  IMAD R18, R20.reuse, R5, RZ ;  /* 0x0000000514127224 */ /* 0x042fe400078e02ff */
[----:B------:R-:W-:-:S05]  /*0c50*/  IMAD.WIDE.U32 R20, R20, R4, RZ ;  /* 0x0000000414147225 */ /* 0x000fca00078e00ff */
[----:B------:R-:W-:Y:S02]  /*0c60*/  IADD3 R18, PT, PT, R21, R18, RZ ;  /* 0x0000001215127210 */ /* 0x000fe40007ffe0ff */
.L_x_3:
[----:B------:R-:W1:Y:S01]  /*0c70*/  LDC R6, c[0x0][0x3e8] ;  /* 0x0000fa00ff067b82 */ /* 0x000e620000000800 */
[----:B------:R-:W-:Y:S01]  /*0c80*/  USHF.R.S32.HI UR19, URZ, 0x1f, UR20 ;  /* 0x0000001fff137899 */ /* 0x000fe20008011414 */
[----:B-1----:R-:W-:-:S04]  /*0c90*/  IABS R9, R6 ;  /* 0x0000000600097213 */ /* 0x002fc80000000000 */
[----:B------:R-:W1:Y:S08]  /*0ca0*/  I2F.RP R14, R9 ;  /* 0x00000009000e7306 */ /* 0x000e700000209400 */
[----:B-1----:R-:W1:Y:S02]  /*0cb0*/  MUFU.RCP R10, R14 ;  /* 0x0000000e000a7308 */ /* 0x002e640000001000 */
[----:B-1----:R-:W-:-:S06]  /*0cc0*/  VIADD R10, R10, 0xffffffe ;  /* 0x0ffffffe0a0a7836 */ /* 0x002fcc0000000000 */
[----:B------:R-:W1:Y:S02]  /*0cd0*/  F2I.FTZ.U32.TRUNC.NTZ R11, R10 ;  /* 0x0000000a000b7305 */ /* 0x000e64000021f000 */
[----:B-1----:R-:W-:Y:S01]  /*0ce0*/  IMAD.MOV R7, RZ, RZ, -R11 ;  /* 0x000000ffff077224 */ /* 0x002fe200078e0a0b */
[----:B------:R-:W-:-:S03]  /*0cf0*/  MOV R10, RZ ;  /* 0x000000ff000a7202 */ /* 0x000fc60000000f00 */
[----:B------:R-:W-:Y:S01]  /*0d00*/  IMAD R8, R7, R9, RZ ;  /* 0x0000000907087224 */ /* 0x000fe200078e02ff */
[----:B------:R-:W-:-:S03]  /*0d10*/  IABS R7, R191 ;  /* 0x000000bf00077213 */ /* 0x000fc60000000000 */
[----:B------:R-:W-:-:S06]  /*0d20*/  IMAD.HI.U32 R8, R11, R8, R10 ;  /* 0x000000080b087227 */ /* 0x000fcc00078e000a */
[----:B------:R-:W-:-:S04]  /*0d30*/  IMAD.HI.U32 R16, R8, R7, RZ ;  /* 0x0000000708107227 */ /* 0x000fc800078e00ff */
[----:B------:R-:W-:-:S04]  /*0d40*/  IMAD.MOV R8, RZ, RZ, -R16 ;  /* 0x000000ffff087224 */ /* 0x000fc800078e0a10 */
[----:B------:R-:W-:Y:S01]  /*0d50*/  IMAD R8, R9, R8, R7 ;  /* 0x0000000809087224 */ /* 0x000fe200078e0207 */
[----:B------:R-:W-:-:S04]  /*0d60*/  LOP3.LUT R7, R191, R6, RZ, 0x3c, !PT ;  /* 0x00000006bf077212 */ /* 0x000fc800078e3cff */
[----:B------:R-:W-:Y:S02]  /*0d70*/  ISETP.GT.U32.AND P2, PT, R9, R8, PT ;  /* 0x000000080900720c */ /* 0x000fe40003f44070 */
[----:B------:R-:W-:-:S11]  /*0d80*/  ISETP.GE.AND P1, PT, R7, RZ, PT ;  /* 0x000000ff0700720c */ /* 0x000fd60003f26270 */
[----:B------:R-:W-:Y:S01]  /*0d90*/  @!P2 IMAD.IADD R8, R8, 0x1, -R9 ;  /* 0x000000010808a824 */ /* 0x000fe200078e0a09 */
[----:B------:R-:W-:Y:S02]  /*0da0*/  @!P2 IADD3 R16, PT, PT, R16, 0x1, RZ ;  /* 0x000000011010a810 */ /* 0x000fe40007ffe0ff */
[----:B------:R-:W-:Y:S02]  /*0db0*/  ISETP.NE.AND P2, PT, R6, RZ, PT ;  /* 0x000000ff0600720c */ /* 0x000fe40003f45270 */
[----:B------:R-:W-:-:S13]  /*0dc0*/  ISETP.GE.U32.AND P5, PT, R8, R9, PT ;  /* 0x000000090800720c */ /* 0x000fda0003fa6070 */
[----:B------:R-:W-:-:S05]  /*0dd0*/  @P5 VIADD R16, R16, 0x1 ;  /* 0x0000000110105836 */ /* 0x000fca0000000000 */
[----:B------:R-:W-:Y:S02]  /*0de0*/  @!P1 IADD3 R16, PT, PT, -R16, RZ, RZ ;  /* 0x000000ff10109210 */ /* 0x000fe40007ffe1ff */
[----:B------:R-:W-:-:S04]  /*0df0*/  @!P2 LOP3.LUT R16, RZ, R6, RZ, 0x33, !PT ;  /* 0x00000006ff10a212 */ /* 0x000fc800078e33ff */
[----:B------:R-:W-:Y:S01]  /*0e00*/  SHF.R.S32.HI R14, RZ, 0x1f, R16 ;  /* 0x0000001fff0e7819 */ /* 0x000fe20000011410 */
        /* <DEDUP_REMOVED lines=13> */
.L_x_4:
[----:B------:R-:W1:Y:S01]  /*0ee0*/  LDC.64 R8, c[0x0][0x3c0] ;  /* 0x0000f000ff087b82 */ /* 0x000e620000000a00 */
[----:B------:R-:W-:-:S05]  /*0ef0*/  IADD3 R6, PT, PT, R231, R232, RZ ;  /* 0x000000e8e7067210 */ /* 0x000fca0007ffe0ff */
[C---:B-1----:R-:W-:Y:S02]  /*0f00*/  IMAD R22, R6.reuse, R9, RZ ;  /* 0x0000000906167224 */ /* 0x042fe400078e02ff */
[----:B------:R-:W-:-:S05]  /*0f10*/  IMAD.WIDE.U32 R24, R6, R8, RZ ;  /* 0x0000000806187225 */ /* 0x000fca00078e00ff */
[----:B------:R-:W-:-:S07]  /*0f20*/  IADD3 R22, PT, PT, R25, R22, RZ ;  /* 0x0000001619167210 */ /* 0x000fce0007ffe0ff */
.L_x_5:
[----:B------:R-:W1:Y:S01]  /*0f30*/  @!P4 LDC.64 R10, c[0x0][0x588] ;  /* 0x00016200ff0acb82 */ /* 0x000e620000000a00 */
[----:B------:R-:W2:Y:S01]  /*0f40*/  LDCU UR9, c[0x0][0x3e0] ;  /* 0x00007c00ff0977ac */ /* 0x000ea20008000800 */
[----:B------:R-:W2:Y:S06]  /*0f50*/  LDCU UR23, c[0x0][0x44c] ;  /* 0x00008980ff1777ac */ /* 0x000eac0008000800 */
[----:B------:R-:W3:Y:S01]  /*0f60*/  @P4 LDC.64 R6, c[0x0][0x590] ;  /* 0x00016400ff064b82 */ /* 0x000ee20000000a00 */
[----:B--2---:R-:W-:Y:S01]  /*0f70*/  UIMAD.WIDE UR6, UR9, UR23, URZ ;  /* 0x00000017090672a5 */ /* 0x004fe2000f8e02ff */
[----:B-1----:R-:W-:-:S04]  /*0f80*/  @!P4 IMAD.WIDE.U32 R30, R198, R10, RZ ;  /* 0x0000000ac61ec225 */ /* 0x002fc800078e00ff */
[----:B------:R-:W-:Y:S02]  /*0f90*/  @!P4 IMAD R11, R198, R11, R31 ;  /* 0x0000000bc60bc224 */ /* 0x000fe400078e021f */
[----:B---3--:R-:W-:Y:S01]  /*0fa0*/  @P4 IMAD.WIDE.U32 R28, R17, R6, RZ ;  /* 0x00000006111c4225 */ /* 0x008fe200078e00ff */
[----:B------:R-:W-:-:S03]  /*0fb0*/  @!P4 MOV R6, R30 ;  /* 0x0000001e0006c202 */ /* 0x000fc60000000f00 */
[----:B------:R-:W-:Y:S01]  /*0fc0*/  @P4 IMAD R11, R17, R7, R29 ;  /* 0x00000007110b4224 */ /* 0x000fe200078e021d */
[----:B------:R-:W-:Y:S01]  /*0fd0*/  @P4 MOV R6, R28 ;  /* 0x0000001c00064202 */ /* 0x000fe20000000f00 */
[----:B------:R-:W-:Y:S06]  /*0fe0*/  @P4 BRA `(.L_x_6) ;  /* 0x0000000000404947 */ /* 0x000fec0003800000 */
[----:B------:R-:W1:Y:S02]  /*0ff0*/  LDCU UR4, c[0x0][0x444] ;  /* 0x00008880ff0477ac */ /* 0x000e640008000800 */
[----:B-1----:R-:W-:Y:S01]  /*1000*/  USHF.R.S32.HI UR5, URZ, 0x1f, UR4 ;  /* 0x0000001fff057899 */ /* 0x002fe20008011404 */
[----:B------:R-:W-:Y:S01]  /*1010*/  IMAD.WIDE.U32 R30, R198, UR4, RZ ;  /* 0x00000004c61e7c25 */ /* 0x000fe2000f8e00ff */
[----:B------:R-:W-:-:S04]  /*1020*/  USHF.R.S32.HI UR4, URZ, 0x1f, UR9 ;  /* 0x0000001fff047899 */ /* 0x000fc80008011409 */
[----:B------:R-:W-:Y:S02]  /*1030*/  IMAD R7, R198, UR5, RZ ;  /* 0x00000005c6077c24 */ /* 0x000fe4000f8e02ff */
[----:B------:R-:W-:-:S03]  /*1040*/  IMAD.WIDE.U32 R28, R30, UR9, RZ ;  /* 0x000000091e1c7c25 */ /* 0x000fc6000f8e00ff */
[----:B------:R-:W-:Y:S01]  /*1050*/  IADD3 R7, PT, PT, R31, R7, RZ ;  /* 0x000000071f077210 */ /* 0x000fe20007ffe0ff */
[----:B------:R-:W-:-:S04]  /*1060*/  IMAD.WIDE.U32 R32, R28, UR23, RZ ;  /* 0x000000171c207c25 */ /* 0x000fc8000f8e00ff */
[----:B------:R-:W-:-:S04]  /*1070*/  IMAD R7, R7, UR9, RZ ;  /* 0x0000000907077c24 */ /* 0x000fc8000f8e02ff */
[----:B------:R-:W-:Y:S01]  /*1080*/  IMAD R7, R30, UR4, R7 ;  /* 0x000000041e077c24 */ /* 0x000fe2000f8e0207 */
[----:B------:R-:W-:-:S04]  /*1090*/  USHF.R.S32.HI UR4, URZ, 0x1f, UR23 ;  /* 0x0000001fff047899 */ /* 0x000fc80008011417 */
[----:B------:R-:W-:-:S05]  /*10a0*/  IADD3 R7, PT, PT, R29, R7, RZ ;  /* 0x000000071d077210 */ /* 0x000fca0007ffe0ff */
[----:B------:R-:W-:-:S04]  /*10b0*/  IMAD R30, R7, UR23, RZ ;  /* 0x00000017071e7c24 */ /* 0x000fc8000f8e02ff */
[----:B------:R-:W-:-:S05]  /*10c0*/  IMAD R30, R28, UR4, R30 ;  /* 0x000000041c1e7c24 */ /* 0x000fca000f8e021e */
[----:B------:R-:W-:Y:S01]  /*10d0*/  IADD3 R30, PT, PT, R33, R30, RZ ;  /* 0x0000001e211e7210 */ /* 0x000fe20007ffe0ff */
[----:B------:R-:W-:Y:S06]  /*10e0*/  BRA `(.L_x_7) ;  /* 0x00000000000c7947 */ /* 0x000fec0003800000 */
.L_x_6:
[C---:B------:R-:W-:Y:S02]  /*10f0*/  IMAD R30, R17.reuse, UR7, RZ ;  /* 0x00000007111e7c24 */ /* 0x040fe4000f8e02ff */
[----:B------:R-:W-:-:S05]  /*1100*/  IMAD.WIDE.U32 R32, R17, UR6, RZ ;  /* 0x0000000611207c25 */ /* 0x000fca000f8e00ff */
[----:B------:R-:W-:Y:S02]  /*1110*/  IADD3 R30, PT, PT, R33, R30, RZ ;  /* 0x0000001e211e7210 */ /* 0x000fe40007ffe0ff */
.L_x_7:
[----:B------:R-:W1:Y:S01]  /*1120*/  LDCU.U8 UR4, c[0x0][0x548] ;  /* 0x0000a900ff0477ac */ /* 0x000e620008000000 */
[----:B------:R-:W-:Y:S01]  /*1130*/  SHF.L.U32 R28, R198, 0x7, RZ ;  /* 0x00000007c61c7819 */ /* 0x000fe200000006ff */
[----:B------:R-:W-:Y:S01]  /*1140*/  IMAD R25, R191, UR23, RZ ;  /* 0x00000017bf197c24 */ /* 0x000fe2000f8e02ff */
[----:B------:R-:W2:Y:S02]  /*1150*/  LDCU.U8 UR8, c[0x0][0x5f0] ;  /* 0x0000be00ff0877ac */ /* 0x000ea40008000000 */
[----:B------:R-:W-:-:S04]  /*1160*/  SEL R34, R28, RZ, P3 ;  /* 0x000000ff1c227207 */ /* 0x000fc80001800000 */
[----:B------:R-:W-:-:S04]  /*1170*/  IADD3 R34, P1, PT, R15, R34, RZ ;  /* 0x000000220f227210 */ /* 0x000fc80007f3e0ff */
[----:B------:R-:W-:Y:S01]  /*1180*/  IADD3.X R27, PT, PT, RZ, R19, RZ, P1, !PT ;  /* 0x00000013ff1b7210 */ /* 0x000fe20000ffe4ff */
[----:B-1----:R-:W-:-:S04]  /*1190*/  UISETP.NE.AND UP0, UPT, UR4, URZ, UPT ;  /* 0x000000ff0400728c */ /* 0x002fc8000bf05270 */
[----:B------:R-:W-:-:S04]  /*11a0*/  IMAD R27, R27, UR6, RZ ;  /* 0x000000061b1b7c24 */ /* 0x000fc8000f8e02ff */
[C---:B------:R-:W-:Y:S02]  /*11b0*/  IMAD R27, R34.reuse, UR7, R27 ;  /* 0x00000007221b7c24 */ /* 0x040fe4000f8e021b */
[----:B------:R-:W-:-:S05]  /*11c0*/  IMAD.WIDE.U32 R34, R34, UR6, RZ ;  /* 0x0000000622227c25 */ /* 0x000fca000f8e00ff */
[----:B------:R-:W-:Y:S01]  /*11d0*/  IADD3 R27, PT, PT, R35, R27, RZ ;  /* 0x0000001b231b7210 */ /* 0x000fe20007ffe0ff */
[----:B--2---:R-:W-:Y:S06]  /*11e0*/  BRA.U !UP0, `(.L_x_8) ;  /* 0x00000001081c7547 */ /* 0x004fec000b800000 */
[----:B------:R-:W1:Y:S01]  /*11f0*/  LDC R7, c[0x0][0x434] ;  /* 0x00010d00ff077b82 */ /* 0x000e620000000800 */
[----:B------:R-:W2:Y:S01]  /*1200*/  LDCU UR4, c[0x0][0x454] ;  /* 0x00008a80ff0477ac */ /* 0x000ea20008000800 */
[----:B------:R-:W-:Y:S01]  /*1210*/  ISETP.NE.AND P1, PT, R17, -0x1, PT ;  /* 0xffffffff1100780c */ /* 0x000fe20003f25270 */
[----:B-1----:R-:W-:-:S05]  /*1220*/  IMAD R238, R198, R7, RZ ;  /* 0x00000007c6ee7224 */ /* 0x002fca00078e02ff */
[----:B------:R-:W-:-:S05]  /*1230*/  SEL R238, R238, R17, !P1 ;  /* 0x00000011eeee7207 */ /* 0x000fca0004800000 */
[----:B--2---:R-:W-:Y:S01]  /*1240*/  IMAD R238, R191, UR4, R238 ;  /* 0x00000004bfee7c24 */ /* 0x004fe2000f8e02ee */
[----:B------:R-:W-:Y:S06]  /*1250*/  BRA `(.L_x_9) ;  /* 0x00000000000c7947 */ /* 0x000fec0003800000 */
.L_x_8:
[----:B------:R-:W1:Y:S01]  /*1260*/  LDC R238, c[0x0][0x434] ;  /* 0x00010d00ffee7b82 */ /* 0x000e620000000800 */
[----:B------:R-:W-:-:S04]  /*1270*/  IMAD R7, R198, UR9, R191 ;  /* 0x00000009c6077c24 */ /* 0x000fc8000f8e02bf */
[----:B-1----:R-:W-:-:S07]  /*1280*/  IMAD R238, R7, R238, RZ ;  /* 0x000000ee07ee7224 */ /* 0x002fce00078e02ff */
.L_x_9:
[----:B------:R-:W-:-:S04]  /*1290*/  IADD3 R7, PT, PT, R229, -0x1, RZ ;  /* 0xffffffffe5077810 */ /* 0x000fc80007ffe0ff */
[----:B------:R-:W-:Y:S01]  /*12a0*/  R2UR UR18, R7 ;  /* 0x00000000071272ca */ /* 0x000fe200000e0000 */
[----:B------:R-:W-:-:S14]  /*12b0*/  BRA.U !UP0, `(.L_x_10) ;  /* 0x0000000108247547 */ /* 0x000fdc000b800000 */
[----:B------:R-:W1:Y:S01]  /*12c0*/  LDC R7, c[0x0][0x444] ;  /* 0x00011100ff077b82 */ /* 0x000e620000000800 */
[----:B------:R-:W-:-:S07]  /*12d0*/  ISETP.NE.AND P1, PT, R17, -0x1, PT ;  /* 0xffffffff1100780c */ /* 0x000fce0003f25270 */
[----:B------:R-:W2:Y:S08]  /*12e0*/  LDC R21, c[0x0][0x430] ;  /* 0x00010c00ff157b82 */ /* 0x000eb00000000800 */
[----:B------:R-:W2:Y:S01]  /*12f0*/  LDC R10, c[0x0][0x454] ;  /* 0x00011500ff0a7b82 */ /* 0x000ea20000000800 */
[----:B-1----:R-:W-:-:S05]  /*1300*/  @!P1 IMAD R17, R198, R7, RZ ;  /* 0x00000007c6119224 */ /* 0x002fca00078e02ff */
[----:B------:R-:W-:Y:S02]  /*1310*/  IADD3 R28, PT, PT, R28, R17, RZ ;  /* 0x000000111c1c7210 */ /* 0x000fe40007ffe0ff */
[----:B--2---:R-:W-:-:S05]  /*1320*/  LEA R10, R21, R10, 0x7 ;  /* 0x0000000a150a7211 */ /* 0x004fca00078e38ff */
[----:B------:R-:W-:Y:S01]  /*1330*/  IMAD R28, R10, R191, R28 ;  /* 0x000000bf0a1c7224 */ /* 0x000fe200078e021c */
[----:B------:R-:W-:Y:S06]  /*1340*/  BRA `(.L_x_11) ;  /* 0x00000000000c7947 */ /* 0x000fec0003800000 */
.L_x_10:
[----:B------:R-:W1:Y:S01]  /*1350*/  LDC R28, c[0x0][0x444] ;  /* 0x00011100ff1c7b82 */ /* 0x000e620000000800 */
[----:B------:R-:W-:-:S04]  /*1360*/  IMAD R7, R198, UR9, R191 ;  /* 0x00000009c6077c24 */ /* 0x000fc8000f8e02bf */
[----:B-1----:R-:W-:-:S07]  /*1370*/  IMAD R28, R7, R28, RZ ;  /* 0x0000001c071c7224 */ /* 0x002fce00078e02ff */
.L_x_11:
[----:B------:R-:W1:Y:S01]  /*1380*/  LDCU.128 UR4, c[0x0][0x590] ;  /* 0x0000b200ff0477ac */ /* 0x000e620008000c00 */
[----:B------:R-:W-:Y:S01]  /*1390*/  IADD3 R36, P1, PT, R210, R6, RZ ;  /* 0x00000006d2247210 */ /* 0x000fe20007f3e0ff */
[----:B------:R-:W2:Y:S01]  /*13a0*/  S2R R21, SR_TID.X ;  /* 0x0000000000157919 */ /* 0x000ea20000002100 */
[----:B------:R-:W3:Y:S01]  /*13b0*/  LDC.64 R6, c[0x0][0x3b0] ;  /* 0x0000ec00ff067b82 */ /* 0x000ee20000000a00 */
[----:B------:R-:W-:Y:S01]  /*13c0*/  SHF.R.S32.HI R17, RZ, 0x1f, R25 ;  /* 0x0000001fff117819 */ /* 0x000fe20000011419 */
[----:B------:R-:W4:Y:S01]  /*13d0*/  LDCU UR27, c[0x0][0x508] ;  /* 0x0000a100ff1b77ac */ /* 0x000f220008000800 */
[----:B------:R-:W-:Y:S01]  /*13e0*/  IMAD.X R37, RZ, RZ, R11, P1 ;  /* 0x000000ffff257224 */ /* 0x000fe200008e060b */
[----:B------:R-:W-:Y:S01]  /*13f0*/  IADD3 R23, P2, P1, R34, R32, R25 ;  /* 0x0000002022177210 */ /* 0x000fe2000795e019 */
[----:B------:R-:W-:Y:S01]  /*1400*/  IMAD.U32 R25, RZ, RZ, UR18 ;  /* 0x00000012ff197e24 */ /* 0x000fe2000f8e00ff */
[----:B------:R-:W-:Y:S01]  /*1410*/  MOV R211, RZ ;  /* 0x000000ff00d37202 */ /* 0x000fe20000000f00 */
[----:B------:R-:W5:Y:S01]  /*1420*/  LDCU.64 UR12, c[0x0][0x3c8] ;  /* 0x00007900ff0c77ac */ /* 0x000f620008000a00 */
[----:B------:R-:W-:Y:S01]  /*1430*/  IADD3.X R17, PT, PT, R27, R30, R17, P2, P1 ;  /* 0x0000001e1b117210 */ /* 0x000fe200017e2411 */
[----:B------:R-:W-:Y:S01]  /*1440*/  BSSY.RECONVERGENT B1, `(.L_x_1) ;  /* 0x00005d9000017945 */ /* 0x000fe20003800200 */
[C---:B------:R-:W-:Y:S01]  /*1450*/  LEA R238, R25.reuse, R238, 0x6 ;  /* 0x000000ee19ee7211 */ /* 0x040fe200078e30ff */
[----:B------:R-:W-:Y:S01]  /*1460*/  IMAD R25, R25, 0x40, R28 ;  /* 0x0000004019197824 */ /* 0x000fe200078e021c */
[----:B------:R-:W-:Y:S01]  /*1470*/  UIMAD UR23, UR9, UR23, URZ ;  /* 0x00000017091772a4 */ /* 0x000fe2000f8e02ff */
[----:B------:R-:W-:Y:S01]  /*1480*/  ISETP.NE.AND P5, PT, RZ, UR8, PT ;  /* 0x00000008ff007c0c */ /* 0x000fe2000bfa5270 */
[----:B------:R-:W-:Y:S01]  /*1490*/  UIADD3 UR26, UPT, UPT, UR20, UR25, URZ ;  /* 0x00000019141a7290 */ /* 0x000fe2000fffe0ff */
[----:B-1----:R-:W-:Y:S01]  /*14a0*/  IMAD R10, R19, UR4, RZ ;  /* 0x00000004130a7c24 */ /* 0x002fe2000f8e02ff */
[----:B------:R-:W-:Y:S01]  /*14b0*/  USHF.L.U32 UR28, UR23, 0x6, URZ ;  /* 0x00000006171c7899 */ /* 0x000fe200080006ff */
[C---:B------:R-:W-:Y:S01]  /*14c0*/  IMAD.WIDE.U32 R36, R15.reuse, UR4, R36 ;  /* 0x000000040f247c25 */ /* 0x040fe2000f8e0024 */
[----:B------:R-:W1:Y:S03]  /*14d0*/  LDCU.64 UR8, c[0x0][0x550] ;  /* 0x0000aa00ff0877ac */ /* 0x000e660008000a00 */
[----:B------:R-:W-:Y:S01]  /*14e0*/  IMAD R10, R15, UR5, R10 ;  /* 0x000000050f0a7c24 */ /* 0x000fe2000f8e020a */
[----:B----4-:R-:W-:Y:S01]  /*14f0*/  UIADD3 UR27, UPT, UPT, UR26, -UR27, -UR24 ;  /* 0x8000001b1a1b7290 */ /* 0x010fe2000fffe818 */
[----:B---3--:R-:W-:Y:S01]  /*1500*/  IMAD R30, R19, R6, RZ ;  /* 0x00000006131e7224 */ /* 0x008fe200078e02ff */
[----:B------:R-:W3:Y:S01]  /*1510*/  LDCU.64 UR10, c[0x0][0x380] ;  /* 0x00007000ff0a77ac */ /* 0x000ee20008000a00 */
[----:B------:R-:W-:-:S02]  /*1520*/  IMAD.IADD R37, R37, 0x1, R10 ;  /* 0x0000000125257824 */ /* 0x000fc400078e020a */
[----:B------:R-:W4:Y:S01]  /*1530*/  LDC.64 R10, c[0x0][0x5f8] ;  /* 0x00017e00ff0a7b82 */ /* 0x000f220000000a00 */
[----:B------:R-:W-:Y:S01]  /*1540*/  IMAD.WIDE.U32 R34, R15, R6, R210 ;  /* 0x000000060f227225 */ /* 0x000fe200078e00d2 */
[----:B------:R-:W-:-:S03]  /*1550*/  USHF.R.S32.HI UR29, URZ, 0x1f, UR27 ;  /* 0x0000001fff1d7899 */ /* 0x000fc6000801141b */
[----:B------:R-:W-:Y:S01]  /*1560*/  IMAD.WIDE.U32 R32, R191, UR6, R36 ;  /* 0x00000006bf207c25 */ /* 0x000fe2000f8e0024 */
[----:B------:R-:W-:Y:S02]  /*1570*/  IADD3 R26, P1, PT, R26, R34, RZ ;  /* 0x000000221a1a7210 */ /* 0x000fe40007f3e0ff */
[----:B------:R-:W5:Y:S01]  /*1580*/  LDC.64 R36, c[0x0][0x5e8] ;  /* 0x00017a00ff247b82 */ /* 0x000f620000000a00 */
[----:B------:R-:W-:Y:S01]  /*1590*/  IMAD.MOV.U32 R28, RZ, RZ, R32 ;  /* 0x000000ffff1c7224 */ /* 0x000fe200078e0020 */
[----:B--2---:R-:W-:Y:S01]  /*15a0*/  LOP3.LUT R32, R21, 0x1f, RZ, 0xc0, !PT ;  /* 0x0000001f15207812 */ /* 0x004fe200078ec0ff */
[----:B------:R-:W-:Y:S02]  /*15b0*/  IMAD R30, R15, R7, R30 ;  /* 0x000000070f1e7224 */ /* 0x000fe400078e021e */
[----:B------:R-:W-:Y:S01]  /*15c0*/  IMAD R29, R191, UR7, R33 ;  /* 0x00000007bf1d7c24 */ /* 0x000fe2000f8e0221 */
[----:B------:R-:W2:Y:S01]  /*15d0*/  LDCU.64 UR6, c[0x0][0x570] ;  /* 0x0000ae00ff0677ac */ /* 0x000ea20008000a00 */
[----:B------:R-:W-:Y:S01]  /*15e0*/  IMAD R32, R199, UR23, R32 ;  /* 0x00000017c7207c24 */ /* 0x000fe2000f8e0220 */
[----:B------:R-:W-:Y:S01]  /*15f0*/  IADD3.X R27, PT, PT, R13, R35, R30, P1, !PT ;  /* 0x000000230d1b7210 */ /* 0x000fe20000ffe41e */
[----:B------:R-:W-:-:S03]  /*1600*/  IMAD.WIDE.U32 R28, R201, UR4, R28 ;  /* 0x00000004c91c7c25 */ /* 0x000fc6000f8e001c */
[----:B------:R-:W-:Y:S01]  /*1610*/  SHF.R.S32.HI R30, RZ, 0x1f, R32 ;  /* 0x0000001fff1e7819 */ /* 0x000fe20000011420 */
[----:B------:R-:W-:Y:S02]  /*1620*/  IMAD.U32 R13, RZ, RZ, UR28 ;  /* 0x0000001cff0d7e24 */ /* 0x000fe4000f8e00ff */
[----:B------:R-:W-:Y:S02]  /*1630*/  IMAD R221, R201, UR5, R29 ;  /* 0x00000005c9dd7c24 */ /* 0x000fe4000f8e021d */
[----:B----4-:R-:W-:-:S04]  /*1640*/  IMAD.WIDE.U32 R38, R10, UR14, RZ ;  /* 0x0000000e0a267c25 */ /* 0x010fc8000f8e00ff */
[----:B------:R-:W-:Y:S01]  /*1650*/  IMAD R11, R11, UR14, R39 ;  /* 0x0000000e0b0b7c24 */ /* 0x000fe2000f8e0227 */
[----:B------:R-:W-:Y:S01]  /*1660*/  SEL R10, R38, RZ, P5 ;  /* 0x000000ff260a7207 */ /* 0x000fe20002800000 */
[----:B-----5:R-:W-:-:S03]  /*1670*/  IMAD.WIDE R216, R25, 0x4, R36 ;  /* 0x0000000419d87825 */ /* 0x020fc600078e0224 */
[----:B------:R-:W-:Y:S01]  /*1680*/  IADD3 R10, P2, P1, R32, R23, R10 ;  /* 0x00000017200a7210 */ /* 0x000fe2000795e00a */
[----:B------:R-:W-:Y:S01]  /*1690*/  IMAD.WIDE.U32 R32, R191, UR12, R26 ;  /* 0x0000000cbf207c25 */ /* 0x000fe2000f8e001a */
[----:B------:R-:W-:Y:S01]  /*16a0*/  SEL R11, R11, RZ, P5 ;  /* 0x000000ff0b0b7207 */ /* 0x000fe20002800000 */
[----:B------:R-:W-:Y:S01]  /*16b0*/  USHF.L.U64.HI UR12, UR4, 0x5, UR5 ;  /* 0x00000005040c7899 */ /* 0x000fe20008010205 */
[----:B------:R-:W4:Y:S01]  /*16c0*/  LDC.64 R26, c[0x0][0x420] ;  /* 0x00010800ff1a7b82 */ /* 0x000f220000000a00 */
[----:B------:R-:W-:Y:S01]  /*16d0*/  IMAD R33, R191, UR13, R33 ;  /* 0x0000000dbf217c24 */ /* 0x000fe2000f8e0221 */
[----:B------:R-:W-:Y:S01]  /*16e0*/  USHF.L.U32 UR13, UR4, 0x5, URZ ;  /* 0x00000005040d7899 */ /* 0x000fe200080006ff */
[----:B------:R-:W-:Y:S01]  /*16f0*/  IADD3.X R30, PT, PT, R30, R17, R11, P2, P1 ;  /* 0x000000111e1e7210 */ /* 0x000fe200017e240b */
[----:B------:R-:W-:Y:S01]  /*1700*/  ULEA.HI UR4, UR29, UR27, URZ, 0x6 ;  /* 0x0000001b1d047291 */ /* 0x000fe2000f8f30ff */
[----:B------:R-:W-:Y:S01]  /*1710*/  IADD3 R11, P1, PT, R10, UR28, RZ ;  /* 0x0000001c0a0b7c10 */ /* 0x000fe2000ff3e0ff */
[----:B------:R-:W-:Y:S01]  /*1720*/  IMAD.WIDE.U32 R32, R201, R6, R32 ;  /* 0x00000006c9207225 */ /* 0x000fe200078e0020 */
[----:B-1----:R-:W-:Y:S01]  /*1730*/  LEA R220, P2, R28, UR8, 0x1 ;  /* 0x000000081cdc7c11 */ /* 0x002fe2000f8408ff */
[----:B------:R-:W-:Y:S01]  /*1740*/  USHF.R.S32.HI UR4, URZ, 0x6, UR4 ;  /* 0x00000006ff047899 */ /* 0x000fe20008011404 */
[----:B------:R-:W-:Y:S01]  /*1750*/  LEA.HI.X.SX32 R10, R13, R30, 0x1, P1 ;  /* 0x0000001e0d0a7211 */ /* 0x000fe200008f0eff */
[----:B------:R-:W-:Y:S01]  /*1760*/  IMAD R219, R201, R7, R33 ;  /* 0x00000007c9db7224 */ /* 0x000fe200078e0221 */
[----:B--2---:R-:W-:Y:S01]  /*1770*/  LEA R236, P1, R11, UR6, 0x2 ;  /* 0x000000060bec7c11 */ /* 0x004fe2000f8210ff */
[----:B------:R-:W-:Y:S01]  /*1780*/  UISETP.LT.AND UP0, UPT, URZ, UR4, UPT ;  /* 0x00000004ff00728c */ /* 0x000fe2000bf01270 */
[----:B---3--:R-:W-:-:S02]  /*1790*/  LEA R218, P3, R32, UR10, 0x1 ;  /* 0x0000000a20da7c11 */ /* 0x008fc4000f8608ff */
[----:B------:R-:W-:Y:S01]  /*17a0*/  LEA.HI.X R237, R11, UR7, R10, 0x2, P1 ;  /* 0x000000070bed7c11 */ /* 0x000fe200088f140a */
[----:B------:R-:W-:Y:S01]  /*17b0*/  USEL UR7, URZ, UR4, !UP0 ;  /* 0x00000004ff077287 */ /* 0x000fe2000c000000 */
[----:B------:R-:W-:Y:S02]  /*17c0*/  LEA.HI.X R221, R28, UR9, R221, 0x1, P2 ;  /* 0x000000091cdd7c11 */ /* 0x000fe400090f0cdd */
[----:B------:R-:W-:Y:S02]  /*17d0*/  LEA.HI.X R219, R32, UR11, R219, 0x1, P3 ;  /* 0x0000000b20db7c11 */ /* 0x000fe400098f0cdb */
[----:B------:R-:W-:Y:S02]  /*17e0*/  IADD3 R11, P2, PT, R201, 0x40, RZ ;  /* 0x00000040c90b7810 */ /* 0x000fe40007f5e0ff */
[----:B------:R-:W-:Y:S01]  /*17f0*/  ISETP.GT.AND P4, PT, R229, UR7, PT ;  /* 0x00000007e5007c0c */ /* 0x000fe2000bf84270 */
[----:B----4-:R-:W-:Y:S01]  /*1800*/  IMAD.WIDE R238, R238, 0x4, R26 ;  /* 0x00000004eeee7825 */ /* 0x010fe200078e021a */
[----:B------:R-:W-:-:S02]  /*1810*/  IADD3 R10, P3, PT, R201, 0x60, RZ ;  /* 0x00000060c90a7810 */ /* 0x000fc40007f7e0ff */
[----:B------:R-:W-:Y:S01]  /*1820*/  IADD3 R13, P1, PT, R201, 0x20, RZ ;  /* 0x00000020c90d7810 */ /* 0x000fe20007f3e0ff */
[----:B------:R-:W-:Y:S01]  /*1830*/  IMAD.X R17, RZ, RZ, RZ, P2 ;  /* 0x000000ffff117224 */ /* 0x000fe200010e06ff */
[C---:B------:R-:W-:Y:S01]  /*1840*/  SHF.L.U64.HI R26, R6.reuse, 0x5, R7 ;  /* 0x00000005061a7819 */ /* 0x040fe20000010207 */
[----:B------:R-:W-:Y:S01]  /*1850*/  IMAD.SHL.U32 R7, R6, 0x20, RZ ;  /* 0x0000002006077824 */ /* 0x000fe200078e00ff */
[----:B------:R-:W-:Y:S02]  /*1860*/  IADD3.X R15, PT, PT, RZ, RZ, RZ, P3, !PT ;  /* 0x000000ffff0f7210 */ /* 0x000fe40001ffe4ff */
[----:B------:R-:W-:-:S03]  /*1870*/  IADD3.X R19, PT, PT, RZ, RZ, RZ, P1, !PT ;  /* 0x000000ffff137210 */ /* 0x000fc60000ffe4ff */
[----:B------:R-:W-:Y:S05]  /*1880*/  @P4 BRA `(.L_x_12) ;  /* 0x0000000800584947 */ /* 0x000fea0003800000 */
[----:B------:R-:W-:Y:S05]  /*1890*/  @P0 BRA `(.L_x_13) ;  /* 0x0000000000300947 */ /* 0x000fea0003800000 */
        /* <DEDUP_REMOVED lines=11> */
[----:B------:R-:W-:Y:S05]  /*1950*/  BRA `(.L_x_14) ;  /* 0x0000000000147947 */ /* 0x000fea0003800000 */
.L_x_13:
[----:B------:R-:W1:Y:S01]  /*1960*/  LDC.64 R6, c[0x0][0x5c0] ;  /* 0x00017000ff067b82 */ /* 0x000e620000000a00 */
[----:B------:R-:W-:-:S05]  /*1970*/  IADD3 R4, PT, PT, R231, R232, RZ ;  /* 0x000000e8e7047210 */ /* 0x000fca0007ffe0ff */
[C---:B-1----:R-:W-:Y:S02]  /*1980*/  IMAD R14, R4.reuse, R7, RZ ;  /* 0x00000007040e7224 */ /* 0x042fe400078e02ff */
[----:B------:R-:W-:-:S05]  /*1990*/  IMAD.WIDE.U32 R8, R4, R6, RZ ;  /* 0x0000000604087225 */ /* 0x000fca00078e00ff */
[----:B------:R-:W-:Y:S02]  /*19a0*/  IADD3 R14, PT, PT, R9, R14, RZ ;  /* 0x0000000e090e7210 */ /* 0x000fe40007ffe0ff */
.L_x_14:
        /* <DEDUP_REMOVED lines=12> */
[----:B------:R-:W-:Y:S01]  /*1a70*/  MOV R18, R20 ;  /* 0x0000001400127202 */ /* 0x000fe20000000f00 */
[----:B------:R-:W-:Y:S06]  /*1a80*/  BRA `(.L_x_16) ;  /* 0x0000000000187947 */ /* 0x000fec0003800000 */
.L_x_15:
[----:B------:R-:W1:Y:S01]  /*1a90*/  LDC.64 R4, c[0x0][0x5c8] ;  /* 0x00017200ff047b82 */ /* 0x000e620000000a00 */
[----:B------:R-:W-:-:S05]  /*1aa0*/  IADD3 R231, PT, PT, R231, R232, RZ ;  /* 0x000000e8e7e77210 */ /* 0x000fca0007ffe0ff */
[C---:B-1----:R-:W-:Y:S02]  /*1ab0*/  IMAD R16, R231.reuse, R5, RZ ;  /* 0x00000005e7107224 */ /* 0x042fe400078e02ff */
[----:B------:R-:W-:-:S05]  /*1ac0*/  IMAD.WIDE.U32 R20, R231, R4, RZ ;  /* 0x00000004e7147225 */ /* 0x000fca00078e00ff */
[----:B------:R-:W-:Y:S02]  /*1ad0*/  IADD3 R16, PT, PT, R21, R16, RZ ;  /* 0x0000001015107210 */ /* 0x000fe40007ffe0ff */
[----:B------:R-:W-:-:S07]  /*1ae0*/  MOV R18, R20 ;  /* 0x0000001400127202 */ /* 0x000fce0000000f00 */
.L_x_16:
[----:B------:R-:W1:Y:S01]  /*1af0*/  LDCU UR4, c[0x0][0x440] ;  /* 0x00008800ff0477ac */ /* 0x000e620008000800 */
[----:B------:R-:W-:Y:S01]  /*1b00*/  IADD3 R12, PT, PT, -R12, UR24, RZ ;  /* 0x000000180c0c7c10 */ /* 0x000fe2000fffe1ff */
[C---:B------:R-:W-:Y:S01]  /*1b10*/  IMAD R20, R6.reuse, UR19, RZ ;  /* 0x0000001306147c24 */ /* 0x040fe2000f8e02ff */
[----:B------:R-:W-:Y:S01]  /*1b20*/  BSSY.RECONVERGENT B0, `(.L_x_17) ;  /* 0x000001f000007945 */ /* 0x000fe20003800200 */
[----:B------:R-:W-:-:S04]  /*1b30*/  IMAD.WIDE.U32 R22, R6, UR20, R210 ;  /* 0x0000001406167c25 */ /* 0x000fc8000f8e00d2 */
[----:B------:R-:W-:Y:S01]  /*1b40*/  IMAD R21, R7, UR20, R20 ;  /* 0x0000001407157c24 */ /* 0x000fe2000f8e0214 */
[----:B------:R-:W-:-:S04]  /*1b50*/  IADD3 R20, P1, PT, R8, R22, RZ ;  /* 0x0000001608147210 */ /* 0x000fc80007f3e0ff */
[----:B------:R-:W-:Y:S02]  /*1b60*/  IADD3.X R21, PT, PT, R14, R23, R21, P1, !PT ;  /* 0x000000170e157210 */ /* 0x000fe40000ffe415 */
[----:B-1----:R-:W-:Y:S01]  /*1b70*/  ISETP.GE.AND P0, PT, R210, UR4, PT ;  /* 0x00000004d2007c0c */ /* 0x002fe2000bf06270 */
[----:B------:R-:W1:Y:S03]  /*1b80*/  LDCU.64 UR4, c[0x0][0x5d8] ;  /* 0x0000bb00ff0477ac */ /* 0x000e660008000a00 */
[-C--:B------:R-:W-:Y:S02]  /*1b90*/  ISETP.GE.OR P3, PT, R201, R12.reuse, P0 ;  /* 0x0000000cc900720c */ /* 0x080fe40000766670 */
[-C--:B------:R-:W-:Y:S02]  /*1ba0*/  ISETP.GE.OR P2, PT, R206, R12.reuse, P0 ;  /* 0x0000000cce00720c */ /* 0x080fe40000746670 */
[----:B------:R-:W-:-:S02]  /*1bb0*/  ISETP.GE.OR P1, PT, R205, R12, P0 ;  /* 0x0000000ccd00720c */ /* 0x000fc40000726670 */
[----:B------:R-:W-:-:S07]  /*1bc0*/  ISETP.GE.OR P0, PT, R204, R12, P0 ;  /* 0x0000000ccc00720c */ /* 0x000fce0000706670 */
[----:B------:R-:W2:Y:S01]  /*1bd0*/  @!P3 LDC.64 R8, c[0x0][0x560] ;  /* 0x00015800ff08bb82 */ /* 0x000ea20000000a00 */
[----:B-1----:R-:W-:-:S04]  /*1be0*/  IMAD.WIDE.U32 R20, R191, UR4, R20 ;  /* 0x00000004bf147c25 */ /* 0x002fc8000f8e0014 */
[----:B------:R-:W-:Y:S02]  /*1bf0*/  IMAD R23, R191, UR5, R21 ;  /* 0x00000005bf177c24 */ /* 0x000fe4000f8e0215 */
[----:B------:R-:W-:-:S04]  /*1c00*/  @!P3 IMAD.MOV.U32 R22, RZ, RZ, R20 ;  /* 0x000000ffff16b224 */ /* 0x000fc800078e0014 */
[----:B------:R-:W-:-:S04]  /*1c10*/  @!P3 IMAD.WIDE.U32 R24, R201, R6, R22 ;  /* 0x00000006c918b225 */ /* 0x000fc800078e0016 */
[----:B------:R-:W-:Y:S01]  /*1c20*/  @!P3 IMAD R14, R201, R7, R25 ;  /* 0x00000007c90eb224 */ /* 0x000fe200078e0219 */
[----:B--2---:R-:W-:-:S04]  /*1c30*/  @!P3 LEA R8, P4, R24, R8, 0x1 ;  /* 0x000000081808b211 */ /* 0x004fc800078808ff */
[----:B------:R-:W-:-:S05]  /*1c40*/  @!P3 LEA.HI.X R9, R24, R9, R14, 0x1, P4 ;  /* 0x000000091809b211 */ /* 0x000fca00020f0c0e */
[----:B------:R1:W-:Y:S01]  /*1c50*/  @!P3 STG.E.128 desc[UR16][R8.64], RZ ;  /* 0x000000ff0800b986 */ /* 0x0003e2000c101d10 */
[----:B------:R-:W-:Y:S05]  /*1c60*/  @P2 BRA `(.L_x_18) ;  /* 0x0000000000282947 */ /* 0x000fea0003800000 */
[----:B------:R-:W2:Y:S01]  /*1c70*/  LDCU.64 UR4, c[0x0][0x560] ;  /* 0x0000ac00ff0477ac */ /* 0x000ea20008000a00 */
[----:B------:R-:W-:Y:S01]  /*1c80*/  MOV R24, R20 ;  /* 0x0000001400187202 */ /* 0x000fe20000000f00 */
[----:B-1----:R-:W-:Y:S01]  /*1c90*/  IMAD R8, R19, R6, RZ ;  /* 0x0000000613087224 */ /* 0x002fe200078e02ff */
[----:B------:R-:W-:-:S03]  /*1ca0*/  MOV R25, R23 ;  /* 0x0000001700197202 */ /* 0x000fc60000000f00 */
[C---:B------:R-:W-:Y:S02]  /*1cb0*/  IMAD R8, R13.reuse, R7, R8 ;  /* 0x000000070d087224 */ /* 0x040fe400078e0208 */
[----:B------:R-:W-:-:S05]  /*1cc0*/  IMAD.WIDE.U32 R24, R13, R6, R24 ;  /* 0x000000060d187225 */ /* 0x000fca00078e0018 */
[----:B------:R-:W-:Y:S02]  /*1cd0*/  IADD3 R8, PT, PT, R25, R8, RZ ;  /* 0x0000000819087210 */ /* 0x000fe40007ffe0ff */
[----:B--2---:R-:W-:-:S04]  /*1ce0*/  LEA R26, P4, R24, UR4, 0x1 ;  /* 0x00000004181a7c11 */ /* 0x004fc8000f8808ff */
[----:B------:R-:W-:-:S05]  /*1cf0*/  LEA.HI.X R27, R24, UR5, R8, 0x1, P4 ;  /* 0x00000005181b7c11 */ /* 0x000fca000a0f0c08 */
[----:B------:R2:W-:Y:S04]  /*1d00*/  STG.E.128 desc[UR16][R26.64], RZ ;  /* 0x000000ff1a007986 */ /* 0x0005e8000c101d10 */
.L_x_18:
[----:B------:R-:W-:Y:S05]  /*1d10*/  BSYNC.RECONVERGENT B0 ;  /* 0x0000000000007941 */ /* 0x000fea0003800200 */
.L_x_17:
[----:B------:R-:W-:Y:S04]  /*1d20*/  BSSY.RECONVERGENT B0, `(.L_x_19) ;  /* 0x000000c000007945 */ /* 0x000fe80003800200 */
        /* <DEDUP_REMOVED lines=11> */
.L_x_20:
[----:B------:R-:W-:Y:S05]  /*1de0*/  BSYNC.RECONVERGENT B0 ;  /* 0x0000000000007941 */ /* 0x000fea0003800200 */
.L_x_19:
[----:B------:R-:W-:Y:S04]  /*1df0*/  BSSY.RECONVERGENT B0, `(.L_x_21) ;  /* 0x000000b000007945 */ /* 0x000fe80003800200 */
[----:B------:R-:W-:Y:S05]  /*1e00*/  @P0 BRA `(.L_x_22) ;  /* 0x0000000000240947 */ /* 0x000fea0003800000 */
[----:B------:R-:W4:Y:S01]  /*1e10*/  LDCU.64 UR4, c[0x0][0x560] ;  /* 0x0000ac00ff0477ac */ /* 0x000f220008000a00 */
[----:B------:R-:W-:Y:S01]  /*1e20*/  MOV R21, R23 ;  /* 0x0000001700157202 */ /* 0x000fe20000000f00 */
[-C--:B-1----:R-:W-:Y:S02]  /*1e30*/  IMAD R8, R15, R6.reuse, RZ ;  /* 0x000000060f087224 */ /* 0x082fe400078e02ff */
[----:B------:R-:W-:-:S04]  /*1e40*/  IMAD.WIDE.U32 R20, R10, R6, R20 ;  /* 0x000000060a147225 */ /* 0x000fc800078e0014 */
[----:B------:R-:W-:-:S05]  /*1e50*/  IMAD R8, R10, R7, R8 ;  /* 0x000000070a087224 */ /* 0x000fca00078e0208 */
[----:B------:R-:W-:Y:S02]  /*1e60*/  IADD3 R7, PT, PT, R21, R8, RZ ;  /* 0x0000000815077210 */ /* 0x000fe40007ffe0ff */
[----:B----4-:R-:W-:-:S04]  /*1e70*/  LEA R6, P4, R20, UR4, 0x1 ;  /* 0x0000000414067c11 */ /* 0x010fc8000f8808ff */
[----:B------:R-:W-:-:S05]  /*1e80*/  LEA.HI.X R7, R20, UR5, R7, 0x1, P4 ;  /* 0x0000000514077c11 */ /* 0x000fca000a0f0c07 */
[----:B------:R4:W-:Y:S04]  /*1e90*/  STG.E.128 desc[UR16][R6.64], RZ ;  /* 0x000000ff06007986 */ /* 0x0009e8000c101d10 */
.L_x_22:
[----:B------:R-:W-:Y:S05]  /*1ea0*/  BSYNC.RECONVERGENT B0 ;  /* 0x0000000000007941 */ /* 0x000fea0003800200 */
.L_x_21:
[----:B------:R-:W5:Y:S01]  /*1eb0*/  LDCU.64 UR4, c[0x0][0x5e0] ;  /* 0x0000bc00ff0477ac */ /* 0x000f620008000a00 */
[C---:B----4-:R-:W-:Y:S01]  /*1ec0*/  IMAD R6, R4.reuse, UR19, RZ ;  /* 0x0000001304067c24 */ /* 0x050fe2000f8e02ff */
[----:B------:R-:W-:Y:S01]  /*1ed0*/  BSSY.RECONVERGENT B0, `(.L_x_23) ;  /* 0x0000019000007945 */ /* 0x000fe20003800200 */
[----:B------:R-:W-:-:S04]  /*1ee0*/  IMAD.WIDE.U32 R20, R4, UR20, R210 ;  /* 0x0000001404147c25 */ /* 0x000fc8000f8e00d2 */
[----:B-1----:R-:W-:Y:S01]  /*1ef0*/  IMAD R9, R5, UR20, R6 ;  /* 0x0000001405097c24 */ /* 0x002fe2000f8e0206 */
[----:B------:R-:W-:Y:S01]  /*1f00*/  IADD3 R20, P4, PT, R18, R20, RZ ;  /* 0x0000001412147210 */ /* 0x000fe20007f9e0ff */
[----:B------:R-:W1:Y:S03]  /*1f10*/  @!P3 LDC.64 R6, c[0x0][0x568] ;  /* 0x00015a00ff06bb82 */ /* 0x000e660000000a00 */
[----:B------:R-:W-:-:S03]  /*1f20*/  IADD3.X R21, PT, PT, R16, R21, R9, P4, !PT ;  /* 0x0000001510157210 */ /* 0x000fc600027fe409 */
[----:B-----5:R-:W-:-:S04]  /*1f30*/  IMAD.WIDE.U32 R20, R191, UR4, R20 ;  /* 0x00000004bf147c25 */ /* 0x020fc8000f8e0014 */
[----:B------:R-:W-:Y:S01]  /*1f40*/  IMAD R23, R191, UR5, R21 ;  /* 0x00000005bf177c24 */ /* 0x000fe2000f8e0215 */
[----:B------:R-:W-:-:S05]  /*1f50*/  @!P3 MOV R22, R20 ;  /* 0x000000140016b202 */ /* 0x000fca0000000f00 */
[----:B------:R-:W-:-:S04]  /*1f60*/  @!P3 IMAD.WIDE.U32 R24, R201, R4, R22 ;  /* 0x00000004c918b225 */ /* 0x000fc800078e0016 */
[----:B------:R-:W-:Y:S01]  /*1f70*/  @!P3 IMAD R8, R201, R5, R25 ;  /* 0x00000005c908b224 */ /* 0x000fe200078e0219 */
[----:B-1----:R-:W-:-:S04]  /*1f80*/  @!P3 LEA R6, P4, R24, R6, 0x1 ;  /* 0x000000061806b211 */ /* 0x002fc800078808ff */
[----:B------:R-:W-:-:S05]  /*1f90*/  @!P3 LEA.HI.X R7, R24, R7, R8, 0x1, P4 ;  /* 0x000000071807b211 */ /* 0x000fca00020f0c08 */
[----:B------:R1:W-:Y:S01]  /*1fa0*/  @!P3 STG.E.128 desc[UR16][R6.64], RZ ;  /* 0x000000ff0600b986 */ /* 0x0003e2000c101d10 */
[----:B------:R-:W-:Y:S05]  /*1fb0*/  @P2 BRA `(.L_x_24) ;  /* 0x0000000000282947 */ /* 0x000fea0003800000 */
[----:B------:R-:W4:Y:S01]  /*1fc0*/  LDCU.64 UR4, c[0x0][0x568] ;  /* 0x0000ad00ff0477ac */ /* 0x000f220008000a00 */
[----:B------:R-:W-:Y:S01]  /*1fd0*/  MOV R8, R20 ;  /* 0x0000001400087202 */ /* 0x000fe20000000f00 */
[----:B-1----:R-:W-:Y:S01]  /*1fe0*/  IMAD R6, R19, R4, RZ ;  /* 0x0000000413067224 */ /* 0x002fe200078e02ff */
[----:B------:R-:W-:-:S03]  /*1ff0*/  MOV R9, R23 ;  /* 0x0000001700097202 */ /* 0x000fc60000000f00 */
[C---:B------:R-:W-:Y:S02]  /*2000*/  IMAD R6, R13.reuse, R5, R6 ;  /* 0x000000050d067224 */ /* 0x040fe400078e0206 */
[----:B------:R-:W-:-:S05]  /*2010*/  IMAD.WIDE.U32 R8, R13, R4, R8 ;  /* 0x000000040d087225 */ /* 0x000fca00078e0008 */
[----:B------:R-:W-:Y:S02]  /*2020*/  IADD3 R6, PT, PT, R9, R6, RZ ;  /* 0x0000000609067210 */ /* 0x000fe40007ffe0ff */
[----:B----4-:R-:W-:-:S04]  /*2030*/  LEA R12, P2, R8, UR4, 0x1 ;  /* 0x00000004080c7c11 */ /* 0x010fc8000f8408ff */
[----:B------:R-:W-:-:S05]  /*2040*/  LEA.HI.X R13, R8, UR5, R6, 0x1, P2 ;  /* 0x00000005080d7c11 */ /* 0x000fca00090f0c06 */
[----:B------:R4:W-:Y:S04]  /*2050*/  STG.E.128 desc[UR16][R12.64], RZ ;  /* 0x000000ff0c007986 */ /* 0x0009e8000c101d10 */
.L_x_24:
[----:B------:R-:W-:Y:S05]  /*2060*/  BSYNC.RECONVERGENT B0 ;  /* 0x0000000000007941 */ /* 0x000fea0003800200 */
.L_x_23:
[----:B------:R-:W-:Y:S04]  /*2070*/  BSSY.RECONVERGENT B0, `(.L_x_25) ;  /* 0x000000c000007945 */ /* 0x000fe80003800200 */
        /* <DEDUP_REMOVED lines=11> */
.L_x_26:
[----:B------:R-:W-:Y:S05]  /*2130*/  BSYNC.RECONVERGENT B0 ;  /* 0x0000000000007941 */ /* 0x000fea0003800200 */
.L_x_25:
[----:B------:R-:W-:Y:S05]  /*2140*/  @P0 BRA `(.L_x_27) ;  /* 0x0000005000200947 */ /* 0x000fea0003800000 */
[----:B------:R-:W5:Y:S01]  /*2150*/  LDCU.64 UR4, c[0x0][0x568] ;  /* 0x0000ad00ff0477ac */ /* 0x000f620008000a00 */
[----:B------:R-:W-:Y:S01]  /*2160*/  MOV R21, R23 ;  /* 0x0000001700157202 */ /* 0x000fe20000000f00 */
[-C--:B------:R-:W-:Y:S02]  /*2170*/  IMAD R15, R15, R4.reuse, RZ ;  /* 0x000000040f0f7224 */ /* 0x080fe400078e02ff */
[----:B------:R-:W-:-:S04]  /*2180*/  IMAD.WIDE.U32 R20, R10, R4, R20 ;  /* 0x000000040a147225 */ /* 0x000fc800078e0014 */
[----:B------:R-:W-:-:S05]  /*2190*/  IMAD R15, R10, R5, R15 ;  /* 0x000000050a0f7224 */ /* 0x000fca00078e020f */
[----:B------:R-:W-:Y:S02]  /*21a0*/  IADD3 R15, PT, PT, R21, R15, RZ ;  /* 0x0000000f150f7210 */ /* 0x000fe40007ffe0ff */
[----:B-----5:R-:W-:-:S04]  /*21b0*/  LEA R4, P0, R20, UR4, 0x1 ;  /* 0x0000000414047c11 */ /* 0x020fc8000f8008ff */
[----:B------:R-:W-:-:S05]  /*21c0*/  LEA.HI.X R5, R20, UR5, R15, 0x1, P0 ;  /* 0x0000000514057c11 */ /* 0x000fca00080f0c0f */
[----:B------:R1:W-:Y:S01]  /*21d0*/  STG.E.128 desc[UR16][R4.64], RZ ;  /* 0x000000ff04007986 */ /* 0x0003e2000c101d10 */
[----:B------:R-:W-:Y:S05]  /*21e0*/  BRA `(.L_x_27) ;  /* 0x0000004c00f87947 */ /* 0x000fea0003800000 */
.L_x_12:
[----:B------:R-:W1:Y:S01]  /*21f0*/  LDCU.64 UR4, c[0x0][0x3d8] ;  /* 0x00007b00ff0477ac */ /* 0x000e620008000a00 */
[C---:B------:R-:W-:Y:S01]  /*2200*/  IMAD R12, R8.reuse, UR19, RZ ;  /* 0x00000013080c7c24 */ /* 0x040fe2000f8e02ff */
[----:B------:R-:W-:Y:S01]  /*2210*/  MOV R6, UR18 ;  /* 0x0000001200067c02 */ /* 0x000fe20008000f00 */
[----:B------:R-:W-:Y:S01]  /*2220*/  IMAD.WIDE.U32 R28, R8, UR20, R210 ;  /* 0x00000014081c7c25 */ /* 0x000fe2000f8e00d2 */
[----:B------:R-:W-:Y:S01]  /*2230*/  UIADD3 UR6, UPT, UPT, -UR20, UR24, URZ ;  /* 0x0000001814067290 */ /* 0x000fe2000fffe1ff */
[----:B------:R-:W-:Y:S01]  /*2240*/  BSSY.RECONVERGENT B0, `(.L_x_28) ;  /* 0x000001f000007945 */ /* 0x000fe20003800200 */
[----:B------:R-:W-:Y:S01]  /*2250*/  LOP3.LUT R6, R6, 0x80000001, RZ, 0xc0, !PT ;  /* 0x8000000106067812 */ /* 0x000fe200078ec0ff */
[----:B------:R-:W-:Y:S01]  /*2260*/  IMAD R23, R9, UR20, R12 ;  /* 0x0000001409177c24 */ /* 0x000fe2000f8e020c */
[----:B------:R-:W-:Y:S01]  /*2270*/  @P5 BAR.SYNC.DEFER_BLOCKING 0x0 ;  /* 0x0000000000005b1d */ /* 0x000fe20000010000 */
[----:B------:R-:W-:Y:S02]  /*2280*/  IADD3 R24, P0, PT, R24, R28, RZ ;  /* 0x0000001c18187210 */ /* 0x000fe40007f1e0ff */
[----:B------:R-:W-:-:S02]  /*2290*/  ISETP.GE.AND P6, PT, R201, UR6, PT ;  /* 0x00000006c9007c0c */ /* 0x000fc4000bfc6270 */
[----:B------:R-:W-:Y:S02]  /*22a0*/  IADD3.X R25, PT, PT, R22, R29, R23, P0, !PT ;  /* 0x0000001d16197210 */ /* 0x000fe400007fe417 */
[----:B------:R-:W-:Y:S01]  /*22b0*/  ISETP.NE.AND P0, PT, R6, 0x1, PT ;  /* 0x000000010600780c */ /* 0x000fe20003f05270 */
[----:B-1----:R-:W-:-:S03]  /*22c0*/  IMAD R23, R14, UR4, RZ ;  /* 0x000000040e177c24 */ /* 0x002fc6000f8e02ff */
[----:B------:R-:W-:Y:S01]  /*22d0*/  SEL R177, RZ, 0x2000, P0 ;  /* 0x00002000ffb17807 */ /* 0x000fe20000000000 */
[----:B------:R-:W-:-:S04]  /*22e0*/  IMAD.WIDE.U32 R24, R16, UR4, R24 ;  /* 0x0000000410187c25 */ /* 0x000fc8000f8e0018 */
[----:B------:R-:W-:-:S05]  /*22f0*/  IMAD R23, R16, UR5, R23 ;  /* 0x0000000510177c24 */ /* 0x000fca000f8e0217 */
[----:B------:R-:W-:Y:S01]  /*2300*/  IADD3 R23, PT, PT, R25, R23, RZ ;  /* 0x0000001719177210 */ /* 0x000fe20007ffe0ff */
[----:B------:R-:W-:Y:S06]  /*2310*/  @P6 BRA `(.L_x_29) ;  /* 0x0000000000406947 */ /* 0x000fec0003800000 */
[----:B------:R-:W1:Y:S02]  /*2320*/  LDCU UR4, c[0x0][0x440] ;  /* 0x00008800ff0477ac */ /* 0x000e640008000800 */
[----:B-1----:R-:W-:-:S13]  /*2330*/  ISETP.GE.AND P0, PT, R210, UR4, PT ;  /* 0x00000004d2007c0c */ /* 0x002fda000bf06270 */
[----:B------:R-:W-:Y:S05]  /*2340*/  @P0 BRA `(.L_x_30) ;  /* 0x00000000002c0947 */ /* 0x000fea0003800000 */
[----:B------:R-:W1:Y:S01]  /*2350*/  LDCU.64 UR4, c[0x0][0x390] ;  /* 0x00007200ff0477ac */ /* 0x000e620008000a00 */
[----:B------:R-:W-:-:S05]  /*2360*/  MOV R22, R24 ;  /* 0x0000001800167202 */ /* 0x000fca0000000f00 */
[----:B------:R-:W-:-:S04]  /*2370*/  IMAD.WIDE.U32 R30, R201, R8, R22 ;  /* 0x00000008c91e7225 */ /* 0x000fc800078e0016 */
[----:B------:R-:W-:Y:S01]  /*2380*/  IMAD R6, R201, R9, R31 ;  /* 0x00000009c9067224 */ /* 0x000fe200078e021f */
[----:B-1----:R-:W-:-:S04]  /*2390*/  LEA R28, P0, R30, UR4, 0x1 ;  /* 0x000000041e1c7c11 */ /* 0x002fc8000f8008ff */
[----:B------:R-:W-:-:S05]  /*23a0*/  LEA.HI.X R29, R30, UR5, R6, 0x1, P0 ;  /* 0x000000051e1d7c11 */ /* 0x000fca00080f0c06 */
[----:B------:R-:W-:Y:S01]  /*23b0*/  @!PT LDS RZ, [RZ] ;  /* 0x00000000fffff984 */ /* 0x000fe20000000800 */
[----:B------:R-:W-:Y:S01]  /*23c0*/  @!PT LDS RZ, [RZ] ;  /* 0x00000000fffff984 */ /* 0x000fe20000000800 */
[----:B------:R-:W-:Y:S01]  /*23d0*/  @!PT LDS RZ, [RZ] ;  /* 0x00000000fffff984 */ /* 0x000fe20000000800 */
[----:B------:R2:W-:Y:S01]  /*23e0*/  LDGSTS.E.BYPASS.LTC128B.128 [R208+0xa000], desc[UR16][R28.64] ;  /* 0x0a0000001cd07fae */ /* 0x0005e2000b981a10 */
[----:B------:R-:W-:Y:S05]  /*23f0*/  BRA `(.L_x_31) ;  /* 0x00000000000c7947 */ /* 0x000fea0003800000 */
.L_x_30:
[----:B------:R3:W-:Y:S01]  /*2400*/  STS.128 [R208+0xa000], RZ ;  /* 0x00a000ffd0007388 */ /* 0x0007e20000000c00 */
[----:B------:R-:W-:Y:S05]  /*2410*/  BRA `(.L_x_31) ;  /* 0x0000000000047947 */ /* 0x000fea0003800000 */
.L_x_29:
[----:B------:R1:W-:Y:S02]  /*2420*/  STS.128 [R208+0xa000], RZ ;  /* 0x00a000ffd0007388 */ /* 0x0003e40000000c00 */
.L_x_31:
[----:B------:R-:W-:Y:S05]  /*2430*/  BSYNC.RECONVERGENT B0 ;  /* 0x0000000000007941 */ /* 0x000fea0003800200 */
.L_x_28:
[----:B------:R-:W-:Y:S01]  /*2440*/  ISETP.GE.AND P5, PT, R206, UR6, PT ;  /* 0x00000006ce007c0c */ /* 0x000fe2000bfa6270 */
[----:B------:R-:W-:Y:S01]  /*2450*/  BSSY.RECONVERGENT B0, `(.L_x_32) ;  /* 0x0000015000007945 */ /* 0x000fe20003800200 */
[----:B------:R-:W-:Y:S02]  /*2460*/  ISETP.GE.AND P4, PT, R205, UR6, PT ;  /* 0x00000006cd007c0c */ /* 0x000fe4000bf86270 */
[----:B------:R-:W-:-:S09]  /*2470*/  ISETP.GE.AND P3, PT, R204, UR6, PT ;  /* 0x00000006cc007c0c */ /* 0x000fd2000bf66270 */
[----:B------:R4:W-:Y:S01]  /*2480*/  @P5 STS.128 [R208+0xb000], RZ ;  /* 0x00b000ffd0005388 */ /* 0x0009e20000000c00 */
[----:B------:R-:W-:Y:S05]  /*2490*/  @P5 BRA `(.L_x_33) ;  /* 0x0000000000405947 */ /* 0x000fea0003800000 */
[----:B------:R-:W5:Y:S02]  /*24a0*/  LDCU UR4, c[0x0][0x440] ;  /* 0x00008800ff0477ac */ /* 0x000f640008000800 */
[----:B-----5:R-:W-:-:S13]  /*24b0*/  ISETP.GE.AND P0, PT, R210, UR4, PT ;  /* 0x00000004d2007c0c */ /* 0x020fda000bf06270 */
[----:B------:R1:W-:Y:S01]  /*24c0*/  @P0 STS.128 [R208+0xb000], RZ ;  /* 0x00b000ffd0000388 */ /* 0x0003e20000000c00 */
[----:B------:R-:W-:Y:S05]  /*24d0*/  @P0 BRA `(.L_x_33) ;  /* 0x0000000000300947 */ /* 0x000fea0003800000 */
[----:B------:R-:W5:Y:S01]  /*24e0*/  LDCU.64 UR4, c[0x0][0x390] ;  /* 0x00007200ff0477ac */ /* 0x000f620008000a00 */
[----:B------:R-:W-:Y:S01]  /*24f0*/  MOV R22, R24 ;  /* 0x0000001800167202 */ /* 0x000fe20000000f00 */
[----:B------:R-:W-:-:S04]  /*2500*/  IMAD R6, R19, R8, RZ ;  /* 0x0000000813067224 */ /* 0x000fc800078e02ff */
[----:B--2---:R-:W-:-:S04]  /*2510*/  IMAD.WIDE.U32 R28, R13, R8, R22 ;  /* 0x000000080d1c7225 */ /* 0x004fc800078e0016 */
[----:B------:R-:W-:-:S05]  /*2520*/  IMAD R6, R13, R9, R6 ;  /* 0x000000090d067224 */ /* 0x000fca00078e0206 */
[----:B------:R-:W-:Y:S02]  /*2530*/  IADD3 R6, PT, PT, R29, R6, RZ ;  /* 0x000000061d067210 */ /* 0x000fe40007ffe0ff */
[----:B-----5:R-:W-:-:S04]  /*2540*/  LEA R30, P0, R28, UR4, 0x1 ;  /* 0x000000041c1e7c11 */ /* 0x020fc8000f8008ff */
[----:B------:R-:W-:-:S05]  /*2550*/  LEA.HI.X R31, R28, UR5, R6, 0x1, P0 ;  /* 0x000000051c1f7c11 */ /* 0x000fca00080f0c06 */
[----:B------:R-:W-:Y:S01]  /*2560*/  @!PT LDS RZ, [RZ] ;  /* 0x00000000fffff984 */ /* 0x000fe20000000800 */
[----:B------:R-:W-:Y:S01]  /*2570*/  @!PT LDS RZ, [RZ] ;  /* 0x00000000fffff984 */ /* 0x000fe20000000800 */
[----:B------:R-:W-:Y:S01]  /*2580*/  @!PT LDS RZ, [RZ] ;  /* 0x00000000fffff984 */ /* 0x000fe20000000800 */
[----:B------:R2:W-:Y:S04]  /*2590*/  LDGSTS.E.BYPASS.LTC128B.128 [R208+0xb000], desc[UR16][R30.64] ;  /* 0x0b0000001ed07fae */ /* 0x0005e8000b981a10 */
.L_x_33:
[----:B------:R-:W-:Y:S05]  /*25a0*/  BSYNC.RECONVERGENT B0 ;  /* 0x0000000000007941 */ /* 0x000fea0003800200 */
.L_x_32:
[----:B------:R1:W-:Y:S01]  /*25b0*/  @P4 STS.128 [R208+0xc000], RZ ;  /* 0x00c000ffd0004388 */ /* 0x0003e20000000c00 */
[----:B------:R-:W-:Y:S04]  /*25c0*/  BSSY.RECONVERGENT B0, `(.L_x_34) ;  /* 0x0000012000007945 */ /* 0x000fe80003800200 */
        /* <DEDUP_REMOVED lines=17> */
.L_x_35:
[----:B------:R-:W-:Y:S05]  /*26e0*/  BSYNC.RECONVERGENT B0 ;  /* 0x0000000000007941 */ /* 0x000fea0003800200 */
.L_x_34:
        /* <DEDUP_REMOVED lines=10> */
[----:B------:R-:W-:-:S04]  /*2790*/  IMAD.WIDE.U32 R22, R10, R8, R22 ;  /* 0x000000080a167225 */ /* 0x000fc800078e0016 */
        /* <DEDUP_REMOVED lines=8> */
.L_x_37:
[----:B------:R-:W-:Y:S05]  /*2820*/  BSYNC.RECONVERGENT B0 ;  /* 0x0000000000007941 */ /* 0x000fea0003800200 */
.L_x_36:
[----:B------:R-:W-:Y:S01]  /*2830*/  UIMAD UR18, UR18, -0x40, UR25 ;  /* 0xffffffc0121278a4 */ /* 0x000fe2000f8e0219 */
[----:B------:R-:W0:Y:S01]  /*2840*/  LDGDEPBAR ;  /* 0x00000000000079af */ /* 0x000e220000000000 */
[----:B------:R-:W-:Y:S04]  /*2850*/  BSSY.RECONVERGENT B0, `(.L_x_38) ;  /* 0x000000e000007945 */ /* 0x000fe80003800200 */
[----:B------:R-:W-:-:S13]  /*2860*/  ISETP.GE.AND P2, PT, R201, UR18, PT ;  /* 0x00000012c9007c0c */ /* 0x000fda000bf46270 */
[----:B------:R-:W-:Y:S05]  /*2870*/  @P2 BRA `(.L_x_39) ;  /* 0x0000000000282947 */ /* 0x000fea0003800000 */
[----:B------:R-:W5:Y:S02]  /*2880*/  LDCU UR4, c[0x0][0x440] ;  /* 0x00008800ff0477ac */ /* 0x000f640008000800 */
[----:B-----5:R-:W-:-:S13]  /*2890*/  ISETP.GE.AND P0, PT, R210, UR4, PT ;  /* 0x00000004d2007c0c */ /* 0x020fda000bf06270 */
[----:B------:R-:W-:Y:S05]  /*28a0*/  @P0 BRA `(.L_x_40) ;  /* 0x0000000000140947 */ /* 0x000fea0003800000 */
[----:B------:R-:W-:Y:S01]  /*28b0*/  @!PT LDS RZ, [RZ] ;  /* 0x00000000fffff984 */ /* 0x000fe20000000800 */
[----:B------:R-:W-:Y:S01]  /*28c0*/  @!PT LDS RZ, [RZ] ;  /* 0x00000000fffff984 */ /* 0x000fe20000000800 */
[----:B------:R-:W-:Y:S01]  /*28d0*/  @!PT LDS RZ, [RZ] ;  /* 0x00000000fffff984 */ /* 0x000fe20000000800 */
[----:B------:R1:W-:Y:S01]  /*28e0*/  LDGSTS.E.BYPASS.LTC128B.128 [R208+0x4000], desc[UR16][R220.64] ;  /* 0x04000000dcd07fae */ /* 0x0003e2000b981a10 */
[----:B------:R-:W-:Y:S05]  /*28f0*/  BRA `(.L_x_41) ;  /* 0x00000000000c7947 */ /* 0x000fea0003800000 */
.L_x_40:
[----:B------:R1:W-:Y:S01]  /*2900*/  STS.128 [R208+0x4000], RZ ;  /* 0x004000ffd0007388 */ /* 0x0003e20000000c00 */
[----:B------:R-:W-:Y:S05]  /*2910*/  BRA `(.L_x_41) ;  /* 0x0000000000047947 */ /* 0x000fea0003800000 */
.L_x_39:
[----:B------:R1:W-:Y:S02]  /*2920*/  STS.128 [R208+0x4000], RZ ;  /* 0x004000ffd0007388 */ /* 0x0003e40000000c00 */
.L_x_41:
[----:B------:R-:W-:Y:S05]  /*2930*/  BSYNC.RECONVERGENT B0 ;  /* 0x0000000000007941 */ /* 0x000fea0003800200 */
.L_x_38:
[----:B------:R-:W-:Y:S01]  /*2940*/  ISETP.GE.AND P1, PT, R206, UR18, PT ;  /* 0x00000012ce007c0c */ /* 0x000fe2000bf26270 */
[----:B------:R-:W-:-:S12]  /*2950*/  BSSY.RECONVERGENT B0, `(.L_x_42) ;  /* 0x0000010000007945 */ /* 0x000fd80003800200 */
[----:B------:R1:W-:Y:S01]  /*2960*/  @P1 STS.128 [R208+0x5000], RZ ;  /* 0x005000ffd0001388 */ /* 0x0003e20000000c00 */
[----:B------:R-:W-:Y:S05]  /*2970*/  @P1 BRA `(.L_x_43) ;  /* 0x0000000000341947 */ /* 0x000fea0003800000 */
[----:B------:R-:W5:Y:S02]  /*2980*/  LDCU UR4, c[0x0][0x440] ;  /* 0x00008800ff0477ac */ /* 0x000f640008000800 */
[----:B-----5:R-:W-:-:S13]  /*2990*/  ISETP.GE.AND P0, PT, R210, UR4, PT ;  /* 0x00000004d2007c0c */ /* 0x020fda000bf06270 */
[----:B------:R1:W-:Y:S01]  /*29a0*/  @P0 STS.128 [R208+0x5000], RZ ;  /* 0x005000ffd0000388 */ /* 0x0003e20000000c00 */
[----:B------:R-:W-:Y:S05]  /*29b0*/  @P0 BRA `(.L_x_43) ;  /* 0x0000000000240947 */ /* 0x000fea0003800000 */
[----:B-1----:R-:W-:Y:S01]  /*29c0*/  IMAD.U32 R9, RZ, RZ, UR13 ;  /* 0x0000000dff097e24 */ /* 0x002fe2000f8e00ff */
[----:B------:R-:W-:Y:S01]  /*29d0*/  MOV R8, UR13 ;  /* 0x0000000d00087c02 */ /* 0x000fe20008000f00 */
[----:B------:R-:W-:-:S03]  /*29e0*/  IMAD.U32 R6, RZ, RZ, UR12 ;  /* 0x0000000cff067e24 */ /* 0x000fc6000f8e00ff */
[----:B------:R-:W-:-:S04]  /*29f0*/  LEA R22, P0, R9, R220, 0x1 ;  /* 0x000000dc09167211 */ /* 0x000fc800078008ff */
[----:B------:R-:W-:-:S05]  /*2a00*/  LEA.HI.X R23, R8, R221, R6, 0x1, P0 ;  /* 0x000000dd08177211 */ /* 0x000fca00000f0c06 */
[----:B------:R-:W-:Y:S01]  /*2a10*/  @!PT LDS RZ, [RZ] ;  /* 0x00000000fffff984 */ /* 0x000fe20000000800 */
[----:B------:R-:W-:Y:S01]  /*2a20*/  @!PT LDS RZ, [RZ] ;  /* 0x00000000fffff984 */ /* 0x000fe20000000800 */
[----:B------:R-:W-:Y:S01]  /*2a30*/  @!PT LDS RZ, [RZ] ;  /* 0x00000000fffff984 */ /* 0x000fe20000000800 */
[----:B------:R1:W-:Y:S04]  /*2a40*/  LDGSTS.E.BYPASS.LTC128B.128 [R208+0x5000], desc[UR16][R22.64] ;  /* 0x0500000016d07fae */ /* 0x0003e8000b981a10 */
.L_x_43:
[----:B------:R-:W-:Y:S05]  /*2a50*/  BSYNC.RECONVERGENT B0 ;  /* 0x0000000000007941 */ /* 0x000fea0003800200 */
.L_x_42:
[----:B------:R-:W-:Y:S01]  /*2a60*/  BSSY.RECONVERGENT B0, `(.L_x_44) ;  /* 0x000000e000007945 */ /* 0x000fe20003800200 */
[----:B------:R-:W-:-:S03]  /*2a70*/  IADD3 R228, PT, PT, R208, R177, RZ ;  /* 0x000000b1d0e47210 */ /* 0x000fc60007ffe0ff */
[----:B------:R-:W-:Y:S05]  /*2a80*/  @P2 BRA `(.L_x_45) ;  /* 0x0000000000282947 */ /* 0x000fea0003800000 */
[----:B------:R-:W5:Y:S02]  /*2a90*/  LDCU UR4, c[0x0][0x440] ;  /* 0x00008800ff0477ac */ /* 0x000f640008000800 */
[----:B-----5:R-:W-:-:S13]  /*2aa0*/  ISETP.GE.AND P0, PT, R210, UR4, PT ;  /* 0x00000004d2007c0c */ /* 0x020fda000bf06270 */
[----:B------:R-:W-:Y:S05]  /*2ab0*/  @P0 BRA `(.L_x_46) ;  /* 0x0000000000140947 */ /* 0x000fea0003800000 */
[----:B------:R-:W-:Y:S01]  /*2ac0*/  @!PT LDS RZ, [RZ] ;  /* 0x00000000fffff984 */ /* 0x000fe20000000800 */
[----:B------:R-:W-:Y:S01]  /*2ad0*/  @!PT LDS RZ, [RZ] ;  /* 0x00000000fffff984 */ /* 0x000fe20000000800 */
[----:B------:R-:W-:Y:S01]  /*2ae0*/  @!PT LDS RZ, [RZ] ;  /* 0x00000000fffff984 */ /* 0x000fe20000000800 */
[----:B------:R1:W-:Y:S01]  /*2af0*/  LDGSTS.E.BYPASS.LTC128B.128 [R228], desc[UR16][R218.64] ;  /* 0x00000000dae47fae */ /* 0x0003e2000b981a10 */
[----:B------:R-:W-:Y:S05]  /*2b00*/  BRA `(.L_x_47) ;  /* 0x00000000000c7947 */ /* 0x000fea0003800000 */
.L_x_46:
[----:B------:R1:W-:Y:S01]  /*2b10*/  STS.128 [R228], RZ ;  /* 0x000000ffe4007388 */ /* 0x0003e20000000c00 */
[----:B------:R-:W-:Y:S05]  /*2b20*/  BRA `(.L_x_47) ;  /* 0x0000000000047947 */ /* 0x000fea0003800000 */
.L_x_45:
[----:B------:R1:W-:Y:S02]  /*2b30*/  STS.128 [R228], RZ ;  /* 0x000000ffe4007388 */ /* 0x0003e40000000c00 */
.L_x_47:
[----:B------:R-:W-:Y:S05]  /*2b40*/  BSYNC.RECONVERGENT B0 ;  /* 0x0000000000007941 */ /* 0x000fea0003800200 */
.L_x_44:
[C---:B------:R-:W-:Y:S01]  /*2b50*/  VIADD R6, R197.reuse, 0x8 ;  /* 0x00000008c5067836 */ /* 0x040fe20000000000 */
[C---:B------:R-:W-:Y:S01]  /*2b60*/  ISETP.GE.AND P2, PT, R197.reuse, UR18, PT ;  /* 0x00000012c5007c0c */ /* 0x040fe2000bf46270 */
[----:B------:R-:W-:Y:S01]  /*2b70*/  IMAD.MOV.U32 R227, RZ, RZ, 0x7f800000 ;  /* 0x7f800000ffe37424 */ /* 0x000fe200078e00ff */
[C---:B-1----:R-:W-:Y:S01]  /*2b80*/  LOP3.LUT R8, R197.reuse, 0x20, RZ, 0xfc, !PT ;  /* 0x00000020c5087812 */ /* 0x042fe200078efcff */
[----:B------:R-:W-:Y:S01]  /*2b90*/  IMAD.MOV.U32 R226, RZ, RZ, 0x7f800000 ;  /* 0x7f800000ffe27424 */ /* 0x000fe200078e00ff */
[----:B------:R-:W-:Y:S01]  /*2ba0*/  ISETP.GE.AND P0, PT, R6, UR18, PT ;  /* 0x0000001206007c0c */ /* 0x000fe2000bf06270 */
[C---:B------:R-:W-:Y:S01]  /*2bb0*/  IMAD.WIDE.U32 R22, R197.reuse, 0x4, R238 ;  /* 0x00000004c5167825 */ /* 0x040fe200078e00ee */
[----:B------:R-:W-:-:S07]  /*2bc0*/  IADD3 R6, PT, PT, R197, 0x28, RZ ;  /* 0x00000028c5067810 */ /* 0x000fce0007ffe0ff */
[----:B------:R1:W5:Y:S01]  /*2bd0*/  @!P2 LDG.E R227, desc[UR16][R22.64] ;  /* 0x0000001016e3a981 */ /* 0x000362000c1e1900 */
[----:B------:R-:W-:-:S03]  /*2be0*/  ISETP.GE.AND P2, PT, R8, UR18, PT ;  /* 0x0000001208007c0c */ /* 0x000fc6000bf46270 */
[----:B------:R1:W5:Y:S01]  /*2bf0*/  @!P0 LDG.E R226, desc[UR16][R22.64+0x20] ;  /* 0x0000201016e28981 */ /* 0x000362000c1e1900 */
[----:B------:R-:W-:Y:S01]  /*2c00*/  ISETP.GE.AND P0, PT, R6, UR18, PT ;  /* 0x0000001206007c0c */ /* 0x000fe2000bf06270 */
[----:B------:R-:W-:Y:S01]  /*2c10*/  IMAD.MOV.U32 R225, RZ, RZ, 0x7f800000 ;  /* 0x7f800000ffe17424 */ /* 0x000fe200078e00ff */
[----:B------:R-:W-:-:S07]  /*2c20*/  MOV R224, 0x7f800000 ;  /* 0x7f80000000e07802 */ /* 0x000fce0000000f00 */
[----:B------:R1:W5:Y:S04]  /*2c30*/  @!P2 LDG.E R225, desc[UR16][R22.64+0x80] ;  /* 0x0000801016e1a981 */ /* 0x000368000c1e1900 */
[----:B------:R1:W5:Y:S01]  /*2c40*/  @!P0 LDG.E R224, desc[UR16][R22.64+0xa0] ;  /* 0x0000a01016e08981 */ /* 0x000362000c1e1900 */
[----:B------:R-:W-:Y:S03]  /*2c50*/  BSSY.RECONVERGENT B0, `(.L_x_48) ;  /* 0x000000d000007945 */ /* 0x000fe60003800200 */
[----:B------:R1:W-:Y:S01]  /*2c60*/  @P1 STS.128 [R228+0x1000], RZ ;  /* 0x001000ffe4001388 */ /* 0x0003e20000000c00 */
[----:B------:R-:W-:Y:S05]  /*2c70*/  @P1 BRA `(.L_x_49) ;  /* 0x0000000000281947 */ /* 0x000fea0003800000 */
[----:B------:R-:W2:Y:S02]  /*2c80*/  LDCU UR4, c[0x0][0x440] ;  /* 0x00008800ff0477ac */ /* 0x000ea40008000800 */
[----:B--2---:R-:W-:-:S13]  /*2c90*/  ISETP.GE.AND P0, PT, R210, UR4, PT ;  /* 0x00000004d2007c0c */ /* 0x004fda000bf06270 */
[----:B------:R2:W-:Y:S01]  /*2ca0*/  @P0 STS.128 [R228+0x1000], RZ ;  /* 0x001000ffe4000388 */ /* 0x0005e20000000c00 */
[----:B------:R-:W-:Y:S05]  /*2cb0*/  @P0 BRA `(.L_x_49) ;  /* 0x0000000000180947 */ /* 0x000fea0003800000 */
[----:B------:R-:W-:-:S04]  /*2cc0*/  LEA R6, P0, R7, R218, 0x1 ;  /* 0x000000da07067211 */ /* 0x000fc800078008ff */
[----:B------:R-:W-:-:S05]  /*2cd0*/  LEA.HI.X R7, R7, R219, R26, 0x1, P0 ;  /* 0x000000db07077211 */ /* 0x000fca00000f0c1a */
[----:B------:R-:W-:Y:S01]  /*2ce0*/  @!PT LDS RZ, [RZ] ;  /* 0x00000000fffff984 */ /* 0x000fe20000000800 */
[----:B------:R-:W-:Y:S01]  /*2cf0*/  @!PT LDS RZ, [RZ] ;  /* 0x00000000fffff984 */ /* 0x000fe20000000800 */
[----:B------:R-:W-:Y:S01]  /*2d00*/  @!PT LDS RZ, [RZ] ;  /* 0x00000000fffff984 */ /* 0x000fe20000000800 */
[----:B------:R1:W-:Y:S04]  /*2d10*/  LDGSTS.E.BYPASS.LTC128B.128 [R228+0x1000], desc[UR16][R6.64] ;  /* 0x0100000006e47fae */ /* 0x0003e8000b981a10 */
.L_x_49:
[----:B------:R-:W-:Y:S05]  /*2d20*/  BSYNC.RECONVERGENT B0 ;  /* 0x0000000000007941 */ /* 0x000fea0003800200 */
.L_x_48:
[----:B------:R-:W3:Y:S01]  /*2d30*/  LDCU.64 UR4, c[0x0][0x3d0] ;  /* 0x00007a00ff0477ac */ /* 0x000ee20008000a00 */
[C---:B------:R-:W-:Y:S01]  /*2d40*/  IMAD.WIDE.U32 R8, R4.reuse, UR20, R210 ;  /* 0x0000001404087c25 */ /* 0x040fe2000f8e00d2 */
[----:B------:R-:W-:Y:S03]  /*2d50*/  BSSY.RECONVERGENT B0, `(.L_x_50) ;  /* 0x000001b000007945 */ /* 0x000fe60003800200 */
[----:B-1----:R-:W-:Y:S01]  /*2d60*/  IMAD R6, R4, UR19, RZ ;  /* 0x0000001304067c24 */ /* 0x002fe2000f8e02ff */
[----:B------:R-:W-:-:S03]  /*2d70*/  IADD3 R22, P0, PT, R20, R8, RZ ;  /* 0x0000000814167210 */ /* 0x000fc60007f1e0ff */
[----:B------:R-:W-:-:S05]  /*2d80*/  IMAD R7, R5, UR20, R6 ;  /* 0x0000001405077c24 */ /* 0x000fca000f8e0206 */
[----:B------:R-:W-:Y:S01]  /*2d90*/  IADD3.X R23, PT, PT, R18, R9, R7, P0, !PT ;  /* 0x0000000912177210 */ /* 0x000fe200007fe407 */
[----:B---3--:R-:W-:Y:S02]  /*2da0*/  IMAD R7, R14, UR4, RZ ;  /* 0x000000040e077c24 */ /* 0x008fe4000f8e02ff */
        /* <DEDUP_REMOVED lines=18> */
.L_x_52:
[----:B------:R3:W-:Y:S01]  /*2ed0*/  STS.128 [R208+0x6000], RZ ;  /* 0x006000ffd0007388 */ /* 0x0007e20000000c00 */
[----:B------:R-:W-:Y:S05]  /*2ee0*/  BRA `(.L_x_53) ;  /* 0x0000000000047947 */ /* 0x000fea0003800000 */
.L_x_51:
[----:B------:R1:W-:Y:S02]  /*2ef0*/  STS.128 [R208+0x6000], RZ ;  /* 0x006000ffd0007388 */ /* 0x0003e40000000c00 */
.L_x_53:
[----:B------:R-:W-:Y:S05]  /*2f00*/  BSYNC.RECONVERGENT B0 ;  /* 0x0000000000007941 */ /* 0x000fea0003800200 */
.L_x_50:
[----:B------:R2:W-:Y:S01]  /*2f10*/  @P5 STS.128 [R208+0x7000], RZ ;  /* 0x007000ffd0005388 */ /* 0x0005e20000000c00 */
[----:B------:R-:W-:Y:S01]  /*2f20*/  IMAD.U32 R222, RZ, RZ, UR25 ;  /* 0x00000019ffde7e24 */ /* 0x000fe2000f8e00ff */
[----:B-1----:R-:W-:Y:S01]  /*2f30*/  IADD3 R9, PT, PT, R230, UR24, R197 ;  /* 0x00000018e6097c10 */ /* 0x002fe2000fffe0c5 */
[----:B------:R-:W-:Y:S01]  /*2f40*/  IMAD.SHL.U32 R6, R21, 0x2, RZ ;  /* 0x0000000215067824 */ /* 0x000fe200078e00ff */
[----:B------:R-:W1:Y:S01]  /*2f50*/  LDCU UR8, c[0x0][0x440] ;  /* 0x00008800ff0877ac */ /* 0x000e620008000800 */
[----:B------:R-:W-:Y:S01]  /*2f60*/  BSSY.RECONVERGENT B0, `(.L_x_54) ;  /* 0x0000018000007945 */ /* 0x000fe20003800200 */
[----:B------:R-:W-:Y:S01]  /*2f70*/  IADD3 R222, PT, PT, R9, -0x1f, -R222 ;  /* 0xffffffe109de7810 */ /* 0x000fe20007ffe8de */
[----:B------:R-:W1:Y:S01]  /*2f80*/  LDCU UR9, c[0x0][0x3e0] ;  /* 0x00007c00ff0977ac */ /* 0x000e620008000800 */
[----:B------:R-:W-:Y:S02]  /*2f90*/  SHF.R.U32.HI R214, RZ, 0x1, R21 ;  /* 0x00000001ffd67819 */ /* 0x000fe40000011615 */
[----:B------:R-:W-:Y:S01]  /*2fa0*/  LOP3.LUT R9, R6, 0x6, RZ, 0xc0, !PT ;  /* 0x0000000606097812 */ /* 0x000fe200078ec0ff */
[----:B------:R-:W1:Y:S01]  /*2fb0*/  LDCU UR10, c[0x0][0x45c] ;  /* 0x00008b80ff0a77ac */ /* 0x000e620008000800 */
[----:B------:R-:W-:Y:S05]  /*2fc0*/  @P5 BRA `(.L_x_55) ;  /* 0x0000000000445947 */ /* 0x000fea0003800000 */
[----:B------:R-:W3:Y:S02]  /*2fd0*/  LDCU UR4, c[0x0][0x440] ;  /* 0x00008800ff0477ac */ /* 0x000ee40008000800 */
[----:B---3--:R-:W-:-:S13]  /*2fe0*/  ISETP.GE.AND P0, PT, R210, UR4, PT ;  /* 0x00000004d2007c0c */ /* 0x008fda000bf06270 */
[----:B------:R3:W-:Y:S01]  /*2ff0*/  @P0 STS.128 [R208+0x7000], RZ ;  /* 0x007000ffd0000388 */ /* 0x0007e20000000c00 */
[----:B------:R-:W-:Y:S05]  /*3000*/  @P0 BRA `(.L_x_55) ;  /* 0x0000000000340947 */ /* 0x000fea0003800000 */
[----:B------:R-:W1:Y:S01]  /*3010*/  LDCU.64 UR4, c[0x0][0x388] ;  /* 0x00007100ff0477ac */ /* 0x000e620008000a00 */
[----:B------:R-:W-:Y:S01]  /*3020*/  IMAD R6, R19, R4, RZ ;  /* 0x0000000413067224 */ /* 0x000fe200078e02ff */
[----:B------:R-:W-:Y:S02]  /*3030*/  MOV R18, R22 ;  /* 0x0000001600127202 */ /* 0x000fe40000000f00 */
[----:B------:R-:W-:Y:S01]  /*3040*/  MOV R19, R7 ;  /* 0x0000000700137202 */ /* 0x000fe20000000f00 */
[C---:B------:R-:W-:Y:S02]  /*3050*/  IMAD R6, R13.reuse, R5, R6 ;  /* 0x000000050d067224 */ /* 0x040fe400078e0206 */
[----:B------:R-:W-:-:S05]  /*3060*/  IMAD.WIDE.U32 R12, R13, R4, R18 ;  /* 0x000000040d0c7225 */ /* 0x000fca00078e0012 */
[----:B------:R-:W-:Y:S02]  /*3070*/  IADD3 R6, PT, PT, R13, R6, RZ ;  /* 0x000000060d067210 */ /* 0x000fe40007ffe0ff */
[----:B-1----:R-:W-:-:S04]  /*3080*/  LEA R18, P0, R12, UR4, 0x1 ;  /* 0x000000040c127c11 */ /* 0x002fc8000f8008ff */
[----:B------:R-:W-:-:S05]  /*3090*/  LEA.HI.X R19, R12, UR5, R6, 0x1, P0 ;  /* 0x000000050c137c11 */ /* 0x000fca00080f0c06 */
[----:B------:R-:W-:Y:S01]  /*30a0*/  @!PT LDS RZ, [RZ] ;  /* 0x00000000fffff984 */ /* 0x000fe20000000800 */
[----:B------:R-:W-:Y:S01]  /*30b0*/  @!PT LDS RZ, [RZ] ;  /* 0x00000000fffff984 */ /* 0x000fe20000000800 */
[----:B------:R-:W-:Y:S01]  /*30c0*/  @!PT LDS RZ, [RZ] ;  /* 0x00000000fffff984 */ /* 0x000fe20000000800 */
[----:B------:R1:W-:Y:S04]  /*30d0*/  LDGSTS.E.BYPASS.LTC128B.128 [R208+0x7000], desc[UR16][R18.64] ;  /* 0x0700000012d07fae */ /* 0x0003e8000b981a10 */
.L_x_55:
[----:B-1----:R-:W-:Y:S05]  /*30e0*/  BSYNC.RECONVERGENT B0 ;  /* 0x0000000000007941 */ /* 0x002fea0003800200 */
.L_x_54:
[----:B------:R1:W-:Y:S01]  /*30f0*/  @P4 STS.128 [R208+0x8000], RZ ;  /* 0x008000ffd0004388 */ /* 0x0003e20000000c00 */
[----:B------:R-:W-:Y:S01]  /*3100*/  BSSY.RECONVERGENT B0, `(.L_x_56) ;  /* 0x0000014000007945 */ /* 0x000fe20003800200 */
[----:B------:R-:W-:-:S03]  /*3110*/  LOP3.LUT R214, R9, 0x1e0, R214, 0xf8, !PT ;  /* 0x000001e009d67812 */ /* 0x000fc600078ef8d6 */
[----:B------:R-:W-:Y:S05]  /*3120*/  @P4 BRA `(.L_x_57) ;  /* 0x0000000000444947 */ /* 0x000fea0003800000 */
[----:B------:R-:W2:Y:S02]  /*3130*/  LDCU UR4, c[0x0][0x440] ;  /* 0x00008800ff0477ac */ /* 0x000ea40008000800 */
[----:B--2---:R-:W-:-:S13]  /*3140*/  ISETP.GE.AND P0, PT, R210, UR4, PT ;  /* 0x00000004d2007c0c */ /* 0x004fda000bf06270 */
[----:B------:R2:W-:Y:S01]  /*3150*/  @P0 STS.128 [R208+0x8000], RZ ;  /* 0x008000ffd0000388 */ /* 0x0005e20000000c00 */
[----:B------:R-:W-:Y:S05]  /*3160*/  @P0 BRA `(.L_x_57) ;  /* 0x0000000000340947 */ /* 0x000fea0003800000 */
[----:B------:R-:W1:Y:S01]  /*3170*/  LDCU.64 UR4, c[0x0][0x388] ;  /* 0x00007100ff0477ac */ /* 0x000e620008000a00 */
[----:B------:R-:W-:Y:S01]  /*3180*/  MOV R8, R22 ;  /* 0x0000001600087202 */ /* 0x000fe20000000f00 */
[----:B------:R-:W-:Y:S01]  /*3190*/  IMAD R6, R17, R4, RZ ;  /* 0x0000000411067224 */ /* 0x000fe200078e02ff */
[----:B------:R-:W-:-:S03]  /*31a0*/  MOV R9, R7 ;  /* 0x0000000700097202 */ /* 0x000fc60000000f00 */
        /* <DEDUP_REMOVED lines=9> */
.L_x_57:
[----:B------:R-:W-:Y:S05]  /*3240*/  BSYNC.RECONVERGENT B0 ;  /* 0x0000000000007941 */ /* 0x000fea0003800200 */
.L_x_56:
[----:B------:R1:W-:Y:S01]  /*3250*/  @P3 STS.128 [R208+0x9000], RZ ;  /* 0x009000ffd0003388 */ /* 0x0003e20000000c00 */
[----:B------:R-:W-:Y:S04]  /*3260*/  BSSY.RECONVERGENT B0, `(.L_x_58) ;  /* 0x0000012000007945 */ /* 0x000fe80003800200 */
[----:B------:R-:W-:Y:S05]  /*3270*/  @P3 BRA `(.L_x_59) ;  /* 0x0000000000403947 */ /* 0x000fea0003800000 */
[----:B------:R-:W3:Y:S02]  /*3280*/  LDCU UR4, c[0x0][0x440] ;  /* 0x00008800ff0477ac */ /* 0x000ee40008000800 */
[----:B---3--:R-:W-:-:S13]  /*3290*/  ISETP.GE.AND P0, PT, R210, UR4, PT ;  /* 0x00000004d2007c0c */ /* 0x008fda000bf06270 */
[----:B------:R3:W-:Y:S01]  /*32a0*/  @P0 STS.128 [R208+0x9000], RZ ;  /* 0x009000ffd0000388 */ /* 0x0007e20000000c00 */
[----:B------:R-:W-:Y:S05]  /*32b0*/  @P0 BRA `(.L_x_59) ;  /* 0x0000000000300947 */ /* 0x000fea0003800000 */
[----:B------:R-:W1:Y:S01]  /*32c0*/  LDCU.64 UR4, c[0x0][0x388] ;  /* 0x00007100ff0477ac */ /* 0x000e620008000a00 */
[----:B------:R-:W-:Y:S01]  /*32d0*/  MOV R6, R22 ;  /* 0x0000001600067202 */ /* 0x000fe20000000f00 */
[----:B------:R-:W-:-:S04]  /*32e0*/  IMAD R15, R15, R4, RZ ;  /* 0x000000040f0f7224 */ /* 0x000fc800078e02ff */
[----:B------:R-:W-:-:S04]  /*32f0*/  IMAD.WIDE.U32 R6, R10, R4, R6 ;  /* 0x000000040a067225 */ /* 0x000fc800078e0006 */
[----:B------:R-:W-:-:S05]  /*3300*/  IMAD R15, R10, R5, R15 ;  /* 0x000000050a0f7224 */ /* 0x000fca00078e020f */
[----:B------:R-:W-:Y:S02]  /*3310*/  IADD3 R15, PT, PT, R7, R15, RZ ;  /* 0x0000000f070f7210 */ /* 0x000fe40007ffe0ff */
[----:B-1----:R-:W-:-:S04]  /*3320*/  LEA R4, P0, R6, UR4, 0x1 ;  /* 0x0000000406047c11 */ /* 0x002fc8000f8008ff */
[----:B------:R-:W-:-:S05]  /*3330*/  LEA.HI.X R5, R6, UR5, R15, 0x1, P0 ;  /* 0x0000000506057c11 */ /* 0x000fca00080f0c0f */
[----:B------:R-:W-:Y:S01]  /*3340*/  @!PT LDS RZ, [RZ] ;  /* 0x00000000fffff984 */ /* 0x000fe20000000800 */
[----:B------:R-:W-:Y:S01]  /*3350*/  @!PT LDS RZ, [RZ] ;  /* 0x00000000fffff984 */ /* 0x000fe20000000800 */
[----:B------:R-:W-:Y:S01]  /*3360*/  @!PT LDS RZ, [RZ] ;  /* 0x00000000fffff984 */ /* 0x000fe20000000800 */
[----:B------:R1:W-:Y:S04]  /*3370*/  LDGSTS.E.BYPASS.LTC128B.128 [R208+0x9000], desc[UR16][R4.64] ;  /* 0x0900000004d07fae */ /* 0x0003e8000b981a10 */
.L_x_59:
[----:B------:R-:W-:Y:S05]  /*3380*/  BSYNC.RECONVERGENT B0 ;  /* 0x0000000000007941 */ /* 0x000fea0003800200 */
.L_x_58:
[----:B------:R-:W0:Y:S01]  /*3390*/  LDGDEPBAR ;  /* 0x00000000000079af */ /* 0x000e220000000000 */
[----:B------:R-:W1:Y:S01]  /*33a0*/  LDC R213, c[0x0][0x44c] ;  /* 0x00011300ffd57b82 */ /* 0x000e620000000800 */
[----:B------:R-:W2:Y:S01]  /*33b0*/  LDCU UR4, c[0x0][0x590] ;  /* 0x0000b200ff0477ac */ /* 0x000ea20008000800 */
[--C-:B------:R-:W-:Y:S01]  /*33c0*/  IMAD.IADD R178, R194, 0x1, R177.reuse ;  /* 0x00000001c2b27824 */ /* 0x100fe200078e02b1 */
[----:B------:R-:W-:Y:S01]  /*33d0*/  CS2R R94, SRZ ;  /* 0x00000000005e7805 */ /* 0x000fe2000001ff00 */
[----:B------:R-:W-:Y:S01]  /*33e0*/  IMAD.IADD R177, R192, 0x1, R177 ;  /* 0x00000001c0b17824 */ /* 0x000fe200078e02b1 */
[----:B------:R-:W-:Y:S01]  /*33f0*/  CS2R R92, SRZ ;  /* 0x00000000005c7805 */ /* 0x000fe2000001ff00 */
[----:B------:R-:W-:Y:S01]  /*3400*/  IMAD.MOV.U32 R223, RZ, RZ, R228 ;  /* 0x000000ffffdf7224 */ /* 0x000fe200078e00e4 */
[----:B------:R-:W-:Y:S01]  /*3410*/  CS2R R98, SRZ ;  /* 0x0000000000627805 */ /* 0x000fe2000001ff00 */
[----:B------:R-:W-:Y:S01]  /*3420*/  IMAD.MOV.U32 R212, RZ, RZ, 0x20 ;  /* 0x00000020ffd47424 */ /* 0x000fe200078e00ff */
[----:B------:R-:W-:Y:S01]  /*3430*/  CS2R R96, SRZ ;  /* 0x0000000000607805 */ /* 0x000fe2000001ff00 */
[----:B------:R-:W-:Y:S01]  /*3440*/  IMAD.MOV.U32 R211, RZ, RZ, 0x18 ;  /* 0x00000018ffd37424 */ /* 0x000fe200078e00ff */
[----:B------:R-:W-:Y:S01]  /*3450*/  CS2R R90, SRZ ;  /* 0x00000000005a7805 */ /* 0x000fe2000001ff00 */
[----:B------:R-:W-:Y:S01]  /*3460*/  IMAD.MOV.U32 R209, RZ, RZ, 0x8 ;  /* 0x00000008ffd17424 */ /* 0x000fe200078e00ff */
[----:B------:R-:W-:-:S02]  /*3470*/  CS2R R88, SRZ ;  /* 0x0000000000587805 */ /* 0x000fc4000001ff00 */
[----:B------:R-:W-:Y:S02]  /*3480*/  CS2R R86, SRZ ;  /* 0x0000000000567805 */ /* 0x000fe4000001ff00 */
[----:B------:R-:W-:Y:S02]  /*3490*/  CS2R R84, SRZ ;  /* 0x0000000000547805 */ /* 0x000fe4000001ff00 */
[----:B------:R-:W-:Y:S02]  /*34a0*/  CS2R R78, SRZ ;  /* 0x00000000004e7805 */ /* 0x000fe4000001ff00 */
[----:B------:R-:W-:Y:S02]  /*34b0*/  CS2R R76, SRZ ;  /* 0x00000000004c7805 */ /* 0x000fe4000001ff00 */
[----:B------:R-:W-:Y:S02]  /*34c0*/  CS2R R82, SRZ ;  /* 0x0000000000527805 */ /* 0x000fe4000001ff00 */
[----:B------:R-:W-:-:S02]  /*34d0*/  CS2R R80, SRZ ;  /* 0x0000000000507805 */ /* 0x000fc4000001ff00 */
[----:B------:R-:W-:Y:S02]  /*34e0*/  CS2R R74, SRZ ;  /* 0x00000000004a7805 */ /* 0x000fe4000001ff00 */
[----:B------:R-:W-:Y:S02]  /*34f0*/  CS2R R72, SRZ ;  /* 0x0000000000487805 */ /* 0x000fe4000001ff00 */
[----:B------:R-:W-:Y:S01]  /*3500*/  CS2R R70, SRZ ;  /* 0x0000000000467805 */ /* 0x000fe2000001ff00 */
[----:B------:R-:W-:-:S04]  /*3510*/  DEPBAR.LE SB0, 0x1 ;  /* 0x000080400000791a */ /* 0x000fc80000000000 */
[----:B------:R-:W-:Y:S01]  /*3520*/  BAR.SYNC.DEFER_BLOCKING 0x0 ;  /* 0x0000000000007b1d */ /* 0x000fe20000010000 */
        /* <DEDUP_REMOVED lines=15> */
[----:B------:R-:W-:Y:S01]  /*3620*/  CS2R R38, SRZ ;  /* 0x0000000000267805 */ /* 0x000fe2000001ff00 */
[----:B------:R-:W-:Y:S01]  /*3630*/  VIADD R214, R214, UR20 ;  /* 0x00000014d6d67c36 */ /* 0x000fe20008000000 */
[----:B------:R-:W-:Y:S01]  /*3640*/  CS2R R36, SRZ ;  /* 0x0000000000247805 */ /* 0x000fe2000001ff00 */
[----:B--2---:R-:W-:Y:S02]  /*3650*/  USHF.L.U32 UR4, UR4, 0x6, URZ ;  /* 0x0000000604047899 */ /* 0x004fe400080006ff */
[----:B------:R-:W-:-:S02]  /*3660*/  UIADD3 UR26, UPT, UPT, UR26, 0x80, -UR24 ;  /* 0x000000801a1a7890 */ /* 0x000fc4000fffe818 */
[----:B------:R-:W-:Y:S01]  /*3670*/  USHF.L.U32 UR23, UR23, 0x3, URZ ;  /* 0x0000000317177899 */ /* 0x000fe200080006ff */
[----:B------:R2:W1:Y:S01]  /*3680*/  LDSM.16.M88.4 R144, [R188] ;  /* 0x00000000bc90783b */ /* 0x0004620000000200 */
[----:B------:R-:W-:-:S03]  /*3690*/  UIADD3 UR5, UPT, UPT, UR20, 0x80, URZ ;  /* 0x0000008014057890 */ /* 0x000fc6000fffe0ff */
[----:B------:R2:W1:Y:S04]  /*36a0*/  LDSM.16.M88.4 R148, [R188+0x800] ;  /* 0x00080000bc94783b */ /* 0x0004680000000200 */
[----:B------:R2:W1:Y:S04]  /*36b0*/  LDSM.16.M88.4 R152, [R186] ;  /* 0x00000000ba98783b */ /* 0x0004680000000200 */
[----:B------:R2:W1:Y:S04]  /*36c0*/  LDSM.16.M88.4 R156, [R186+0x800] ;  /* 0x00080000ba9c783b */ /* 0x0004680000000200 */
[----:B------:R2:W1:Y:S04]  /*36d0*/  LDSM.16.M88.4 R160, [R184] ;  /* 0x00000000b8a0783b */ /* 0x0004680000000200 */
[----:B------:R2:W1:Y:S04]  /*36e0*/  LDSM.16.M88.4 R164, [R184+0x800] ;  /* 0x00080000b8a4783b */ /* 0x0004680000000200 */
[----:B------:R2:W1:Y:S04]  /*36f0*/  LDSM.16.M88.4 R168, [R183] ;  /* 0x00000000b7a8783b */ /* 0x0004680000000200 */
[----:B------:R2:W1:Y:S02]  /*3700*/  LDSM.16.M88.4 R172, [R183+0x800] ;  /* 0x00080000b7ac783b */ /* 0x0004640000000200 */
.L_x_62:
[----:B------:R-:W0:Y:S01]  /*3710*/  LDGDEPBAR ;  /* 0x00000000000079af */ /* 0x000e220000000000 */
[--C-:B------:R-:W-:Y:S01]  /*3720*/  IMAD.IADD R140, R187, 0x1, R178.reuse ;  /* 0x00000001bb8c7824 */ /* 0x100fe200078e02b2 */
[----:B-----5:R-:W-:Y:S01]  /*3730*/  FSETP.NEU.FTZ.AND P0, PT, R227, -INF , PT ;  /* 0xff800000e300780b */ /* 0x020fe20003f1d000 */
[----:B------:R-:W-:Y:S02]  /*3740*/  IMAD.IADD R196, R185, 0x1, R178 ;  /* 0x00000001b9c47824 */ /* 0x000fe400078e02b2 */
[----:B------:R-:W-:Y:S01]  /*3750*/  FMUL.FTZ R240, R226, 1.4426950216293334961 ;  /* 0x3fb8aa3be2f07820 */ /* 0x000fe20000410000 */
[----:B------:R-:W-:Y:S02]  /*3760*/  VIADD R230, R230, 0xffffffc0 ;  /* 0xffffffc0e6e67836 */ /* 0x000fe40000000000 */
[----:B------:R-:W-:Y:S01]  /*3770*/  FMUL.FTZ R244, R224, 1.4426950216293334961 ;  /* 0x3fb8aa3be0f47820 */ /* 0x000fe20000410000 */
[----:B------:R-:W-:Y:S02]  /*3780*/  IMAD.U32 R235, RZ, RZ, UR5 ;  /* 0x00000005ffeb7e24 */ /* 0x000fe4000f8e00ff */
[----:B------:R-:W-:Y:S01]  /*3790*/  FMUL.FTZ R242, R225, 1.4426950216293334961 ;  /* 0x3fb8aa3be1f27820 */ /* 0x000fe20000410000 */
[----:B------:R-:W-:Y:S01]  /*37a0*/  VIADD R229, R229, 0xffffffff ;  /* 0xffffffffe5e57836 */ /* 0x000fe20000000000 */
[----:B------:R-:W-:Y:S04]  /*37b0*/  ISETP.GE.AND P2, PT, R230, UR26, PT ;  /* 0x0000001ae6007c0c */ /* 0x000fe8000bf46270 */
[----:B------:R-:W-:Y:S01]  /*37c0*/  ISETP.LT.AND P2, PT, R235, UR24, P2 ;  /* 0x00000018eb007c0c */ /* 0x000fe20009741270 */
[----:B------:R-:W-:Y:S01]  /*37d0*/  FMUL.FTZ R235, R227, 1.4426950216293334961 ;  /* 0x3fb8aa3be3eb7820 */ /* 0x000fe20000410000 */
[----:B------:R-:W-:Y:S04]  /*37e0*/  DEPBAR.LE SB0, 0x0 ;  /* 0x000080000000791a */ /* 0x000fe80000000000 */
[----:B------:R-:W-:Y:S07]  /*37f0*/  BAR.SYNC.DEFER_BLOCKING 0x0 ;  /* 0x0000000000007b1d */ /* 0x000fee0000010000 */
[----:B------:R-:W-:Y:S01]  /*3800*/  @!P2 VIADD R246, R214, 0x1 ;  /* 0x00000001d6f6a836 */ /* 0x000fe20000000000 */
[----:B------:R-:W-:Y:S08]  /*3810*/  LDSM.16.M88.4 R100, [R178] ;  /* 0x00000000b264783b */ /* 0x000ff00000000200 */
[----:B------:R-:W1:Y:S08]  /*3820*/  LDSM.16.M88.4 R104, [R188+-0x4000] ;  /* 0xffc00000bc68783b */ /* 0x000e700000000200 */
[----:B------:R-:W3:Y:S08]  /*3830*/  LDSM.16.M88.4 R108, [R178+0x1000] ;  /* 0x00100000b26c783b */ /* 0x000ef00000000200 */
[----:B------:R-:W4:Y:S08]  /*3840*/  LDSM.16.M88.4 R112, [R188+-0x3800] ;  /* 0xffc80000bc70783b */ /* 0x000f300000000200 */
[----:B------:R-:W-:Y:S08]  /*3850*/  LDSM.16.M88.4 R116, [R140] ;  /* 0x000000008c74783b */ /* 0x000ff00000000200 */
[----:B------:R-:W2:Y:S01]  /*3860*/  LDSM.16.M88.4 R120, [R186+-0x4000] ;  /* 0xffc00000ba78783b */ /* 0x000ea20000000200 */
[-C--:B-1----:R-:W-:Y:S07]  /*3870*/  HMMA.16816.F32.BF16 R4, R100, R104.reuse, RZ ;  /* 0x000000686404723c */ /* 0x082fee00000418ff */
[----:B------:R-:W1:Y:S01]  /*3880*/  LDSM.16.M88.4 R124, [R140+0x1000] ;  /* 0x001000008c7c783b */ /* 0x000e620000000200 */
[C---:B---3--:R-:W-:Y:S07]  /*3890*/  HMMA.16816.F32.BF16 R8, R108.reuse, R104, RZ ;  /* 0x000000686c08723c */ /* 0x048fee00000418ff */
[----:B------:R-:W3:Y:S01]  /*38a0*/  LDSM.16.M88.4 R128, [R186+-0x3800] ;  /* 0xffc80000ba80783b */ /* 0x000ee20000000200 */
[-C--:B------:R-:W-:Y:S07]  /*38b0*/  HMMA.16816.F32.BF16 R12, R108, R106.reuse, RZ ;  /* 0x0000006a6c0c723c */ /* 0x080fee00000418ff */
[----:B------:R-:W-:Y:S01]  /*38c0*/  LDSM.16.M88.4 R132, [R184+-0x4000] ;  /* 0xffc00000b884783b */ /* 0x000fe20000000200 */
[C---:B------:R-:W-:Y:S07]  /*38d0*/  HMMA.16816.F32.BF16 R16, R100.reuse, R106, RZ ;  /* 0x0000006a6410723c */ /* 0x040fee00000418ff */
[----:B------:R-:W3:Y:S01]  /*38e0*/  LDSM.16.M88.4 R104, [R196] ;  /* 0x00000000c468783b */ /* 0x000ee20000000200 */
[-C--:B----4-:R-:W-:Y:S07]  /*38f0*/  HMMA.16816.F32.BF16 R20, R100, R112.reuse, RZ ;  /* 0x000000706414723c */ /* 0x090fee00000418ff */
[----:B------:R-:W4:Y:S01]  /*3900*/  LDSM.16.M88.4 R136, [R196+0x1000] ;  /* 0x00100000c488783b */ /* 0x000f220000000200 */
[C---:B------:R-:W-:Y:S07]  /*3910*/  HMMA.16816.F32.BF16 R24, R108.reuse, R112, RZ ;  /* 0x000000706c18723c */ /* 0x040fee00000418ff */
[----:B------:R-:W4:Y:S01]  /*3920*/  LDSM.16.M88.4 R140, [R184+-0x3800] ;  /* 0xffc80000b88c783b */ /* 0x000f220000000200 */
[----:B------:R-:W-:Y:S01]  /*3930*/  IMAD.IADD R112, R187, 0x1, R196 ;  /* 0x00000001bb707824 */ /* 0x000fe200078e02c4 */
[-C--:B------:R-:W-:Y:S06]  /*3940*/  HMMA.16816.F32.BF16 R28, R108, R114.reuse, RZ ;  /* 0x000000726c1c723c */ /* 0x080fec00000418ff */
[----:B------:R-:W-:Y:S02]  /*3950*/  LDSM.16.M88.4 R108, [R183+-0x4000] ;  /* 0xffc00000b76c783b */ /* 0x000fe40000000200 */
[----:B------:R-:W-:Y:S06]  /*3960*/  HMMA.16816.F32.BF16 R32, R100, R114, RZ ;  /* 0x000000726420723c */ /* 0x000fec00000418ff */
[----:B------:R-:W4:Y:S02]  /*3970*/  LDSM.16.M88.4 R100, [R112] ;  /* 0x000000007064783b */ /* 0x000f240000000200 */
[-C--:B--2---:R-:W-:Y:S06]  /*3980*/  HMMA.16816.F32.BF16 R4, R116, R120.reuse, R4 ;  /* 0x000000787404723c */ /* 0x084fec0000041804 */
[----:B------:R-:W2:Y:S02]  /*3990*/  LDSM.16.M88.4 R112, [R112+0x1000] ;  /* 0x001000007070783b */ /* 0x000ea40000000200 */
[C---:B-1----:R-:W-:Y:S08]  /*39a0*/  HMMA.16816.F32.BF16 R8, R124.reuse, R120, R8 ;  /* 0x000000787c08723c */ /* 0x042ff00000041808 */
[-C--:B------:R-:W-:Y:S08]  /*39b0*/  HMMA.16816.F32.BF16 R12, R124, R122.reuse, R12 ;  /* 0x0000007a7c0c723c */ /* 0x080ff0000004180c */
[C---:B------:R-:W-:Y:S08]  /*39c0*/  HMMA.16816.F32.BF16 R16, R116.reuse, R122, R16 ;  /* 0x0000007a7410723c */ /* 0x040ff00000041810 */
[-C--:B---3--:R-:W-:Y:S08]  /*39d0*/  HMMA.16816.F32.BF16 R20, R116, R128.reuse, R20 ;  /* 0x000000807414723c */ /* 0x088ff00000041814 */
[C---:B------:R-:W-:Y:S08]  /*39e0*/  HMMA.16816.F32.BF16 R24, R124.reuse, R128, R24 ;  /* 0x000000807c18723c */ /* 0x040ff00000041818 */
[-C--:B------:R-:W-:Y:S08]  /*39f0*/  HMMA.16816.F32.BF16 R28, R124, R130.reuse, R28 ;  /* 0x000000827c1c723c */ /* 0x080ff0000004181c */
[----:B------:R-:W-:Y:S04]  /*3a00*/  HMMA.16816.F32.BF16 R32, R116, R130, R32 ;  /* 0x000000827420723c */ /* 0x000fe80000041820 */
[C---:B------:R-:W-:Y:S02]  /*3a10*/  @!P2 VIADDMNMX R119, R222.reuse, -R212, UR24, PT ;  /* 0x00000018de77ae46 */ /* 0x040fe4000b8009d4 */
[----:B------:R-:W-:Y:S02]  /*3a20*/  @!P2 VIADDMNMX R118, R222, -R211, UR24, PT ;  /* 0x00000018de76ae46 */ /* 0x000fe4000b8009d3 */
[-C--:B------:R-:W-:Y:S05]  /*3a30*/  HMMA.16816.F32.BF16 R4, R104, R132.reuse, R4 ;  /* 0x000000846804723c */ /* 0x080fea0000041804 */
[-C--:B------:R-:W-:Y:S02]  /*3a40*/  @!P2 ISETP.GE.AND P1, PT, R214, R119.reuse, PT ;  /* 0x00000077d600a20c */ /* 0x080fe40003f26270 */
[----:B------:R-:W-:Y:S01]  /*3a50*/  FSEL R117, R235, RZ, P0 ;  /* 0x000000ffeb757208 */ /* 0x000fe20000000000 */
[C---:B----4-:R-:W-:Y:S04]  /*3a60*/  HMMA.16816.F32.BF16 R8, R136.reuse, R132, R8 ;  /* 0x000000848808723c */ /* 0x050fe80000041808 */
[----:B------:R-:W-:Y:S04]  /*3a70*/  @!P2 ISETP.GE.AND P0, PT, R246, R119, PT ;  /* 0x00000077f600a20c */ /* 0x000fe80003f06270 */
[-C--:B------:R-:W-:Y:S08]  /*3a80*/  HMMA.16816.F32.BF16 R12, R136, R134.reuse, R12 ;  /* 0x00000086880c723c */ /* 0x080ff0000004180c */
[C---:B------:R-:W-:Y:S08]  /*3a90*/  HMMA.16816.F32.BF16 R16, R104.reuse, R134, R16 ;  /* 0x000000866810723c */ /* 0x040ff00000041810 */
[-C--:B------:R-:W-:Y:S08]  /*3aa0*/  HMMA.16816.F32.BF16 R20, R104, R140.reuse, R20 ;  /* 0x0000008c6814723c */ /* 0x080ff00000041814 */
[C---:B------:R-:W-:Y:S04]  /*3ab0*/  HMMA.16816.F32.BF16 R24, R136.reuse, R140, R24 ;  /* 0x0000008c8818723c */ /* 0x040fe80000041818 */
[----:B------:R-:W-:Y:S04]  /*3ac0*/  @!P2 VIADD R141, R214, 0x8 ;  /* 0x00000008d68da836 */ /* 0x000fe80000000000 */
[-C--:B------:R-:W-:Y:S03]  /*3ad0*/  HMMA.16816.F32.BF16 R28, R136, R142.reuse, R28 ;  /* 0x0000008e881c723c */ /* 0x080fe6000004181c */
[----:B------:R-:W-:Y:S01]  /*3ae0*/  @!P2 VIMNMX R139, PT, PT, R222, UR24, PT ;  /* 0x00000018de8bac48 */ /* 0x000fe2000bfe0100 */
[C---:B------:R-:W-:Y:S04]  /*3af0*/  @!P2 VIADD R138, R214.reuse, 0x10 ;  /* 0x00000010d68aa836 */ /* 0x040fe80000000000 */
[----:B------:R-:W-:Y:S01]  /*3b00*/  HMMA.16816.F32.BF16 R32, R104, R142, R32 ;  /* 0x0000008e6820723c */ /* 0x000fe20000041820 */
[----:B------:R-:W1:Y:S03]  /*3b10*/  LDSM.16.M88.4 R104, [R183+-0x3800] ;  /* 0xffc80000b768783b */ /* 0x000e660000000200 */
[----:B------:R-:W-:Y:S04]  /*3b20*/  @!P2 VIADD R142, R214, 0x9 ;  /* 0x00000009d68ea836 */ /* 0x000fe80000000000 */
[-C--:B------:R-:W-:Y:S08]  /*3b30*/  HMMA.16816.F32.BF16 R4, R100, R108.reuse, R4 ;  /* 0x0000006c6404723c */ /* 0x080ff00000041804 */
[C---:B--2---:R-:W-:Y:S08]  /*3b40*/  HMMA.16816.F32.BF16 R8, R112.reuse, R108, R8 ;  /* 0x0000006c7008723c */ /* 0x044ff00000041808 */
[-C--:B------:R-:W-:Y:S03]  /*3b50*/  HMMA.16816.F32.BF16 R12, R112, R110.reuse, R12 ;  /* 0x0000006e700c723c */ /* 0x080fe6000004180c */
[----:B------:R-:W-:Y:S02]  /*3b60*/  @!P2 FSEL R4, R4, -INF , !P1 ;  /* 0xff8000000404a808 */ /* 0x000fe40004800000 */
[-C--:B------:R-:W-:Y:S02]  /*3b70*/  @!P2 ISETP.GE.AND P1, PT, R214, R118.reuse, PT ;  /* 0x00000076d600a20c */ /* 0x080fe40003f26270 */
[----:B------:R-:W-:Y:S01]  /*3b80*/  @!P2 FSEL R5, R5, -INF , !P0 ;  /* 0xff8000000505a808 */ /* 0x000fe20004000000 */
[C---:B------:R-:W-:Y:S04]  /*3b90*/  HMMA.16816.F32.BF16 R16, R100.reuse, R110, R16 ;  /* 0x0000006e6410723c */ /* 0x040fe80000041810 */
[----:B------:R-:W-:Y:S01]  /*3ba0*/  @!P2 FSEL R6, R6, -INF , !P1 ;  /* 0xff8000000606a808 */ /* 0x000fe20004800000 */
[--C-:B------:R-:W-:Y:S01]  /*3bb0*/  FFMA.FTZ R243, R5, UR10, -R117.reuse ;  /* 0x0000000a05f37c23 */ /* 0x100fe20008010875 */
[----:B------:R-:W-:Y:S01]  /*3bc0*/  FSETP.NEU.FTZ.AND P0, PT, R226, -INF , PT ;  /* 0xff800000e200780b */ /* 0x000fe20003f1d000 */
[----:B------:R-:W-:Y:S01]  /*3bd0*/  FFMA.FTZ R235, R4, UR10, -R117 ;  /* 0x0000000a04eb7c23 */ /* 0x000fe20008010875 */
[----:B------:R-:W-:Y:S01]  /*3be0*/  @!P2 ISETP.GE.AND P1, PT, R246, R118, PT ;  /* 0x00000076f600a20c */ /* 0x000fe20003f26270 */
[-C--:B-1----:R-:W-:Y:S03]  /*3bf0*/  HMMA.16816.F32.BF16 R20, R100, R104.reuse, R20 ;  /* 0x000000686414723c */ /* 0x082fe60000041814 */
[----:B------:R-:W-:Y:S01]  /*3c00*/  FSEL R5, R240, RZ, P0 ;  /* 0x000000fff0057208 */ /* 0x000fe20000000000 */
[----:B------:R-:W-:Y:S01]  /*3c10*/  MUFU.EX2 R235, R235 ;  /* 0x000000eb00eb7308 */ /* 0x000fe20000000800 */
[----:B------:R-:W-:Y:S02]  /*3c20*/  @!P2 FSEL R7, R7, -INF , !P1 ;  /* 0xff8000000707a808 */ /* 0x000fe40004800000 */
[----:B------:R-:W-:Y:S01]  /*3c30*/  FSETP.NEU.FTZ.AND P0, PT, R225, -INF , PT ;  /* 0xff800000e100780b */ /* 0x000fe20003f1d000 */
[C---:B------:R-:W-:Y:S04]  /*3c40*/  HMMA.16816.F32.BF16 R24, R112.reuse, R104, R24 ;  /* 0x000000687018723c */ /* 0x040fe80000041818 */
[----:B------:R-:W-:Y:S01]  /*3c50*/  FSEL R196, R242, RZ, P0 ;  /* 0x000000fff2c47208 */ /* 0x000fe20000000000 */
[--C-:B------:R-:W-:Y:S01]  /*3c60*/  FFMA.FTZ R245, R7, UR10, -R5.reuse ;  /* 0x0000000a07f57c23 */ /* 0x100fe20008010805 */
[----:B------:R-:W-:Y:S01]  /*3c70*/  FSETP.NEU.FTZ.AND P0, PT, R224, -INF , PT ;  /* 0xff800000e000780b */ /* 0x000fe20003f1d000 */
[----:B------:R-:W-:Y:S01]  /*3c80*/  FFMA.FTZ R241, R6, UR10, -R5 ;  /* 0x0000000a06f17c23 */ /* 0x000fe20008010805 */
[-C--:B------:R-:W-:Y:S01]  /*3c90*/  HMMA.16816.F32.BF16 R28, R112, R106.reuse, R28 ;  /* 0x0000006a701c723c */ /* 0x080fe2000004181c */
[----:B------:R-:W-:Y:S02]  /*3ca0*/  MUFU.EX2 R242, R245 ;  /* 0x000000f500f27308 */ /* 0x000fe40000000800 */
[----:B------:R-:W-:Y:S02]  /*3cb0*/  @!P2 VIADDMNMX R7, R222, R209, UR24, PT ;  /* 0x00000018de07ae46 */ /* 0x000fe4000b8001d1 */
[----:B------:R-:W-:Y:S02]  /*3cc0*/  FSEL R6, R244, RZ, P0 ;  /* 0x000000fff4067208 */ /* 0x000fe40000000000 */
[----:B------:R-:W-:Y:S01]  /*3cd0*/  @!P2 ISETP.GE.AND P0, PT, R246, R7, PT ;  /* 0x00000007f600a20c */ /* 0x000fe20003f06270 */
[----:B------:R-:W-:Y:S03]  /*3ce0*/  HMMA.16816.F32.BF16 R32, R100, R106, R32 ;  /* 0x0000006a6420723c */ /* 0x000fe60000041820 */
[----:B------:R1:W-:Y:S01]  /*3cf0*/  MUFU.EX2 R240, R243 ;  /* 0x000000f300f07308 */ /* 0x0003e20000000800 */
[----:B------:R-:W-:Y:S02]  /*3d00*/  @!P2 FSEL R11, R11, -INF , !P0 ;  /* 0xff8000000b0ba808 */ /* 0x000fe40004000000 */
[-C--:B------:R-:W-:Y:S02]  /*3d10*/  @!P2 ISETP.GE.AND P0, PT, R141, R139.reuse, PT ;  /* 0x0000008b8d00a20c */ /* 0x080fe40003f06270 */
[-C--:B------:R-:W-:Y:S05]  /*3d20*/  @!P2 ISETP.GE.AND P1, PT, R214, R139.reuse, PT ;  /* 0x0000008bd600a20c */ /* 0x080fea0003f26270 */
[----:B------:R-:W-:Y:S01]  /*3d30*/  MUFU.EX2 R241, R241 ;  /* 0x000000f100f17308 */ /* 0x000fe20000000800 */
[----:B------:R-:W-:Y:S02]  /*3d40*/  @!P2 FSEL R12, R12, -INF , !P0 ;  /* 0xff8000000c0ca808 */ /* 0x000fe40004000000 */
[-C--:B------:R-:W-:Y:S02]  /*3d50*/  @!P2 ISETP.GE.AND P0, PT, R142, R139.reuse, PT ;  /* 0x0000008b8e00a20c */ /* 0x080fe40003f06270 */
[----:B------:R-:W-:Y:S02]  /*3d60*/  @!P2 FSEL R8, R8, -INF , !P1 ;  /* 0xff8000000808a808 */ /* 0x000fe40004800000 */
[----:B------:R-:W-:Y:S02]  /*3d70*/  @!P2 FSEL R13, R13, -INF , !P0 ;  /* 0xff8000000d0da808 */ /* 0x000fe40004000000 */
[----:B------:R-:W-:Y:S01]  /*3d80*/  LEA R130, P0, R197, R216, 0x2 ;  /* 0x000000d8c5827211 */ /* 0x000fe200078010ff */
[----:B-1----:R-:W-:Y:S01]  /*3d90*/  FFMA.FTZ R243, R8, UR10, -R196 ;  /* 0x0000000a08f37c23 */ /* 0x002fe200080108c4 */
[----:B------:R-:W-:Y:S01]  /*3da0*/  @!P2 ISETP.GE.AND P1, PT, R246, R139, PT ;  /* 0x0000008bf600a20c */ /* 0x000fe20003f26270 */
[----:B------:R-:W-:Y:S01]  /*3db0*/  FFMA.FTZ R246, R11, UR10, -R6 ;  /* 0x0000000a0bf67c23 */ /* 0x000fe20008010806 */
[----:B------:R-:W-:Y:S01]  /*3dc0*/  LEA.HI.X R131, R197, R217, RZ, 0x2, P0 ;  /* 0x000000d9c5837211 */ /* 0x000fe200000f14ff */
[--C-:B------:R-:W-:Y:S01]  /*3dd0*/  FFMA.FTZ R248, R13, UR10, -R196.reuse ;  /* 0x0000000a0df87c23 */ /* 0x100fe200080108c4 */
[----:B------:R-:W-:Y:S01]  /*3de0*/  @!P2 ISETP.GE.AND P0, PT, R142, R7, PT ;  /* 0x000000078e00a20c */ /* 0x000fe20003f06270 */
[----:B------:R-:W-:Y:S01]  /*3df0*/  MUFU.EX2 R243, R243 ;  /* 0x000000f300f37308 */ /* 0x000fe20000000800 */
[----:B------:R-:W-:Y:S01]  /*3e00*/  @!P2 FSEL R9, R9, -INF , !P1 ;  /* 0xff8000000909a808 */ /* 0x000fe20004800000 */
[----:B------:R-:W2:Y:S01]  /*3e10*/  LDG.E R249, desc[UR16][R130.64] ;  /* 0x0000001082f97981 */ /* 0x000ea2000c1e1900 */
[----:B------:R-:W-:Y:S02]  /*3e20*/  @!P2 FSEL R15, R15, -INF , !P0 ;  /* 0xff8000000f0fa808 */ /* 0x000fe40004000000 */
[----:B------:R-:W-:Y:S01]  /*3e30*/  @!P2 ISETP.GE.AND P0, PT, R141, R119, PT ;  /* 0x000000778d00a20c */ /* 0x000fe20003f06270 */
[----:B------:R-:W5:Y:S01]  /*3e40*/  LDG.E R121, desc[UR16][R130.64+0x80] ;  /* 0x0000801082797981 */ /* 0x000f62000c1e1900 */
[----:B------:R-:W-:Y:S01]  /*3e50*/  @!P2 ISETP.GE.AND P1, PT, R214, R7, PT ;  /* 0x00000007d600a20c */ /* 0x000fe20003f26270 */
[----:B------:R-:W-:Y:S01]  /*3e60*/  FFMA.FTZ R247, R9, UR10, -R196 ;  /* 0x0000000a09f77c23 */ /* 0x000fe200080108c4 */
[----:B------:R-:W-:Y:S01]  /*3e70*/  @!P2 FSEL R16, R16, -INF , !P0 ;  /* 0xff8000001010a808 */ /* 0x000fe20004000000 */
[----:B------:R-:W5:Y:S01]  /*3e80*/  LDG.E R122, desc[UR16][R130.64+0xa0] ;  /* 0x0000a010827a7981 */ /* 0x000f62000c1e1900 */
[----:B------:R-:W-:Y:S01]  /*3e90*/  @!P2 ISETP.GE.AND P0, PT, R142, R119, PT ;  /* 0x000000778e00a20c */ /* 0x000fe20003f06270 */
[----:B------:R1:W-:Y:S01]  /*3ea0*/  MUFU.EX2 R244, R247 ;  /* 0x000000f700f47308 */ /* 0x0003e20000000800 */
[----:B------:R-:W-:Y:S01]  /*3eb0*/  @!P2 FSEL R10, R10, -INF , !P1 ;  /* 0xff8000000a0aa808 */ /* 0x000fe20004800000 */
[--C-:B------:R-:W-:Y:S01]  /*3ec0*/  FFMA.FTZ R252, R16, UR10, -R117.reuse ;  /* 0x0000000a10fc7c23 */ /* 0x100fe20008010875 */
[----:B------:R-:W-:Y:S01]  /*3ed0*/  @!P2 FSEL R17, R17, -INF , !P0 ;  /* 0xff8000001111a808 */ /* 0x000fe20004000000 */
[--C-:B------:R-:W-:Y:S01]  /*3ee0*/  FFMA.FTZ R251, R15, UR10, -R6.reuse ;  /* 0x0000000a0ffb7c23 */ /* 0x100fe20008010806 */
[CC--:B------:R-:W-:Y:S01]  /*3ef0*/  @!P2 ISETP.GE.AND P0, PT, R141.reuse, R118.reuse, PT ;  /* 0x000000768d00a20c */ /* 0x0c0fe20003f06270 */
[----:B------:R-:W-:Y:S01]  /*3f00*/  FFMA.FTZ R245, R10, UR10, -R6 ;  /* 0x0000000a0af57c23 */ /* 0x000fe20008010806 */
[----:B------:R-:W-:Y:S01]  /*3f10*/  @!P2 ISETP.GE.AND P1, PT, R141, R7, PT ;  /* 0x000000078d00a20c */ /* 0x000fe20003f26270 */
[----:B------:R-:W-:Y:S01]  /*3f20*/  FFMA.FTZ R143, R17, UR10, -R117 ;  /* 0x0000000a118f7c23 */ /* 0x000fe20008010875 */
[----:B------:R-:W-:Y:S01]  /*3f30*/  @!P2 FSEL R18, R18, -INF , !P0 ;  /* 0xff8000001212a808 */ /* 0x000fe20004000000 */
[----:B------:R3:W4:Y:S01]  /*3f40*/  LDG.E R141, desc[UR16][R130.64+0x20] ;  /* 0x00002010828d7981 */ /* 0x000722000c1e1900 */
[-C--:B------:R-:W-:Y:S01]  /*3f50*/  @!P2 ISETP.GE.AND P0, PT, R142, R118.reuse, PT ;  /* 0x000000768e00a20c */ /* 0x080fe20003f06270 */
[----:B------:R-:W-:Y:S01]  /*3f60*/  MUFU.EX2 R252, R252 ;  /* 0x000000fc00fc7308 */ /* 0x000fe20000000800 */
[----:B------:R-:W-:Y:S01]  /*3f70*/  @!P2 FSEL R14, R14, -INF , !P1 ;  /* 0xff8000000e0ea808 */ /* 0x000fe20004800000 */
[--C-:B------:R-:W-:Y:S01]  /*3f80*/  FFMA.FTZ R142, R18, UR10, -R5.reuse ;  /* 0x0000000a128e7c23 */ /* 0x100fe20008010805 */
[----:B------:R-:W-:Y:S01]  /*3f90*/  @!P2 FSEL R19, R19, -INF , !P0 ;  /* 0xff8000001313a808 */ /* 0x000fe20004000000 */
[----:B------:R-:W-:Y:S01]  /*3fa0*/  @!P2 VIADD R18, R214, 0x11 ;  /* 0x00000011d612a836 */ /* 0x000fe20000000000 */
[-C--:B------:R-:W-:Y:S01]  /*3fb0*/  @!P2 ISETP.GE.AND P0, PT, R138, R119.reuse, PT ;  /* 0x000000778a00a20c */ /* 0x080fe20003f06270 */
[----:B-1----:R-:W-:Y:S01]  /*3fc0*/  FFMA.FTZ R247, R12, UR10, -R196 ;  /* 0x0000000a0cf77c23 */ /* 0x002fe200080108c4 */
[----:B------:R-:W-:Y:S01]  /*3fd0*/  FFMA.FTZ R250, R14, UR10, -R6 ;  /* 0x0000000a0efa7c23 */ /* 0x000fe20008010806 */
[----:B------:R-:W-:Y:S01]  /*3fe0*/  FFMA.FTZ R135, R19, UR10, -R5 ;  /* 0x0000000a13877c23 */ /* 0x000fe20008010805 */
[----:B------:R-:W-:Y:S01]  /*3ff0*/  @!P2 FSEL R20, R20, -INF , !P0 ;  /* 0xff8000001414a808 */ /* 0x000fe20004000000 */
[----:B------:R-:W-:Y:S01]  /*4000*/  MUFU.EX2 R143, R143 ;  /* 0x0000008f008f7308 */ /* 0x000fe20000000800 */
[----:B------:R-:W-:Y:S03]  /*4010*/  @!P2 ISETP.GE.AND P0, PT, R18, R119, PT ;  /* 0x000000771200a20c */ /* 0x000fe60003f06270 */
[--C-:B------:R-:W-:Y:S01]  /*4020*/  FFMA.FTZ R134, R20, UR10, -R117.reuse ;  /* 0x0000000a14867c23 */ /* 0x100fe20008010875 */
[----:B------:R-:W-:Y:S02]  /*4030*/  @!P2 FSEL R21, R21, -INF , !P0 ;  /* 0xff8000001515a808 */ /* 0x000fe40004000000 */
[-C--:B------:R-:W-:Y:S03]  /*4040*/  @!P2 ISETP.GE.AND P0, PT, R138, R118.reuse, PT ;  /* 0x000000768a00a20c */ /* 0x080fe60003f06270 */
[----:B------:R-:W-:Y:S01]  /*4050*/  MUFU.EX2 R142, R142 ;  /* 0x0000008e008e7308 */ /* 0x000fe20000000800 */
[----:B------:R-:W-:Y:S01]  /*4060*/  FFMA.FTZ R123, R21, UR10, -R117 ;  /* 0x0000000a157b7c23 */ /* 0x000fe20008010875 */
[----:B------:R-:W-:Y:S02]  /*4070*/  @!P2 FSEL R22, R22, -INF , !P0 ;  /* 0xff8000001616a808 */ /* 0x000fe40004000000 */
[----:B------:R-:W-:Y:S03]  /*4080*/  @!P2 ISETP.GE.AND P0, PT, R18, R118, PT ;  /* 0x000000761200a20c */ /* 0x000fe60003f06270 */
[--C-:B------:R-:W-:Y:S01]  /*4090*/  FFMA.FTZ R129, R22, UR10, -R5.reuse ;  /* 0x0000000a16817c23 */ /* 0x100fe20008010805 */
[----:B------:R-:W-:Y:S01]  /*40a0*/  @!P2 FSEL R23, R23, -INF , !P0 ;  /* 0xff8000001717a808 */ /* 0x000fe20004000000 */
[----:B------:R-:W-:Y:S01]  /*40b0*/  @!P2 VIADD R22, R214, 0x18 ;  /* 0x00000018d616a836 */ /* 0x000fe20000000000 */
[-C--:B------:R-:W-:Y:S01]  /*40c0*/  @!P2 ISETP.GE.AND P0, PT, R138, R139.reuse, PT ;  /* 0x0000008b8a00a20c */ /* 0x080fe20003f06270 */
[----:B------:R-:W1:Y:S02]  /*40d0*/  MUFU.EX2 R135, R135 ;  /* 0x0000008700877308 */ /* 0x000e640000000800 */
[----:B------:R-:W-:Y:S01]  /*40e0*/  FFMA.FTZ R17, R23, UR10, -R5 ;  /* 0x0000000a17117c23 */ /* 0x000fe20008010805 */
[----:B------:R-:W-:Y:S02]  /*40f0*/  @!P2 FSEL R24, R24, -INF , !P0 ;  /* 0xff8000001818a808 */ /* 0x000fe40004000000 */
[----:B------:R-:W-:Y:S05]  /*4100*/  @!P2 ISETP.GE.AND P0, PT, R18, R139, PT ;  /* 0x0000008b1200a20c */ /* 0x000fea0003f06270 */
[----:B---3--:R3:W-:Y:S01]  /*4110*/  MUFU.EX2 R130, R17 ;  /* 0x0000001100827308 */ /* 0x0087e20000000800 */
[----:B------:R-:W-:Y:S01]  /*4120*/  @!P2 FSEL R25, R25, -INF , !P0 ;  /* 0xff8000001919a808 */ /* 0x000fe20004000000 */
[--C-:B------:R-:W-:Y:S01]  /*4130*/  FFMA.FTZ R131, R24, UR10, -R196.reuse ;  /* 0x0000000a18837c23 */ /* 0x100fe200080108c4 */
[-C--:B------:R-:W-:Y:S03]  /*4140*/  @!P2 ISETP.GE.AND P0, PT, R138, R7.reuse, PT ;  /* 0x000000078a00a20c */ /* 0x080fe60003f06270 */
[----:B------:R-:W-:Y:S01]  /*4150*/  FFMA.FTZ R138, R25, UR10, -R196 ;  /* 0x0000000a198a7c23 */ /* 0x000fe200080108c4 */
[----:B------:R-:W-:Y:S03]  /*4160*/  @!P2 FSEL R26, R26, -INF , !P0 ;  /* 0xff8000001a1aa808 */ /* 0x000fe60004000000 */
[----:B------:R-:W-:Y:S01]  /*4170*/  MUFU.EX2 R245, R245 ;  /* 0x000000f500f57308 */ /* 0x000fe20000000800 */
[----:B------:R-:W-:Y:S01]  /*4180*/  @!P2 ISETP.GE.AND P0, PT, R18, R7, PT ;  /* 0x000000071200a20c */ /* 0x000fe20003f06270 */
[----:B------:R-:W-:Y:S01]  /*4190*/  @!P2 VIADD R18, R214, 0x19 ;  /* 0x00000019d612a836 */ /* 0x000fe20000000000 */
[----:B-1----:R-:W-:Y:S01]  /*41a0*/  F2FP.BF16.F32.PACK_AB R25, R135, R142 ;  /* 0x0000008e8719723e */ /* 0x002fe200000010ff */
[--C-:B------:R-:W-:Y:S01]  /*41b0*/  FFMA.FTZ R133, R26, UR10, -R6.reuse ;  /* 0x0000000a1a857c23 */ /* 0x100fe20008010806 */
[----:B------:R-:W-:Y:S02]  /*41c0*/  @!P2 FSEL R27, R27, -INF , !P0 ;  /* 0xff8000001b1ba808 */ /* 0x000fe40004000000 */
[----:B------:R-:W-:Y:S03]  /*41d0*/  @!P2 ISETP.GE.AND P0, PT, R22, R139, PT ;  /* 0x0000008b1600a20c */ /* 0x000fe60003f06270 */
[----:B------:R-:W-:Y:S01]  /*41e0*/  MUFU.EX2 R246, R246 ;  /* 0x000000f600f67308 */ /* 0x000fe20000000800 */
[----:B------:R-:W-:Y:S01]  /*41f0*/  F2FP.BF16.F32.PACK_AB R26, R244, R243 ;  /* 0x000000f3f41a723e */ /* 0x000fe200000010ff */
[----:B------:R-:W-:Y:S01]  /*4200*/  FFMA.FTZ R137, R27, UR10, -R6 ;  /* 0x0000000a1b897c23 */ /* 0x000fe20008010806 */
[----:B------:R-:W-:Y:S02]  /*4210*/  @!P2 FSEL R28, R28, -INF , !P0 ;  /* 0xff8000001c1ca808 */ /* 0x000fe40004000000 */
[----:B------:R-:W-:Y:S02]  /*4220*/  @!P2 ISETP.GE.AND P0, PT, R18, R139, PT ;  /* 0x0000008b1200a20c */ /* 0x000fe40003f06270 */
[----:B------:R-:W-:Y:S03]  /*4230*/  F2FP.BF16.F32.PACK_AB R27, R143, R252 ;  /* 0x000000fc8f1b723e */ /* 0x000fe600000010ff */
[----:B------:R-:W-:Y:S01]  /*4240*/  MUFU.EX2 R247, R247 ;  /* 0x000000f700f77308 */ /* 0x000fe20000000800 */
[----:B------:R-:W-:Y:S01]  /*4250*/  @!P2 FSEL R29, R29, -INF , !P0 ;  /* 0xff8000001d1da808 */ /* 0x000fe20004000000 */
[--C-:B------:R-:W-:Y:S01]  /*4260*/  FFMA.FTZ R139, R28, UR10, -R196.reuse ;  /* 0x0000000a1c8b7c23 */ /* 0x100fe200080108c4 */
[----:B------:R-:W-:Y:S03]  /*4270*/  @!P2 ISETP.GE.AND P0, PT, R22, R7, PT ;  /* 0x000000071600a20c */ /* 0x000fe60003f06270 */
[----:B------:R-:W-:Y:S01]  /*4280*/  FFMA.FTZ R196, R29, UR10, -R196 ;  /* 0x0000000a1dc47c23 */ /* 0x000fe200080108c4 */
[----:B------:R-:W-:Y:S03]  /*4290*/  @!P2 FSEL R30, R30, -INF , !P0 ;  /* 0xff8000001e1ea808 */ /* 0x000fe60004000000 */
[----:B------:R-:W1:Y:S01]  /*42a0*/  MUFU.EX2 R248, R248 ;  /* 0x000000f800f87308 */ /* 0x000e620000000800 */
[-C--:B------:R-:W-:Y:S01]  /*42b0*/  @!P2 ISETP.GE.AND P0, PT, R22, R119.reuse, PT ;  /* 0x000000771600a20c */ /* 0x080fe20003f06270 */
[--C-:B---3--:R-:W-:Y:S03]  /*42c0*/  FFMA.FTZ R17, R30, UR10, -R6.reuse ;  /* 0x0000000a1e117c23 */ /* 0x108fe60008010806 */
[----:B------:R-:W-:Y:S02]  /*42d0*/  @!P2 FSEL R32, R32, -INF , !P0 ;  /* 0xff8000002020a808 */ /* 0x000fe40004000000 */
[----:B------:R-:W-:Y:S03]  /*42e0*/  @!P2 ISETP.GE.AND P0, PT, R18, R119, PT ;  /* 0x000000771200a20c */ /* 0x000fe60003f06270 */
[----:B------:R-:W-:Y:S01]  /*42f0*/  MUFU.EX2 R250, R250 ;  /* 0x000000fa00fa7308 */ /* 0x000fe20000000800 */
[----:B------:R-:W-:Y:S01]  /*4300*/  F2FP.BF16.F32.PACK_AB R30, R242, R241 ;  /* 0x000000f1f21e723e */ /* 0x000fe200000010ff */
[--C-:B------:R-:W-:Y:S01]  /*4310*/  FFMA.FTZ R19, R32, UR10, -R117.reuse ;  /* 0x0000000a20137c23 */ /* 0x100fe20008010875 */
[----:B------:R-:W-:Y:S02]  /*4320*/  @!P2 FSEL R33, R33, -INF , !P0 ;  /* 0xff8000002121a808 */ /* 0x000fe40004000000 */
[-C--:B------:R-:W-:Y:S01]  /*4330*/  @!P2 ISETP.GE.AND P0, PT, R22, R118.reuse, PT ;  /* 0x000000761600a20c */ /* 0x080fe20003f06270 */
[----:B------:R-:W-:Y:S01]  /*4340*/  STS [R207+0x400], R30 ;  /* 0x0004001ecf007388 */ /* 0x000fe20000000800 */
[----:B------:R-:W-:Y:S03]  /*4350*/  F2FP.BF16.F32.PACK_AB R22, R240, R235 ;  /* 0x000000ebf016723e */ /* 0x000fe600000010ff */
[----:B------:R-:W3:Y:S01]  /*4360*/  MUFU.EX2 R251, R251 ;  /* 0x000000fb00fb7308 */ /* 0x000ee20000000800 */
[----:B------:R-:W-:Y:S01]  /*4370*/  @!P2 FSEL R34, R34, -INF , !P0 ;  /* 0xff8000002222a808 */ /* 0x000fe20004000000 */
[----:B------:R-:W-:Y:S01]  /*4380*/  FFMA.FTZ R117, R33, UR10, -R117 ;  /* 0x0000000a21757c23 */ /* 0x000fe20008010875 */
[----:B------:R-:W-:Y:S01]  /*4390*/  @!P2 ISETP.GE.AND P0, PT, R18, R118, PT ;  /* 0x000000761200a20c */ /* 0x000fe20003f06270 */
[----:B------:R-:W-:Y:S01]  /*43a0*/  STS [R207], R22 ;  /* 0x00000016cf007388 */ /* 0x000fe20000000800 */
[----:B-1----:R-:W-:Y:S01]  /*43b0*/  F2FP.BF16.F32.PACK_AB R23, R248, R247 ;  /* 0x000000f7f817723e */ /* 0x002fe200000010ff */
[--C-:B------:R-:W-:Y:S01]  /*43c0*/  FFMA.FTZ R21, R34, UR10, -R5.reuse ;  /* 0x0000000a22157c23 */ /* 0x100fe20008010805 */
[----:B------:R-:W-:Y:S01]  /*43d0*/  @!P2 FSEL R35, R35, -INF , !P0 ;  /* 0xff8000002323a808 */ /* 0x000fe20004000000 */
[----:B------:R-:W-:Y:S01]  /*43e0*/  STS [R234], R27 ;  /* 0x0000001bea007388 */ /* 0x000fe20000000800 */
[----:B------:R-:W-:Y:S01]  /*43f0*/  @!P2 ISETP.GE.AND P0, PT, R18, R7, PT ;  /* 0x000000071200a20c */ /* 0x000fe20003f06270 */
[----:B------:R3:W-:Y:S01]  /*4400*/  MUFU.EX2 R140, R21 ;  /* 0x00000015008c7308 */ /* 0x0007e20000000800 */
[----:B------:R-:W-:Y:S01]  /*4410*/  F2FP.BF16.F32.PACK_AB R18, R246, R245 ;  /* 0x000000f5f612723e */ /* 0x000fe200000010ff */
[----:B------:R-:W-:Y:S01]  /*4420*/  STS [R234+0x400], R25 ;  /* 0x00040019ea007388 */ /* 0x000fe20000000800 */
[----:B------:R-:W-:Y:S01]  /*4430*/  FFMA.FTZ R5, R35, UR10, -R5 ;  /* 0x0000000a23057c23 */ /* 0x000fe20008010805 */
[----:B------:R-:W-:Y:S02]  /*4440*/  @!P2 FSEL R31, R31, -INF , !P0 ;  /* 0xff8000001f1fa808 */ /* 0x000fe40004000000 */
[----:B------:R1:W-:Y:S01]  /*4450*/  STS [R207+0x1400], R18 ;  /* 0x00140012cf007388 */ /* 0x0003e20000000800 */
[----:B------:R-:W-:Y:S03]  /*4460*/  ISETP.GT.AND P2, PT, R229, UR7, PT ;  /* 0x00000007e5007c0c */ /* 0x000fe6000bf44270 */
[----:B------:R-:W-:Y:S01]  /*4470*/  MUFU.EX2 R134, R134 ;  /* 0x0000008600867308 */ /* 0x000fe20000000800 */
[----:B------:R-:W-:Y:S01]  /*4480*/  FFMA.FTZ R6, R31, UR10, -R6 ;  /* 0x0000000a1f067c23 */ /* 0x000fe20008010806 */
[----:B------:R1:W-:Y:S04]  /*4490*/  STS [R207+0x1000], R26 ;  /* 0x0010001acf007388 */ /* 0x0003e80000000800 */
[----:B------:R-:W-:Y:S04]  /*44a0*/  STS [R234+0x1000], R23 ;  /* 0x00100017ea007388 */ /* 0x000fe80000000800 */
[----:B------:R-:W-:Y:S01]  /*44b0*/  MUFU.EX2 R123, R123 ;  /* 0x0000007b007b7308 */ /* 0x000fe20000000800 */
[----:B---3--:R-:W-:Y:S05]  /*44c0*/  F2FP.BF16.F32.PACK_AB R21, R251, R250 ;  /* 0x000000fafb15723e */ /* 0x008fea00000010ff */
[----:B------:R-:W-:Y:S04]  /*44d0*/  STS [R234+0x1400], R21 ;  /* 0x00140015ea007388 */ /* 0x000fe80000000800 */
[----:B------:R-:W3:Y:S10]  /*44e0*/  MUFU.EX2 R129, R129 ;  /* 0x0000008100817308 */ /* 0x000ef40000000800 */
[----:B------:R3:W-:Y:S10]  /*44f0*/  MUFU.EX2 R125, R17 ;  /* 0x00000011007d7308 */ /* 0x0007f40000000800 */
[----:B------:R1:W-:Y:S10]  /*4500*/  MUFU.EX2 R126, R19 ;  /* 0x00000013007e7308 */ /* 0x0003f40000000800 */
[----:B------:R-:W1:Y:S01]  /*4510*/  MUFU.EX2 R127, R117 ;  /* 0x00000075007f7308 */ /* 0x000e620000000800 */
[----:B---3--:R-:W-:Y:S05]  /*4520*/  F2FP.BF16.F32.PACK_AB R17, R130, R129 ;  /* 0x000000818211723e */ /* 0x008fea00000010ff */
[----:B------:R-:W-:Y:S04]  /*4530*/  STS [R233+0x400], R17 ;  /* 0x00040011e9007388 */ /* 0x000fe80000000800 */
[----:B------:R-:W3:Y:S01]  /*4540*/  MUFU.EX2 R132, R5 ;  /* 0x0000000500847308 */ /* 0x000ee20000000800 */
[----:B-1----:R-:W-:Y:S05]  /*4550*/  F2FP.BF16.F32.PACK_AB R19, R123, R134 ;  /* 0x000000867b13723e */ /* 0x002fea00000010ff */
[----:B------:R-:W-:Y:S04]  /*4560*/  STS [R233], R19 ;  /* 0x00000013e9007388 */ /* 0x000fe80000000800 */
[----:B------:R-:W-:Y:S01]  /*4570*/  MUFU.EX2 R131, R131 ;  /* 0x0000008300837308 */ /* 0x000fe20000000800 */
[----:B------:R-:W-:Y:S05]  /*4580*/  F2FP.BF16.F32.PACK_AB R114, R127, R126 ;  /* 0x0000007e7f72723e */ /* 0x000fea00000010ff */
[----:B------:R-:W-:Y:S04]  /*4590*/  STS [R215], R114 ;  /* 0x00000072d7007388 */ /* 0x000fe80000000800 */
[----:B------:R-:W1:Y:S01]  /*45a0*/  MUFU.EX2 R138, R138 ;  /* 0x0000008a008a7308 */ /* 0x000e620000000800 */
[----:B---3--:R-:W-:Y:S05]  /*45b0*/  F2FP.BF16.F32.PACK_AB R18, R132, R140 ;  /* 0x0000008c8412723e */ /* 0x008fea00000010ff */
[----:B------:R-:W-:Y:S04]  /*45c0*/  STS [R215+0x400], R18 ;  /* 0x00040012d7007388 */ /* 0x000fe80000000800 */
[----:B------:R-:W-:Y:S10]  /*45d0*/  MUFU.EX2 R133, R133 ;  /* 0x0000008500857308 */ /* 0x000ff40000000800 */
[----:B------:R-:W3:Y:S01]  /*45e0*/  MUFU.EX2 R137, R137 ;  /* 0x0000008900897308 */ /* 0x000ee20000000800 */
[----:B-1----:R-:W-:Y:S05]  /*45f0*/  F2FP.BF16.F32.PACK_AB R34, R138, R131 ;  /* 0x000000838a22723e */ /* 0x002fea00000010ff */
[----:B------:R-:W-:Y:S04]  /*4600*/  STS [R233+0x1000], R34 ;  /* 0x00100022e9007388 */ /* 0x000fe80000000800 */
[----:B------:R-:W-:Y:S10]  /*4610*/  MUFU.EX2 R139, R139 ;  /* 0x0000008b008b7308 */ /* 0x000ff40000000800 */
[----:B------:R-:W1:Y:S01]  /*4620*/  MUFU.EX2 R196, R196 ;  /* 0x000000c400c47308 */ /* 0x000e620000000800 */
[----:B---3--:R-:W-:Y:S05]  /*4630*/  F2FP.BF16.F32.PACK_AB R22, R137, R133 ;  /* 0x000000858916723e */ /* 0x008fea00000010ff */
[----:B------:R-:W-:Y:S04]  /*4640*/  STS [R233+0x1400], R22 ;  /* 0x00140016e9007388 */ /* 0x000fe80000000800 */
[----:B------:R-:W3:Y:S01]  /*4650*/  MUFU.EX2 R120, R6 ;  /* 0x0000000600787308 */ /* 0x000ee20000000800 */
[----:B-1----:R-:W-:Y:S05]  /*4660*/  F2FP.BF16.F32.PACK_AB R26, R196, R139 ;  /* 0x0000008bc41a723e */ /* 0x002fea00000010ff */
[----:B------:R-:W-:Y:S01]  /*4670*/  STS [R215+0x1000], R26 ;  /* 0x0010001ad7007388 */ /* 0x000fe20000000800 */
[----:B---3--:R-:W-:Y:S05]  /*4680*/  F2FP.BF16.F32.PACK_AB R30, R120, R125 ;  /* 0x0000007d781e723e */ /* 0x008fea00000010ff */
[----:B------:R-:W-:Y:S04]  /*4690*/  STS [R215+0x1400], R30 ;  /* 0x0014001ed7007388 */ /* 0x000fe80000000800 */
[----:B------:R-:W1:Y:S08]  /*46a0*/  LDSM.16.M88.4 R100, [R194+0x4000] ;  /* 0x00400000c264783b */ /* 0x000e700000000200 */
[----:B------:R-:W3:Y:S08]  /*46b0*/  LDSM.16.M88.4 R104, [R194+0x5000] ;  /* 0x00500000c268783b */ /* 0x000ef00000000200 */
[----:B------:R-:W2:Y:S08]  /*46c0*/  LDSM.16.M88.4 R108, [R176+0x4000] ;  /* 0x00400000b06c783b */ /* 0x000eb00000000200 */
[----:B------:R-:W4:Y:S08]  /*46d0*/  LDSM.16.M88.4 R112, [R176+0x5000] ;  /* 0x00500000b070783b */ /* 0x000f300000000200 */
[----:B------:R-:W-:Y:S01]  /*46e0*/  LDSM.16.M88.4 R116, [R3+0x5000] ;  /* 0x005000000374783b */ /* 0x000fe20000000200 */
[-C--:B-1----:R-:W-:Y:S08]  /*46f0*/  HMMA.16816.F32.BF16 R4, R100, R144.reuse, RZ ;  /* 0x000000906404723c */ /* 0x082ff000000418ff */
[C---:B---3--:R-:W-:Y:S08]  /*4700*/  HMMA.16816.F32.BF16 R8, R104.reuse, R144, RZ ;  /* 0x000000906808723c */ /* 0x048ff000000418ff */
[-C--:B------:R-:W-:Y:S08]  /*4710*/  HMMA.16816.F32.BF16 R12, R104, R146.reuse, RZ ;  /* 0x00000092680c723c */ /* 0x080ff000000418ff */
[C---:B------:R-:W-:Y:S08]  /*4720*/  HMMA.16816.F32.BF16 R16, R100.reuse, R146, RZ ;  /* 0x000000926410723c */ /* 0x040ff000000418ff */
[-C--:B------:R-:W-:Y:S08]  /*4730*/  HMMA.16816.F32.BF16 R20, R100, R148.reuse, RZ ;  /* 0x000000946414723c */ /* 0x080ff000000418ff */
[C---:B------:R-:W-:Y:S08]  /*4740*/  HMMA.16816.F32.BF16 R24, R104.reuse, R148, RZ ;  /* 0x000000946818723c */ /* 0x040ff000000418ff */
[-C--:B------:R-:W-:Y:S01]  /*4750*/  HMMA.16816.F32.BF16 R28, R104, R150.reuse, RZ ;  /* 0x00000096681c723c */ /* 0x080fe200000418ff */
[----:B------:R-:W1:Y:S07]  /*4760*/  LDSM.16.M88.4 R104, [R3+0x4000] ;  /* 0x004000000368783b */ /* 0x000e6e0000000200 */
[----:B------:R-:W-:Y:S01]  /*4770*/  HMMA.16816.F32.BF16 R32, R100, R150, RZ ;  /* 0x000000966420723c */ /* 0x000fe200000418ff */
[----:B------:R-:W3:Y:S07]  /*4780*/  LDSM.16.M88.4 R100, [R2+0x4000] ;  /* 0x004000000264783b */ /* 0x000eee0000000200 */
[-C--:B--2---:R-:W-:Y:S08]  /*4790*/  HMMA.16816.F32.BF16 R4, R108, R152.reuse, R4 ;  /* 0x000000986c04723c */ /* 0x084ff00000041804 */
[C---:B----4-:R-:W-:Y:S08]  /*47a0*/  HMMA.16816.F32.BF16 R8, R112.reuse, R152, R8 ;  /* 0x000000987008723c */ /* 0x050ff00000041808 */
[-C--:B------:R-:W-:Y:S08]  /*47b0*/  HMMA.16816.F32.BF16 R12, R112, R154.reuse, R12 ;  /* 0x0000009a700c723c */ /* 0x080ff0000004180c */
[C---:B------:R-:W-:Y:S08]  /*47c0*/  HMMA.16816.F32.BF16 R16, R108.reuse, R154, R16 ;  /* 0x0000009a6c10723c */ /* 0x040ff00000041810 */
[-C--:B------:R-:W-:Y:S08]  /*47d0*/  HMMA.16816.F32.BF16 R20, R108, R156.reuse, R20 ;  /* 0x0000009c6c14723c */ /* 0x080ff00000041814 */
[C---:B------:R-:W-:Y:S08]  /*47e0*/  HMMA.16816.F32.BF16 R24, R112.reuse, R156, R24 ;  /* 0x0000009c7018723c */ /* 0x040ff00000041818 */
[-C--:B------:R-:W-:Y:S01]  /*47f0*/  HMMA.16816.F32.BF16 R28, R112, R158.reuse, R28 ;  /* 0x0000009e701c723c */ /* 0x080fe2000004181c */
[----:B------:R-:W2:Y:S07]  /*4800*/  LDSM.16.M88.4 R112, [R2+0x5000] ;  /* 0x005000000270783b */ /* 0x000eae0000000200 */
[----:B------:R-:W-:Y:S08]  /*4810*/  HMMA.16816.F32.BF16 R32, R108, R158, R32 ;  /* 0x0000009e6c20723c */ /* 0x000ff00000041820 */
[-C--:B-1----:R-:W-:Y:S08]  /*4820*/  HMMA.16816.F32.BF16 R4, R104, R160.reuse, R4 ;  /* 0x000000a06804723c */ /* 0x082ff00000041804 */
[C---:B------:R-:W-:Y:S08]  /*4830*/  HMMA.16816.F32.BF16 R8, R116.reuse, R160, R8 ;  /* 0x000000a07408723c */ /* 0x040ff00000041808 */
[-C--:B------:R-:W-:Y:S08]  /*4840*/  HMMA.16816.F32.BF16 R12, R116, R162.reuse, R12 ;  /* 0x000000a2740c723c */ /* 0x080ff0000004180c */
[C---:B------:R-:W-:Y:S08]  /*4850*/  HMMA.16816.F32.BF16 R16, R104.reuse, R162, R16 ;  /* 0x000000a26810723c */ /* 0x040ff00000041810 */
[-C--:B------:R-:W-:Y:S08]  /*4860*/  HMMA.16816.F32.BF16 R20, R104, R164.reuse, R20 ;  /* 0x000000a46814723c */ /* 0x080ff00000041814 */
[C---:B------:R-:W-:Y:S08]  /*4870*/  HMMA.16816.F32.BF16 R24, R116.reuse, R164, R24 ;  /* 0x000000a47418723c */ /* 0x040ff00000041818 */
[-C--:B------:R-:W-:Y:S08]  /*4880*/  HMMA.16816.F32.BF16 R28, R116, R166.reuse, R28 ;  /* 0x000000a6741c723c */ /* 0x080ff0000004181c */
[----:B------:R-:W-:Y:S08]  /*4890*/  HMMA.16816.F32.BF16 R32, R104, R166, R32 ;  /* 0x000000a66820723c */ /* 0x000ff00000041820 */
[-C--:B---3--:R-:W-:Y:S08]  /*48a0*/  HMMA.16816.F32.BF16 R4, R100, R168.reuse, R4 ;  /* 0x000000a86404723c */ /* 0x088ff00000041804 */
[C---:B--2---:R-:W-:Y:S08]  /*48b0*/  HMMA.16816.F32.BF16 R8, R112.reuse, R168, R8 ;  /* 0x000000a87008723c */ /* 0x044ff00000041808 */
[-C--:B------:R-:W-:Y:S08]  /*48c0*/  HMMA.16816.F32.BF16 R12, R112, R170.reuse, R12 ;  /* 0x000000aa700c723c */ /* 0x080ff0000004180c */
[C---:B------:R-:W-:Y:S08]  /*48d0*/  HMMA.16816.F32.BF16 R16, R100.reuse, R170, R16 ;  /* 0x000000aa6410723c */ /* 0x040ff00000041810 */
[-C--:B------:R-:W-:Y:S08]  /*48e0*/  HMMA.16816.F32.BF16 R20, R100, R172.reuse, R20 ;  /* 0x000000ac6414723c */ /* 0x080ff00000041814 */
[C---:B------:R-:W-:Y:S08]  /*48f0*/  HMMA.16816.F32.BF16 R24, R112.reuse, R172, R24 ;  /* 0x000000ac7018723c */ /* 0x040ff00000041818 */
[-C--:B------:R-:W-:Y:S03]  /*4900*/  HMMA.16816.F32.BF16 R28, R112, R174.reuse, R28 ;  /* 0x000000ae701c723c */ /* 0x080fe6000004181c */
[C---:B------:R-:W-:Y:S01]  /*4910*/  FADD.FTZ R114, -R249.reuse, R4 ;  /* 0x00000004f9727221 */ /* 0x040fe20000010100 */
[----:B------:R-:W-:Y:S03]  /*4920*/  FADD.FTZ R113, -R249, R5 ;  /* 0x00000005f9717221 */ /* 0x000fe60000010100 */
[----:B------:R-:W-:Y:S01]  /*4930*/  FMUL.FTZ R235, R235, R114 ;  /* 0x00000072ebeb7220 */ /* 0x000fe20000410000 */
[----:B------:R-:W-:Y:S01]  /*4940*/  FMUL.FTZ R240, R240, R113 ;  /* 0x00000071f0f07220 */ /* 0x000fe20000410000 */
[----:B------:R-:W-:Y:S04]  /*4950*/  HMMA.16816.F32.BF16 R32, R100, R174, R32 ;  /* 0x000000ae6420723c */ /* 0x000fe80000041820 */
[----:B------:R-:W-:Y:S01]  /*4960*/  F2FP.BF16.F32.PACK_AB R240, R240, R235 ;  /* 0x000000ebf0f0723e */ /* 0x000fe200000010ff */
[C---:B------:R-:W-:Y:S01]  /*4970*/  FADD.FTZ R114, -R249.reuse, R17 ;  /* 0x00000011f9727221 */ /* 0x040fe20000010100 */
[----:B------:R-:W-:Y:S03]  /*4980*/  FADD.FTZ R113, -R249, R16 ;  /* 0x00000010f9717221 */ /* 0x000fe60000010100 */
[----:B------:R-:W-:Y:S01]  /*4990*/  FMUL.FTZ R235, R143, R114 ;  /* 0x000000728feb7220 */ /* 0x000fe20000410000 */
[C---:B------:R-:W-:Y:S01]  /*49a0*/  FADD.FTZ R143, -R249.reuse, R20 ;  /* 0x00000014f98f7221 */ /* 0x040fe20000010100 */
[----:B------:R-:W-:Y:S01]  /*49b0*/  FADD.FTZ R114, -R249, R21 ;  /* 0x00000015f9727221 */ /* 0x000fe20000010100 */
[----:B------:R-:W-:Y:S01]  /*49c0*/  FMUL.FTZ R252, R252, R113 ;  /* 0x00000071fcfc7220 */ /* 0x000fe20000410000 */
[----:B------:R-:W-:Y:S01]  /*49d0*/  FADD.FTZ R21, -R141, R7 ;  /* 0x000000078d157221 */ /* 0x000fe20000010100 */
[----:B------:R-:W-:Y:S01]  /*49e0*/  FMUL.FTZ R143, R134, R143 ;  /* 0x0000008f868f7220 */ /* 0x000fe20000410000 */
[----:B------:R-:W-:Y:S01]  /*49f0*/  FMUL.FTZ R134, R123, R114 ;  /* 0x000000727b867220 */ /* 0x000fe20000410000 */
[----:B------:R-:W-:Y:S01]  /*4a00*/  FADD.FTZ R114, -R141, R6 ;  /* 0x000000068d727221 */ /* 0x000fe20000010100 */
[----:B------:R-:W-:Y:S01]  /*4a10*/  F2FP.BF16.F32.PACK_AB R235, R235, R252 ;  /* 0x000000fcebeb723e */ /* 0x000fe200000010ff */
[----:B------:R-:W-:Y:S01]  /*4a20*/  FMUL.FTZ R242, R242, R21 ;  /* 0x00000015f2f27220 */ /* 0x000fe20000410000 */
[----:B------:R-:W-:Y:S01]  /*4a30*/  FADD.FTZ R17, -R249, R32 ;  /* 0x00000020f9117221 */ /* 0x000fe20000010100 */
[----:B------:R-:W-:Y:S01]  /*4a40*/  FMUL.FTZ R241, R241, R114 ;  /* 0x00000072f1f17220 */ /* 0x000fe20000410000 */
[----:B------:R-:W-:Y:S01]  /*4a50*/  F2FP.BF16.F32.PACK_AB R252, R134, R143 ;  /* 0x0000008f86fc723e */ /* 0x000fe200000010ff */
[C---:B------:R-:W-:Y:S01]  /*4a60*/  FADD.FTZ R143, -R141.reuse, R18 ;  /* 0x000000128d8f7221 */ /* 0x040fe20000010100 */
[----:B------:R-:W-:Y:S01]  /*4a70*/  FADD.FTZ R134, -R141, R19 ;  /* 0x000000138d867221 */ /* 0x000fe20000010100 */
[----:B------:R-:W-:Y:S01]  /*4a80*/  FADD.FTZ R249, -R249, R33 ;  /* 0x00000021f9f97221 */ /* 0x000fe20000010100 */
[----:B------:R-:W-:Y:S01]  /*4a90*/  F2FP.BF16.F32.PACK_AB R242, R242, R241 ;  /* 0x000000f1f2f2723e */ /* 0x000fe200000010ff */
[----:B------:R-:W-:Y:S01]  /*4aa0*/  FMUL.FTZ R241, R142, R143 ;  /* 0x0000008f8ef17220 */ /* 0x000fe20000410000 */
[----:B------:R-:W-:Y:S01]  /*4ab0*/  FMUL.FTZ R142, R135, R134 ;  /* 0x00000086878e7220 */ /* 0x000fe20000410000 */
[----:B------:R-:W-:Y:S01]  /*4ac0*/  FMUL.FTZ R17, R126, R17 ;  /* 0x000000117e117220 */ /* 0x000fe20000410000 */
[----:B------:R-:W-:Y:S01]  /*4ad0*/  FMUL.FTZ R249, R127, R249 ;  /* 0x000000f97ff97220 */ /* 0x000fe20000410000 */
[C---:B------:R-:W-:Y:S01]  /*4ae0*/  FADD.FTZ R143, -R141.reuse, R22 ;  /* 0x000000168d8f7221 */ /* 0x040fe20000010100 */
[C---:B------:R-:W-:Y:S01]  /*4af0*/  FADD.FTZ R135, -R141.reuse, R23 ;  /* 0x000000178d877221 */ /* 0x040fe20000010100 */
[C---:B------:R-:W-:Y:S01]  /*4b00*/  FADD.FTZ R134, -R141.reuse, R34 ;  /* 0x000000228d867221 */ /* 0x040fe20000010100 */
[----:B------:R-:W-:Y:S01]  /*4b10*/  FADD.FTZ R141, -R141, R35 ;  /* 0x000000238d8d7221 */ /* 0x000fe20000010100 */
[----:B------:R-:W-:Y:S01]  /*4b20*/  F2FP.BF16.F32.PACK_AB R249, R249, R17 ;  /* 0x00000011f9f9723e */ /* 0x000fe200000010ff */
[----:B------:R-:W-:Y:S01]  /*4b30*/  FMUL.FTZ R143, R129, R143 ;  /* 0x0000008f818f7220 */ /* 0x000fe20000410000 */
[----:B------:R-:W-:Y:S01]  /*4b40*/  FMUL.FTZ R135, R130, R135 ;  /* 0x0000008782877220 */ /* 0x000fe20000410000 */
[----:B------:R-:W-:Y:S01]  /*4b50*/  FMUL.FTZ R134, R140, R134 ;  /* 0x000000868c867220 */ /* 0x000fe20000410000 */
[----:B------:R-:W-:Y:S01]  /*4b60*/  FMUL.FTZ R141, R132, R141 ;  /* 0x0000008d848d7220 */ /* 0x000fe20000410000 */
[----:B------:R-:W-:Y:S06]  /*4b70*/  @!P2 BRA `(.L_x_60) ;  /* 0x000000000080a947 */ /* 0x000fec0003800000 */
[----:B------:R-:W1:Y:S01]  /*4b80*/  LDC R5, c[0x0][0x3b0] ;  /* 0x0000ec00ff057b82 */ /* 0x000e620000000800 */
[----:B------:R-:W-:Y:S02]  /*4b90*/  ISETP.GE.AND P0, PT, R210, UR8, PT ;  /* 0x00000008d2007c0c */ /* 0x000fe4000bf06270 */
[----:B------:R-:W-:Y:S02]  /*4ba0*/  IADD3 R7, P1, PT, RZ, -UR21, RZ ;  /* 0x80000015ff077c10 */ /* 0x000fe4000ff3e0ff */
[----:B------:R-:W-:Y:S04]  /*4bb0*/  LOP3.LUT R16, R229, 0x1, RZ, 0xc0, !PT ;  /* 0x00000001e5107812 */ /* 0x000fe800078ec0ff */
[----:B------:R-:W-:Y:S05]  /*4bc0*/  ISETP.NE.U32.AND P4, PT, R16, 0x1, PT ;  /* 0x000000011000780c */ /* 0x000fea0003f85070 */
[----:B------:R-:W2:Y:S01]  /*4bd0*/  @!P0 LDC R4, c[0x0][0x3b4] ;  /* 0x0000ed00ff048b82 */ /* 0x000ea20000000800 */
[----:B-1----:R-:W-:Y:S04]  /*4be0*/  IMAD.SHL.U32 R6, R5, 0x40, RZ ;  /* 0x0000004005067824 */ /* 0x002fe800078e00ff */
[----:B------:R-:W-:Y:S01]  /*4bf0*/  IMAD.X R6, RZ, RZ, ~R6, P1 ;  /* 0x000000ffff067224 */ /* 0x000fe200008e0e06 */
[----:B------:R-:W-:Y:S04]  /*4c00*/  ISETP.GE.AND P1, PT, R210, UR8, PT ;  /* 0x00000008d2007c0c */ /* 0x000fe8000bf26270 */
[----:B------:R-:W-:Y:S04]  /*4c10*/  SHF.R.S64 R7, R7, 0x1f, R6 ;  /* 0x0000001f07077819 */ /* 0x000fe80000001006 */
[----:B------:R-:W-:Y:S01]  /*4c20*/  IADD3 R218, P3, PT, R7, R218, RZ ;  /* 0x000000da07da7210 */ /* 0x000fe20007f7e0ff */
[----:B------:R-:W-:Y:S03]  /*4c30*/  IMAD.MOV.U32 R7, RZ, RZ, -0x2000 ;  /* 0xffffe000ff077424 */ /* 0x000fe600078e00ff */
[----:B------:R-:W-:Y:S02]  /*4c40*/  LEA.HI.X.SX32 R219, R6, R219, 0x1, P3 ;  /* 0x000000db06db7211 */ /* 0x000fe400018f0eff */
[----:B------:R-:W-:Y:S02]  /*4c50*/  SEL R7, R7, 0x2000, !P4 ;  /* 0x0000200007077807 */ /* 0x000fe40006000000 */
[----:B------:R-:W-:Y:S03]  /*4c60*/  @!P0 LEA R16, P3, R5, R218, 0x6 ;  /* 0x000000da05108211 */ /* 0x000fe600078630ff */
[--C-:B------:R-:W-:Y:S01]  /*4c70*/  IMAD.IADD R223, R223, 0x1, R7.reuse ;  /* 0x00000001dfdf7824 */ /* 0x100fe200078e0207 */
[----:B--2---:R-:W-:Y:S01]  /*4c80*/  @!P0 LEA.HI.X R17, R5, R219, R4, 0x6, P3 ;  /* 0x000000db05118211 */ /* 0x004fe200018f3404 */
[--C-:B------:R-:W-:Y:S02]  /*4c90*/  IMAD.IADD R228, R228, 0x1, R7.reuse ;  /* 0x00000001e4e47824 */ /* 0x100fe400078e0207 */
[----:B------:R-:W-:Y:S01]  /*4ca0*/  IMAD.IADD R178, R178, 0x1, R7 ;  /* 0x00000001b2b27824 */ /* 0x000fe200078e0207 */
[----:B------:R-:W-:Y:S01]  /*4cb0*/  @!PT LDS RZ, [RZ] ;  /* 0x00000000fffff984 */ /* 0x000fe20000000800 */
[----:B------:R-:W-:Y:S01]  /*4cc0*/  @!PT LDS RZ, [RZ] ;  /* 0x00000000fffff984 */ /* 0x000fe20000000800 */
[----:B------:R-:W-:Y:S01]  /*4cd0*/  @!PT LDS RZ, [RZ] ;  /* 0x00000000fffff984 */ /* 0x000fe20000000800 */
[----:B------:R1:W-:Y:S04]  /*4ce0*/  @!P1 LDGSTS.E.BYPASS.LTC128B.128 [R223], desc[UR16][R218.64] ;  /* 0x00000000dadf9fae */ /* 0x0003e8000b981a10 */
[----:B------:R1:W-:Y:S04]  /*4cf0*/  @P1 STS.64 [R228], RZ ;  /* 0x000000ffe4001388 */ /* 0x0003e80000000a00 */
[----:B------:R1:W-:Y:S04]  /*4d00*/  @P1 STS.64 [R228+0x8], RZ ;  /* 0x000008ffe4001388 */ /* 0x0003e80000000a00 */
[----:B------:R1:W-:Y:S04]  /*4d10*/  @P0 STS.64 [R228+0x1000], RZ ;  /* 0x001000ffe4000388 */ /* 0x0003e80000000a00 */
[----:B------:R1:W-:Y:S04]  /*4d20*/  @P0 STS.64 [R228+0x1008], RZ ;  /* 0x001008ffe4000388 */ /* 0x0003e80000000a00 */
[----:B------:R-:W-:Y:S01]  /*4d30*/  @!PT LDS RZ, [RZ] ;  /* 0x00000000fffff984 */ /* 0x000fe20000000800 */
[----:B------:R-:W-:Y:S01]  /*4d40*/  @!PT LDS RZ, [RZ] ;  /* 0x00000000fffff984 */ /* 0x000fe20000000800 */
[----:B------:R-:W-:Y:S01]  /*4d50*/  @!PT LDS RZ, [RZ] ;  /* 0x00000000fffff984 */ /* 0x000fe20000000800 */
[----:B------:R1:W-:Y:S04]  /*4d60*/  @!P0 LDGSTS.E.BYPASS.LTC128B.128 [R223+0x1000], desc[UR16][R16.64] ;  /* 0x0100000010df8fae */ /* 0x0003e8000b981a10 */
[----:B------:R-:W0:Y:S02]  /*4d70*/  LDGDEPBAR ;  /* 0x00000000000079af */ /* 0x000e240000000000 */
.L_x_60:
[C---:B-----5:R-:W-:Y:S01]  /*4d80*/  FADD.FTZ R11, -R122.reuse, R11 ;  /* 0x0000000b7a0b7221 */ /* 0x060fe20000010100 */
[C---:B------:R-:W-:Y:S01]  /*4d90*/  FADD.FTZ R8, -R121.reuse, R8 ;  /* 0x0000000879087221 */ /* 0x040fe20000010100 */
[C---:B------:R-:W-:Y:S01]  /*4da0*/  FADD.FTZ R9, -R121.reuse, R9 ;  /* 0x0000000979097221 */ /* 0x040fe20000010100 */
[C---:B------:R-:W-:Y:S01]  /*4db0*/  FADD.FTZ R10, -R122.reuse, R10 ;  /* 0x0000000a7a0a7221 */ /* 0x040fe20000010100 */
[C---:B------:R-:W-:Y:S01]  /*4dc0*/  FADD.FTZ R5, -R122.reuse, R14 ;  /* 0x0000000e7a057221 */ /* 0x040fe20000010100 */
[----:B------:R-:W-:Y:S01]  /*4dd0*/  FADD.FTZ R4, -R122, R15 ;  /* 0x0000000f7a047221 */ /* 0x000fe20000010100 */
[----:B------:R-:W-:Y:S01]  /*4de0*/  FMUL.FTZ R11, R246, R11 ;  /* 0x0000000bf60b7220 */ /* 0x000fe20000410000 */
[----:B------:R-:W-:Y:S01]  /*4df0*/  FADD.FTZ R12, -R121, R12 ;  /* 0x0000000c790c7221 */ /* 0x000fe20000010100 */
[----:B------:R-:W-:Y:S01]  /*4e00*/  FMUL.FTZ R8, R243, R8 ;  /* 0x00000008f3087220 */ /* 0x000fe20000410000 */
[----:B------:R-:W-:Y:S01]  /*4e10*/  FMUL.FTZ R9, R244, R9 ;  /* 0x00000009f4097220 */ /* 0x000fe20000410000 */
[----:B------:R-:W-:Y:S01]  /*4e20*/  FMUL.FTZ R10, R245, R10 ;  /* 0x0000000af50a7220 */ /* 0x000fe20000410000 */
[----:B------:R-:W-:Y:S01]  /*4e30*/  FADD.FTZ R13, -R121, R13 ;  /* 0x0000000d790d7221 */ /* 0x000fe20000010100 */
[----:B------:R-:W-:Y:S01]  /*4e40*/  F2FP.BF16.F32.PACK_AB R241, R142, R241 ;  /* 0x000000f18ef1723e */ /* 0x000fe200000010ff */
[----:B------:R-:W-:Y:S01]  /*4e50*/  STS [R207+-0x4000], R240 ;  /* 0xffc000f0cf007388 */ /* 0x000fe20000000800 */
[----:B------:R-:W-:Y:S01]  /*4e60*/  FMUL.FTZ R12, R247, R12 ;  /* 0x0000000cf70c7220 */ /* 0x000fe20000410000 */
[----:B------:R-:W-:Y:S01]  /*4e70*/  FMUL.FTZ R5, R250, R5 ;  /* 0x00000005fa057220 */ /* 0x000fe20000410000 */
[----:B------:R-:W-:Y:S01]  /*4e80*/  FMUL.FTZ R4, R251, R4 ;  /* 0x00000004fb047220 */ /* 0x000fe20000410000 */
[----:B------:R-:W-:Y:S01]  /*4e90*/  STS [R207+-0x3c00], R242 ;  /* 0xffc400f2cf007388 */ /* 0x000fe20000000800 */
[----:B------:R-:W-:Y:S01]  /*4ea0*/  FMUL.FTZ R13, R248, R13 ;  /* 0x0000000df80d7220 */ /* 0x000fe20000410000 */
[----:B------:R-:W-:Y:S01]  /*4eb0*/  F2FP.BF16.F32.PACK_AB R8, R9, R8 ;  /* 0x000000080908723e */ /* 0x000fe200000010ff */
[----:B------:R-:W-:Y:S01]  /*4ec0*/  FADD.FTZ R6, -R122, R27 ;  /* 0x0000001b7a067221 */ /* 0x000fe20000010100 */
[----:B------:R-:W-:Y:S01]  /*4ed0*/  F2FP.BF16.F32.PACK_AB R10, R11, R10 ;  /* 0x0000000a0b0a723e */ /* 0x000fe200000010ff */
[----:B------:R-:W-:Y:S01]  /*4ee0*/  STS [R234+-0x4000], R235 ;  /* 0xffc000ebea007388 */ /* 0x000fe20000000800 */
[----:B------:R-:W-:Y:S01]  /*4ef0*/  F2FP.BF16.F32.PACK_AB R13, R13, R12 ;  /* 0x0000000c0d0d723e */ /* 0x000fe200000010ff */
[C---:B------:R-:W-:Y:S01]  /*4f00*/  FADD.FTZ R24, -R121.reuse, R24 ;  /* 0x0000001879187221 */ /* 0x040fe20000010100 */
[----:B------:R-:W-:Y:S01]  /*4f10*/  F2FP.BF16.F32.PACK_AB R9, R4, R5 ;  /* 0x000000050409723e */ /* 0x000fe200000010ff */
[----:B------:R-:W-:Y:S01]  /*4f20*/  STS [R234+-0x3c00], R241 ;  /* 0xffc400f1ea007388 */ /* 0x000fe20000000800 */
[----:B------:R-:W-:Y:S01]  /*4f30*/  FADD.FTZ R25, -R121, R25 ;  /* 0x0000001979197221 */ /* 0x000fe20000010100 */
[----:B------:R-:W-:Y:S01]  /*4f40*/  FADD.FTZ R26, -R122, R26 ;  /* 0x0000001a7a1a7221 */ /* 0x000fe20000010100 */
[----:B-1----:R-:W-:Y:S01]  /*4f50*/  F2FP.BF16.F32.PACK_AB R16, R135, R143 ;  /* 0x0000008f8710723e */ /* 0x002fe200000010ff */
[----:B------:R-:W-:Y:S01]  /*4f60*/  STS [R207+-0x3000], R8 ;  /* 0xffd00008cf007388 */ /* 0x000fe20000000800 */
[----:B------:R-:W-:Y:S01]  /*4f70*/  FMUL.FTZ R24, R131, R24 ;  /* 0x0000001883187220 */ /* 0x000fe20000410000 */
[----:B------:R-:W-:Y:S01]  /*4f80*/  FMUL.FTZ R25, R138, R25 ;  /* 0x000000198a197220 */ /* 0x000fe20000410000 */
[----:B------:R-:W-:Y:S01]  /*4f90*/  FMUL.FTZ R26, R133, R26 ;  /* 0x0000001a851a7220 */ /* 0x000fe20000410000 */
[----:B------:R-:W-:Y:S01]  /*4fa0*/  STS [R207+-0x2c00], R10 ;  /* 0xffd4000acf007388 */ /* 0x000fe20000000800 */
[----:B------:R-:W-:Y:S01]  /*4fb0*/  FMUL.FTZ R137, R137, R6 ;  /* 0x0000000689897220 */ /* 0x000fe20000410000 */
[C---:B------:R-:W-:Y:S01]  /*4fc0*/  FADD.FTZ R28, -R121.reuse, R28 ;  /* 0x0000001c791c7221 */ /* 0x040fe20000010100 */
[----:B------:R-:W-:Y:S01]  /*4fd0*/  FADD.FTZ R29, -R121, R29 ;  /* 0x0000001d791d7221 */ /* 0x000fe20000010100 */
[----:B------:R-:W-:Y:S01]  /*4fe0*/  STS [R234+-0x3000], R13 ;  /* 0xffd0000dea007388 */ /* 0x000fe20000000800 */
[C---:B------:R-:W-:Y:S01]  /*4ff0*/  FADD.FTZ R30, -R122.reuse, R30 ;  /* 0x0000001e7a1e7221 */ /* 0x040fe20000010100 */
        /* <DEDUP_REMOVED lines=9> */
[----:B------:R-:W-:Y:S01]  /*5090*/  IMAD R116, R213, UR9, RZ ;  /* 0x00000009d5747c24 */ /* 0x000fe2000f8e02ff */
[----:B------:R-:W-:Y:S01]  /*50a0*/  STS [R233+-0x3c00], R16 ;  /* 0xffc40010e9007388 */ /* 0x000fe20000000800 */
[----:B------:R-:W-:Y:S02]  /*50b0*/  F2FP.BF16.F32.PACK_AB R34, R137, R26 ;  /* 0x0000001a8922723e */ /* 0x000fe400000010ff */
[----:B------:R-:W-:Y:S01]  /*50c0*/  F2FP.BF16.F32.PACK_AB R100, R29, R28 ;  /* 0x0000001c1d64723e */ /* 0x000fe200000010ff */
[----:B------:R-:W-:Y:S01]  /*50d0*/  STS [R215+-0x4000], R249 ;  /* 0xffc000f9d7007388 */ /* 0x000fe20000000800 */
[----:B------:R-:W-:Y:S03]  /*50e0*/  F2FP.BF16.F32.PACK_AB R102, R31, R30 ;  /* 0x0000001e1f66723e */ /* 0x000fe600000010ff */
[----:B------:R-:W-:Y:S04]  /*50f0*/  STS [R215+-0x3c00], R134 ;  /* 0xffc40086d7007388 */ /* 0x000fe80000000800 */
[----:B------:R-:W-:Y:S04]  /*5100*/  STS [R233+-0x3000], R32 ;  /* 0xffd00020e9007388 */ /* 0x000fe80000000800 */
[----:B------:R-:W-:Y:S04]  /*5110*/  STS [R233+-0x2c00], R34 ;  /* 0xffd40022e9007388 */ /* 0x000fe80000000800 */
[----:B------:R-:W-:Y:S04]  /*5120*/  STS [R215+-0x3000], R100 ;  /* 0xffd00064d7007388 */ /* 0x000fe80000000800 */
[----:B------:R-:W-:Y:S01]  /*5130*/  STS [R215+-0x2c00], R102 ;  /* 0xffd40066d7007388 */ /* 0x000fe20000000800 */
[----:B------:R-:W-:Y:S06]  /*5140*/  BAR.SYNC.DEFER_BLOCKING 0x0 ;  /* 0x0000000000007b1d */ /* 0x000fec0000010000 */
[----:B------:R-:W-:Y:S04]  /*5150*/  LDSM.16.MT88.4 R4, [R182] ;  /* 0x00000000b604783b */ /* 0x000fe80000004200 */
[----:B------:R-:W1:Y:S04]  /*5160*/  LDSM.16.MT88.4 R8, [R192+0x4000] ;  /* 0x00400000c008783b */ /* 0x000e680000004200 */
[----:B------:R-:W2:Y:S04]  /*5170*/  LDSM.16.MT88.4 R12, [R182+0x2000] ;  /* 0x00200000b60c783b */ /* 0x000ea80000004200 */
[----:B------:R-:W3:Y:S04]  /*5180*/  LDSM.16.MT88.4 R16, [R0+0x4000] ;  /* 0x004000000010783b */ /* 0x000ee80000004200 */
[----:B------:R-:W-:Y:S04]  /*5190*/  LDSM.16.MT88.4 R20, [R182+0x800] ;  /* 0x00080000b614783b */ /* 0x000fe80000004200 */
[----:B------:R-:W4:Y:S04]  /*51a0*/  LDSM.16.MT88.4 R24, [R192+0x4800] ;  /* 0x00480000c018783b */ /* 0x000f280000004200 */
[----:B------:R-:W4:Y:S04]  /*51b0*/  LDSM.16.MT88.4 R28, [R182+0x2800] ;  /* 0x00280000b61c783b */ /* 0x000f280000004200 */
[----:B------:R-:W4:Y:S04]  /*51c0*/  LDSM.16.MT88.4 R32, [R0+0x4800] ;  /* 0x004800000020783b */ /* 0x000f280000004200 */
[----:B------:R-:W-:Y:S04]  /*51d0*/  LDSM.16.MT88.4 R100, [R192+0x5000] ;  /* 0x00500000c064783b */ /* 0x000fe80000004200 */
[----:B------:R-:W-:Y:S01]  /*51e0*/  LDSM.16.MT88.4 R104, [R182+0x3000] ;  /* 0x00300000b668783b */ /* 0x000fe20000004200 */
[-C--:B-1----:R-:W-:Y:S08]  /*51f0*/  HMMA.16816.F32.BF16 R36, R4, R8.reuse, R36 ;  /* 0x000000080424723c */ /* 0x082ff00000041824 */
[C---:B--2---:R-:W-:Y:S08]  /*5200*/  HMMA.16816.F32.BF16 R40, R12.reuse, R8, R40 ;  /* 0x000000080c28723c */ /* 0x044ff00000041828 */
[-C--:B------:R-:W-:Y:S08]  /*5210*/  HMMA.16816.F32.BF16 R44, R12, R10.reuse, R44 ;  /* 0x0000000a0c2c723c */ /* 0x080ff0000004182c */
[C---:B------:R-:W-:Y:S01]  /*5220*/  HMMA.16816.F32.BF16 R48, R4.reuse, R10, R48 ;  /* 0x0000000a0430723c */ /* 0x040fe20000041830 */
[----:B------:R-:W1:Y:S07]  /*5230*/  LDSM.16.MT88.4 R8, [R182+0x1000] ;  /* 0x00100000b608783b */ /* 0x000e6e0000004200 */
[-C--:B---3--:R-:W-:Y:S08]  /*5240*/  HMMA.16816.F32.BF16 R52, R4, R16.reuse, R52 ;  /* 0x000000100434723c */ /* 0x088ff00000041834 */
[C---:B------:R-:W-:Y:S08]  /*5250*/  HMMA.16816.F32.BF16 R56, R12.reuse, R16, R56 ;  /* 0x000000100c38723c */ /* 0x040ff00000041838 */
[-C--:B------:R-:W-:Y:S01]  /*5260*/  HMMA.16816.F32.BF16 R60, R12, R18.reuse, R60 ;  /* 0x000000120c3c723c */ /* 0x080fe2000004183c */
[----:B------:R-:W2:Y:S07]  /*5270*/  LDSM.16.MT88.4 R12, [R0+0x5000] ;  /* 0x00500000000c783b */ /* 0x000eae0000004200 */
[----:B------:R-:W-:Y:S01]  /*5280*/  HMMA.16816.F32.BF16 R64, R4, R18, R64 ;  /* 0x000000120440723c */ /* 0x000fe20000041840 */
[----:B------:R-:W-:Y:S04]  /*5290*/  LDSM.16.MT88.4 R4, [R182+0x1800] ;  /* 0x00180000b604783b */ /* 0x000fe80000004200 */
[----:B------:R-:W3:Y:S03]  /*52a0*/  LDSM.16.MT88.4 R16, [R192+0x5800] ;  /* 0x00580000c010783b */ /* 0x000ee60000004200 */
[-C--:B----4-:R-:W-:Y:S08]  /*52b0*/  HMMA.16816.F32.BF16 R36, R20, R24.reuse, R36 ;  /* 0x000000181424723c */ /* 0x090ff00000041824 */
[C---:B------:R-:W-:Y:S08]  /*52c0*/  HMMA.16816.F32.BF16 R40, R28.reuse, R24, R40 ;  /* 0x000000181c28723c */ /* 0x040ff00000041828 */
[-C--:B------:R-:W-:Y:S08]  /*52d0*/  HMMA.16816.F32.BF16 R44, R28, R26.reuse, R44 ;  /* 0x0000001a1c2c723c */ /* 0x080ff0000004182c */
[C---:B------:R-:W-:Y:S01]  /*52e0*/  HMMA.16816.F32.BF16 R48, R20.reuse, R26, R48 ;  /* 0x0000001a1430723c */ /* 0x040fe20000041830 */
[----:B------:R-:W4:Y:S07]  /*52f0*/  LDSM.16.MT88.4 R24, [R182+0x3800] ;  /* 0x00380000b618783b */ /* 0x000f2e0000004200 */
[-C--:B------:R-:W-:Y:S08]  /*5300*/  HMMA.16816.F32.BF16 R52, R20, R32.reuse, R52 ;  /* 0x000000201434723c */ /* 0x080ff00000041834 */
[C---:B------:R-:W-:Y:S08]  /*5310*/  HMMA.16816.F32.BF16 R56, R28.reuse, R32, R56 ;  /* 0x000000201c38723c */ /* 0x040ff00000041838 */
[-C--:B------:R-:W-:Y:S01]  /*5320*/  HMMA.16816.F32.BF16 R60, R28, R34.reuse, R60 ;  /* 0x000000221c3c723c */ /* 0x080fe2000004183c */
[----:B------:R-:W4:Y:S01]  /*5330*/  LDSM.16.MT88.4 R28, [R0+0x5800] ;  /* 0x00580000001c783b */ /* 0x000f220000004200 */
[----:B------:R-:W-:Y:S06]  /*5340*/  BAR.SYNC.DEFER_BLOCKING 0x0 ;  /* 0x0000000000007b1d */ /* 0x000fec0000010000 */
[----:B------:R-:W-:Y:S08]  /*5350*/  HMMA.16816.F32.BF16 R64, R20, R34, R64 ;  /* 0x000000221440723c */ /* 0x000ff00000041840 */
[-C--:B-1----:R-:W-:Y:S08]  /*5360*/  HMMA.16816.F32.BF16 R36, R8, R100.reuse, R36 ;  /* 0x000000640824723c */ /* 0x082ff00000041824 */
[C---:B------:R-:W-:Y:S08]  /*5370*/  HMMA.16816.F32.BF16 R40, R104.reuse, R100, R40 ;  /* 0x000000646828723c */ /* 0x040ff00000041828 */
[-C--:B------:R-:W-:Y:S08]  /*5380*/  HMMA.16816.F32.BF16 R44, R104, R102.reuse, R44 ;  /* 0x00000066682c723c */ /* 0x080ff0000004182c */
[C---:B------:R-:W-:Y:S08]  /*5390*/  HMMA.16816.F32.BF16 R48, R8.reuse, R102, R48 ;  /* 0x000000660830723c */ /* 0x040ff00000041830 */
[-C--:B--2---:R-:W-:Y:S08]  /*53a0*/  HMMA.16816.F32.BF16 R52, R8, R12.reuse, R52 ;  /* 0x0000000c0834723c */ /* 0x084ff00000041834 */
[C---:B------:R-:W-:Y:S08]  /*53b0*/  HMMA.16816.F32.BF16 R56, R104.reuse, R12, R56 ;  /* 0x0000000c6838723c */ /* 0x040ff00000041838 */
[-C--:B------:R-:W-:Y:S08]  /*53c0*/  HMMA.16816.F32.BF16 R60, R104, R14.reuse, R60 ;  /* 0x0000000e683c723c */ /* 0x080ff0000004183c */
[----:B------:R-:W-:Y:S08]  /*53d0*/  HMMA.16816.F32.BF16 R64, R8, R14, R64 ;  /* 0x0000000e0840723c */ /* 0x000ff00000041840 */
[-C--:B---3--:R-:W-:Y:S08]  /*53e0*/  HMMA.16816.F32.BF16 R36, R4, R16.reuse, R36 ;  /* 0x000000100424723c */ /* 0x088ff00000041824 */
[C---:B----4-:R-:W-:Y:S08]  /*53f0*/  HMMA.16816.F32.BF16 R40, R24.reuse, R16, R40 ;  /* 0x000000101828723c */ /* 0x050ff00000041828 */
[-C--:B------:R-:W-:Y:S08]  /*5400*/  HMMA.16816.F32.BF16 R44, R24, R18.reuse, R44 ;  /* 0x00000012182c723c */ /* 0x080ff0000004182c */
[C---:B------:R-:W-:Y:S08]  /*5410*/  HMMA.16816.F32.BF16 R48, R4.reuse, R18, R48 ;  /* 0x000000120430723c */ /* 0x040ff00000041830 */
[-C--:B------:R-:W-:Y:S08]  /*5420*/  HMMA.16816.F32.BF16 R52, R4, R28.reuse, R52 ;  /* 0x0000001c0434723c */ /* 0x080ff00000041834 */
[C---:B------:R-:W-:Y:S08]  /*5430*/  HMMA.16816.F32.BF16 R56, R24.reuse, R28, R56 ;  /* 0x0000001c1838723c */ /* 0x040ff00000041838 */
[-C--:B------:R-:W-:Y:S08]  /*5440*/  HMMA.16816.F32.BF16 R60, R24, R30.reuse, R60 ;  /* 0x0000001e183c723c */ /* 0x080ff0000004183c */
[----:B------:R-:W-:Y:S04]  /*5450*/  HMMA.16816.F32.BF16 R64, R4, R30, R64 ;  /* 0x0000001e0440723c */ /* 0x000fe80000041840 */
[----:B------:R-:W-:Y:S04]  /*5460*/  LEA R5, -R116, RZ, 0x6 ;  /* 0x000000ff74057211 */ /* 0x000fe800078e31ff */
[C---:B------:R-:W-:Y:S04]  /*5470*/  LEA R236, P0, R5.reuse, R236, 0x2 ;  /* 0x000000ec05ec7211 */ /* 0x040fe800078010ff */
[----:B------:R-:W-:Y:S01]  /*5480*/  LEA.HI.X.SX32 R237, R5, R237, 0x2, P0 ;  /* 0x000000ed05ed7211 */ /* 0x000fe200000f16ff */
[----:B------:R-:W-:Y:S08]  /*5490*/  @!P2 BRA `(.L_x_61) ;  /* 0x00000000005ca947 */ /* 0x000ff00003800000 */
[----:B------:R-:W-:Y:S01]  /*54a0*/  IADD3 R5, P0, PT, RZ, -UR22, RZ ;  /* 0x80000016ff057c10 */ /* 0x000fe2000ff1e0ff */
[----:B------:R-:W-:Y:S01]  /*54b0*/  IMAD.U32 R7, RZ, RZ, UR13 ;  /* 0x0000000dff077e24 */ /* 0x000fe2000f8e00ff */
[C---:B------:R-:W-:Y:S02]  /*54c0*/  ISETP.GE.AND P1, PT, R210.reuse, UR8, PT ;  /* 0x00000008d2007c0c */ /* 0x040fe4000bf26270 */
[----:B------:R-:W-:Y:S01]  /*54d0*/  ISETP.GE.AND P3, PT, R210, UR8, PT ;  /* 0x00000008d2007c0c */ /* 0x000fe2000bf66270 */
[----:B------:R-:W-:Y:S05]  /*54e0*/  IMAD.X R4, RZ, RZ, ~UR4, P0 ;  /* 0x80000004ff047e24 */ /* 0x000fea00080e06ff */
[----:B------:R-:W-:Y:S04]  /*54f0*/  SHF.R.S64 R5, R5, 0x1f, R4 ;  /* 0x0000001f05057819 */ /* 0x000fe80000001004 */
[----:B------:R-:W-:Y:S01]  /*5500*/  IADD3 R220, P0, PT, R5, R220, RZ ;  /* 0x000000dc05dc7210 */ /* 0x000fe20007f1e0ff */
[----:B------:R-:W-:Y:S03]  /*5510*/  IMAD.U32 R5, RZ, RZ, UR13 ;  /* 0x0000000dff057e24 */ /* 0x000fe6000f8e00ff */
[----:B------:R-:W-:Y:S01]  /*5520*/  LEA.HI.X.SX32 R221, R4, R221, 0x1, P0 ;  /* 0x000000dd04dd7211 */ /* 0x000fe200000f0eff */
[----:B------:R-:W-:Y:S01]  /*5530*/  IMAD.U32 R4, RZ, RZ, UR12 ;  /* 0x0000000cff047e24 */ /* 0x000fe2000f8e00ff */
[----:B------:R-:W-:Y:S03]  /*5540*/  @!P1 LEA R8, P0, R7, R220, 0x1 ;  /* 0x000000dc07089211 */ /* 0x000fe600078008ff */
[----:B------:R-:W-:Y:S01]  /*5550*/  @!PT LDS RZ, [RZ] ;  /* 0x00000000fffff984 */ /* 0x000fe20000000800 */
[----:B------:R-:W-:Y:S01]  /*5560*/  @!PT LDS RZ, [RZ] ;  /* 0x00000000fffff984 */ /* 0x000fe20000000800 */
[----:B------:R-:W-:Y:S01]  /*5570*/  @!PT LDS RZ, [RZ] ;  /* 0x00000000fffff984 */ /* 0x000fe20000000800 */
[----:B------:R1:W-:Y:S01]  /*5580*/  @!P3 LDGSTS.E.BYPASS.LTC128B.128 [R208+0x4000], desc[UR16][R220.64] ;  /* 0x04000000dcd0bfae */ /* 0x0003e2000b981a10 */
[----:B------:R-:W-:Y:S03]  /*5590*/  @!P1 LEA.HI.X R9, R5, R221, R4, 0x1, P0 ;  /* 0x000000dd05099211 */ /* 0x000fe600000f0c04 */
[----:B------:R1:W-:Y:S04]  /*55a0*/  @P3 STS.128 [R208+0x4000], RZ ;  /* 0x004000ffd0003388 */ /* 0x0003e80000000c00 */
[----:B------:R1:W-:Y:S04]  /*55b0*/  @P1 STS.128 [R208+0x5000], RZ ;  /* 0x005000ffd0001388 */ /* 0x0003e80000000c00 */
[----:B------:R-:W-:Y:S01]  /*55c0*/  @!PT LDS RZ, [RZ] ;  /* 0x00000000fffff984 */ /* 0x000fe20000000800 */
[----:B------:R-:W-:Y:S01]  /*55d0*/  @!PT LDS RZ, [RZ] ;  /* 0x00000000fffff984 */ /* 0x000fe20000000800 */
[----:B------:R-:W-:Y:S01]  /*55e0*/  @!PT LDS RZ, [RZ] ;  /* 0x00000000fffff984 */ /* 0x000fe20000000800 */
[----:B------:R1:W-:Y:S04]  /*55f0*/  @!P1 LDGSTS.E.BYPASS.LTC128B.128 [R208+0x5000], desc[UR16][R8.64] ;  /* 0x0500000008d09fae */ /* 0x0003e8000b981a10 */
[----:B------:R-:W0:Y:S02]  /*5600*/  LDGDEPBAR ;  /* 0x00000000000079af */ /* 0x000e240000000000 */
.L_x_61:
[----:B------:R-:W-:Y:S01]  /*5610*/  LDSM.16.M88.4 R20, [R190] ;  /* 0x00000000be14783b */ /* 0x000fe20000000200 */
[----:B------:R-:W-:Y:S01]  /*5620*/  ISETP.GT.AND P1, PT, R229, UR7, PT ;  /* 0x00000007e5007c0c */ /* 0x000fe2000bf24270 */
[----:B------:R-:W-:Y:S01]  /*5630*/  VIADD R222, R222, 0xffffffc0 ;  /* 0xffffffc0dede7836 */ /* 0x000fe20000000000 */
[----:B------:R-:W-:Y:S01]  /*5640*/  @P2 IADD3 R216, P3, PT, R216, -0x100, RZ ;  /* 0xffffff00d8d82810 */ /* 0x000fe20007f7e0ff */
[----:B-1----:R-:W1:Y:S03]  /*5650*/  LDSM.16.MT88.4 R8, [R192+0x6000] ;  /* 0x00600000c008783b */ /* 0x002e660000004200 */
[----:B------:R-:W-:Y:S01]  /*5660*/  @P2 IADD3.X R217, PT, PT, R217, -0x1, RZ, P3, !PT ;  /* 0xffffffffd9d92810 */ /* 0x000fe20001ffe4ff */
[----:B------:R-:W2:Y:S04]  /*5670*/  LDSM.16.MT88.4 R16, [R0+0x6000] ;  /* 0x006000000010783b */ /* 0x000ea80000004200 */
[----:B------:R-:W-:Y:S04]  /*5680*/  LDSM.16.M88.4 R24, [R181] ;  /* 0x00000000b518783b */ /* 0x000fe80000000200 */
[----:B------:R-:W3:Y:S04]  /*5690*/  LDSM.16.MT88.4 R28, [R192+0x6800] ;  /* 0x00680000c01c783b */ /* 0x000ee80000004200 */
[----:B------:R-:W4:Y:S04]  /*56a0*/  LDSM.16.MT88.4 R32, [R0+0x6800] ;  /* 0x006800000020783b */ /* 0x000f280000004200 */
[----:B------:R-:W-:Y:S04]  /*56b0*/  LDSM.16.M88.4 R100, [R180] ;  /* 0x00000000b464783b */ /* 0x000fe80000000200 */
[----:B------:R-:W4:Y:S04]  /*56c0*/  LDSM.16.MT88.4 R104, [R192+0x7000] ;  /* 0x00700000c068783b */ /* 0x000f280000004200 */
[----:B------:R-:W4:Y:S04]  /*56d0*/  LDSM.16.MT88.4 R108, [R0+0x7000] ;  /* 0x00700000006c783b */ /* 0x000f280000004200 */
[----:B------:R-:W-:Y:S01]  /*56e0*/  LDSM.16.MT88.4 R112, [R0+0x7800] ;  /* 0x007800000070783b */ /* 0x000fe20000004200 */
[C---:B-1----:R-:W-:Y:S08]  /*56f0*/  HMMA.16816.F32.BF16 R4, R20.reuse, R8, RZ ;  /* 0x000000081404723c */ /* 0x042ff000000418ff */
[C---:B------:R-:W-:Y:S08]  /*5700*/  HMMA.16816.F32.BF16 R8, R20.reuse, R10, RZ ;  /* 0x0000000a1408723c */ /* 0x040ff000000418ff */
[C---:B--2---:R-:W-:Y:S08]  /*5710*/  HMMA.16816.F32.BF16 R12, R20.reuse, R16, RZ ;  /* 0x00000010140c723c */ /* 0x044ff000000418ff */
[----:B------:R-:W-:Y:S01]  /*5720*/  HMMA.16816.F32.BF16 R16, R20, R18, RZ ;  /* 0x000000121410723c */ /* 0x000fe200000418ff */
[----:B------:R-:W-:Y:S07]  /*5730*/  LDSM.16.M88.4 R20, [R179] ;  /* 0x00000000b314783b */ /* 0x000fee0000000200 */
[C---:B---3--:R-:W-:Y:S08]  /*5740*/  HMMA.16816.F32.BF16 R4, R24.reuse, R28, R4 ;  /* 0x0000001c1804723c */ /* 0x048ff00000041804 */
[C---:B------:R-:W-:Y:S01]  /*5750*/  HMMA.16816.F32.BF16 R8, R24.reuse, R30, R8 ;  /* 0x0000001e1808723c */ /* 0x040fe20000041808 */
[----:B------:R-:W1:Y:S07]  /*5760*/  LDSM.16.MT88.4 R28, [R192+0x7800] ;  /* 0x00780000c01c783b */ /* 0x000e6e0000004200 */
[C---:B----4-:R-:W-:Y:S08]  /*5770*/  HMMA.16816.F32.BF16 R12, R24.reuse, R32, R12 ;  /* 0x00000020180c723c */ /* 0x050ff0000004180c */
[----:B------:R-:W-:Y:S01]  /*5780*/  HMMA.16816.F32.BF16 R16, R24, R34, R16 ;  /* 0x000000221810723c */ /* 0x000fe20000041810 */
[----:B------:R-:W-:Y:S04]  /*5790*/  LDSM.16.M88.4 R24, [R190+0x2000] ;  /* 0x00200000be18783b */ /* 0x000fe80000000200 */
[----:B------:R-:W2:Y:S03]  /*57a0*/  LDSM.16.MT88.4 R32, [R192+0x8000] ;  /* 0x00800000c020783b */ /* 0x000ea60000004200 */
[C---:B------:R-:W-:Y:S08]  /*57b0*/  HMMA.16816.F32.BF16 R4, R100.reuse, R104, R4 ;  /* 0x000000686404723c */ /* 0x040ff00000041804 */
[C---:B------:R-:W-:Y:S01]  /*57c0*/  HMMA.16816.F32.BF16 R8, R100.reuse, R106, R8 ;  /* 0x0000006a6408723c */ /* 0x040fe20000041808 */
[----:B------:R-:W3:Y:S07]  /*57d0*/  LDSM.16.MT88.4 R104, [R0+0x8000] ;  /* 0x008000000068783b */ /* 0x000eee0000004200 */
[C---:B------:R-:W-:Y:S01]  /*57e0*/  HMMA.16816.F32.BF16 R12, R100.reuse, R108, R12 ;  /* 0x0000006c640c723c */ /* 0x040fe2000004180c */
[----:B------:R-:W-:Y:S05]  /*57f0*/  IMAD.U32 R109, RZ, RZ, UR23 ;  /* 0x00000017ff6d7e24 */ /* 0x000fea000f8e00ff */
[----:B------:R-:W-:Y:S02]  /*5800*/  LEA R108, P0, R109, R236, 0x2 ;  /* 0x000000ec6d6c7211 */ /* 0x000fe400078010ff */
[----:B------:R-:W-:Y:S01]  /*5810*/  HMMA.16816.F32.BF16 R16, R100, R110, R16 ;  /* 0x0000006e6410723c */ /* 0x000fe20000041810 */
[----:B------:R-:W-:Y:S07]  /*5820*/  LDSM.16.MT88.4 R100, [R192+0x8800] ;  /* 0x00880000c064783b */ /* 0x000fee0000004200 */
[C---:B-1----:R-:W-:Y:S08]  /*5830*/  HMMA.16816.F32.BF16 R4, R20.reuse, R28, R4 ;  /* 0x0000001c1404723c */ /* 0x042ff00000041804 */
[C---:B------:R-:W-:Y:S01]  /*5840*/  HMMA.16816.F32.BF16 R8, R20.reuse, R30, R8 ;  /* 0x0000001e1408723c */ /* 0x040fe20000041808 */
[----:B------:R-:W1:Y:S07]  /*5850*/  LDSM.16.M88.4 R28, [R181+0x2000] ;  /* 0x00200000b51c783b */ /* 0x000e6e0000000200 */
[C---:B------:R-:W-:Y:S08]  /*5860*/  HMMA.16816.F32.BF16 R12, R20.reuse, R112, R12 ;  /* 0x00000070140c723c */ /* 0x040ff0000004180c */
[----:B------:R-:W-:Y:S01]  /*5870*/  HMMA.16816.F32.BF16 R16, R20, R114, R16 ;  /* 0x000000721410723c */ /* 0x000fe20000041810 */
[----:B------:R-:W4:Y:S07]  /*5880*/  LDSM.16.MT88.4 R20, [R0+0x8800] ;  /* 0x008800000014783b */ /* 0x000f2e0000004200 */
[C---:B--2---:R-:W-:Y:S01]  /*5890*/  HMMA.16816.F32.BF16 R4, R24.reuse, R32, R4 ;  /* 0x000000201804723c */ /* 0x044fe20000041804 */
[----:B------:R-:W-:Y:S05]  /*58a0*/  IMAD.U32 R33, RZ, RZ, UR23 ;  /* 0x00000017ff217e24 */ /* 0x000fea000f8e00ff */
[----:B------:R-:W-:Y:S02]  /*58b0*/  LEA.HI.X.SX32 R109, R33, R237, 0x2, P0 ;  /* 0x000000ed216d7211 */ /* 0x000fe400000f16ff */
[C---:B------:R-:W-:Y:S01]  /*58c0*/  HMMA.16816.F32.BF16 R8, R24.reuse, R34, R8 ;  /* 0x000000221808723c */ /* 0x040fe20000041808 */
[----:B------:R-:W-:Y:S02]  /*58d0*/  LDSM.16.MT88.4 R32, [R192+0x9000] ;  /* 0x00900000c020783b */ /* 0x000fe40000004200 */
[C---:B------:R-:W-:Y:S04]  /*58e0*/  LEA R110, P0, R116.reuse, R108, 0x5 ;  /* 0x0000006c746e7211 */ /* 0x040fe800078028ff */
[C---:B------:R-:W-:Y:S01]  /*58f0*/  LEA.HI.X.SX32 R111, R116.reuse, R109, 0x5, P0 ;  /* 0x0000006d746f7211 */ /* 0x040fe200000f2eff */
[C---:B---3--:R-:W-:Y:S03]  /*5900*/  HMMA.16816.F32.BF16 R12, R24.reuse, R104, R12 ;  /* 0x00000068180c723c */ /* 0x048fe6000004180c */
[C---:B------:R-:W-:Y:S04]  /*5910*/  LEA R112, P0, R116.reuse, R110, 0x5 ;  /* 0x0000006e74707211 */ /* 0x040fe800078028ff */
[C---:B------:R-:W-:Y:S01]  /*5920*/  LEA.HI.X.SX32 R113, R116.reuse, R111, 0x5, P0 ;  /* 0x0000006f74717211 */ /* 0x040fe200000f2eff */
[----:B------:R-:W-:Y:S01]  /*5930*/  HMMA.16816.F32.BF16 R16, R24, R106, R16 ;  /* 0x0000006a1810723c */ /* 0x000fe20000041810 */
[----:B------:R-:W2:Y:S02]  /*5940*/  LDSM.16.M88.4 R24, [R180+0x2000] ;  /* 0x00200000b418783b */ /* 0x000ea40000000200 */
[C---:B------:R-:W-:Y:S02]  /*5950*/  LEA R114, P0, R116.reuse, R112, 0x5 ;  /* 0x0000007074727211 */ /* 0x040fe400078028ff */
[----:B------:R-:W-:Y:S02]  /*5960*/  LDSM.16.MT88.4 R104, [R0+0x9800] ;  /* 0x009800000068783b */ /* 0x000fe40000004200 */
[C---:B------:R-:W-:Y:S01]  /*5970*/  LEA.HI.X.SX32 R115, R116.reuse, R113, 0x5, P0 ;  /* 0x0000007174737211 */ /* 0x040fe200000f2eff */
[C---:B-1----:R-:W-:Y:S05]  /*5980*/  HMMA.16816.F32.BF16 R4, R28.reuse, R100, R4 ;  /* 0x000000641c04723c */ /* 0x042fea0000041804 */
[C---:B------:R-:W-:Y:S03]  /*5990*/  LEA R118, P0, R116.reuse, R114, 0x5 ;  /* 0x0000007274767211 */ /* 0x040fe600078028ff */
[C---:B------:R-:W-:Y:S01]  /*59a0*/  HMMA.16816.F32.BF16 R8, R28.reuse, R102, R8 ;  /* 0x000000661c08723c */ /* 0x040fe20000041808 */
[----:B------:R-:W1:Y:S02]  /*59b0*/  LDSM.16.MT88.4 R100, [R0+0x9000] ;  /* 0x009000000064783b */ /* 0x000e640000004200 */
[C---:B------:R-:W-:Y:S02]  /*59c0*/  LEA.HI.X.SX32 R119, R116.reuse, R115, 0x5, P0 ;  /* 0x0000007374777211 */ /* 0x040fe400000f2eff */
[C---:B------:R-:W-:Y:S03]  /*59d0*/  LEA R120, P0, R116.reuse, R118, 0x5 ;  /* 0x0000007674787211 */ /* 0x040fe600078028ff */
[C---:B----4-:R-:W-:Y:S03]  /*59e0*/  HMMA.16816.F32.BF16 R12, R28.reuse, R20, R12 ;  /* 0x000000141c0c723c */ /* 0x050fe6000004180c */
[C---:B------:R-:W-:Y:S05]  /*59f0*/  LEA.HI.X.SX32 R121, R116.reuse, R119, 0x5, P0 ;  /* 0x0000007774797211 */ /* 0x040fea00000f2eff */
[----:B------:R-:W-:Y:S01]  /*5a00*/  HMMA.16816.F32.BF16 R16, R28, R22, R16 ;  /* 0x000000161c10723c */ /* 0x000fe20000041810 */
[----:B------:R-:W-:Y:S04]  /*5a10*/  LDSM.16.M88.4 R20, [R179+0x2000] ;  /* 0x00200000b314783b */ /* 0x000fe80000000200 */
[----:B------:R-:W3:Y:S03]  /*5a20*/  LDSM.16.MT88.4 R28, [R192+0x9800] ;  /* 0x00980000c01c783b */ /* 0x000ee60000004200 */
[C---:B--2---:R-:W-:Y:S05]  /*5a30*/  HMMA.16816.F32.BF16 R4, R24.reuse, R32, R4 ;  /* 0x000000201804723c */ /* 0x044fea0000041804 */
[C---:B------:R-:W-:Y:S03]  /*5a40*/  LEA R32, P0, R116.reuse, R120, 0x5 ;  /* 0x0000007874207211 */ /* 0x040fe600078028ff */
[C---:B------:R-:W-:Y:S03]  /*5a50*/  HMMA.16816.F32.BF16 R8, R24.reuse, R34, R8 ;  /* 0x000000221808723c */ /* 0x040fe60000041808 */
[C---:B------:R-:W-:Y:S05]  /*5a60*/  LEA.HI.X.SX32 R33, R116.reuse, R121, 0x5, P0 ;  /* 0x0000007974217211 */ /* 0x040fea00000f2eff */
[C---:B-1----:R-:W-:Y:S03]  /*5a70*/  HMMA.16816.F32.BF16 R12, R24.reuse, R100, R12 ;  /* 0x00000064180c723c */ /* 0x042fe6000004180c */
[C---:B------:R-:W-:Y:S05]  /*5a80*/  IMAD.WIDE R34, R116.reuse, -0xc0, R32 ;  /* 0xffffff4074227825 */ /* 0x040fea00078e0220 */
[----:B------:R-:W-:Y:S03]  /*5a90*/  HMMA.16816.F32.BF16 R16, R24, R102, R16 ;  /* 0x000000661810723c */ /* 0x000fe60000041810 */
[----:B------:R-:W-:Y:S01]  /*5aa0*/  @P2 IMAD.WIDE.U32 R24, R197, 0x4, R238 ;  /* 0x00000004c5182825 */ /* 0x000fe200078e00ee */
[C---:B------:R-:W-:Y:S04]  /*5ab0*/  LEA R100, P0, R116.reuse, R34, 0x5 ;  /* 0x0000002274647211 */ /* 0x040fe800078028ff */
[----:B------:R-:W5:Y:S01]  /*5ac0*/  @P2 LDG.E R227, desc[UR16][R24.64+-0x100] ;  /* 0xffff001018e32981 */ /* 0x000f62000c1e1900 */
[C---:B------:R-:W-:Y:S02]  /*5ad0*/  LEA.HI.X.SX32 R101, R116.reuse, R35, 0x5, P0 ;  /* 0x0000002374657211 */ /* 0x040fe400000f2eff */
[C---:B------:R-:W-:Y:S01]  /*5ae0*/  LEA R102, P0, R116.reuse, R100, 0x5 ;  /* 0x0000006474667211 */ /* 0x040fe200078028ff */
[C---:B---3--:R-:W-:Y:S01]  /*5af0*/  HMMA.16816.F32.BF16 R4, R20.reuse, R28, R4 ;  /* 0x0000001c1404723c */ /* 0x048fe20000041804 */
[----:B------:R-:W5:Y:S04]  /*5b00*/  @P2 LDG.E R226, desc[UR16][R24.64+-0xe0] ;  /* 0xffff201018e22981 */ /* 0x000f68000c1e1900 */
[----:B------:R-:W5:Y:S01]  /*5b10*/  @P2 LDG.E R225, desc[UR16][R24.64+-0x80] ;  /* 0xffff801018e12981 */ /* 0x000f62000c1e1900 */
[C---:B------:R-:W-:Y:S02]  /*5b20*/  LEA.HI.X.SX32 R103, R116.reuse, R101, 0x5, P0 ;  /* 0x0000006574677211 */ /* 0x040fe400000f2eff */
[C---:B------:R-:W-:Y:S01]  /*5b30*/  HMMA.16816.F32.BF16 R8, R20.reuse, R30, R8 ;  /* 0x0000001e1408723c */ /* 0x040fe20000041808 */
[----:B------:R1:W5:Y:S02]  /*5b40*/  @P2 LDG.E R224, desc[UR16][R24.64+-0x60] ;  /* 0xffffa01018e02981 */ /* 0x000364000c1e1900 */
[C---:B------:R-:W-:Y:S02]  /*5b50*/  LEA R122, P0, R116.reuse, R102, 0x5 ;  /* 0x00000066747a7211 */ /* 0x040fe400078028ff */
[----:B------:R-:W-:Y:S02]  /*5b60*/  LDSM.16.MT88.4 R28, [R182+-0x3800] ;  /* 0xffc80000b61c783b */ /* 0x000fe40000004200 */
[C---:B------:R-:W-:Y:S01]  /*5b70*/  LEA.HI.X.SX32 R123, R116.reuse, R103, 0x5, P0 ;  /* 0x00000067747b7211 */ /* 0x040fe200000f2eff */
[C---:B------:R-:W-:Y:S03]  /*5b80*/  HMMA.16816.F32.BF16 R12, R20.reuse, R104, R12 ;  /* 0x00000068140c723c */ /* 0x040fe6000004180c */
[----:B------:R-:W-:Y:S01]  /*5b90*/  REDG.E.ADD.F32.FTZ.RN.STRONG.GPU desc[UR16][R236.64], R4 ;  /* 0x00000004ec0079a6 */ /* 0x000fe2000c12f310 */
[C---:B------:R-:W-:Y:S03]  /*5ba0*/  LEA R104, P0, R116.reuse, R122, 0x5 ;  /* 0x0000007a74687211 */ /* 0x040fe600078028ff */
[----:B------:R2:W-:Y:S01]  /*5bb0*/  REDG.E.ADD.F32.FTZ.RN.STRONG.GPU desc[UR16][R108.64], R5 ;  /* 0x000000056c0079a6 */ /* 0x0005e2000c12f310 */
[----:B------:R-:W-:Y:S03]  /*5bc0*/  HMMA.16816.F32.BF16 R16, R20, R106, R16 ;  /* 0x0000006a1410723c */ /* 0x000fe60000041810 */
[----:B------:R-:W-:Y:S01]  /*5bd0*/  REDG.E.ADD.F32.FTZ.RN.STRONG.GPU desc[UR16][R110.64], R6 ;  /* 0x000000066e0079a6 */ /* 0x000fe2000c12f310 */
[C---:B------:R-:W-:Y:S02]  /*5be0*/  LEA.HI.X.SX32 R105, R116.reuse, R123, 0x5, P0 ;  /* 0x0000007b74697211 */ /* 0x040fe400000f2eff */
[C---:B------:R-:W-:Y:S01]  /*5bf0*/  LEA R106, P0, R116.reuse, R104, 0x5 ;  /* 0x00000068746a7211 */ /* 0x040fe200078028ff */
[----:B------:R-:W-:Y:S03]  /*5c00*/  REDG.E.ADD.F32.FTZ.RN.STRONG.GPU desc[UR16][R112.64], R7 ;  /* 0x00000007700079a6 */ /* 0x000fe6000c12f310 */
[C---:B------:R-:W-:Y:S01]  /*5c10*/  LEA.HI.X.SX32 R107, R116.reuse, R105, 0x5, P0 ;  /* 0x00000069746b7211 */ /* 0x040fe200000f2eff */
[----:B------:R-:W-:Y:S01]  /*5c20*/  REDG.E.ADD.F32.FTZ.RN.STRONG.GPU desc[UR16][R114.64], R8 ;  /* 0x00000008720079a6 */ /* 0x000fe2000c12f310 */
[C---:B------:R-:W-:Y:S03]  /*5c30*/  LEA R124, P0, R116.reuse, R106, 0x5 ;  /* 0x0000006a747c7211 */ /* 0x040fe600078028ff */
[----:B------:R-:W-:Y:S01]  /*5c40*/  REDG.E.ADD.F32.FTZ.RN.STRONG.GPU desc[UR16][R118.64], R9 ;  /* 0x00000009760079a6 */ /* 0x000fe2000c12f310 */
[----:B------:R-:W-:Y:S03]  /*5c50*/  LEA.HI.X.SX32 R125, R116, R107, 0x5, P0 ;  /* 0x0000006b747d7211 */ /* 0x000fe600000f2eff */
[----:B------:R-:W-:Y:S04]  /*5c60*/  REDG.E.ADD.F32.FTZ.RN.STRONG.GPU desc[UR16][R120.64], R10 ;  /* 0x0000000a780079a6 */ /* 0x000fe8000c12f310 */
[----:B------:R-:W-:Y:S01]  /*5c70*/  REDG.E.ADD.F32.FTZ.RN.STRONG.GPU desc[UR16][R32.64], R11 ;  /* 0x0000000b200079a6 */ /* 0x000fe2000c12f310 */
[----:B--2---:R-:W-:Y:S03]  /*5c80*/  IMAD.IADD R108, R185, 0x1, R177 ;  /* 0x00000001b96c7824 */ /* 0x004fe600078e02b1 */
[----:B------:R-:W-:Y:S04]  /*5c90*/  REDG.E.ADD.F32.FTZ.RN.STRONG.GPU desc[UR16][R236.64+0x80], R12 ;  /* 0x0000800cec0079a6 */ /* 0x000fe8000c12f310 */
[----:B------:R-:W-:Y:S04]  /*5ca0*/  REDG.E.ADD.F32.FTZ.RN.STRONG.GPU desc[UR16][R34.64+0x80], R13 ;  /* 0x0000800d220079a6 */ /* 0x000fe8000c12f310 */
[----:B------:R-:W-:Y:S04]  /*5cb0*/  REDG.E.ADD.F32.FTZ.RN.STRONG.GPU desc[UR16][R100.64+0x80], R14 ;  /* 0x0000800e640079a6 */ /* 0x000fe8000c12f310 */
[----:B------:R-:W-:Y:S04]  /*5cc0*/  REDG.E.ADD.F32.FTZ.RN.STRONG.GPU desc[UR16][R102.64+0x80], R15 ;  /* 0x0000800f660079a6 */ /* 0x000fe8000c12f310 */
[----:B------:R-:W-:Y:S04]  /*5cd0*/  REDG.E.ADD.F32.FTZ.RN.STRONG.GPU desc[UR16][R122.64+0x80], R16 ;  /* 0x000080107a0079a6 */ /* 0x000fe8000c12f310 */
[----:B------:R-:W-:Y:S04]  /*5ce0*/  LDSM.16.MT88.4 R4, [R182+-0x4000] ;  /* 0xffc00000b604783b */ /* 0x000fe80000004200 */
[----:B------:R-:W2:Y:S04]  /*5cf0*/  LDSM.16.MT88.4 R8, [R177] ;  /* 0x00000000b108783b */ /* 0x000ea80000004200 */
[----:B------:R-:W-:Y:S04]  /*5d00*/  REDG.E.ADD.F32.FTZ.RN.STRONG.GPU desc[UR16][R104.64+0x80], R17 ;  /* 0x00008011680079a6 */ /* 0x000fe8000c12f310 */
[----:B------:R-:W-:Y:S04]  /*5d10*/  REDG.E.ADD.F32.FTZ.RN.STRONG.GPU desc[UR16][R106.64+0x80], R18 ;  /* 0x000080126a0079a6 */ /* 0x000fe8000c12f310 */
[----:B------:R-:W3:Y:S04]  /*5d20*/  LDSM.16.MT88.4 R20, [R182+-0x2000] ;  /* 0xffe00000b614783b */ /* 0x000ee80000004200 */
[----:B------:R-:W-:Y:S04]  /*5d30*/  REDG.E.ADD.F32.FTZ.RN.STRONG.GPU desc[UR16][R124.64+0x80], R19 ;  /* 0x000080137c0079a6 */ /* 0x000fe8000c12f310 */
[----:B-1----:R-:W1:Y:S04]  /*5d40*/  LDSM.16.MT88.4 R24, [R108] ;  /* 0x000000006c18783b */ /* 0x002e680000004200 */
[----:B------:R-:W4:Y:S04]  /*5d50*/  LDSM.16.MT88.4 R12, [R177+0x800] ;  /* 0x00080000b10c783b */ /* 0x000f280000004200 */
[----:B------:R-:W4:Y:S04]  /*5d60*/  LDSM.16.MT88.4 R32, [R182+-0x1800] ;  /* 0xffe80000b620783b */ /* 0x000f280000004200 */
[----:B------:R-:W4:Y:S04]  /*5d70*/  LDSM.16.MT88.4 R100, [R108+0x800] ;  /* 0x000800006c64783b */ /* 0x000f280000004200 */
[----:B------:R-:W-:Y:S01]  /*5d80*/  LDSM.16.MT88.4 R16, [R177+0x1000] ;  /* 0x00100000b110783b */ /* 0x000fe20000004200 */
[-C--:B--2---:R-:W-:Y:S03]  /*5d90*/  HMMA.16816.F32.BF16 R68, R4, R8.reuse, R68 ;  /* 0x000000080444723c */ /* 0x084fe60000041844 */
[----:B------:R-:W-:Y:S05]  /*5da0*/  LDSM.16.MT88.4 R104, [R182+-0x1000] ;  /* 0xfff00000b668783b */ /* 0x000fea0000004200 */
[C---:B---3--:R-:W-:Y:S08]  /*5db0*/  HMMA.16816.F32.BF16 R72, R20.reuse, R8, R72 ;  /* 0x000000081448723c */ /* 0x048ff00000041848 */
[-C--:B------:R-:W-:Y:S08]  /*5dc0*/  HMMA.16816.F32.BF16 R76, R20, R10.reuse, R76 ;  /* 0x0000000a144c723c */ /* 0x080ff0000004184c */
[C---:B------:R-:W-:Y:S01]  /*5dd0*/  HMMA.16816.F32.BF16 R80, R4.reuse, R10, R80 ;  /* 0x0000000a0450723c */ /* 0x040fe20000041850 */
[----:B------:R-:W2:Y:S07]  /*5de0*/  LDSM.16.MT88.4 R8, [R182+-0x3000] ;  /* 0xffd00000b608783b */ /* 0x000eae0000004200 */
[-C--:B-1----:R-:W-:Y:S08]  /*5df0*/  HMMA.16816.F32.BF16 R84, R4, R24.reuse, R84 ;  /* 0x000000180454723c */ /* 0x082ff00000041854 */
[C---:B------:R-:W-:Y:S08]  /*5e00*/  HMMA.16816.F32.BF16 R88, R20.reuse, R24, R88 ;  /* 0x000000181458723c */ /* 0x040ff00000041858 */
[-C--:B------:R-:W-:Y:S01]  /*5e10*/  HMMA.16816.F32.BF16 R92, R20, R26.reuse, R92 ;  /* 0x0000001a145c723c */ /* 0x080fe2000004185c */
[----:B------:R-:W1:Y:S04]  /*5e20*/  LDSM.16.MT88.4 R20, [R108+0x1000] ;  /* 0x001000006c14783b */ /* 0x000e680000004200 */
[----:B------:R-:W-:Y:S03]  /*5e30*/  LDSM.16.MT88.4 R108, [R108+0x1800] ;  /* 0x001800006c6c783b */ /* 0x000fe60000004200 */
[----:B------:R-:W-:Y:S01]  /*5e40*/  HMMA.16816.F32.BF16 R96, R4, R26, R96 ;  /* 0x0000001a0460723c */ /* 0x000fe20000041860 */
[----:B------:R-:W-:Y:S04]  /*5e50*/  LDSM.16.MT88.4 R4, [R182+-0x2800] ;  /* 0xffd80000b604783b */ /* 0x000fe80000004200 */
[----:B------:R-:W-:Y:S03]  /*5e60*/  LDSM.16.MT88.4 R24, [R182+-0x800] ;  /* 0xfff80000b618783b */ /* 0x000fe60000004200 */
[-C--:B----4-:R-:W-:Y:S08]  /*5e70*/  HMMA.16816.F32.BF16 R68, R28, R12.reuse, R68 ;  /* 0x0000000c1c44723c */ /* 0x090ff00000041844 */
[C---:B------:R-:W-:Y:S08]  /*5e80*/  HMMA.16816.F32.BF16 R72, R32.reuse, R12, R72 ;  /* 0x0000000c2048723c */ /* 0x040ff00000041848 */
[-C--:B------:R-:W-:Y:S08]  /*5e90*/  HMMA.16816.F32.BF16 R76, R32, R14.reuse, R76 ;  /* 0x0000000e204c723c */ /* 0x080ff0000004184c */
[C---:B------:R-:W-:Y:S01]  /*5ea0*/  HMMA.16816.F32.BF16 R80, R28.reuse, R14, R80 ;  /* 0x0000000e1c50723c */ /* 0x040fe20000041850 */
[----:B------:R-:W3:Y:S07]  /*5eb0*/  LDSM.16.MT88.4 R12, [R177+0x1800] ;  /* 0x00180000b10c783b */ /* 0x000eee0000004200 */
[-C--:B------:R-:W-:Y:S08]  /*5ec0*/  HMMA.16816.F32.BF16 R84, R28, R100.reuse, R84 ;  /* 0x000000641c54723c */ /* 0x080ff00000041854 */
[C---:B------:R-:W-:Y:S08]  /*5ed0*/  HMMA.16816.F32.BF16 R88, R32.reuse, R100, R88 ;  /* 0x000000642058723c */ /* 0x040ff00000041858 */
[-C--:B------:R-:W-:Y:S08]  /*5ee0*/  HMMA.16816.F32.BF16 R92, R32, R102.reuse, R92 ;  /* 0x00000066205c723c */ /* 0x080ff0000004185c */
[----:B------:R-:W-:Y:S08]  /*5ef0*/  HMMA.16816.F32.BF16 R96, R28, R102, R96 ;  /* 0x000000661c60723c */ /* 0x000ff00000041860 */
[-C--:B--2---:R-:W-:Y:S08]  /*5f00*/  HMMA.16816.F32.BF16 R68, R8, R16.reuse, R68 ;  /* 0x000000100844723c */ /* 0x084ff00000041844 */
[C---:B------:R-:W-:Y:S08]  /*5f10*/  HMMA.16816.F32.BF16 R72, R104.reuse, R16, R72 ;  /* 0x000000106848723c */ /* 0x040ff00000041848 */
[-C--:B------:R-:W-:Y:S08]  /*5f20*/  HMMA.16816.F32.BF16 R76, R104, R18.reuse, R76 ;  /* 0x00000012684c723c */ /* 0x080ff0000004184c */
[C---:B------:R-:W-:Y:S08]  /*5f30*/  HMMA.16816.F32.BF16 R80, R8.reuse, R18, R80 ;  /* 0x000000120850723c */ /* 0x040ff00000041850 */
[-C--:B-1----:R-:W-:Y:S08]  /*5f40*/  HMMA.16816.F32.BF16 R84, R8, R20.reuse, R84 ;  /* 0x000000140854723c */ /* 0x082ff00000041854 */
[C---:B------:R-:W-:Y:S08]  /*5f50*/  HMMA.16816.F32.BF16 R88, R104.reuse, R20, R88 ;  /* 0x000000146858723c */ /* 0x040ff00000041858 */
[-C--:B------:R-:W-:Y:S08]  /*5f60*/  HMMA.16816.F32.BF16 R92, R104, R22.reuse, R92 ;  /* 0x00000016685c723c */ /* 0x080ff0000004185c */
[----:B------:R-:W-:Y:S04]  /*5f70*/  HMMA.16816.F32.BF16 R96, R8, R22, R96 ;  /* 0x000000160860723c */ /* 0x000fe80000041860 */
[----:B------:R-:W-:Y:S04]  /*5f80*/  LOP3.LUT R8, R229, 0x1, RZ, 0xc0, !PT ;  /* 0x00000001e5087812 */ /* 0x000fe800078ec0ff */
[-C--:B---3--:R-:W-:Y:S05]  /*5f90*/  HMMA.16816.F32.BF16 R68, R4, R12.reuse, R68 ;  /* 0x0000000c0444723c */ /* 0x088fea0000041844 */
[----:B------:R-:W-:Y:S03]  /*5fa0*/  ISETP.NE.U32.AND P0, PT, R8, 0x1, PT ;  /* 0x000000010800780c */ /* 0x000fe60003f05070 */
[C---:B------:R-:W-:Y:S08]  /*5fb0*/  HMMA.16816.F32.BF16 R72, R24.reuse, R12, R72 ;  /* 0x0000000c1848723c */ /* 0x040ff00000041848 */
[-C--:B------:R-:W-:Y:S08]  /*5fc0*/  HMMA.16816.F32.BF16 R76, R24, R14.reuse, R76 ;  /* 0x0000000e184c723c */ /* 0x080ff0000004184c */
[C---:B------:R-:W-:Y:S08]  /*5fd0*/  HMMA.16816.F32.BF16 R80, R4.reuse, R14, R80 ;  /* 0x0000000e0450723c */ /* 0x040ff00000041850 */
[-C--:B------:R-:W-:Y:S08]  /*5fe0*/  HMMA.16816.F32.BF16 R84, R4, R108.reuse, R84 ;  /* 0x0000006c0454723c */ /* 0x080ff00000041854 */
[C---:B------:R-:W-:Y:S08]  /*5ff0*/  HMMA.16816.F32.BF16 R88, R24.reuse, R108, R88 ;  /* 0x0000006c1858723c */ /* 0x040ff00000041858 */
[-C--:B------:R-:W-:Y:S08]  /*6000*/  HMMA.16816.F32.BF16 R92, R24, R110.reuse, R92 ;  /* 0x0000006e185c723c */ /* 0x080ff0000004185c */
[----:B------:R-:W-:Y:S04]  /*6010*/  HMMA.16816.F32.BF16 R96, R4, R110, R96 ;  /* 0x0000006e0460723c */ /* 0x000fe80000041860 */
[C---:B------:R-:W-:Y:S01]  /*6020*/  VIADD R6, R177.reuse, 0xffffe000 ;  /* 0xffffe000b1067836 */ /* 0x040fe20000000000 */
[----:B------:R-:W-:Y:S01]  /*6030*/  @P2 IADD3 R5, P4, PT, R238, -0x100, RZ ;  /* 0xffffff00ee052810 */ /* 0x000fe20007f9e0ff */
[----:B------:R-:W-:Y:S03]  /*6040*/  @P0 VIADD R6, R177, 0x2000 ;  /* 0x00002000b1060836 */ /* 0x000fe60000000000 */
[----:B------:R-:W-:Y:S01]  /*6050*/  @P2 IADD3.X R4, PT, PT, R239, -0x1, RZ, P4, !PT ;  /* 0xffffffffef042810 */ /* 0x000fe200027fe4ff */
[----:B------:R-:W-:Y:S02]  /*6060*/  IMAD.MOV.U32 R177, RZ, RZ, R6 ;  /* 0x000000ffffb17224 */ /* 0x000fe400078e0006 */
[----:B------:R-:W-:Y:S02]  /*6070*/  @P2 IMAD.MOV.U32 R238, RZ, RZ, R5 ;  /* 0x000000ffffee2224 */ /* 0x000fe400078e0005 */
[----:B------:R-:W-:Y:S01]  /*6080*/  @P2 IMAD.MOV.U32 R239, RZ, RZ, R4 ;  /* 0x000000ffffef2224 */ /* 0x000fe200078e0004 */
[----:B------:R-:W-:Y:S06]  /*6090*/  @P1 BRA `(.L_x_62) ;  /* 0xffffffd4009c1947 */ /* 0x000fec000383ffff */
[----:B------:R-:W1:Y:S01]  /*60a0*/  S2R R4, SR_TID.X ;  /* 0x0000000000047919 */ /* 0x000e620000002100 */
[----:B------:R-:W2:Y:S01]  /*60b0*/  LDCU UR4, c[0x0][0x500] ;  /* 0x0000a000ff0477ac */ /* 0x000ea20008000800 */
[----:B------:R-:W-:Y:S02]  /*60c0*/  F2FP.BF16.F32.PACK_AB R36, R37, R36 ;  /* 0x000000242524723e */ /* 0x000fe400000010ff */
[----:B------:R-:W-:Y:S02]  /*60d0*/  F2FP.BF16.F32.PACK_AB R38, R39, R38 ;  /* 0x000000262726723e */ /* 0x000fe400000010ff */
[----:B------:R-:W-:Y:S02]  /*60e0*/  F2FP.BF16.F32.PACK_AB R48, R49, R48 ;  /* 0x000000303130723e */ /* 0x000fe400000010ff */
[----:B------:R-:W-:Y:S02]  /*60f0*/  F2FP.BF16.F32.PACK_AB R50, R51, R50 ;  /* 0x000000323332723e */ /* 0x000fe400000010ff */
[----:B------:R-:W-:-:S02]  /*6100*/  F2FP.BF16.F32.PACK_AB R40, R41, R40 ;  /* 0x000000282928723e */ /* 0x000fc400000010ff */
[----:B------:R-:W-:Y:S02]  /*6110*/  F2FP.BF16.F32.PACK_AB R42, R43, R42 ;  /* 0x0000002a2b2a723e */ /* 0x000fe400000010ff */
[----:B------:R-:W-:Y:S02]  /*6120*/  F2FP.BF16.F32.PACK_AB R44, R45, R44 ;  /* 0x0000002c2d2c723e */ /* 0x000fe400000010ff */
[----:B------:R-:W-:Y:S02]  /*6130*/  F2FP.BF16.F32.PACK_AB R46, R47, R46 ;  /* 0x0000002e2f2e723e */ /* 0x000fe400000010ff */
[----:B------:R-:W-:Y:S01]  /*6140*/  F2FP.BF16.F32.PACK_AB R52, R53, R52 ;  /* 0x000000343534723e */ /* 0x000fe200000010ff */
[----:B--2---:R-:W-:Y:S01]  /*6150*/  FMUL.FTZ R68, R68, UR4 ;  /* 0x0000000444447c20 */ /* 0x004fe20008410000 */
[----:B------:R-:W-:Y:S01]  /*6160*/  FMUL.FTZ R69, R69, UR4 ;  /* 0x0000000445457c20 */ /* 0x000fe20008410000 */
        /* <DEDUP_REMOVED lines=11> */
[----:B-1----:R-:W-:Y:S01]  /*6220*/  LOP3.LUT P0, RZ, R4, 0x8, RZ, 0xc0, !PT ;  /* 0x0000000804ff7812 */ /* 0x002fe2000780c0ff */
[----:B------:R-:W-:-:S02]  /*6230*/  IMAD.MOV.U32 R4, RZ, RZ, 0x20 ;  /* 0x00000020ff047424 */ /* 0x000fc400078e00ff */
[----:B------:R-:W-:Y:S01]  /*6240*/  FMUL.FTZ R77, R77, UR4 ;  /* 0x000000044d4d7c20 */ /* 0x000fe20008410000 */
[----:B------:R-:W-:Y:S01]  /*6250*/  FMUL.FTZ R78, R78, UR4 ;  /* 0x000000044e4e7c20 */ /* 0x000fe20008410000 */
[----:B------:R-:W-:Y:S01]  /*6260*/  FMUL.FTZ R79, R79, UR4 ;  /* 0x000000044f4f7c20 */ /* 0x000fe20008410000 */
[----:B------:R-:W-:Y:S01]  /*6270*/  FMUL.FTZ R84, R84, UR4 ;  /* 0x0000000454547c20 */ /* 0x000fe20008410000 */
[----:B------:R-:W-:Y:S01]  /*6280*/  SEL R4, R4, 0xffffffe0, !P0 ;  /* 0xffffffe004047807 */ /* 0x000fe20004000000 */
[----:B------:R-:W-:Y:S01]  /*6290*/  FMUL.FTZ R85, R85, UR4 ;  /* 0x0000000455557c20 */ /* 0x000fe20008410000 */
[----:B------:R-:W-:Y:S01]  /*62a0*/  FMUL.FTZ R86, R86, UR4 ;  /* 0x0000000456567c20 */ /* 0x000fe20008410000 */
[----:B------:R-:W-:Y:S01]  /*62b0*/  FMUL.FTZ R87, R87, UR4 ;  /* 0x0000000457577c20 */ /* 0x000fe20008410000 */
[----:B------:R-:W-:Y:S01]  /*62c0*/  FMUL.FTZ R96, R96, UR4 ;  /* 0x0000000460607c20 */ /* 0x000fe20008410000 */
[----:B------:R-:W-:Y:S01]  /*62d0*/  FMUL.FTZ R97, R97, UR4 ;  /* 0x0000000461617c20 */ /* 0x000fe20008410000 */
[----:B------:R-:W-:Y:S01]  /*62e0*/  FMUL.FTZ R98, R98, UR4 ;  /* 0x0000000462627c20 */ /* 0x000fe20008410000 */
[----:B------:R-:W-:Y:S01]  /*62f0*/  FMUL.FTZ R99, R99, UR4 ;  /* 0x0000000463637c20 */ /* 0x000fe20008410000 */
[----:B------:R-:W-:Y:S01]  /*6300*/  F2FP.BF16.F32.PACK_AB R68, R69, R68 ;  /* 0x000000444544723e */ /* 0x000fe200000010ff */
[----:B------:R-:W-:Y:S01]  /*6310*/  BAR.SYNC.DEFER_BLOCKING 0x0 ;  /* 0x0000000000007b1d */ /* 0x000fe20000010000 */
[----:B------:R-:W-:Y:S01]  /*6320*/  F2FP.BF16.F32.PACK_AB R70, R71, R70 ;  /* 0x000000464746723e */ /* 0x000fe200000010ff */
[----:B------:R-:W-:Y:S01]  /*6330*/  FMUL.FTZ R88, R88, UR4 ;  /* 0x0000000458587c20 */ /* 0x000fe20008410000 */
[----:B------:R-:W-:Y:S01]  /*6340*/  FMUL.FTZ R89, R89, UR4 ;  /* 0x0000000459597c20 */ /* 0x000fe20008410000 */
[----:B------:R-:W-:Y:S01]  /*6350*/  FMUL.FTZ R90, R90, UR4 ;  /* 0x000000045a5a7c20 */ /* 0x000fe20008410000 */
[----:B------:R-:W-:Y:S01]  /*6360*/  FMUL.FTZ R91, R91, UR4 ;  /* 0x000000045b5b7c20 */ /* 0x000fe20008410000 */
[----:B------:R-:W-:Y:S01]  /*6370*/  F2FP.BF16.F32.PACK_AB R80, R81, R80 ;  /* 0x000000505150723e */ /* 0x000fe200000010ff */
[--C-:B------:R-:W-:Y:S01]  /*6380*/  IMAD.IADD R5, R195, 0x1, R4.reuse ;  /* 0x00000001c3057824 */ /* 0x100fe200078e0204 */
[----:B------:R-:W-:Y:S01]  /*6390*/  F2FP.BF16.F32.PACK_AB R82, R83, R82 ;  /* 0x000000525352723e */ /* 0x000fe200000010ff */
[----:B------:R-:W-:Y:S01]  /*63a0*/  FMUL.FTZ R92, R92, UR4 ;  /* 0x000000045c5c7c20 */ /* 0x000fe20008410000 */
[----:B------:R-:W-:Y:S01]  /*63b0*/  FMUL.FTZ R93, R93, UR4 ;  /* 0x000000045d5d7c20 */ /* 0x000fe20008410000 */
[----:B------:R-:W-:Y:S01]  /*63c0*/  FMUL.FTZ R94, R94, UR4 ;  /* 0x000000045e5e7c20 */ /* 0x000fe20008410000 */
[----:B------:R-:W-:Y:S01]  /*63d0*/  FMUL.FTZ R95, R95, UR4 ;  /* 0x000000045f5f7c20 */ /* 0x000fe20008410000 */
[----:B------:R-:W-:Y:S01]  /*63e0*/  F2FP.BF16.F32.PACK_AB R72, R73, R72 ;  /* 0x000000484948723e */ /* 0x000fe200000010ff */
[----:B------:R-:W-:Y:S01]  /*63f0*/  IMAD.IADD R7, R193, 0x1, R4 ;  /* 0x00000001c1077824 */ /* 0x000fe200078e0204 */
[----:B------:R-:W-:-:S02]  /*6400*/  F2FP.BF16.F32.PACK_AB R74, R75, R74 ;  /* 0x0000004a4b4a723e */ /* 0x000fc400000010ff */
[----:B------:R-:W-:Y:S02]  /*6410*/  F2FP.BF16.F32.PACK_AB R76, R77, R76 ;  /* 0x0000004c4d4c723e */ /* 0x000fe400000010ff */
[----:B------:R-:W-:Y:S02]  /*6420*/  F2FP.BF16.F32.PACK_AB R78, R79, R78 ;  /* 0x0000004e4f4e723e */ /* 0x000fe400000010ff */
[----:B------:R-:W-:Y:S02]  /*6430*/  F2FP.BF16.F32.PACK_AB R84, R85, R84 ;  /* 0x000000545554723e */ /* 0x000fe400000010ff */
[----:B------:R-:W-:Y:S01]  /*6440*/  F2FP.BF16.F32.PACK_AB R86, R87, R86 ;  /* 0x000000565756723e */ /* 0x000fe200000010ff */
[----:B------:R1:W-:Y:S01]  /*6450*/  STS [R195+0x6000], R68 ;  /* 0x00600044c3007388 */ /* 0x0003e20000000800 */
[----:B------:R-:W-:Y:S02]  /*6460*/  F2FP.BF16.F32.PACK_AB R96, R97, R96 ;  /* 0x000000606160723e */ /* 0x000fe400000010ff */
[----:B------:R-:W-:Y:S01]  /*6470*/  F2FP.BF16.F32.PACK_AB R98, R99, R98 ;  /* 0x000000626362723e */ /* 0x000fe200000010ff */
[----:B------:R1:W-:Y:S01]  /*6480*/  STS [R195+0x6400], R70 ;  /* 0x00640046c3007388 */ /* 0x0003e20000000800 */
[----:B------:R-:W-:-:S02]  /*6490*/  F2FP.BF16.F32.PACK_AB R88, R89, R88 ;  /* 0x000000585958723e */ /* 0x000fc400000010ff */
[----:B------:R-:W-:Y:S01]  /*64a0*/  F2FP.BF16.F32.PACK_AB R90, R91, R90 ;  /* 0x0000005a5b5a723e */ /* 0x000fe200000010ff */
[----:B------:R1:W-:Y:S01]  /*64b0*/  STS [R5+0x6000], R80 ;  /* 0x0060005005007388 */ /* 0x0003e20000000800 */
        /* <DEDUP_REMOVED lines=13> */
[----:B------:R-:W-:Y:S01]  /*6590*/  ISETP.NE.AND P0, PT, R232, -0x1, PT ;  /* 0xffffffffe800780c */ /* 0x000fe20003f05270 */
[----:B------:R1:W-:Y:S04]  /*65a0*/  STS [R5+0x8400], R78 ;  /* 0x0084004e05007388 */ /* 0x0003e80000000800 */
[----:B------:R1:W-:Y:S04]  /*65b0*/  STS [R193], R84 ;  /* 0x00000054c1007388 */ /* 0x0003e80000000800 */
[----:B------:R1:W-:Y:S04]  /*65c0*/  STS [R193+0x400], R86 ;  /* 0x00040056c1007388 */ /* 0x0003e80000000800 */
[----:B------:R1:W-:Y:S04]  /*65d0*/  STS [R7], R96 ;  /* 0x0000006007007388 */ /* 0x0003e80000000800 */
[----:B------:R1:W-:Y:S04]  /*65e0*/  STS [R7+0x400], R98 ;  /* 0x0004006207007388 */ /* 0x0003e80000000800 */
        /* <DEDUP_REMOVED lines=19> */
[----:B------:R1:W-:Y:S01]  /*6720*/  STS [R7+0x6400], R62 ;  /* 0x0064003e07007388 */ /* 0x0003e20000000800 */
[----:B------:R-:W-:Y:S05]  /*6730*/  @P0 BRA `(.L_x_63) ;  /* 0x0000000000300947 */ /* 0x000fea0003800000 */
[----:B------:R-:W2:Y:S01]  /*6740*/  LDCU.64 UR4, c[0x0][0x5c0] ;  /* 0x0000b800ff0477ac */ /* 0x000ea20008000a00 */
[----:B-1----:R-:W-:Y:S01]  /*6750*/  SHF.R.S32.HI R5, RZ, 0x1f, R231 ;  /* 0x0000001fff057819 */ /* 0x002fe200000114e7 */
[----:B------:R-:W1:Y:S01]  /*6760*/  LDCU.64 UR8, c[0x0][0x5a8] ;  /* 0x0000b500ff0877ac */ /* 0x000e620008000a00 */
[----:B--2---:R-:W-:Y:S02]  /*6770*/  MOV R6, UR4 ;  /* 0x0000000400067c02 */ /* 0x004fe40008000f00 */
[----:B------:R-:W-:-:S03]  /*6780*/  MOV R7, UR5 ;  /* 0x0000000500077c02 */ /* 0x000fc60008000f00 */
[-C--:B------:R-:W-:Y:S02]  /*6790*/  IMAD R4, R5, R6.reuse, RZ ;  /* 0x0000000605047224 */ /* 0x080fe400078e02ff */
[----:B------:R-:W-:-:S04]  /*67a0*/  IMAD.WIDE.U32 R8, R231, R6, RZ ;  /* 0x00000006e7087225 */ /* 0x000fc800078e00ff */
[----:B------:R-:W-:-:S05]  /*67b0*/  IMAD R4, R231, R7, R4 ;  /* 0x00000007e7047224 */ /* 0x000fca00078e0204 */
[----:B------:R-:W-:-:S03]  /*67c0*/  IADD3 R9, PT, PT, R9, R4, RZ ;  /* 0x0000000409097210 */ /* 0x000fc60007ffe0ff */
[----:B-1----:R-:W-:-:S04]  /*67d0*/  IMAD.WIDE.U32 R10, R198, UR8, R8 ;  /* 0x00000008c60a7c25 */ /* 0x002fc8000f8e0008 */
[----:B------:R-:W-:Y:S01]  /*67e0*/  IMAD R8, R198, UR9, R11 ;  /* 0x00000009c6087c24 */ /* 0x000fe2000f8e020b */
[----:B------:R-:W-:Y:S05]  /*67f0*/  BRA `(.L_x_64) ;  /* 0x0000000000147947 */ /* 0x000fea0003800000 */
.L_x_63:
[----:B-1----:R-:W1:Y:S01]  /*6800*/  LDC.64 R6, c[0x0][0x5c0] ;  /* 0x00017000ff067b82 */ /* 0x002e620000000a00 */
[----:B------:R-:W-:-:S05]  /*6810*/  IADD3 R10, PT, PT, R231, R232, RZ ;  /* 0x000000e8e70a7210 */ /* 0x000fca0007ffe0ff */
[C---:B-1----:R-:W-:Y:S02]  /*6820*/  IMAD R8, R10.reuse, R7, RZ ;  /* 0x000000070a087224 */ /* 0x042fe400078e02ff */
[----:B------:R-:W-:-:S05]  /*6830*/  IMAD.WIDE.U32 R10, R10, R6, RZ ;  /* 0x000000060a0a7225 */ /* 0x000fca00078e00ff */
[----:B------:R-:W-:Y:S02]  /*6840*/  IADD3 R8, PT, PT, R11, R8, RZ ;  /* 0x000000080b087210 */ /* 0x000fe40007ffe0ff */
.L_x_64:
        /* <DEDUP_REMOVED lines=13> */
.L_x_65:
[----:B------:R-:W1:Y:S01]  /*6920*/  LDC.64 R4, c[0x0][0x5c8] ;  /* 0x00017200ff047b82 */ /* 0x000e620000000a00 */
[----:B------:R-:W-:-:S05]  /*6930*/  IADD3 R18, PT, PT, R231, R232, RZ ;  /* 0x000000e8e7127210 */ /* 0x000fca0007ffe0ff */
[C---:B-1----:R-:W-:Y:S02]  /*6940*/  IMAD R16, R18.reuse, R5, RZ ;  /* 0x0000000512107224 */ /* 0x042fe400078e02ff */
[----:B------:R-:W-:-:S05]  /*6950*/  IMAD.WIDE.U32 R18, R18, R4, RZ ;  /* 0x0000000412127225 */ /* 0x000fca00078e00ff */
[----:B------:R-:W-:Y:S02]  /*6960*/  IADD3 R16, PT, PT, R19, R16, RZ ;  /* 0x0000001013107210 */ /* 0x000fe40007ffe0ff */
.L_x_66:
[----:B------:R-:W-:Y:S01]  /*6970*/  BAR.SYNC.DEFER_BLOCKING 0x0 ;  /* 0x0000000000007b1d */ /* 0x000fe20000010000 */
[----:B------:R-:W-:Y:S01]  /*6980*/  USHF.L.U32 UR7, UR15, 0x7, URZ ;  /* 0x000000070f077899 */ /* 0x000fe200080006ff */
[C---:B------:R-:W-:Y:S02]  /*6990*/  IADD3 R26, P2, PT, R201.reuse, 0x20, RZ ;  /* 0x00000020c91a7810 */ /* 0x040fe40007f5e0ff */
[----:B------:R-:W-:Y:S01]  /*69a0*/  IADD3 R25, P1, PT, R201, 0x40, RZ ;  /* 0x00000040c9197810 */ /* 0x000fe20007f3e0ff */
[----:B------:R-:W-:Y:S01]  /*69b0*/  USHF.R.S32.HI UR8, URZ, 0x1f, UR7 ;  /* 0x0000001fff087899 */ /* 0x000fe20008011407 */
[----:B------:R-:W-:Y:S01]  /*69c0*/  BSSY.RECONVERGENT B0, `(.L_x_67) ;  /* 0x000001d000007945 */ /* 0x000fe20003800200 */
[----:B------:R-:W1:Y:S01]  /*69d0*/  LDCU UR9, c[0x0][0x440] ;  /* 0x00008800ff0977ac */ /* 0x000e620008000800 */
[C---:B------:R-:W-:Y:S01]  /*69e0*/  IMAD.WIDE.U32 R22, R6.reuse, UR7, RZ ;  /* 0x0000000706167c25 */ /* 0x040fe2000f8e00ff */
[----:B------:R-:W2:Y:S03]  /*69f0*/  LDCU.64 UR4, c[0x0][0x5d8] ;  /* 0x0000bb00ff0477ac */ /* 0x000ea60008000a00 */
[----:B------:R-:W-:Y:S01]  /*6a00*/  IMAD R20, R6, UR8, RZ ;  /* 0x0000000806147c24 */ /* 0x000fe2000f8e02ff */
[----:B------:R-:W-:Y:S01]  /*6a10*/  LOP3.LUT R11, R22, 0x38, R200, 0xf8, !PT ;  /* 0x00000038160b7812 */ /* 0x000fe200078ef8c8 */
[----:B------:R-:W-:-:S02]  /*6a20*/  IMAD.X R27, RZ, RZ, RZ, P2 ;  /* 0x000000ffff1b7224 */ /* 0x000fc400010e06ff */
[----:B------:R-:W-:Y:S01]  /*6a30*/  IMAD R9, R7, UR7, R20 ;  /* 0x0000000707097c24 */ /* 0x000fe2000f8e0214 */
[----:B------:R-:W-:-:S04]  /*6a40*/  IADD3 R20, P0, PT, R10, R11, RZ ;  /* 0x0000000b0a147210 */ /* 0x000fc80007f1e0ff */
[----:B------:R-:W-:Y:S02]  /*6a50*/  IADD3.X R21, PT, PT, R8, R23, R9, P0, !PT ;  /* 0x0000001708157210 */ /* 0x000fe400007fe409 */
[----:B------:R-:W-:Y:S01]  /*6a60*/  IADD3 R24, P0, PT, R201, 0x60, RZ ;  /* 0x00000060c9187810 */ /* 0x000fe20007f1e0ff */
[----:B------:R3:W4:Y:S01]  /*6a70*/  LDS.128 R12, [R208+0x7000] ;  /* 0x00700000d00c7984 */ /* 0x0007220000000c00 */
[----:B-1----:R-:W-:-:S04]  /*6a80*/  ISETP.GE.AND P3, PT, R210, UR9, PT ;  /* 0x00000009d2007c0c */ /* 0x002fc8000bf66270 */
[----:B------:R-:W-:Y:S01]  /*6a90*/  ISETP.GE.OR P6, PT, R201, UR6, P3 ;  /* 0x00000006c9007c0c */ /* 0x000fe20009fc6670 */
[----:B--2---:R-:W-:Y:S01]  /*6aa0*/  IMAD.WIDE.U32 R20, R191, UR4, R20 ;  /* 0x00000004bf147c25 */ /* 0x004fe2000f8e0014 */
[----:B------:R-:W-:Y:S02]  /*6ab0*/  ISETP.GE.OR P5, PT, R206, UR6, P3 ;  /* 0x00000006ce007c0c */ /* 0x000fe40009fa6670 */
[----:B------:R-:W-:Y:S01]  /*6ac0*/  ISETP.GE.OR P4, PT, R205, UR6, P3 ;  /* 0x00000006cd007c0c */ /* 0x000fe20009f86670 */
[----:B------:R-:W-:Y:S01]  /*6ad0*/  IMAD R17, R191, UR5, R21 ;  /* 0x00000005bf117c24 */ /* 0x000fe2000f8e0215 */
[----:B------:R-:W-:-:S07]  /*6ae0*/  ISETP.GE.OR P3, PT, R204, UR6, P3 ;  /* 0x00000006cc007c0c */ /* 0x000fce0009f66670 */
[----:B------:R-:W-:Y:S06]  /*6af0*/  @P6 BRA `(.L_x_68) ;  /* 0x0000000000246947 */ /* 0x000fec0003800000 */
[----:B------:R-:W1:Y:S01]  /*6b00*/  LDS.128 R8, [R208+0x6000] ;  /* 0x00600000d0087984 */ /* 0x000e620000000c00 */
[----:B------:R-:W2:Y:S01]  /*6b10*/  LDCU.64 UR4, c[0x0][0x560] ;  /* 0x0000ac00ff0477ac */ /* 0x000ea20008000a00 */
[----:B------:R-:W-:Y:S02]  /*6b20*/  MOV R22, R20 ;  /* 0x0000001400167202 */ /* 0x000fe40000000f00 */
[----:B------:R-:W-:-:S03]  /*6b30*/  MOV R23, R17 ;  /* 0x0000001100177202 */ /* 0x000fc60000000f00 */
[----:B------:R-:W-:-:S04]  /*6b40*/  IMAD.WIDE.U32 R28, R201, R6, R22 ;  /* 0x00000006c91c7225 */ /* 0x000fc800078e0016 */
[----:B------:R-:W-:Y:S01]  /*6b50*/  IMAD R19, R201, R7, R29 ;  /* 0x00000007c9137224 */ /* 0x000fe200078e021d */
[----:B--2---:R-:W-:-:S04]  /*6b60*/  LEA R22, P2, R28, UR4, 0x1 ;  /* 0x000000041c167c11 */ /* 0x004fc8000f8408ff */
[----:B------:R-:W-:-:S05]  /*6b70*/  LEA.HI.X R23, R28, UR5, R19, 0x1, P2 ;  /* 0x000000051c177c11 */ /* 0x000fca00090f0c13 */
[----:B-1----:R1:W-:Y:S04]  /*6b80*/  STG.E.128 desc[UR16][R22.64], R8 ;  /* 0x0000000816007986 */ /* 0x0023e8000c101d10 */
.L_x_68:
[----:B------:R-:W-:Y:S05]  /*6b90*/  BSYNC.RECONVERGENT B0 ;  /* 0x0000000000007941 */ /* 0x000fea0003800200 */
.L_x_67:
[----:B------:R-:W-:Y:S04]  /*6ba0*/  BSSY.RECONVERGENT B0, `(.L_x_69) ;  /* 0x000000c000007945 */ /* 0x000fe80003800200 */
[----:B------:R-:W-:Y:S05]  /*6bb0*/  @P5 BRA `(.L_x_70) ;  /* 0x0000000000285947 */ /* 0x000fea0003800000 */
[----:B------:R-:W2:Y:S01]  /*6bc0*/  LDCU.64 UR4, c[0x0][0x560] ;  /* 0x0000ac00ff0477ac */ /* 0x000ea20008000a00 */
[----:B-1----:R-:W-:Y:S01]  /*6bd0*/  MOV R10, R20 ;  /* 0x00000014000a7202 */ /* 0x002fe20000000f00 */
[----:B------:R-:W-:Y:S01]  /*6be0*/  IMAD R8, R27, R6, RZ ;  /* 0x000000061b087224 */ /* 0x000fe200078e02ff */
[----:B------:R-:W-:-:S03]  /*6bf0*/  MOV R11, R17 ;  /* 0x00000011000b7202 */ /* 0x000fc60000000f00 */
[C---:B------:R-:W-:Y:S02]  /*6c00*/  IMAD R8, R26.reuse, R7, R8 ;  /* 0x000000071a087224 */ /* 0x040fe400078e0208 */
[----:B------:R-:W-:-:S05]  /*6c10*/  IMAD.WIDE.U32 R10, R26, R6, R10 ;  /* 0x000000061a0a7225 */ /* 0x000fca00078e000a */
[----:B------:R-:W-:Y:S02]  /*6c20*/  IADD3 R8, PT, PT, R8, R11, RZ ;  /* 0x0000000b08087210 */ /* 0x000fe40007ffe0ff */
[----:B--2---:R-:W-:-:S04]  /*6c30*/  LEA R22, P2, R10, UR4, 0x1 ;  /* 0x000000040a167c11 */ /* 0x004fc8000f8408ff */
[----:B------:R-:W-:-:S05]  /*6c40*/  LEA.HI.X R23, R10, UR5, R8, 0x1, P2 ;  /* 0x000000050a177c11 */ /* 0x000fca00090f0c08 */
[----:B----4-:R2:W-:Y:S04]  /*6c50*/  STG.E.128 desc[UR16][R22.64], R12 ;  /* 0x0000000c16007986 */ /* 0x0105e8000c101d10 */
.L_x_70:
[----:B------:R-:W-:Y:S05]  /*6c60*/  BSYNC.RECONVERGENT B0 ;  /* 0x0000000000007941 */ /* 0x000fea0003800200 */
.L_x_69:
[----:B-1----:R1:W1:Y:S01]  /*6c70*/  LDS.128 R8, [R208+0x8000] ;  /* 0x00800000d0087984 */ /* 0x0022620000000c00 */
[----:B------:R-:W-:Y:S01]  /*6c80*/  BSSY.RECONVERGENT B0, `(.L_x_71) ;  /* 0x000000d000007945 */ /* 0x000fe20003800200 */
[----:B------:R-:W-:-:S03]  /*6c90*/  IADD3.X R29, PT, PT, RZ, RZ, RZ, P1, !PT ;  /* 0x000000ffff1d7210 */ /* 0x000fc60000ffe4ff */
[----:B------:R-:W-:Y:S05]  /*6ca0*/  @P4 BRA `(.L_x_72) ;  /* 0x0000000000284947 */ /* 0x000fea0003800000 */
[----:B------:R-:W3:Y:S01]  /*6cb0*/  LDCU.64 UR4, c[0x0][0x560] ;  /* 0x0000ac00ff0477ac */ /* 0x000ee20008000a00 */
[----:B--2-4-:R-:W-:Y:S01]  /*6cc0*/  MOV R14, R20 ;  /* 0x00000014000e7202 */ /* 0x014fe20000000f00 */
[----:B------:R-:W-:Y:S01]  /*6cd0*/  IMAD R12, R29, R6, RZ ;  /* 0x000000061d0c7224 */ /* 0x000fe200078e02ff */
[----:B------:R-:W-:-:S03]  /*6ce0*/  MOV R15, R17 ;  /* 0x00000011000f7202 */ /* 0x000fc60000000f00 */
[C---:B------:R-:W-:Y:S02]  /*6cf0*/  IMAD R12, R25.reuse, R7, R12 ;  /* 0x00000007190c7224 */ /* 0x040fe400078e020c */
[----:B------:R-:W-:-:S05]  /*6d00*/  IMAD.WIDE.U32 R14, R25, R6, R14 ;  /* 0x00000006190e7225 */ /* 0x000fca00078e000e */
[----:B------:R-:W-:Y:S02]  /*6d10*/  IADD3 R12, PT, PT, R12, R15, RZ ;  /* 0x0000000f0c0c7210 */ /* 0x000fe40007ffe0ff */
[----:B---3--:R-:W-:-:S04]  /*6d20*/  LEA R22, P1, R14, UR4, 0x1 ;  /* 0x000000040e167c11 */ /* 0x008fc8000f8208ff */
[----:B------:R-:W-:-:S05]  /*6d30*/  LEA.HI.X R23, R14, UR5, R12, 0x1, P1 ;  /* 0x000000050e177c11 */ /* 0x000fca00088f0c0c */
[----:B-1----:R1:W-:Y:S04]  /*6d40*/  STG.E.128 desc[UR16][R22.64], R8 ;  /* 0x0000000816007986 */ /* 0x0023e8000c101d10 */
.L_x_72:
[----:B------:R-:W-:Y:S05]  /*6d50*/  BSYNC.RECONVERGENT B0 ;  /* 0x0000000000007941 */ /* 0x000fea0003800200 */
.L_x_71:
[----:B-1----:R1:W1:Y:S01]  /*6d60*/  LDS.128 R8, [R208+0x9000] ;  /* 0x00900000d0087984 */ /* 0x0022620000000c00 */
[----:B------:R-:W-:Y:S01]  /*6d70*/  MOV R211, RZ ;  /* 0x000000ff00d37202 */ /* 0x000fe20000000f00 */
[----:B------:R-:W-:Y:S01]  /*6d80*/  BSSY.RECONVERGENT B0, `(.L_x_73) ;  /* 0x000000d000007945 */ /* 0x000fe20003800200 */
[----:B------:R-:W-:Y:S01]  /*6d90*/  IADD3.X R31, PT, PT, RZ, RZ, RZ, P0, !PT ;  /* 0x000000ffff1f7210 */ /* 0x000fe200007fe4ff */
[----:B--2-4-:R-:W-:Y:S02]  /*6da0*/  IMAD.WIDE.U32 R14, R4, UR7, R210 ;  /* 0x00000007040e7c25 */ /* 0x014fe4000f8e00d2 */
[----:B------:R-:W-:Y:S05]  /*6db0*/  @P3 BRA `(.L_x_74) ;  /* 0x0000000000243947 */ /* 0x000fea0003800000 */
[----:B------:R-:W2:Y:S01]  /*6dc0*/  LDCU.64 UR4, c[0x0][0x560] ;  /* 0x0000ac00ff0477ac */ /* 0x000ea20008000a00 */
[----:B------:R-:W-:Y:S01]  /*6dd0*/  MOV R21, R17 ;  /* 0x0000001100157202 */ /* 0x000fe20000000f00 */
[-C--:B------:R-:W-:Y:S02]  /*6de0*/  IMAD R12, R31, R6.reuse, RZ ;  /* 0x000000061f0c7224 */ /* 0x080fe400078e02ff */
[----:B------:R-:W-:-:S04]  /*6df0*/  IMAD.WIDE.U32 R20, R24, R6, R20 ;  /* 0x0000000618147225 */ /* 0x000fc800078e0014 */
[----:B------:R-:W-:-:S05]  /*6e00*/  IMAD R12, R24, R7, R12 ;  /* 0x00000007180c7224 */ /* 0x000fca00078e020c */
[----:B------:R-:W-:Y:S02]  /*6e10*/  IADD3 R12, PT, PT, R12, R21, RZ ;  /* 0x000000150c0c7210 */ /* 0x000fe40007ffe0ff */
[----:B--2---:R-:W-:-:S04]  /*6e20*/  LEA R6, P0, R20, UR4, 0x1 ;  /* 0x0000000414067c11 */ /* 0x004fc8000f8008ff */
[----:B------:R-:W-:-:S05]  /*6e30*/  LEA.HI.X R7, R20, UR5, R12, 0x1, P0 ;  /* 0x0000000514077c11 */ /* 0x000fca00080f0c0c */
[----:B-1----:R2:W-:Y:S04]  /*6e40*/  STG.E.128 desc[UR16][R6.64], R8 ;  /* 0x0000000806007986 */ /* 0x0025e8000c101d10 */
.L_x_74:
[----:B------:R-:W-:Y:S05]  /*6e50*/  BSYNC.RECONVERGENT B0 ;  /* 0x0000000000007941 */ /* 0x000fea0003800200 */
.L_x_73:
[----:B------:R-:W4:Y:S01]  /*6e60*/  LDCU.64 UR4, c[0x0][0x5e0] ;  /* 0x0000bc00ff0477ac */ /* 0x000f220008000a00 */
[----:B------:R-:W3:Y:S01]  /*6e70*/  LDS.128 R20, [R208+0xa000] ;  /* 0x00a00000d0147984 */ /* 0x000ee20000000c00 */
[----:B--2---:R-:W-:Y:S01]  /*6e80*/  IMAD R6, R4, UR8, RZ ;  /* 0x0000000804067c24 */ /* 0x004fe2000f8e02ff */
[----:B------:R-:W-:Y:S01]  /*6e90*/  IADD3 R32, P0, PT, R18, R14, RZ ;  /* 0x0000000e12207210 */ /* 0x000fe20007f1e0ff */
[----:B------:R-:W-:Y:S02]  /*6ea0*/  BSSY.RECONVERGENT B0, `(.L_x_75) ;  /* 0x000001a000007945 */ /* 0x000fe40003800200 */
[----:B-1----:R-:W-:Y:S02]  /*6eb0*/  IMAD R9, R5, UR7, R6 ;  /* 0x0000000705097c24 */ /* 0x002fe4000f8e0206 */
[----:B------:R-:W1:Y:S03]  /*6ec0*/  @!P6 LDC.64 R6, c[0x0][0x568] ;  /* 0x00015a00ff06eb82 */ /* 0x000e660000000a00 */
[----:B------:R-:W-:-:S02]  /*6ed0*/  IADD3.X R33, PT, PT, R16, R15, R9, P0, !PT ;  /* 0x0000000f10217210 */ /* 0x000fc400007fe409 */
[----:B------:R2:W1:Y:S04]  /*6ee0*/  LDS.128 R12, [R208+0xc000] ;  /* 0x00c00000d00c7984 */ /* 0x0004680000000c00 */
[----:B------:R2:W2:Y:S01]  /*6ef0*/  LDS.128 R8, [R208+0xd000] ;  /* 0x00d00000d0087984 */ /* 0x0004a20000000c00 */
[----:B----4-:R-:W-:-:S03]  /*6f00*/  IMAD.WIDE.U32 R32, R191, UR4, R32 ;  /* 0x00000004bf207c25 */ /* 0x010fc6000f8e0020 */
[----:B------:R4:W2:Y:S01]  /*6f10*/  LDS.128 R16, [R208+0xb000] ;  /* 0x00b00000d0107984 */ /* 0x0008a20000000c00 */
[----:B------:R-:W-:Y:S01]  /*6f20*/  IMAD R35, R191, UR5, R33 ;  /* 0x00000005bf237c24 */ /* 0x000fe2000f8e0221 */
[----:B------:R-:W-:-:S05]  /*6f30*/  @!P6 MOV R34, R32 ;  /* 0x000000200022e202 */ /* 0x000fca0000000f00 */
[----:B------:R-:W-:-:S04]  /*6f40*/  @!P6 IMAD.WIDE.U32 R36, R201, R4, R34 ;  /* 0x00000004c924e225 */ /* 0x000fc800078e0022 */
[----:B------:R-:W-:Y:S01]  /*6f50*/  @!P6 IMAD R28, R201, R5, R37 ;  /* 0x00000005c91ce224 */ /* 0x000fe200078e0225 */
[----:B-1----:R-:W-:-:S04]  /*6f60*/  @!P6 LEA R6, P0, R36, R6, 0x1 ;  /* 0x000000062406e211 */ /* 0x002fc800078008ff */
[----:B------:R-:W-:-:S05]  /*6f70*/  @!P6 LEA.HI.X R7, R36, R7, R28, 0x1, P0 ;  /* 0x000000072407e211 */ /* 0x000fca00000f0c1c */
[----:B---3--:R4:W-:Y:S01]  /*6f80*/  @!P6 STG.E.128 desc[UR16][R6.64], R20 ;  /* 0x000000140600e986 */ /* 0x0089e2000c101d10 */
[----:B--2---:R-:W-:Y:S05]  /*6f90*/  @P5 BRA `(.L_x_76) ;  /* 0x0000000000285947 */ /* 0x004fea0003800000 */
[----:B------:R-:W1:Y:S01]  /*6fa0*/  LDCU.64 UR4, c[0x0][0x568] ;  /* 0x0000ad00ff0477ac */ /* 0x000e620008000a00 */
[----:B----4-:R-:W-:Y:S01]  /*6fb0*/  MOV R20, R32 ;  /* 0x0000002000147202 */ /* 0x010fe20000000f00 */
[----:B------:R-:W-:Y:S01]  /*6fc0*/  IMAD R6, R27, R4, RZ ;  /* 0x000000041b067224 */ /* 0x000fe200078e02ff */
[----:B------:R-:W-:-:S03]  /*6fd0*/  MOV R21, R35 ;  /* 0x0000002300157202 */ /* 0x000fc60000000f00 */
[C---:B------:R-:W-:Y:S02]  /*6fe0*/  IMAD R6, R26.reuse, R5, R6 ;  /* 0x000000051a067224 */ /* 0x040fe400078e0206 */
[----:B------:R-:W-:-:S05]  /*6ff0*/  IMAD.WIDE.U32 R20, R26, R4, R20 ;  /* 0x000000041a147225 */ /* 0x000fca00078e0014 */
[----:B------:R-:W-:Y:S02]  /*7000*/  IADD3 R6, PT, PT, R6, R21, RZ ;  /* 0x0000001506067210 */ /* 0x000fe40007ffe0ff */
[----:B-1----:R-:W-:-:S04]  /*7010*/  LEA R22, P0, R20, UR4, 0x1 ;  /* 0x0000000414167c11 */ /* 0x002fc8000f8008ff */
[----:B------:R-:W-:-:S05]  /*7020*/  LEA.HI.X R23, R20, UR5, R6, 0x1, P0 ;  /* 0x0000000514177c11 */ /* 0x000fca00080f0c06 */
[----:B------:R1:W-:Y:S04]  /*7030*/  STG.E.128 desc[UR16][R22.64], R16 ;  /* 0x0000001016007986 */ /* 0x0003e8000c101d10 */
.L_x_76:
[----:B------:R-:W-:Y:S05]  /*7040*/  BSYNC.RECONVERGENT B0 ;  /* 0x0000000000007941 */ /* 0x000fea0003800200 */
.L_x_75:
[----:B------:R-:W-:Y:S04]  /*7050*/  BSSY.RECONVERGENT B0, `(.L_x_77) ;  /* 0x000000c000007945 */ /* 0x000fe80003800200 */
[----:B------:R-:W-:Y:S05]  /*7060*/  @P4 BRA `(.L_x_78) ;  /* 0x0000000000284947 */ /* 0x000fea0003800000 */
[----:B------:R-:W2:Y:S01]  /*7070*/  LDCU.64 UR4, c[0x0][0x568] ;  /* 0x0000ad00ff0477ac */ /* 0x000ea20008000a00 */
[----:B-1----:R-:W-:Y:S01]  /*7080*/  MOV R16, R32 ;  /* 0x0000002000107202 */ /* 0x002fe20000000f00 */
[----:B----4-:R-:W-:Y:S01]  /*7090*/  IMAD R6, R29, R4, RZ ;  /* 0x000000041d067224 */ /* 0x010fe200078e02ff */
[----:B------:R-:W-:-:S03]  /*70a0*/  MOV R17, R35 ;  /* 0x0000002300117202 */ /* 0x000fc60000000f00 */
[C---:B------:R-:W-:Y:S02]  /*70b0*/  IMAD R6, R25.reuse, R5, R6 ;  /* 0x0000000519067224 */ /* 0x040fe400078e0206 */
[----:B------:R-:W-:-:S05]  /*70c0*/  IMAD.WIDE.U32 R16, R25, R4, R16 ;  /* 0x0000000419107225 */ /* 0x000fca00078e0010 */
[----:B------:R-:W-:Y:S02]  /*70d0*/  IADD3 R6, PT, PT, R6, R17, RZ ;  /* 0x0000001106067210 */ /* 0x000fe40007ffe0ff */
[----:B--2---:R-:W-:-:S04]  /*70e0*/  LEA R18, P0, R16, UR4, 0x1 ;  /* 0x0000000410127c11 */ /* 0x004fc8000f8008ff */
[----:B------:R-:W-:-:S05]  /*70f0*/  LEA.HI.X R19, R16, UR5, R6, 0x1, P0 ;  /* 0x0000000510137c11 */ /* 0x000fca00080f0c06 */
[----:B------:R2:W-:Y:S04]  /*7100*/  STG.E.128 desc[UR16][R18.64], R12 ;  /* 0x0000000c12007986 */ /* 0x0005e8000c101d10 */
.L_x_78:
[----:B------:R-:W-:Y:S05]  /*7110*/  BSYNC.RECONVERGENT B0 ;  /* 0x0000000000007941 */ /* 0x000fea0003800200 */
.L_x_77:
[----:B------:R-:W-:Y:S05]  /*7120*/  @P3 BRA `(.L_x_27) ;  /* 0x0000000000283947 */ /* 0x000fea0003800000 */
[----:B------:R-:W3:Y:S01]  /*7130*/  LDCU.64 UR4, c[0x0][0x568] ;  /* 0x0000ad00ff0477ac */ /* 0x000ee20008000a00 */
[----:B----4-:R-:W-:Y:S01]  /*7140*/  MOV R6, R32 ;  /* 0x0000002000067202 */ /* 0x010fe20000000f00 */
[----:B------:R-:W-:Y:S01]  /*7150*/  IMAD R31, R31, R4, RZ ;  /* 0x000000041f1f7224 */ /* 0x000fe200078e02ff */
[----:B------:R-:W-:-:S03]  /*7160*/  MOV R7, R35 ;  /* 0x0000002300077202 */ /* 0x000fc60000000f00 */
[C---:B------:R-:W-:Y:S02]  /*7170*/  IMAD R31, R24.reuse, R5, R31 ;  /* 0x00000005181f7224 */ /* 0x040fe400078e021f */
[----:B------:R-:W-:-:S05]  /*7180*/  IMAD.WIDE.U32 R6, R24, R4, R6 ;  /* 0x0000000418067225 */ /* 0x000fca00078e0006 */
[----:B------:R-:W-:Y:S02]  /*7190*/  IADD3 R31, PT, PT, R31, R7, RZ ;  /* 0x000000071f1f7210 */ /* 0x000fe40007ffe0ff */
[----:B---3--:R-:W-:-:S04]  /*71a0*/  LEA R4, P0, R6, UR4, 0x1 ;  /* 0x0000000406047c11 */ /* 0x008fc8000f8008ff */
[----:B------:R-:W-:-:S05]  /*71b0*/  LEA.HI.X R5, R6, UR5, R31, 0x1, P0 ;  /* 0x0000000506057c11 */ /* 0x000fca00080f0c1f */
[----:B------:R3:W-:Y:S04]  /*71c0*/  STG.E.128 desc[UR16][R4.64], R8 ;  /* 0x0000000804007986 */ /* 0x0007e8000c101d10 */
.L_x_27:
[----:B------:R-:W-:Y:S05]  /*71d0*/  BSYNC.RECONVERGENT B1 ;  /* 0x0000000000017941 */ /* 0x000fea0003800200 */
.L_x_1:
[----:B------:R-:W4:Y:S01]  /*71e0*/  LDCU UR5, c[0x0][0x438] ;  /* 0x00008700ff0577ac */ /* 0x000f220008000800 */
[----:B---3--:R-:W3:Y:S01]  /*71f0*/  LDC R8, c[0x0][0x438] ;  /* 0x00010e00ff087b82 */ /* 0x008ee20000000800 */
[----:B------:R-:W1:Y:S01]  /*7200*/  LDCU UR6, c[0x0][0x370] ;  /* 0x00006e00ff0677ac */ /* 0x000e620008000800 */
[----:B----4-:R-:W-:-:S04]  /*7210*/  UIADD3 UR5, UPT, UPT, UR5, 0x7f, URZ ;  /* 0x0000007f05057890 */ /* 0x010fc8000fffe0ff */
[----:B------:R-:W-:Y:S02]  /*7220*/  USHF.R.S32.HI UR4, URZ, 0x1f, UR5 ;  /* 0x0000001fff047899 */ /* 0x000fe40008011405 */
[----:B-1----:R-:W-:Y:S02]  /*7230*/  UIADD3 UR15, UPT, UPT, UR6, UR15, URZ ;  /* 0x0000000f060f7290 */ /* 0x002fe4000fffe0ff */
[----:B------:R-:W-:-:S04]  /*7240*/  ULEA.HI UR4, UR4, UR5, URZ, 0x7 ;  /* 0x0000000504047291 */ /* 0x000fc8000f8f38ff */
[----:B------:R-:W-:-:S04]  /*7250*/  USHF.R.S32.HI UR4, URZ, 0x7, UR4 ;  /* 0x00000007ff047899 */ /* 0x000fc80008011404 */
[----:B------:R-:W-:-:S09]  /*7260*/  UISETP.GE.AND UP0, UPT, UR15, UR4, UPT ;  /* 0x000000040f00728c */ /* 0x000fd2000bf06270 */
[----:B------:R-:W-:Y:S05]  /*7270*/  BRA.U !UP0, `(.L_x_79) ;  /* 0xffffff9508107547 */ /* 0x000fea000b83ffff */
[----:B------:R-:W-:Y:S05]  /*7280*/  EXIT ;  /* 0x000000000000794d */ /* 0x000fea0003800000 */
.L_x_80:
[----:B------:R-:W-:-:S00]  /*7290*/  BRA `(.L_x_80) ;  /* 0xfffffffc00fc7947 */ /* 0x000fc0000383ffff */
[----:B------:R-:W-:-:S00]  /*72a0*/  NOP ;  /* 0x0000000000007918 */ /* 0x000fc00000000000 */
        /* <DEDUP_REMOVED lines=13> */
.L_x_1403:


//--------------------- .text._ZN5flash44flash_bwd_dq_dk_dv_loop_seqk_parallel_kernelI23Flash_bwd_kernel_traitsILi64ELi64ELi128ELi8ELi2ELi4ELi4ELb1ELb0EN7cutlass10bfloat16_tE19Flash_kernel_traitsILi64ELi64ELi128ELi8ES3_EELb0ELb1ELb0ELb0ELb1ELb1ELb0EEEvNS_16Flash_bwd_paramsE --------------------------
	.section	.text._ZN5flash44flash_bwd_dq_dk_dv_loop_seqk_parallel_kernelI23Flash_bwd_kernel_traitsILi64ELi64ELi128ELi8ELi2ELi4ELi4ELb1ELb0EN7cutlass10bfloat16_tE19Flash_kernel_traitsILi64ELi64ELi128ELi8ES3_EELb0ELb1ELb0ELb0ELb1ELb1ELb0EEEvNS_16Flash_bwd_paramsE,"ax",@progbits
	.align	128
        .global         _ZN5flash44flash_bwd_dq_dk_dv_loop_seqk_parallel_kernelI23Flash_bwd_kernel_traitsILi64ELi64ELi128ELi8ELi2ELi4ELi4ELb1ELb0EN7cutlass10bfloat16_tE19Flash_kernel_traitsILi64ELi64ELi128ELi8ES3_EELb0ELb1ELb0ELb0ELb1ELb1ELb0EEEvNS_16Flash_bwd_paramsE
        .type           _ZN5flash44flash_bwd_dq_dk_dv_loop_seqk_parallel_kernelI23Flash_bwd_kernel_traitsILi64ELi64ELi128ELi8ELi2ELi4ELi4ELb1ELb0EN7cutlass10bfloat16_tE19Flash_kernel_traitsILi64ELi64ELi128ELi8ES3_EELb0ELb1ELb0ELb0ELb1ELb1ELb0EEEvNS_16Flash_bwd_paramsE,@function
        .size           _ZN5flash44flash_bwd_dq_dk_dv_loop_seqk_parallel_kernelI23Flash_bwd_kernel_traitsILi64ELi64ELi128ELi8ELi2ELi4ELi4ELb1ELb0EN7cutlass10bfloat16_tE19Flash_kernel_traitsILi64ELi64ELi128ELi8ES3_EELb0ELb1ELb0ELb0ELb1ELb1ELb0EEEvNS_16Flash_bwd_paramsE,(.L_x_1404 - _ZN5flash44flash_bwd_dq_dk_dv_loop_seqk_parallel_kernelI23Flash_bwd_kernel_traitsILi64ELi64ELi128ELi8ELi2ELi4ELi4ELb1ELb0EN7cutlass10bfloat16_tE19Flash_kernel_traitsILi64ELi64ELi128ELi8ES3_EELb0ELb1ELb0ELb0ELb1ELb1ELb0EEEvNS_16Flash_bwd_paramsE)
        .other          _ZN5flash44flash_bwd_dq_dk_dv_loop_seqk_parallel_kernelI23Flash_bwd_kernel_traitsILi64ELi64ELi128ELi8ELi2ELi4ELi4ELb1ELb0EN7cutlass10bfloat16_tE19Flash_kernel_traitsILi64ELi64ELi128ELi8ES3_EELb0ELb1ELb0ELb0ELb1ELb1ELb0EEEvNS_16Flash_bwd_paramsE,@"STO_CUDA_ENTRY STV_DEFAULT"
_ZN5flash44flash_bwd_dq_dk_dv_loop_seqk_parallel_kernelI23Flash_bwd_kernel_traitsILi64ELi64ELi128ELi8ELi2ELi4ELi4ELb1ELb0EN7cutlass10bfloat16_tE19Flash_kernel_traitsILi64ELi64ELi128ELi8ES3_EELb0ELb1ELb0ELb0ELb1ELb1ELb0EEEvNS_16Flash_bwd_paramsE:
.text._ZN5flash44flash_bwd_dq_dk_dv_loop_seqk_parallel_kernelI23Flash_bwd_kernel_traitsILi64ELi64ELi128ELi8ELi2ELi4ELi4ELb1ELb0EN7cutlass10bfloat16_tE19Flash_kernel_traitsILi64ELi64ELi128ELi8ES3_EELb0ELb1ELb0ELb0ELb1ELb1ELb0EEEvNS_16Flash_bwd_paramsE:
        /* <DEDUP_REMOVED lines=12> */
[----:B------:R-:W-:Y:S01]  /*00c0*/  IMAD.U32 R198, RZ, RZ, UR4 ;  /* 0x00000004ffc67e24 */ /* 0x000fe2000f8e00ff */
[----:B------:R-:W3:Y:S01]  /*00d0*/  S2R R194, SR_CTAID.Y ;  /* 0x0000000000c27919 */ /* 0x000ee20000002600 */
[----:B------:R-:W-:Y:S01]  /*00e0*/  IMAD.MOV.U32 R183, RZ, RZ, 0x20 ;  /* 0x00000020ffb77424 */ /* 0x000fe200078e00ff */
[----:B------:R-:W4:Y:S01]  /*00f0*/  LDCU.64 UR18, c[0x0][0x358] ;  /* 0x00006b00ff1277ac */ /* 0x000f220008000a00 */
[----:B------:R-:W-:Y:S01]  /*0100*/  IMAD.MOV.U32 R181, RZ, RZ, 0x40 ;  /* 0x00000040ffb57424 */ /* 0x000fe200078e00ff */
[----:B------:R-:W3:Y:S01]  /*0110*/  S2R R185, SR_CTAID.Z ;  /* 0x0000000000b97919 */ /* 0x000ee20000002700 */
[----:B------:R-:W-:Y:S01]  /*0120*/  IMAD.MOV.U32 R226, RZ, RZ, 0x10 ;  /* 0x00000010ffe27424 */ /* 0x000fe200078e00ff */
[----:B------:R-:W-:Y:S01]  /*0130*/  UMOV UR20, URZ ;  /* 0x000000ff00147c82 */ /* 0x000fe20008000000 */
[----:B------:R-:W-:Y:S01]  /*0140*/  UMOV UR21, URZ ;  /* 0x000000ff00157c82 */ /* 0x000fe20008000000 */
[----:B--2---:R-:W-:-:S04]  /*0150*/  ULEA UR6, UR6, UR5, 0x18 ;  /* 0x0000000506067291 */ /* 0x004fc8000f8ec0ff */
[----:B------:R-:W-:Y:S02]  /*0160*/  UIADD3 UR5, UPT, UPT, UR6, 0xe000, URZ ;  /* 0x0000e00006057890 */ /* 0x000fe4000fffe0ff */
[----:B------:R-:W-:Y:S01]  /*0170*/  UIADD3 UR4, UPT, UPT, UR6, 0xa000, URZ ;  /* 0x0000a00006047890 */ /* 0x000fe2000fffe0ff */
[--C-:B-1----:R-:W-:Y:S01]  /*0180*/  SHF.R.U32.HI R5, RZ, 0x1, R195.reuse ;  /* 0x00000001ff057819 */ /* 0x102fe200000116c3 */
[C---:B------:R-:W-:Y:S01]  /*0190*/  IMAD.SHL.U32 R15, R195.reuse, 0x10, RZ ;  /* 0x00000010c30f7824 */ /* 0x040fe200078e00ff */
[--C-:B------:R-:W-:Y:S01]  /*01a0*/  SHF.R.U32.HI R0, RZ, 0x2, R195.reuse ;  /* 0x00000002ff007819 */ /* 0x100fe200000116c3 */
[----:B------:R-:W-:Y:S01]  /*01b0*/  IMAD.SHL.U32 R3, R195, 0x20, RZ ;  /* 0x00000020c3037824 */ /* 0x000fe200078e00ff */
[----:B------:R-:W-:Y:S01]  /*01c0*/  LOP3.LUT R193, R5, 0x10, RZ, 0xc0, !PT ;  /* 0x0000001005c17812 */ /* 0x000fe200078ec0ff */
[C---:B------:R-:W-:Y:S01]  /*01d0*/  IMAD.SHL.U32 R9, R195.reuse, 0x40, RZ ;  /* 0x00000040c3097824 */ /* 0x040fe200078e00ff */
[----:B------:R-:W-:Y:S01]  /*01e0*/  SHF.R.U32.HI R7, RZ, 0x4, R195 ;  /* 0x00000004ff077819 */ /* 0x000fe200000116c3 */
[----:B------:R-:W-:Y:S01]  /*01f0*/  IMAD.SHL.U32 R196, R195, 0x8, RZ ;  /* 0x00000008c3c47824 */ /* 0x000fe200078e00ff */
[----:B------:R-:W-:Y:S01]  /*0200*/  LOP3.LUT R193, R193, 0x7, R0, 0xf8, !PT ;  /* 0x00000007c1c17812 */ /* 0x000fe200078ef800 */
[----:B------:R-:W-:Y:S01]  /*0210*/  IMAD.SHL.U32 R0, R195, 0x2, RZ ;  /* 0x00000002c3007824 */ /* 0x000fe200078e00ff */
[----:B------:R-:W-:-:S02]  /*0220*/  LOP3.LUT R15, R15, 0x1c0, RZ, 0xc0, !PT ;  /* 0x000001c00f0f7812 */ /* 0x000fc400078ec0ff */
[----:B------:R-:W-:Y:S02]  /*0230*/  LOP3.LUT R13, R3, 0xc00, RZ, 0xc0, !PT ;  /* 0x00000c00030d7812 */ /* 0x000fe400078ec0ff */
[----:B------:R-:W-:Y:S02]  /*0240*/  LOP3.LUT R7, R7, 0x8, RZ, 0xc0, !PT ;  /* 0x0000000807077812 */ /* 0x000fe400078ec0ff */
[--C-:B------:R-:W-:Y:S02]  /*0250*/  LOP3.LUT R6, R15, 0x38, R0.reuse, 0xf8, !PT ;  /* 0x000000380f067812 */ /* 0x100fe400078ef800 */
[----:B------:R-:W-:Y:S02]  /*0260*/  LOP3.LUT R2, R13, 0x6, R0, 0xf8, !PT ;  /* 0x000000060d027812 */ /* 0x000fe400078ef800 */
[----:B------:R-:W-:Y:S02]  /*0270*/  LOP3.LUT P0, R188, R195, 0x10, RZ, 0xc0, !PT ;  /* 0x00000010c3bc7812 */ /* 0x000fe4000780c0ff */
[----:B------:R-:W-:-:S02]  /*0280*/  LOP3.LUT R11, R9, 0x1c0, RZ, 0xc0, !PT ;  /* 0x000001c0090b7812 */ /* 0x000fc400078ec0ff */
[----:B------:R-:W-:Y:S02]  /*0290*/  LOP3.LUT R189, R2, R6, R7, 0xf6, !PT ;  /* 0x0000000602bd7212 */ /* 0x000fe400078ef607 */
[----:B------:R-:W-:Y:S02]  /*02a0*/  LOP3.LUT R2, R5, 0x30, RZ, 0xc0, !PT ;  /* 0x0000003005027812 */ /* 0x000fe400078ec0ff */
[C---:B------:R-:W-:Y:S02]  /*02b0*/  LOP3.LUT R4, R0.reuse, 0x7006, R3, 0xc8, !PT ;  /* 0x0000700600047812 */ /* 0x040fe400078ec803 */
[----:B------:R-:W-:Y:S02]  /*02c0*/  LOP3.LUT R184, R11, 0x38, R196, 0xf8, !PT ;  /* 0x000000380bb87812 */ /* 0x000fe400078ef8c4 */
[----:B------:R-:W-:Y:S02]  /*02d0*/  LOP3.LUT R0, R0, 0x6, RZ, 0xc0, !PT ;  /* 0x0000000600007812 */ /* 0x000fe400078ec0ff */
[----:B------:R-:W-:-:S02]  /*02e0*/  LEA R189, R189, UR6, 0x1 ;  /* 0x00000006bdbd7c11 */ /* 0x000fc4000f8e08ff */
[----:B------:R-:W-:Y:S02]  /*02f0*/  LOP3.LUT R2, R2, 0x8, R195, 0xf8, !PT ;  /* 0x0000000802027812 */ /* 0x000fe400078ef8c3 */
[----:B------:R-:W-:Y:S01]  /*0300*/  LOP3.LUT R186, R9, 0x200, RZ, 0xc0, !PT ;  /* 0x0000020009ba7812 */ /* 0x000fe200078ec0ff */
[C---:B------:R-:W-:Y:S01]  /*0310*/  VIADD R187, R189.reuse, 0x6040 ;  /* 0x00006040bdbb7836 */ /* 0x040fe20000000000 */
[----:B------:R-:W-:Y:S02]  /*0320*/  LOP3.LUT R199, R4, 0x400, R3, 0xf8, !PT ;  /* 0x0000040004c77812 */ /* 0x000fe400078ef803 */
[--C-:B------:R-:W-:Y:S02]  /*0330*/  LOP3.LUT R4, R6, 0x20, R5.reuse, 0x78, !PT ;  /* 0x0000002006047812 */ /* 0x100fe400078e7805 */
[----:B------:R-:W-:Y:S02]  /*0340*/  LOP3.LUT R188, R184, R7, R188, 0x1e, !PT ;  /* 0x00000007b8bc7212 */ /* 0x000fe400078e1ebc */
[----:B------:R-:W-:Y:S01]  /*0350*/  LOP3.LUT R191, R0, 0x1e0, R5, 0xf8, !PT ;  /* 0x000001e000bf7812 */ /* 0x000fe200078ef805 */
[----:B------:R-:W-:Y:S01]  /*0360*/  VIADD R0, R189, 0x6000 ;  /* 0x00006000bd007836 */ /* 0x000fe20000000000 */
[----:B------:R-:W-:-:S02]  /*0370*/  LOP3.LUT R7, R2, 0x1c0, R9, 0xf8, !PT ;  /* 0x000001c002077812 */ /* 0x000fc400078ef809 */
[----:B------:R-:W-:Y:S01]  /*0380*/  LOP3.LUT R190, R186, 0x400, R3, 0xf8, !PT ;  /* 0x00000400babe7812 */ /* 0x000fe200078ef803 */
[----:B------:R-:W-:Y:S01]  /*0390*/  @P0 VIADD R187, R0, 0xffffffc0 ;  /* 0xffffffc000bb0836 */ /* 0x000fe20000000000 */
[----:B------:R-:W-:Y:S02]  /*03a0*/  LOP3.LUT R5, R184, 0x8, R5, 0x78, !PT ;  /* 0x00000008b8057812 */ /* 0x000fe400078e7805 */
[----:B------:R-:W-:Y:S02]  /*03b0*/  LOP3.LUT R186, R186, 0xc00, R3, 0xf8, !PT ;  /* 0x00000c00baba7812 */ /* 0x000fe400078ef803 */
[----:B------:R-:W-:Y:S02]  /*03c0*/  LOP3.LUT R184, R184, 0x8, R195, 0x78, !PT ;  /* 0x00000008b8b87812 */ /* 0x000fe400078e78c3 */
[----:B------:R-:W-:Y:S02]  /*03d0*/  LOP3.LUT R178, R7, 0x38, R196, 0x78, !PT ;  /* 0x0000003807b27812 */ /* 0x000fe400078e78c4 */
[----:B------:R-:W-:-:S02]  /*03e0*/  LOP3.LUT R199, R199, R4, RZ, 0xfc, !PT ;  /* 0x00000004c7c77212 */ /* 0x000fc400078efcff */
[-C--:B------:R-:W-:Y:S02]  /*03f0*/  LOP3.LUT R190, R190, R5.reuse, RZ, 0xfc, !PT ;  /* 0x00000005bebe7212 */ /* 0x080fe400078efcff */
[----:B------:R-:W-:Y:S02]  /*0400*/  LOP3.LUT R186, R186, R5, RZ, 0xfc, !PT ;  /* 0x00000005baba7212 */ /* 0x000fe400078efcff */
[----:B------:R-:W-:Y:S02]  /*0410*/  LOP3.LUT R184, R184, 0x7a00, R3, 0xf8, !PT ;  /* 0x00007a00b8b87812 */ /* 0x000fe400078ef803 */
[C---:B------:R-:W-:Y:S02]  /*0420*/  LOP3.LUT P0, RZ, R195.reuse, 0x4, RZ, 0xc0, !PT ;  /* 0x00000004c3ff7812 */ /* 0x040fe4000780c0ff */
[----:B------:R-:W-:Y:S02]  /*0430*/  LOP3.LUT R0, R196, 0x1f8, RZ, 0xc0, !PT ;  /* 0x000001f8c4007812 */ /* 0x000fe400078ec0ff */
[----:B------:R-:W-:-:S02]  /*0440*/  LOP3.LUT P2, RZ, R195, 0x8, RZ, 0xc0, !PT ;  /* 0x00000008c3ff7812 */ /* 0x000fc4000784c0ff */
[----:B------:R-:W-:Y:S02]  /*0450*/  LOP3.LUT R178, R178, 0x200, R3, 0xf8, !PT ;  /* 0x00000200b2b27812 */ /* 0x000fe400078ef803 */
[----:B------:R-:W-:Y:S02]  /*0460*/  LOP3.LUT R188, R188, 0x200, R9, 0xf8, !PT ;  /* 0x00000200bcbc7812 */ /* 0x000fe400078ef809 */
[----:B------:R-:W-:Y:S02]  /*0470*/  LOP3.LUT P1, RZ, R195, 0x2, RZ, 0xc0, !PT ;  /* 0x00000002c3ff7812 */ /* 0x000fe4000782c0ff */
[----:B------:R-:W-:Y:S02]  /*0480*/  LOP3.LUT R3, R0, 0x38, R195, 0x78, !PT ;  /* 0x0000003800037812 */ /* 0x000fe400078e78c3 */
[----:B------:R-:W-:Y:S02]  /*0490*/  SEL R2, R183, 0xffffffe0, !P2 ;  /* 0xffffffe0b7027807 */ /* 0x000fe40005000000 */
[----:B------:R-:W-:-:S02]  /*04a0*/  SEL R181, R181, 0xffffffc0, !P0 ;  /* 0xffffffc0b5b57807 */ /* 0x000fc40004000000 */
[----:B------:R-:W-:Y:S01]  /*04b0*/  LEA R199, R199, UR5, 0x1 ;  /* 0x00000005c7c77c11 */ /* 0x000fe2000f8e08ff */
[----:B------:R-:W-:Y:S01]  /*04c0*/  IMAD.IADD R201, R2, 0x1, R189 ;  /* 0x0000000102c97824 */ /* 0x000fe200078e02bd */
[----:B------:R-:W-:Y:S01]  /*04d0*/  LEA R190, R190, UR6, 0x1 ;  /* 0x00000006bebe7c11 */ /* 0x000fe2000f8e08ff */
[----:B------:R-:W-:Y:S01]  /*04e0*/  IMAD.IADD R209, R2, 0x1, R187 ;  /* 0x0000000102d17824 */ /* 0x000fe200078e02bb */
[----:B------:R-:W-:Y:S01]  /*04f0*/  LEA R186, R186, UR4, 0x1 ;  /* 0x00000004baba7c11 */ /* 0x000fe2000f8e08ff */
[----:B------:R-:W-:Y:S01]  /*0500*/  IMAD.IADD R227, R199, 0x1, R2 ;  /* 0x00000001c7e37824 */ /* 0x000fe200078e0202 */
[----:B------:R-:W-:Y:S02]  /*0510*/  LEA R184, R184, UR4, 0x1 ;  /* 0x00000004b8b87c11 */ /* 0x000fe4000f8e08ff */
[----:B------:R-:W-:Y:S01]  /*0520*/  SEL R226, R226, 0xfffffff0, !P0 ;  /* 0xfffffff0e2e27807 */ /* 0x000fe20004000000 */
[--C-:B------:R-:W-:Y:S01]  /*0530*/  IMAD.IADD R176, R186, 0x1, R181.reuse ;  /* 0x00000001bab07824 */ /* 0x100fe200078e02b5 */
[----:B------:R-:W-:Y:S01]  /*0540*/  SEL R183, R183, 0xffffffe0, !P1 ;  /* 0xffffffe0b7b77807 */ /* 0x000fe20004800000 */
[--C-:B------:R-:W-:Y:S01]  /*0550*/  IMAD.IADD R180, R184, 0x1, R181.reuse ;  /* 0x00000001b8b47824 */ /* 0x100fe200078e02b5 */
[----:B------:R-:W-:Y:S01]  /*0560*/  LOP3.LUT R200, R3, 0x1e00, R196, 0xf8, !PT ;  /* 0x00001e0003c87812 */ /* 0x000fe200078ef8c4 */
[----:B------:R-:W-:Y:S01]  /*0570*/  IMAD.IADD R3, R190, 0x1, R181 ;  /* 0x00000001be037824 */ /* 0x000fe200078e02b5 */
[----:B------:R-:W-:Y:S01]  /*0580*/  LEA R188, R188, UR6, 0x1 ;  /* 0x00000006bcbc7c11 */ /* 0x000fe2000f8e08ff */
[----:B------:R-:W-:Y:S01]  /*0590*/  IMAD.IADD R228, R199, 0x1, R226 ;  /* 0x00000001c7e47824 */ /* 0x000fe200078e02e2 */
[----:B------:R-:W-:Y:S01]  /*05a0*/  SHF.R.U32.HI R197, RZ, 0x3, R195 ;  /* 0x00000003ffc57819 */ /* 0x000fe200000116c3 */
[----:B------:R-:W-:Y:S01]  /*05b0*/  IMAD.IADD R182, R184, 0x1, R183 ;  /* 0x00000001b8b67824 */ /* 0x000fe200078e02b7 */
[----:B------:R-:W-:Y:S01]  /*05c0*/  SHF.R.U32.HI R195, RZ, 0x5, R195 ;  /* 0x00000005ffc37819 */ /* 0x000fe200000116c3 */
[----:B------:R-:W-:Y:S01]  /*05d0*/  IMAD.IADD R172, R190, 0x1, R183 ;  /* 0x00000001beac7824 */ /* 0x000fe200078e02b7 */
[----:B------:R-:W-:Y:S01]  /*05e0*/  LOP3.LUT R202, R196, 0x38, RZ, 0xc0, !PT ;  /* 0x00000038c4ca7812 */ /* 0x000fe200078ec0ff */
[----:B------:R-:W-:Y:S01]  /*05f0*/  IMAD.IADD R0, R188, 0x1, R181 ;  /* 0x00000001bc007824 */ /* 0x000fe200078e02b5 */
[----:B------:R-:W-:Y:S01]  /*0600*/  LEA R200, R200, UR6, 0x1 ;  /* 0x00000006c8c87c11 */ /* 0x000fe2000f8e08ff */
[----:B------:R-:W-:Y:S01]  /*0610*/  IMAD.IADD R177, R186, 0x1, R183 ;  /* 0x00000001bab17824 */ /* 0x000fe200078e02b7 */
[----:B------:R-:W-:Y:S01]  /*0620*/  LEA R178, R178, UR5, 0x1 ;  /* 0x00000005b2b27c11 */ /* 0x000fe2000f8e08ff */
[----:B------:R-:W-:-:S02]  /*0630*/  IMAD.IADD R226, R226, 0x1, R227 ;  /* 0x00000001e2e27824 */ /* 0x000fc400078e02e3 */
[C---:B------:R-:W-:Y:S02]  /*0640*/  IMAD.IADD R179, R183.reuse, 0x1, R180 ;  /* 0x00000001b7b37824 */ /* 0x040fe400078e02b4 */
[C---:B------:R-:W-:Y:S02]  /*0650*/  IMAD.IADD R2, R183.reuse, 0x1, R3 ;  /* 0x00000001b7027824 */ /* 0x040fe400078e0203 */
[----:B---34-:R-:W-:-:S07]  /*0660*/  IMAD.IADD R175, R183, 0x1, R176 ;  /* 0x00000001b7af7824 */ /* 0x018fce00078e02b0 */
.L_x_88:
[----:B------:R-:W1:Y:S01]  /*0670*/  LDC.64 R6, c[0x0][0x470] ;  /* 0x00011c00ff067b82 */ /* 0x000e620000000a00 */
[----:B------:R-:W-:-:S07]  /*0680*/  IMAD.MOV.U32 R19, RZ, RZ, RZ ;  /* 0x000000ffff137224 */ /* 0x000fce00078e00ff */
[----:B------:R-:W2:Y:S01]  /*0690*/  LDC.64 R4, c[0x0][0x478] ;  /* 0x00011e00ff047b82 */ /* 0x000ea20000000a00 */
[----:B-1----:R-:W-:-:S04]  /*06a0*/  ISETP.NE.U32.AND P3, PT, R6, RZ, PT ;  /* 0x000000ff0600720c */ /* 0x002fc80003f65070 */
[----:B------:R-:W-:Y:S02]  /*06b0*/  ISETP.NE.AND.EX P3, PT, R7, RZ, PT, P3 ;  /* 0x000000ff0700720c */ /* 0x000fe40003f65330 */
[----:B--2---:R-:W-:-:S04]  /*06c0*/  ISETP.NE.U32.AND P2, PT, R4, RZ, PT ;  /* 0x000000ff0400720c */ /* 0x004fc80003f45070 */
[----:B------:R-:W-:-:S07]  /*06d0*/  ISETP.NE.AND.EX P2, PT, R5, RZ, PT, P2 ;  /* 0x000000ff0500720c */ /* 0x000fce0003f45320 */
[----:B------:R-:W-:-:S04]  /*06e0*/  @P3 LEA R8, P1, R194, R6, 0x2 ;  /* 0x00000006c2083211 */ /* 0x000fc800078210ff */
[C---:B------:R-:W-:Y:S02]  /*06f0*/  @P3 LEA.HI.X R9, R194.reuse, R7, RZ, 0x2, P1 ;  /* 0x00000007c2093211 */ /* 0x040fe400008f14ff */
[----:B------:R-:W-:-:S03]  /*0700*/  @P2 LEA R10, P0, R194, R4, 0x2 ;  /* 0x00000004c20a2211 */ /* 0x000fc600078010ff */
[----:B------:R-:W2:Y:S01]  /*0710*/  @P3 LDG.E R19, desc[UR18][R8.64] ;  /* 0x0000001208133981 */ /* 0x000ea2000c1e1900 */
[----:B------:R-:W1:Y:S01]  /*0720*/  @!P2 LDC.64 R6, c[0x0][0x488] ;  /* 0x00012200ff06ab82 */ /* 0x000e620000000a00 */
[----:B------:R-:W-:-:S05]  /*0730*/  @P2 LEA.HI.X R11, R194, R5, RZ, 0x2, P0 ;  /* 0x00000005c20b2211 */ /* 0x000fca00000f14ff */
[----:B------:R-:W2:Y:S02]  /*0740*/  @P2 LDG.E R224, desc[UR18][R10.64] ;  /* 0x000000120ae02981 */ /* 0x000ea4000c1e1900 */
[----:B------:R-:W3:Y:S01]  /*0750*/  @!P2 LDC.64 R4, c[0x0][0x438] ;  /* 0x00010e00ff04ab82 */ /* 0x000ee20000000a00 */
[----:B------:R-:W-:Y:S01]  /*0760*/  IMAD.SHL.U32 R204, R198, 0x80, RZ ;  /* 0x00000080c6cc7824 */ /* 0x000fe200078e00ff */
[----:B-1----:R-:W-:-:S04]  /*0770*/  @!P2 ISETP.NE.U32.AND P0, PT, R6, RZ, PT ;  /* 0x000000ff0600a20c */ /* 0x002fc80003f05070 */
[----:B------:R-:W-:-:S04]  /*0780*/  @!P2 ISETP.NE.AND.EX P0, PT, R7, RZ, PT, P0 ;  /* 0x000000ff0700a20c */ /* 0x000fc80003f05300 */
[----:B---3--:R-:W-:Y:S01]  /*0790*/  @!P2 SEL R5, R5, RZ, P0 ;  /* 0x000000ff0505a207 */ /* 0x008fe20000000000 */
[----:B--2---:R-:W-:-:S03]  /*07a0*/  @P2 IMAD.IADD R224, R224, 0x1, -R19 ;  /* 0x00000001e0e02824 */ /* 0x004fc600078e0a13 */
[----:B------:R-:W-:-:S04]  /*07b0*/  @!P2 IADD3 R224, PT, PT, R5, R4, -R19 ;  /* 0x0000000405e0a210 */ /* 0x000fc80007ffe813 */
[----:B------:R-:W-:-:S13]  /*07c0*/  ISETP.GE.AND P0, PT, R204, R224, PT ;  /* 0x000000e0cc00720c */ /* 0x000fda0003f06270 */
[----:B-----5:R-:W-:Y:S05]  /*07d0*/  @P0 BRA `(.L_x_81) ;  /* 0x0000004400900947 */ /* 0x020fea0003800000 */
[----:B------:R-:W1:Y:S01]  /*07e0*/  LDC R4, c[0x0][0x3e8] ;  /* 0x0000fa00ff047b82 */ /* 0x000e620000000800 */
[----:B------:R-:W-:Y:S01]  /*07f0*/  IABS R7, R185 ;  /* 0x000000b900077213 */ /* 0x000fe20000000000 */
[----:B------:R-:W2:Y:S06]  /*0800*/  LDCU.U8 UR22, c[0x0][0x5f0] ;  /* 0x0000be00ff1677ac */ /* 0x000eac0008000000 */
[----:B------:R-:W3:Y:S08]  /*0810*/  LDC.U8 R6, c[0x0][0x548] ;  /* 0x00015200ff067b82 */ /* 0x000ef00000000000 */
[----:B------:R-:W4:Y:S01]  /*0820*/  LDC R217, c[0x0][0x434] ;  /* 0x00010d00ffd97b82 */ /* 0x000f220000000800 */
[----:B-1----:R-:W-:-:S04]  /*0830*/  IABS R5, R4 ;  /* 0x0000000400057213 */ /* 0x002fc80000000000 */
[----:B------:R-:W1:Y:S01]  /*0840*/  I2F.RP R9, R5 ;  /* 0x0000000500097306 */ /* 0x000e620000209400 */
[----:B---3--:R-:W-:-:S07]  /*0850*/  ISETP.NE.AND P0, PT, R6, RZ, PT ;  /* 0x000000ff0600720c */ /* 0x008fce0003f05270 */
[----:B-1----:R-:W1:Y:S06]  /*0860*/  MUFU.RCP R10, R9 ;  /* 0x00000009000a7308 */ /* 0x002e6c0000001000 */
[----:B------:R-:W3:Y:S01]  /*0870*/  @!P0 LDC R6, c[0x0][0x3e0] ;  /* 0x0000f800ff068b82 */ /* 0x000ee20000000800 */
[----:B-1----:R-:W-:-:S04]  /*0880*/  VIADD R10, R10, 0xffffffe ;  /* 0x0ffffffe0a0a7836 */ /* 0x002fc80000000000 */
[----:B------:R-:W1:Y:S01]  /*0890*/  F2I.FTZ.U32.TRUNC.NTZ R11, R10 ;  /* 0x0000000a000b7305 */ /* 0x000e62000021f000 */
[----:B---3--:R-:W-:Y:S02]  /*08a0*/  @!P0 IMAD R6, R194, R6, R185 ;  /* 0x00000006c2068224 */ /* 0x008fe400078e02b9 */
[----:B-1----:R-:W-:Y:S01]  /*08b0*/  IMAD.MOV R8, RZ, RZ, -R11 ;  /* 0x000000ffff087224 */ /* 0x002fe200078e0a0b */
[----:B------:R-:W-:-:S03]  /*08c0*/  MOV R10, RZ ;  /* 0x000000ff000a7202 */ /* 0x000fc60000000f00 */
[----:B------:R-:W-:-:S04]  /*08d0*/  IMAD R8, R8, R5, RZ ;  /* 0x0000000508087224 */ /* 0x000fc800078e02ff */
[----:B------:R-:W-:Y:S01]  /*08e0*/  IMAD.HI.U32 R8, R11, R8, R10 ;  /* 0x000000080b087227 */ /* 0x000fe200078e000a */
[----:B------:R-:W-:Y:S01]  /*08f0*/  SHF.L.U32 R11, R194, 0x7, RZ ;  /* 0x00000007c20b7819 */ /* 0x000fe200000006ff */
[----:B------:R-:W1:Y:S04]  /*0900*/  @P0 LDC R10, c[0x0][0x454] ;  /* 0x00011500ff0a0b82 */ /* 0x000e680000000800 */
[----:B------:R-:W-:-:S04]  /*0910*/  IMAD.HI.U32 R22, R8, R7, RZ ;  /* 0x0000000708167227 */ /* 0x000fc800078e00ff */
[----:B------:R-:W-:-:S04]  /*0920*/  IMAD.MOV R8, RZ, RZ, -R22 ;  /* 0x000000ffff087224 */ /* 0x000fc800078e0a16 */
[----:B------:R-:W-:-:S05]  /*0930*/  IMAD R8, R5, R8, R7 ;  /* 0x0000000805087224 */ /* 0x000fca00078e0207 */
[----:B------:R-:W-:Y:S01]  /*0940*/  ISETP.GT.U32.AND P2, PT, R5, R8, PT ;  /* 0x000000080500720c */ /* 0x000fe20003f44070 */
[----:B-1----:R-:W-:-:S04]  /*0950*/  @P0 IMAD R15, R185, R10, RZ ;  /* 0x0000000ab90f0224 */ /* 0x002fc800078e02ff */
[----:B----4-:R-:W-:-:S08]  /*0960*/  @P0 IMAD R15, R194, R217, R15 ;  /* 0x000000d9c20f0224 */ /* 0x010fd000078e020f */
[----:B------:R-:W-:Y:S01]  /*0970*/  @!P2 IMAD.IADD R8, R8, 0x1, -R5 ;  /* 0x000000010808a824 */ /* 0x000fe200078e0a05 */
[----:B------:R-:W-:Y:S01]  /*0980*/  @!P2 IADD3 R22, PT, PT, R22, 0x1, RZ ;  /* 0x000000011616a810 */ /* 0x000fe20007ffe0ff */
[----:B------:R-:W-:Y:S01]  /*0990*/  @!P0 IMAD R15, R6, R217, RZ ;  /* 0x000000d9060f8224 */ /* 0x000fe200078e02ff */
[----:B------:R-:W-:Y:S02]  /*09a0*/  ISETP.NE.AND P2, PT, R4, RZ, PT ;  /* 0x000000ff0400720c */ /* 0x000fe40003f45270 */
[----:B------:R-:W-:Y:S02]  /*09b0*/  ISETP.GE.U32.AND P3, PT, R8, R5, PT ;  /* 0x000000050800720c */ /* 0x000fe40003f66070 */
[----:B------:R-:W-:Y:S02]  /*09c0*/  LOP3.LUT R5, R185, R4, RZ, 0x3c, !PT ;  /* 0x00000004b9057212 */ /* 0x000fe400078e3cff */
[----:B------:R-:W-:Y:S02]  /*09d0*/  IADD3 R8, PT, PT, R217, 0x3f, RZ ;  /* 0x0000003fd9087810 */ /* 0x000fe40007ffe0ff */
[----:B------:R-:W-:-:S02]  /*09e0*/  ISETP.GE.AND P1, PT, R5, RZ, PT ;  /* 0x000000ff0500720c */ /* 0x000fc40003f26270 */
[----:B------:R-:W-:-:S04]  /*09f0*/  SHF.R.S32.HI R5, RZ, 0x1f, R8 ;  /* 0x0000001fff057819 */ /* 0x000fc80000011408 */
[----:B------:R-:W-:Y:S01]  /*0a00*/  LEA.HI R5, R5, R8, RZ, 0x6 ;  /* 0x0000000805057211 */ /* 0x000fe200078f30ff */
[----:B------:R-:W-:-:S03]  /*0a10*/  @P3 VIADD R22, R22, 0x1 ;  /* 0x0000000116163836 */ /* 0x000fc60000000000 */
[----:B------:R-:W-:-:S03]  /*0a20*/  SHF.R.S32.HI R225, RZ, 0x6, R5 ;  /* 0x00000006ffe17819 */ /* 0x000fc60000011405 */
[----:B------:R-:W-:Y:S01]  /*0a30*/  @!P1 IMAD.MOV R22, RZ, RZ, -R22 ;  /* 0x000000ffff169224 */ /* 0x000fe200078e0a16 */
[----:B------:R-:W-:-:S04]  /*0a40*/  @!P2 LOP3.LUT R22, RZ, R4, RZ, 0x33, !PT ;  /* 0x00000004ff16a212 */ /* 0x000fc800078e33ff */
[----:B------:R-:W-:Y:S01]  /*0a50*/  SHF.R.S32.HI R12, RZ, 0x1f, R22 ;  /* 0x0000001fff0c7819 */ /* 0x000fe20000011416 */
[----:B--2---:R-:W-:Y:S06]  /*0a60*/  @!P0 BRA `(.L_x_82) ;  /* 0x00000000001c8947 */ /* 0x004fec0003800000 */
[----:B------:R-:W1:Y:S08]  /*0a70*/  LDC R5, c[0x0][0x430] ;  /* 0x00010c00ff057b82 */ /* 0x000e700000000800 */
[----:B------:R-:W1:Y:S08]  /*0a80*/  LDC R4, c[0x0][0x454] ;  /* 0x00011500ff047b82 */ /* 0x000e700000000800 */
[----:B------:R-:W2:Y:S01]  /*0a90*/  LDC R13, c[0x0][0x444] ;  /* 0x00011100ff0d7b82 */ /* 0x000ea20000000800 */
[----:B-1----:R-:W-:Y:S01]  /*0aa0*/  LEA R5, R5, R4, 0x7 ;  /* 0x0000000405057211 */ /* 0x002fe200078e38ff */
[----:B--2---:R-:W-:-:S04]  /*0ab0*/  IMAD R4, R194, R13, R11 ;  /* 0x0000000dc2047224 */ /* 0x004fc800078e020b */
[----:B------:R-:W-:Y:S01]  /*0ac0*/  IMAD R9, R5, R185, R4 ;  /* 0x000000b905097224 */ /* 0x000fe200078e0204 */
[----:B------:R-:W-:Y:S06]  /*0ad0*/  BRA `(.L_x_83) ;  /* 0x0000000000107947 */ /* 0x000fec0003800000 */
.L_x_82:
[----:B------:R-:W1:Y:S08]  /*0ae0*/  LDC R4, c[0x0][0x3e0] ;  /* 0x0000f800ff047b82 */ /* 0x000e700000000800 */
[----:B------:R-:W2:Y:S01]  /*0af0*/  LDC R13, c[0x0][0x444] ;  /* 0x00011100ff0d7b82 */ /* 0x000ea20000000800 */
[----:B-1----:R-:W-:-:S04]  /*0b00*/  IMAD R4, R194, R4, R185 ;  /* 0x00000004c2047224 */ /* 0x002fc800078e02b9 */
[----:B--2---:R-:W-:-:S07]  /*0b10*/  IMAD R9, R4, R13, RZ ;  /* 0x0000000d04097224 */ /* 0x004fce00078e02ff */
.L_x_83:
[----:B------:R-:W1:Y:S01]  /*0b20*/  LDCU.64 UR10, c[0x0][0x3d8] ;  /* 0x00007b00ff0a77ac */ /* 0x000e620008000a00 */
[----:B------:R-:W-:Y:S01]  /*0b30*/  VIADD R8, R225, 0xffffffff ;  /* 0xffffffffe1087836 */ /* 0x000fe20000000000 */
[----:B------:R-:W-:Y:S01]  /*0b40*/  SHF.R.S32.HI R207, RZ, 0x1f, R19 ;  /* 0x0000001fffcf7819 */ /* 0x000fe20000011413 */
[----:B------:R-:W-:Y:S01]  /*0b50*/  IMAD.MOV.U32 R203, RZ, RZ, RZ ;  /* 0x000000ffffcb7224 */ /* 0x000fe200078e00ff */
[----:B------:R-:W2:Y:S01]  /*0b60*/  LDCU.64 UR8, c[0x0][0x3a0] ;  /* 0x00007400ff0877ac */ /* 0x000ea20008000a00 */
[----:B------:R-:W-:Y:S01]  /*0b70*/  IADD3 R206, P0, PT, R204, R19, RZ ;  /* 0x00000013ccce7210 */ /* 0x000fe20007f1e0ff */
[----:B------:R-:W3:Y:S01]  /*0b80*/  LDC.64 R232, c[0x0][0x420] ;  /* 0x00010800ffe87b82 */ /* 0x000ee20000000a00 */
[C---:B------:R-:W-:Y:S01]  /*0b90*/  LOP3.LUT R4, R8.reuse, 0x80000001, RZ, 0xc0, !PT ;  /* 0x8000000108047812 */ /* 0x040fe200078ec0ff */
[----:B------:R-:W4:Y:S01]  /*0ba0*/  LDCU.64 UR16, c[0x0][0x3b0] ;  /* 0x00007600ff1077ac */ /* 0x000f220008000a00 */
[----:B------:R-:W-:Y:S01]  /*0bb0*/  IMAD.SHL.U32 R8, R8, 0x40, RZ ;  /* 0x0000004008087824 */ /* 0x000fe200078e00ff */
[----:B------:R-:W-:Y:S01]  /*0bc0*/  LEA.HI.X.SX32 R207, R204, R207, 0x1, P0 ;  /* 0x000000cfcccf7211 */ /* 0x000fe200000f0eff */
[----:B------:R-:W4:Y:S01]  /*0bd0*/  LDCU.64 UR12, c[0x0][0x3a8] ;  /* 0x00007500ff0c77ac */ /* 0x000f220008000a00 */
[----:B------:R-:W-:-:S02]  /*0be0*/  ISETP.NE.AND P4, PT, R4, 0x1, PT ;  /* 0x000000010400780c */ /* 0x000fc40003f85270 */
[----:B------:R-:W3:Y:S01]  /*0bf0*/  LDC R216, c[0x0][0x44c] ;  /* 0x00011300ffd87b82 */ /* 0x000ee20000000800 */
[----:B------:R-:W-:Y:S01]  /*0c00*/  SHF.R.S32.HI R10, RZ, 0x1f, R8 ;  /* 0x0000001fff0a7819 */ /* 0x000fe20000011408 */
[----:B------:R-:W4:Y:S01]  /*0c10*/  LDCU.64 UR14, c[0x0][0x588] ;  /* 0x0000b100ff0e77ac */ /* 0x000f220008000a00 */
[----:B------:R-:W-:Y:S01]  /*0c20*/  ISETP.NE.AND P5, PT, RZ, UR22, PT ;  /* 0x00000016ff007c0c */ /* 0x000fe2000bfa5270 */
[----:B-1----:R-:W-:Y:S01]  /*0c30*/  IMAD R7, R12, UR10, RZ ;  /* 0x0000000a0c077c24 */ /* 0x002fe2000f8e02ff */
[----:B------:R-:W-:Y:S01]  /*0c40*/  SEL R173, RZ, 0x2000, P4 ;  /* 0x00002000ffad7807 */ /* 0x000fe20002000000 */
[----:B------:R-:W1:Y:S01]  /*0c50*/  LDCU.128 UR4, c[0x0][0x590] ;  /* 0x0000b200ff0477ac */ /* 0x000e620008000c00 */
[----:B------:R-:W-:Y:S01]  /*0c60*/  IMAD.IADD R15, R8, 0x1, R15 ;  /* 0x00000001080f7824 */ /* 0x000fe200078e020f */
[----:B------:R-:W3:Y:S01]  /*0c70*/  LDC.64 R210, c[0x0][0x5e8] ;  /* 0x00017a00ffd27b82 */ /* 0x000ee20000000a00 */
[----:B--2---:R-:W-:-:S04]  /*0c80*/  IMAD.WIDE.U32 R4, R194, UR8, R202 ;  /* 0x00000008c2047c25 */ /* 0x004fc8000f8e00ca */
[----:B------:R-:W-:Y:S02]  /*0c90*/  IMAD R16, R22, UR11, R7 ;  /* 0x0000000b16107c24 */ /* 0x000fe4000f8e0207 */
[----:B----4-:R-:W-:Y:S02]  /*0ca0*/  IMAD R7, R10, UR16, RZ ;  /* 0x000000100a077c24 */ /* 0x010fe4000f8e02ff */
[----:B------:R-:W-:-:S04]  /*0cb0*/  IMAD.WIDE.U32 R24, R194, UR12, R202 ;  /* 0x0000000cc2187c25 */ /* 0x000fc8000f8e00ca */
[C---:B------:R-:W-:Y:S01]  /*0cc0*/  IMAD R5, R194.reuse, UR9, R5 ;  /* 0x00000009c2057c24 */ /* 0x040fe2000f8e0205 */
[----:B------:R-:W2:Y:S01]  /*0cd0*/  LDCU.64 UR8, c[0x0][0x398] ;  /* 0x00007300ff0877ac */ /* 0x000ea20008000a00 */
[----:B------:R-:W-:-:S04]  /*0ce0*/  IMAD.WIDE.U32 R20, R194, UR14, R202 ;  /* 0x0000000ec2147c25 */ /* 0x000fc8000f8e00ca */
[----:B------:R-:W-:Y:S01]  /*0cf0*/  IMAD R25, R194, UR13, R25 ;  /* 0x0000000dc2197c24 */ /* 0x000fe2000f8e0219 */
[----:B------:R-:W4:Y:S01]  /*0d00*/  LDCU.64 UR12, c[0x0][0x3d0] ;  /* 0x00007a00ff0c77ac */ /* 0x000f220008000a00 */
[----:B------:R-:W-:Y:S02]  /*0d10*/  IMAD R14, R8, UR17, R7 ;  /* 0x00000011080e7c24 */ /* 0x000fe4000f8e0207 */
[----:B------:R-:W3:Y:S01]  /*0d20*/  LDC.64 R6, c[0x0][0x3c0] ;  /* 0x0000f000ff067b82 */ /* 0x000ee20000000a00 */
[----:B------:R-:W-:Y:S02]  /*0d30*/  IMAD R21, R194, UR15, R21 ;  /* 0x0000000fc2157c24 */ /* 0x000fe4000f8e0215 */
[----:B-1----:R-:W-:Y:S02]  /*0d40*/  IMAD R17, R10, UR4, RZ ;  /* 0x000000040a117c24 */ /* 0x002fe4000f8e02ff */
[----:B------:R-:W-:-:S04]  /*0d50*/  IMAD.WIDE.U32 R28, R8, UR16, RZ ;  /* 0x00000010081c7c25 */ /* 0x000fc8000f8e00ff */
[----:B------:R-:W-:Y:S01]  /*0d60*/  IMAD.WIDE.U32 R20, R8, UR4, R20 ;  /* 0x0000000408147c25 */ /* 0x000fe2000f8e0014 */
[----:B------:R-:W-:-:S03]  /*0d70*/  LOP3.LUT R28, R28, 0x38, R196, 0xf8, !PT ;  /* 0x000000381c1c7812 */ /* 0x000fc600078ef8c4 */
[----:B------:R-:W-:Y:S02]  /*0d80*/  IMAD R26, R8, UR5, R17 ;  /* 0x00000005081a7c24 */ /* 0x000fe4000f8e0211 */
[----:B------:R-:W-:Y:S01]  /*0d90*/  IMAD.WIDE.U32 R24, R22, UR10, R24 ;  /* 0x0000000a16187c25 */ /* 0x000fe2000f8e0018 */
[----:B------:R-:W1:Y:S03]  /*0da0*/  LDCU.64 UR10, c[0x0][0x3c8] ;  /* 0x00007900ff0a77ac */ /* 0x000e660008000a00 */
[----:B------:R-:W-:Y:S02]  /*0db0*/  IMAD.IADD R27, R21, 0x1, R26 ;  /* 0x00000001151b7824 */ /* 0x000fe400078e021a */
[----:B------:R-:W-:Y:S02]  /*0dc0*/  IMAD.IADD R29, R29, 0x1, R14 ;  /* 0x000000011d1d7824 */ /* 0x000fe400078e020e */
[----:B------:R-:W-:-:S02]  /*0dd0*/  IMAD.MOV.U32 R26, RZ, RZ, R20 ;  /* 0x000000ffff1a7224 */ /* 0x000fc400078e0014 */
[----:B--2---:R-:W-:-:S04]  /*0de0*/  IMAD.WIDE.U32 R28, R194, UR8, R28 ;  /* 0x00000008c21c7c25 */ /* 0x004fc8000f8e001c */
[----:B------:R-:W-:-:S04]  /*0df0*/  IMAD.WIDE.U32 R26, R185, UR6, R26 ;  /* 0x00000006b91a7c25 */ /* 0x000fc8000f8e001a */
[----:B----4-:R-:W-:Y:S02]  /*0e00*/  IMAD R17, R12, UR12, RZ ;  /* 0x0000000c0c117c24 */ /* 0x010fe4000f8e02ff */
[----:B------:R-:W-:Y:S01]  /*0e10*/  IMAD R29, R194, UR9, R29 ;  /* 0x00000009c21d7c24 */ /* 0x000fe2000f8e021d */
[----:B------:R-:W2:Y:S01]  /*0e20*/  LDCU.64 UR8, c[0x0][0x380] ;  /* 0x00007000ff0877ac */ /* 0x000ea20008000a00 */
[----:B------:R-:W-:Y:S02]  /*0e30*/  IMAD R27, R185, UR7, R27 ;  /* 0x00000007b91b7c24 */ /* 0x000fe4000f8e021b */
[C---:B------:R-:W-:Y:S01]  /*0e40*/  IMAD R20, R22.reuse, UR13, R17 ;  /* 0x0000000d16147c24 */ /* 0x040fe2000f8e0211 */
[----:B------:R-:W4:Y:S01]  /*0e50*/  LDCU.64 UR6, c[0x0][0x550] ;  /* 0x0000aa00ff0677ac */ /* 0x000f220008000a00 */
[----:B------:R-:W-:Y:S02]  /*0e60*/  IMAD.IADD R17, R25, 0x1, R16 ;  /* 0x0000000119117824 */ /* 0x000fe400078e0210 */
[----:B------:R-:W-:-:S04]  /*0e70*/  IMAD.WIDE.U32 R22, R22, UR12, R4 ;  /* 0x0000000c16167c25 */ /* 0x000fc8000f8e0004 */
[----:B------:R-:W-:-:S04]  /*0e80*/  IMAD.WIDE.U32 R18, R197, UR4, R26 ;  /* 0x00000004c5127c25 */ /* 0x000fc8000f8e001a */
[----:B------:R-:W-:Y:S02]  /*0e90*/  IMAD.MOV.U32 R16, RZ, RZ, R24 ;  /* 0x000000ffff107224 */ /* 0x000fe400078e0018 */
[----:B---3--:R-:W-:Y:S02]  /*0ea0*/  IMAD R4, R207, R6, RZ ;  /* 0x00000006cf047224 */ /* 0x008fe400078e02ff */
[----:B-1----:R-:W-:Y:S01]  /*0eb0*/  IMAD.WIDE.U32 R24, R185, UR10, R28 ;  /* 0x0000000ab9187c25 */ /* 0x002fe2000f8e001c */
[----:B------:R-:W-:Y:S01]  /*0ec0*/  USHF.L.U64.HI UR10, UR4, 0x5, UR5 ;  /* 0x00000005040a7899 */ /* 0x000fe20008010205 */
[----:B----4-:R-:W-:Y:S02]  /*0ed0*/  LEA R214, P0, R18, UR6, 0x1 ;  /* 0x0000000612d67c11 */ /* 0x010fe4000f8008ff */
[----:B------:R-:W-:Y:S02]  /*0ee0*/  IMAD R215, R197, UR5, R19 ;  /* 0x00000005c5d77c24 */ /* 0x000fe4000f8e0213 */
[----:B------:R-:W-:-:S02]  /*0ef0*/  IMAD R19, R206, R7, R4 ;  /* 0x00000007ce137224 */ /* 0x000fc400078e0204 */
[----:B------:R-:W-:Y:S01]  /*0f00*/  IMAD R5, R185, UR11, R25 ;  /* 0x0000000bb9057c24 */ /* 0x000fe2000f8e0219 */
[----:B------:R-:W-:Y:S01]  /*0f10*/  USHF.L.U32 UR11, UR4, 0x5, URZ ;  /* 0x00000005040b7899 */ /* 0x000fe200080006ff */
[----:B------:R-:W-:Y:S01]  /*0f20*/  IMAD.MOV.U32 R4, RZ, RZ, R24 ;  /* 0x000000ffff047224 */ /* 0x000fe200078e0018 */
[----:B------:R-:W1:Y:S01]  /*0f30*/  LDCU.64 UR4, c[0x0][0x390] ;  /* 0x00007200ff0477ac */ /* 0x000e620008000a00 */
[----:B------:R-:W-:Y:S01]  /*0f40*/  IMAD.WIDE.U32 R16, R206, R6, R16 ;  /* 0x00000006ce107225 */ /* 0x000fe200078e0010 */
[----:B------:R-:W-:Y:S01]  /*0f50*/  LEA.HI.X R215, R18, UR7, R215, 0x1, P0 ;  /* 0x0000000712d77c11 */ /* 0x000fe200080f0cd7 */
[----:B------:R-:W-:Y:S02]  /*0f60*/  USHF.L.U32 UR6, UR11, 0x1, URZ ;  /* 0x000000010b067899 */ /* 0x000fe400080006ff */
[----:B------:R-:W-:Y:S01]  /*0f70*/  IMAD.WIDE.U32 R4, R197, UR16, R4 ;  /* 0x00000010c5047c25 */ /* 0x000fe2000f8e0004 */
[----:B------:R-:W-:-:S03]  /*0f80*/  USHF.L.U64.HI UR10, UR11, 0x1, UR10 ;  /* 0x000000010b0a7899 */ /* 0x000fc6000801020a */
[----:B------:R-:W-:Y:S01]  /*0f90*/  IMAD R213, R197, UR17, R5 ;  /* 0x00000011c5d57c24 */ /* 0x000fe2000f8e0205 */
[----:B--2---:R-:W-:Y:S01]  /*0fa0*/  LEA R212, P1, R4, UR8, 0x1 ;  /* 0x0000000804d47c11 */ /* 0x004fe2000f8208ff */
[----:B------:R-:W-:Y:S01]  /*0fb0*/  IMAD.IADD R17, R17, 0x1, R19 ;  /* 0x0000000111117824 */ /* 0x000fe200078e0213 */
[----:B------:R-:W-:Y:S01]  /*0fc0*/  USHF.L.U64.HI UR17, UR16, 0x5, UR17 ;  /* 0x0000000510117899 */ /* 0x000fe20008010211 */
[----:B------:R-:W-:Y:S01]  /*0fd0*/  IMAD.SHL.U32 R14, R6, 0x20, RZ ;  /* 0x00000020060e7824 */ /* 0x000fe200078e00ff */
[----:B------:R-:W-:Y:S01]  /*0fe0*/  LEA.HI.X R213, R4, UR9, R213, 0x1, P1 ;  /* 0x0000000904d57c11 */ /* 0x000fe200088f0cd5 */
[C---:B------:R-:W-:Y:S01]  /*0ff0*/  IMAD.WIDE.U32 R18, R197.reuse, R6, R16 ;  /* 0x00000006c5127225 */ /* 0x040fe200078e0010 */
[----:B------:R-:W2:Y:S01]  /*1000*/  LDC.64 R4, c[0x0][0x3b8] ;  /* 0x0000ee00ff047b82 */ /* 0x000ea20000000a00 */
[C---:B------:R-:W-:Y:S01]  /*1010*/  SHF.L.U64.HI R17, R6.reuse, 0x5, R7 ;  /* 0x0000000506117819 */ /* 0x040fe20000010207 */
[----:B------:R-:W-:Y:S01]  /*1020*/  USHF.L.U32 UR16, UR16, 0x5, URZ ;  /* 0x0000000510107899 */ /* 0x000fe200080006ff */
[----:B------:R-:W-:Y:S01]  /*1030*/  IMAD R12, R197, R7, R19 ;  /* 0x00000007c50c7224 */ /* 0x000fe200078e0213 */
[-C--:B------:R-:W-:Y:S01]  /*1040*/  LEA R19, P1, R6, R18.reuse, 0x6 ;  /* 0x0000001206137211 */ /* 0x080fe200078230ff */
[----:B------:R-:W-:Y:S01]  /*1050*/  IMAD.IADD R21, R23, 0x1, R20 ;  /* 0x0000000117157824 */ /* 0x000fe200078e0214 */
[----:B------:R-:W-:Y:S01]  /*1060*/  IADD3 R16, P0, PT, R14, R18, RZ ;  /* 0x000000120e107210 */ /* 0x000fe20007f1e0ff */
[----:B------:R-:W-:Y:S01]  /*1070*/  IMAD.MOV.U32 R20, RZ, RZ, R22 ;  /* 0x000000ffff147224 */ /* 0x000fe200078e0016 */
[----:B------:R-:W-:Y:S01]  /*1080*/  LEA.HI.X R6, R6, R12, R7, 0x6, P1 ;  /* 0x0000000c06067211 */ /* 0x000fe200008f3407 */
[----:B------:R-:W-:Y:S01]  /*1090*/  USHF.L.U32 UR7, UR16, 0x1, URZ ;  /* 0x0000000110077899 */ /* 0x000fe200080006ff */
[----:B-1----:R-:W-:Y:S01]  /*10a0*/  LEA R22, P1, R19, UR4, 0x1 ;  /* 0x0000000413167c11 */ /* 0x002fe2000f8208ff */
[----:B------:R-:W-:Y:S01]  /*10b0*/  IMAD.X R7, R17, 0x1, R12, P0 ;  /* 0x0000000111077824 */ /* 0x000fe200000e060c */
[C---:B------:R-:W-:Y:S01]  /*10c0*/  IADD3 R14, P0, PT, R19.reuse, R14, RZ ;  /* 0x0000000e130e7210 */ /* 0x040fe20007f1e0ff */
[----:B------:R-:W-:Y:S01]  /*10d0*/  USHF.L.U64.HI UR17, UR16, 0x1, UR17 ;  /* 0x0000000110117899 */ /* 0x000fe20008010211 */
[----:B------:R-:W-:Y:S01]  /*10e0*/  LEA R26, P3, R18, UR4, 0x1 ;  /* 0x00000004121a7c11 */ /* 0x000fe2000f8608ff */
[----:B------:R-:W-:Y:S01]  /*10f0*/  IMAD.IADD R223, R200, 0x1, R173 ;  /* 0x00000001c8df7824 */ /* 0x000fe200078e02ad */
[----:B------:R-:W-:Y:S01]  /*1100*/  LEA R24, P2, R16, UR4, 0x1 ;  /* 0x0000000410187c11 */ /* 0x000fe2000f8408ff */
[----:B------:R-:W-:Y:S01]  /*1110*/  IMAD.X R17, R6, 0x1, R17, P0 ;  /* 0x0000000106117824 */ /* 0x000fe200000e0611 */
[----:B------:R-:W-:Y:S01]  /*1120*/  LEA.HI.X R23, R19, UR5, R6, 0x1, P1 ;  /* 0x0000000513177c11 */ /* 0x000fe200088f0c06 */
[----:B------:R-:W-:Y:S01]  /*1130*/  IMAD.WIDE R232, R15, 0x4, R232 ;  /* 0x000000040fe87825 */ /* 0x000fe200078e02e8 */
[----:B------:R-:W-:-:S02]  /*1140*/  LEA R6, P0, R14, UR4, 0x1 ;  /* 0x000000040e067c11 */ /* 0x000fc4000f8008ff */
[----:B------:R-:W-:Y:S01]  /*1150*/  LEA.HI.X R27, R18, UR5, R12, 0x1, P3 ;  /* 0x00000005121b7c11 */ /* 0x000fe200098f0c0c */
[----:B------:R-:W-:Y:S01]  /*1160*/  @P5 BAR.SYNC.DEFER_BLOCKING 0x0 ;  /* 0x0000000000005b1d */ /* 0x000fe20000010000 */
[----:B------:R-:W-:Y:S01]  /*1170*/  LEA.HI.X R25, R16, UR5, R7, 0x1, P2 ;  /* 0x0000000510197c11 */ /* 0x000fe200090f0c07 */
[-C--:B--2---:R-:W-:Y:S01]  /*1180*/  IMAD R12, R207, R4.reuse, RZ ;  /* 0x00000004cf0c7224 */ /* 0x084fe200078e02ff */
[----:B------:R-:W-:Y:S01]  /*1190*/  LEA.HI.X R7, R14, UR5, R17, 0x1, P0 ;  /* 0x000000050e077c11 */ /* 0x000fe200080f0c11 */
[----:B------:R-:W-:Y:S01]  /*11a0*/  IMAD.WIDE.U32 R18, R206, R4, R20 ;  /* 0x00000004ce127225 */ /* 0x000fe200078e0014 */
[----:B------:R-:W-:Y:S01]  /*11b0*/  IADD3 R16, P0, PT, R214, UR6, RZ ;  /* 0x00000006d6107c10 */ /* 0x000fe2000ff1e0ff */
[----:B------:R-:W1:Y:S02]  /*11c0*/  LDCU.64 UR4, c[0x0][0x388] ;  /* 0x00007100ff0477ac */ /* 0x000e640008000a00 */
[----:B------:R-:W-:Y:S01]  /*11d0*/  IMAD R12, R206, R5, R12 ;  /* 0x00000005ce0c7224 */ /* 0x000fe200078e020c */
[----:B------:R-:W-:Y:S01]  /*11e0*/  IADD3.X R17, PT, PT, R215, UR10, RZ, P0, !PT ;  /* 0x0000000ad7117c10 */ /* 0x000fe200087fe4ff */
[----:B------:R-:W-:-:S02]  /*11f0*/  IMAD.SHL.U32 R14, R4, 0x20, RZ ;  /* 0x00000020040e7824 */ /* 0x000fc400078e00ff */
[----:B------:R-:W-:Y:S02]  /*1200*/  IMAD.IADD R19, R19, 0x1, R12 ;  /* 0x0000000113137824 */ /* 0x000fe400078e020c */
[----:B------:R-:W-:-:S04]  /*1210*/  IMAD.WIDE.U32 R18, R197, R4, R18 ;  /* 0x00000004c5127225 */ /* 0x000fc800078e0012 */
[----:B------:R-:W-:Y:S01]  /*1220*/  IMAD R12, R197, R5, R19 ;  /* 0x00000005c50c7224 */ /* 0x000fe200078e0213 */
[----:B------:R-:W-:Y:S01]  /*1230*/  @!PT LDS RZ, [RZ] ;  /* 0x00000000fffff984 */ /* 0x000fe20000000800 */
[----:B------:R-:W-:Y:S01]  /*1240*/  @!PT LDS RZ, [RZ] ;  /* 0x00000000fffff984 */ /* 0x000fe20000000800 */
[----:B------:R-:W-:Y:S01]  /*1250*/  @!PT LDS RZ, [RZ] ;  /* 0x00000000fffff984 */ /* 0x000fe20000000800 */
[----:B------:R-:W-:Y:S04]  /*1260*/  LDGSTS.E.BYPASS.LTC128B.128 [R200+0xa000], desc[UR18][R26.64] ;  /* 0x0a0000001ac87fae */ /* 0x000fe8000b981a12 */
[----:B------:R-:W-:Y:S04]  /*1270*/  LDGSTS.E.BYPASS.LTC128B.128 [R200+0xb000], desc[UR18][R24.64] ;  /* 0x0b00000018c87fae */ /* 0x000fe8000b981a12 */
[----:B------:R2:W-:Y:S04]  /*1280*/  LDGSTS.E.BYPASS.LTC128B.128 [R200+0xc000], desc[UR18][R22.64] ;  /* 0x0c00000016c87fae */ /* 0x0005e8000b981a12 */
[----:B------:R1:W-:Y:S04]  /*1290*/  LDGSTS.E.BYPASS.LTC128B.128 [R200+0xd000], desc[UR18][R6.64] ;  /* 0x0d00000006c87fae */ /* 0x0003e8000b981a12 */
[----:B------:R-:W0:Y:S04]  /*12a0*/  LDGDEPBAR ;  /* 0x00000000000079af */ /* 0x000e280000000000 */
[----:B------:R-:W-:Y:S04]  /*12b0*/  LDGSTS.E.BYPASS.LTC128B.128 [R200+0x4000], desc[UR18][R214.64] ;  /* 0x04000000d6c87fae */ /* 0x000fe8000b981a12 */
[----:B------:R3:W-:Y:S04]  /*12c0*/  LDGSTS.E.BYPASS.LTC128B.128 [R200+0x5000], desc[UR18][R16.64] ;  /* 0x0500000010c87fae */ /* 0x0007e8000b981a12 */
[----:B------:R-:W-:Y:S01]  /*12d0*/  LDGSTS.E.BYPASS.LTC128B.128 [R223], desc[UR18][R212.64] ;  /* 0x00000000d4df7fae */ /* 0x000fe2000b981a12 */
[----:B--2---:R-:W-:-:S04]  /*12e0*/  IADD3 R22, P0, PT, R212, UR7, RZ ;  /* 0x00000007d4167c10 */ /* 0x004fc8000ff1e0ff */
[----:B------:R-:W-:Y:S02]  /*12f0*/  IADD3.X R23, PT, PT, R213, UR17, RZ, P0, !PT ;  /* 0x00000011d5177c10 */ /* 0x000fe400087fe4ff */
[----:B------:R-:W-:Y:S02]  /*1300*/  LEA R19, P0, R4, R18, 0x6 ;  /* 0x0000001204137211 */ /* 0x000fe400078030ff */
[C---:B-1----:R-:W-:Y:S01]  /*1310*/  LEA R6, P2, R18.reuse, UR4, 0x1 ;  /* 0x0000000412067c11 */ /* 0x042fe2000f8408ff */
[----:B------:R1:W-:Y:S03]  /*1320*/  LDGSTS.E.BYPASS.LTC128B.128 [R223+0x1000], desc[UR18][R22.64] ;  /* 0x0100000016df7fae */ /* 0x0003e6000b981a12 */
[----:B------:R-:W-:Y:S02]  /*1330*/  LEA.HI.X R7, R18, UR5, R12, 0x1, P2 ;  /* 0x0000000512077c11 */ /* 0x000fe400090f0c0c */
[----:B---3--:R-:W-:-:S03]  /*1340*/  SHF.L.U64.HI R17, R4, 0x5, R5 ;  /* 0x0000000504117819 */ /* 0x008fc60000010205 */
[----:B------:R2:W-:Y:S01]  /*1350*/  LDGSTS.E.BYPASS.LTC128B.128 [R200+0x6000], desc[UR18][R6.64] ;  /* 0x0600000006c87fae */ /* 0x0005e2000b981a12 */
[----:B------:R-:W-:Y:S02]  /*1360*/  IADD3 R16, P1, PT, R14, R18, RZ ;  /* 0x000000120e107210 */ /* 0x000fe40007f3e0ff */
[----:B------:R-:W-:Y:S02]  /*1370*/  LEA.HI.X R4, R4, R12, R5, 0x6, P0 ;  /* 0x0000000c04047211 */ /* 0x000fe400000f3405 */
[----:B------:R-:W-:Y:S01]  /*1380*/  IADD3 R14, P0, PT, R19, R14, RZ ;  /* 0x0000000e130e7210 */ /* 0x000fe20007f1e0ff */
[----:B------:R-:W-:Y:S01]  /*1390*/  IMAD.X R5, R17, 0x1, R12, P1 ;  /* 0x0000000111057824 */ /* 0x000fe200008e060c */
[----:B------:R-:W-:Y:S02]  /*13a0*/  LEA R20, P2, R16, UR4, 0x1 ;  /* 0x0000000410147c11 */ /* 0x000fe4000f8408ff */
[----:B------:R-:W-:Y:S01]  /*13b0*/  LEA R18, P1, R19, UR4, 0x1 ;  /* 0x0000000413127c11 */ /* 0x000fe2000f8208ff */
[----:B------:R-:W-:Y:S01]  /*13c0*/  IMAD.X R17, R4, 0x1, R17, P0 ;  /* 0x0000000104117824 */ /* 0x000fe200000e0611 */
[----:B------:R-:W-:-:S02]  /*13d0*/  LEA.HI.X R21, R16, UR5, R5, 0x1, P2 ;  /* 0x0000000510157c11 */ /* 0x000fc400090f0c05 */
[----:B------:R-:W-:Y:S02]  /*13e0*/  LEA.HI.X R19, R19, UR5, R4, 0x1, P1 ;  /* 0x0000000513137c11 */ /* 0x000fe400088f0c04 */
[C---:B-1----:R-:W-:Y:S01]  /*13f0*/  LEA R22, P0, R14.reuse, UR4, 0x1 ;  /* 0x000000040e167c11 */ /* 0x042fe2000f8008ff */
[----:B------:R-:W1:Y:S01]  /*1400*/  LDCU UR4, c[0x0][0x3e0] ;  /* 0x00007c00ff0477ac */ /* 0x000e620008000800 */
[----:B------:R-:W-:Y:S01]  /*1410*/  LDGSTS.E.BYPASS.LTC128B.128 [R200+0x7000], desc[UR18][R20.64] ;  /* 0x0700000014c87fae */ /* 0x000fe2000b981a12 */
[----:B--2---:R-:W2:Y:S01]  /*1420*/  LDC.64 R6, c[0x0][0x460] ;  /* 0x00011800ff067b82 */ /* 0x004ea20000000a00 */
[----:B------:R-:W-:Y:S02]  /*1430*/  SHF.R.S32.HI R5, RZ, 0x1f, R13 ;  /* 0x0000001fff057819 */ /* 0x000fe4000001140d */
[----:B------:R3:W-:Y:S01]  /*1440*/  LDGSTS.E.BYPASS.LTC128B.128 [R200+0x8000], desc[UR18][R18.64] ;  /* 0x0800000012c87fae */ /* 0x0007e2000b981a12 */
[----:B------:R-:W-:Y:S01]  /*1450*/  LEA.HI.X R23, R14, UR5, R17, 0x1, P0 ;  /* 0x000000050e177c11 */ /* 0x000fe200080f0c11 */
[----:B------:R-:W-:Y:S01]  /*1460*/  IMAD.WIDE.U32 R16, R193, 0x4, R232 ;  /* 0x00000004c1107825 */ /* 0x000fe200078e00e8 */
[----:B------:R-:W4:Y:S03]  /*1470*/  S2R R12, SR_CTAID.X ;  /* 0x00000000000c7919 */ /* 0x000f260000002500 */
[----:B------:R-:W-:Y:S01]  /*1480*/  IMAD R5, R5, R194, RZ ;  /* 0x000000c205057224 */ /* 0x000fe200078e02ff */
[----:B------:R-:W5:Y:S01]  /*1490*/  LDG.E R222, desc[UR18][R16.64] ;  /* 0x0000001210de7981 */ /* 0x000f62000c1e1900 */
[----:B-1----:R-:W-:-:S03]  /*14a0*/  USHF.R.S32.HI UR5, URZ, 0x1f, UR4 ;  /* 0x0000001fff057899 */ /* 0x002fc60008011404 */
[----:B------:R-:W5:Y:S04]  /*14b0*/  LDG.E R221, desc[UR18][R16.64+0x20] ;  /* 0x0000201210dd7981 */ /* 0x000f68000c1e1900 */
[----:B------:R-:W5:Y:S04]  /*14c0*/  LDG.E R220, desc[UR18][R16.64+0x80] ;  /* 0x0000801210dc7981 */ /* 0x000f68000c1e1900 */
[----:B------:R1:W5:Y:S01]  /*14d0*/  LDG.E R219, desc[UR18][R16.64+0xa0] ;  /* 0x0000a01210db7981 */ /* 0x000362000c1e1900 */
[----:B---3--:R-:W-:Y:S01]  /*14e0*/  IMAD.WIDE.U32 R18, R194, R13, RZ ;  /* 0x0000000dc2127225 */ /* 0x008fe200078e00ff */
[----:B--2---:R-:W-:Y:S01]  /*14f0*/  ISETP.NE.U32.AND P0, PT, R6, RZ, PT ;  /* 0x000000ff0600720c */ /* 0x004fe20003f05070 */
[----:B------:R-:W2:Y:S01]  /*1500*/  S2R R13, SR_TID.X ;  /* 0x00000000000d7919 */ /* 0x000ea20000002100 */
[----:B------:R-:W3:Y:S01]  /*1510*/  LDC R6, c[0x0][0x508] ;  /* 0x00014200ff067b82 */ /* 0x000ee20000000800 */
[----:B------:R-:W-:Y:S01]  /*1520*/  IMAD.IADD R14, R19, 0x1, R5 ;  /* 0x00000001130e7824 */ /* 0x000fe200078e0205 */
[----:B------:R2:W-:Y:S03]  /*1530*/  LDGSTS.E.BYPASS.LTC128B.128 [R200+0x9000], desc[UR18][R22.64] ;  /* 0x0900000016c87fae */ /* 0x0005e6000b981a12 */
[----:B------:R-:W-:Y:S01]  /*1540*/  IMAD R14, R14, UR4, RZ ;  /* 0x000000040e0e7c24 */ /* 0x000fe2000f8e02ff */
[----:B------:R-:W-:Y:S01]  /*1550*/  ISETP.NE.AND.EX P0, PT, R7, RZ, PT, P0 ;  /* 0x000000ff0700720c */ /* 0x000fe20003f05300 */
[----:B------:R-:W0:Y:S01]  /*1560*/  LDGDEPBAR ;  /* 0x00000000000079af */ /* 0x000e220000000000 */
[----:B------:R-:W4:Y:S01]  /*1570*/  LDC.64 R4, c[0x0][0x5f8] ;  /* 0x00017e00ff047b82 */ /* 0x000f220000000a00 */
[----:B------:R-:W-:-:S02]  /*1580*/  IMAD R14, R18, UR5, R14 ;  /* 0x00000005120e7c24 */ /* 0x000fc4000f8e020e */
[----:B------:R-:W-:-:S04]  /*1590*/  IMAD.WIDE.U32 R18, R18, UR4, RZ ;  /* 0x0000000412127c25 */ /* 0x000fc8000f8e00ff */
[-C--:B-1----:R-:W-:Y:S02]  /*15a0*/  IMAD R16, R185, R216.reuse, RZ ;  /* 0x000000d8b9107224 */ /* 0x082fe400078e02ff */
[----:B------:R-:W-:Y:S01]  /*15b0*/  IMAD.IADD R15, R19, 0x1, R14 ;  /* 0x00000001130f7824 */ /* 0x000fe200078e020e */
[----:B------:R-:W-:Y:S02]  /*15c0*/  SHF.R.S32.HI R7, RZ, 0x1f, R216 ;  /* 0x0000001fff077819 */ /* 0x000fe400000114d8 */
[--C-:B------:R-:W-:Y:S01]  /*15d0*/  SHF.R.S32.HI R17, RZ, 0x1f, R16.reuse ;  /* 0x0000001fff117819 */ /* 0x100fe20000011410 */
[-C--:B------:R-:W-:Y:S01]  /*15e0*/  IMAD R15, R15, R216.reuse, RZ ;  /* 0x000000d80f0f7224 */ /* 0x080fe200078e02ff */
[----:B------:R-:W-:Y:S01]  /*15f0*/  SEL R11, R11, RZ, P0 ;  /* 0x000000ff0b0b7207 */ /* 0x000fe20000000000 */
[----:B------:R-:W-:-:S03]  /*1600*/  IMAD.WIDE.U32 R16, R18, R216, R16 ;  /* 0x000000d812107225 */ /* 0x000fc600078e0010 */
[----:B------:R-:W-:Y:S01]  /*1610*/  IADD3 R11, P0, PT, R8, R11, RZ ;  /* 0x0000000b080b7210 */ /* 0x000fe20007f1e0ff */
[----:B------:R-:W-:Y:S02]  /*1620*/  IMAD R7, R7, R18, R15 ;  /* 0x0000001207077224 */ /* 0x000fe400078e020f */
[----:B------:R-:W-:Y:S01]  /*1630*/  IMAD.WIDE R14, R216, UR4, RZ ;  /* 0x00000004d80e7c25 */ /* 0x000fe2000f8e02ff */
[----:B--2---:R-:W-:Y:S01]  /*1640*/  LOP3.LUT R13, R13, 0x1f, RZ, 0xc0, !PT ;  /* 0x0000001f0d0d7812 */ /* 0x004fe200078ec0ff */
[----:B------:R-:W-:-:S04]  /*1650*/  DEPBAR.LE SB0, 0x1 ;  /* 0x000080400000791a */ /* 0x000fc80000000000 */
[----:B------:R-:W-:Y:S01]  /*1660*/  IMAD.IADD R17, R17, 0x1, R7 ;  /* 0x0000000111117824 */ /* 0x000fe200078e0207 */
[----:B------:R-:W-:Y:S01]  /*1670*/  BAR.SYNC.DEFER_BLOCKING 0x0 ;  /* 0x0000000000007b1d */ /* 0x000fe20000010000 */
[----:B------:R-:W-:Y:S02]  /*1680*/  IMAD.X R10, RZ, RZ, R10, P0 ;  /* 0x000000ffff0a7224 */ /* 0x000fe400000e060a */
[----:B------:R-:W-:Y:S02]  /*1690*/  IMAD R7, R15, R11, RZ ;  /* 0x0000000b0f077224 */ /* 0x000fe400078e02ff */
[----:B------:R-:W-:Y:S01]  /*16a0*/  IMAD R216, R216, UR4, RZ ;  /* 0x00000004d8d87c24 */ /* 0x000fe2000f8e02ff */
[----:B------:R-:W1:Y:S01]  /*16b0*/  LDCU.64 UR4, c[0x0][0x570] ;  /* 0x0000ae00ff0477ac */ /* 0x000e620008000a00 */
[----:B----4-:R-:W-:-:S04]  /*16c0*/  IMAD.WIDE.U32 R18, R12, R4, RZ ;  /* 0x000000040c127225 */ /* 0x010fc800078e00ff */
[----:B------:R-:W-:Y:S01]  /*16d0*/  IMAD R7, R14, R10, R7 ;  /* 0x0000000a0e077224 */ /* 0x000fe200078e0207 */
[----:B------:R-:W-:Y:S01]  /*16e0*/  SEL R4, R18, RZ, P5 ;  /* 0x000000ff12047207 */ /* 0x000fe20002800000 */
[----:B------:R-:W-:-:S04]  /*16f0*/  IMAD.WIDE.U32 R14, R14, R11, R16 ;  /* 0x0000000b0e0e7225 */ /* 0x000fc800078e0010 */
[----:B------:R-:W-:Y:S02]  /*1700*/  IMAD R13, R195, R216, R13 ;  /* 0x000000d8c30d7224 */ /* 0x000fe400078e020d */
[----:B------:R-:W-:Y:S02]  /*1710*/  IMAD R5, R12, R5, R19 ;  /* 0x000000050c057224 */ /* 0x000fe400078e0213 */
[----:B------:R-:W-:Y:S01]  /*1720*/  IMAD.IADD R205, R204, 0x1, R217 ;  /* 0x00000001cccd7824 */ /* 0x000fe200078e02d9 */
[----:B------:R-:W-:Y:S01]  /*1730*/  IADD3 R4, P1, P0, R13, R14, R4 ;  /* 0x0000000e0d047210 */ /* 0x000fe2000783e004 */
[----:B------:R-:W-:Y:S01]  /*1740*/  IMAD.IADD R7, R15, 0x1, R7 ;  /* 0x000000010f077824 */ /* 0x000fe200078e0207 */
[----:B------:R-:W-:Y:S01]  /*1750*/  SHF.R.S32.HI R10, RZ, 0x1f, R13 ;  /* 0x0000001fff0a7819 */ /* 0x000fe2000001140d */
[----:B------:R-:W-:Y:S01]  /*1760*/  IMAD.IADD R9, R8, 0x1, R9 ;  /* 0x0000000108097824 */ /* 0x000fe200078e0209 */
[----:B------:R-:W-:Y:S01]  /*1770*/  SEL R5, R5, RZ, P5 ;  /* 0x000000ff05057207 */ /* 0x000fe20002800000 */
[----:B------:R2:W4:Y:S01]  /*1780*/  LDSM.16.M88.4 R140, [R184] ;  /* 0x00000000b88c783b */ /* 0x0005220000000200 */
[----:B---3--:R-:W-:-:S02]  /*1790*/  IADD3 R6, PT, PT, R205, -R224, -R6 ;  /* 0x800000e0cd067210 */ /* 0x008fc40007ffe806 */
[----:B------:R-:W-:Y:S01]  /*17a0*/  IADD3.X R10, PT, PT, R10, R7, R5, P1, P0 ;  /* 0x000000070a0a7210 */ /* 0x000fe20000fe0405 */
[----:B------:R-:W-:Y:S01]  /*17b0*/  IMAD.SHL.U32 R11, R216, 0x40, RZ ;  /* 0x00000040d80b7824 */ /* 0x000fe200078e00ff */
[----:B------:R-:W-:Y:S01]  /*17c0*/  SHF.R.S32.HI R5, RZ, 0x1f, R6 ;  /* 0x0000001fff057819 */ /* 0x000fe20000011406 */
[----:B------:R2:W3:Y:S03]  /*17d0*/  LDSM.16.M88.4 R144, [R184+0x800] ;  /* 0x00080000b890783b */ /* 0x0004e60000000200 */
[----:B------:R-:W-:Y:S01]  /*17e0*/  LEA.HI R208, R5, R6, RZ, 0x6 ;  /* 0x0000000605d07211 */ /* 0x000fe200078f30ff */
[----:B------:R2:W2:Y:S01]  /*17f0*/  LDSM.16.M88.4 R148, [R182] ;  /* 0x00000000b694783b */ /* 0x0004a20000000200 */
[C---:B------:R-:W-:Y:S02]  /*1800*/  IADD3 R4, P0, PT, R11.reuse, R4, RZ ;  /* 0x000000040b047210 */ /* 0x040fe40007f1e0ff */
[----:B------:R-:W-:Y:S01]  /*1810*/  SHF.R.S32.HI R208, RZ, 0x6, R208 ;  /* 0x00000006ffd07819 */ /* 0x000fe200000114d0 */
[----:B------:R2:W2:Y:S01]  /*1820*/  LDSM.16.M88.4 R152, [R182+0x800] ;  /* 0x00080000b698783b */ /* 0x0004a20000000200 */
[----:B------:R-:W-:-:S02]  /*1830*/  LEA.HI.X.SX32 R11, R11, R10, 0x1, P0 ;  /* 0x0000000a0b0b7211 */ /* 0x000fc400000f0eff */
[C---:B-1----:R-:W-:Y:S01]  /*1840*/  LEA R230, P0, R4.reuse, UR4, 0x2 ;  /* 0x0000000404e67c11 */ /* 0x042fe2000f8010ff */
[----:B------:R1:W1:Y:S01]  /*1850*/  LDSM.16.M88.4 R156, [R180] ;  /* 0x00000000b49c783b */ /* 0x0002620000000200 */
[----:B------:R-:W-:Y:S02]  /*1860*/  VIMNMX R208, PT, PT, RZ, R208, !PT ;  /* 0x000000d0ffd07248 */ /* 0x000fe40007fe0100 */
[----:B------:R-:W-:Y:S01]  /*1870*/  LEA.HI.X R231, R4, UR5, R11, 0x2, P0 ;  /* 0x0000000504e77c11 */ /* 0x000fe200080f140b */
[----:B------:R1:W1:Y:S01]  /*1880*/  LDSM.16.M88.4 R160, [R180+0x800] ;  /* 0x00080000b4a0783b */ /* 0x0002620000000200 */
[----:B------:R-:W-:-:S03]  /*1890*/  ISETP.GT.AND P0, PT, R225, R208, PT ;  /* 0x000000d0e100720c */ /* 0x000fc60003f04270 */
[----:B------:R1:W1:Y:S01]  /*18a0*/  LDSM.16.M88.4 R164, [R179] ;  /* 0x00000000b3a4783b */ /* 0x0002620000000200 */
[----:B------:R-:W-:-:S03]  /*18b0*/  IMAD.WIDE R210, R9, 0x4, R210 ;  /* 0x0000000409d27825 */ /* 0x000fc600078e02d2 */
[----:B------:R1:W1:Y:S01]  /*18c0*/  LDSM.16.M88.4 R168, [R179+0x800] ;  /* 0x00080000b3a8783b */ /* 0x0002620000000200 */
        /* <DEDUP_REMOVED lines=31> */
[----:B------:R-:W-:Y:S01]  /*1ac0*/  CS2R R36, SRZ ;  /* 0x0000000000247805 */ /* 0x000fe2000001ff00 */
[----:B-1234-:R-:W-:Y:S06]  /*1ad0*/  @!P0 BRA `(.L_x_84) ;  /* 0x00000028003c8947 */ /* 0x01efec0003800000 */
[----:B------:R-:W1:Y:S01]  /*1ae0*/  LDC R203, c[0x0][0x44c] ;  /* 0x00011300ffcb7b82 */ /* 0x000e620000000800 */
[----:B------:R-:W2:Y:S01]  /*1af0*/  LDCU UR5, c[0x0][0x3b0] ;  /* 0x00007600ff0577ac */ /* 0x000ea20008000800 */
[----:B------:R-:W-:Y:S01]  /*1b00*/  IMAD.SHL.U32 R218, R225, 0x40, RZ ;  /* 0x00000040e1da7824 */ /* 0x000fe200078e00ff */
[----:B------:R-:W-:Y:S01]  /*1b10*/  IADD3 R205, PT, PT, R205, 0x80, -R224 ;  /* 0x00000080cdcd7810 */ /* 0x000fe20007ffe8e0 */
[----:B------:R-:W-:Y:S01]  /*1b20*/  IMAD.IADD R204, R191, 0x1, R204 ;  /* 0x00000001bfcc7824 */ /* 0x000fe200078e02cc */
[----:B------:R-:W3:Y:S01]  /*1b30*/  LDCU UR4, c[0x0][0x590] ;  /* 0x0000b200ff0477ac */ /* 0x000ee20008000800 */
[----:B------:R-:W-:Y:S01]  /*1b40*/  SHF.L.U32 R216, R216, 0x3, RZ ;  /* 0x00000003d8d87819 */ /* 0x000fe200000006ff */
[----:B------:R-:W-:Y:S01]  /*1b50*/  IMAD.IADD R174, R190, 0x1, R173 ;  /* 0x00000001beae7824 */ /* 0x000fe200078e02ad */
[----:B------:R-:W-:Y:S01]  /*1b60*/  IADD3 R4, PT, PT, R218, R193, R224 ;  /* 0x000000c1da047210 */ /* 0x000fe20007ffe0e0 */
[----:B------:R-:W4:Y:S03]  /*1b70*/  LDCU UR8, c[0x0][0x3e0] ;  /* 0x00007c00ff0877ac */ /* 0x000f260008000800 */
[----:B------:R-:W-:Y:S01]  /*1b80*/  IADD3 R217, PT, PT, R4, -0x1f, -R217 ;  /* 0xffffffe104d97810 */ /* 0x000fe20007ffe8d9 */
[----:B------:R-:W1:Y:S01]  /*1b90*/  LDCU UR9, c[0x0][0x45c] ;  /* 0x00008b80ff0977ac */ /* 0x000e620008000800 */
[----:B--2---:R-:W-:-:S02]  /*1ba0*/  USHF.L.U32 UR5, UR5, 0x6, URZ ;  /* 0x0000000605057899 */ /* 0x004fc400080006ff */
[----:B---3--:R-:W-:Y:S01]  /*1bb0*/  USHF.L.U32 UR4, UR4, 0x6, URZ ;  /* 0x0000000604047899 */ /* 0x008fe200080006ff */
[----:B------:R-:W-:Y:S02]  /*1bc0*/  IADD3 R173, PT, PT, R188, R173, RZ ;  /* 0x000000adbcad7210 */ /* 0x000fe40007ffe0ff */
[----:B------:R-:W-:-:S09]  /*1bd0*/  MOV R95, RZ ;  /* 0x000000ff005f7202 */ /* 0x000fd20000000f00 */
.L_x_87:
[----:B------:R-:W0:Y:S01]  /*1be0*/  LDGDEPBAR ;  /* 0x00000000000079af */ /* 0x000e220000000000 */
[--C-:B------:R-:W-:Y:S02]  /*1bf0*/  IMAD.IADD R136, R183, 0x1, R174.reuse ;  /* 0x00000001b7887824 */ /* 0x100fe400078e02ae */
[C---:B-----5:R-:W-:Y:S01]  /*1c00*/  FMUL.FTZ R229, R222.reuse, 1.4426950216293334961 ;  /* 0x3fb8aa3bdee57820 */ /* 0x060fe20000410000 */
[----:B------:R-:W-:Y:S01]  /*1c10*/  IMAD.IADD R192, R181, 0x1, R174 ;  /* 0x00000001b5c07824 */ /* 0x000fe200078e02ae */
[----:B------:R-:W-:Y:S01]  /*1c20*/  FSETP.NEU.FTZ.AND P0, PT, R222, -INF , PT ;  /* 0xff800000de00780b */ /* 0x000fe20003f1d000 */
[----:B------:R-:W-:Y:S02]  /*1c30*/  VIADD R218, R218, 0xffffffc0 ;  /* 0xffffffc0dada7836 */ /* 0x000fe40000000000 */
[----:B------:R-:W-:Y:S01]  /*1c40*/  FMUL.FTZ R234, R221, 1.4426950216293334961 ;  /* 0x3fb8aa3bddea7820 */ /* 0x000fe20000410000 */
[----:B------:R-:W-:Y:S01]  /*1c50*/  FMUL.FTZ R236, R220, 1.4426950216293334961 ;  /* 0x3fb8aa3bdcec7820 */ /* 0x000fe20000410000 */
[----:B------:R-:W-:Y:S01]  /*1c60*/  FMUL.FTZ R238, R219, 1.4426950216293334961 ;  /* 0x3fb8aa3bdbee7820 */ /* 0x000fe20000410000 */
[----:B------:R-:W-:Y:S01]  /*1c70*/  VIADD R225, R225, 0xffffffff ;  /* 0xffffffffe1e17836 */ /* 0x000fe20000000000 */
[----:B------:R-:W-:Y:S11]  /*1c80*/  ISETP.GE.AND P2, PT, R218, R205, PT ;  /* 0x000000cdda00720c */ /* 0x000ff60003f46270 */
[----:B------:R-:W-:Y:S02]  /*1c90*/  @!UPT UIADD3 URZ, UPT, UPT, URZ, URZ, URZ ;  /* 0x000000fffffff290 */ /* 0x000fe4000fffe0ff */
[C---:B------:R-:W-:Y:S01]  /*1ca0*/  @!P2 VIADD R240, R204.reuse, 0x1 ;  /* 0x00000001ccf0a836 */ /* 0x040fe20000000000 */
[----:B------:R-:W-:Y:S04]  /*1cb0*/  DEPBAR.LE SB0, 0x0 ;  /* 0x000080000000791a */ /* 0x000fe80000000000 */
[----:B------:R-:W-:Y:S01]  /*1cc0*/  BAR.SYNC.DEFER_BLOCKING 0x0 ;  /* 0x0000000000007b1d */ /* 0x000fe20000010000 */
[C---:B------:R-:W-:Y:S02]  /*1cd0*/  @!P2 VIADD R250, R204.reuse, 0x8 ;  /* 0x00000008ccfaa836 */ /* 0x040fe40000000000 */
[C---:B------:R-:W-:Y:S03]  /*1ce0*/  @!P2 VIADD R248, R204.reuse, 0x9 ;  /* 0x00000009ccf8a836 */ /* 0x040fe60000000000 */
[----:B------:R-:W-:Y:S08]  /*1cf0*/  LDSM.16.M88.4 R100, [R174] ;  /* 0x00000000ae64783b */ /* 0x000ff00000000200 */
[----:B------:R-:W2:Y:S08]  /*1d00*/  LDSM.16.M88.4 R104, [R184+-0x4000] ;  /* 0xffc00000b868783b */ /* 0x000eb00000000200 */
[----:B------:R-:W3:Y:S08]  /*1d10*/  LDSM.16.M88.4 R108, [R174+0x1000] ;  /* 0x00100000ae6c783b */ /* 0x000ef00000000200 */
[----:B------:R-:W4:Y:S08]  /*1d20*/  LDSM.16.M88.4 R112, [R184+-0x3800] ;  /* 0xffc80000b870783b */ /* 0x000f300000000200 */
[----:B------:R-:W-:Y:S08]  /*1d30*/  LDSM.16.M88.4 R116, [R136] ;  /* 0x000000008874783b */ /* 0x000ff00000000200 */
[----:B------:R-:W1:Y:S01]  /*1d40*/  LDSM.16.M88.4 R120, [R182+-0x4000] ;  /* 0xffc00000b678783b */ /* 0x000e620000000200 */
[-C--:B--2---:R-:W-:Y:S07]  /*1d50*/  HMMA.16816.F32.BF16 R4, R100, R104.reuse, RZ ;  /* 0x000000686404723c */ /* 0x084fee00000418ff */
[----:B------:R-:W2:Y:S01]  /*1d60*/  LDSM.16.M88.4 R124, [R136+0x1000] ;  /* 0x00100000887c783b */ /* 0x000ea20000000200 */
[C---:B---3--:R-:W-:Y:S07]  /*1d70*/  HMMA.16816.F32.BF16 R8, R108.reuse, R104, RZ ;  /* 0x000000686c08723c */ /* 0x048fee00000418ff */
[----:B------:R-:W-:Y:S01]  /*1d80*/  LDSM.16.M88.4 R128, [R192] ;  /* 0x00000000c080783b */ /* 0x000fe20000000200 */
[-C--:B------:R-:W-:Y:S07]  /*1d90*/  HMMA.16816.F32.BF16 R12, R108, R106.reuse, RZ ;  /* 0x0000006a6c0c723c */ /* 0x080fee00000418ff */
[----:B------:R-:W-:Y:S01]  /*1da0*/  LDSM.16.M88.4 R132, [R180+-0x4000] ;  /* 0xffc00000b484783b */ /* 0x000fe20000000200 */
[C---:B------:R-:W-:Y:S07]  /*1db0*/  HMMA.16816.F32.BF16 R16, R100.reuse, R106, RZ ;  /* 0x0000006a6410723c */ /* 0x040fee00000418ff */
[----:B------:R-:W3:Y:S01]  /*1dc0*/  LDSM.16.M88.4 R104, [R182+-0x3800] ;  /* 0xffc80000b668783b */ /* 0x000ee20000000200 */
[-C--:B----4-:R-:W-:Y:S07]  /*1dd0*/  HMMA.16816.F32.BF16 R20, R100, R112.reuse, RZ ;  /* 0x000000706414723c */ /* 0x090fee00000418ff */
[----:B------:R4:W3:Y:S01]  /*1de0*/  LDSM.16.M88.4 R136, [R192+0x1000] ;  /* 0x00100000c088783b */ /* 0x0008e20000000200 */
[C---:B------:R-:W-:Y:S08]  /*1df0*/  HMMA.16816.F32.BF16 R24, R108.reuse, R112, RZ ;  /* 0x000000706c18723c */ /* 0x040ff000000418ff */
[-C--:B------:R-:W-:Y:S08]  /*1e00*/  HMMA.16816.F32.BF16 R28, R108, R114.reuse, RZ ;  /* 0x000000726c1c723c */ /* 0x080ff000000418ff */
[----:B------:R-:W-:Y:S01]  /*1e10*/  HMMA.16816.F32.BF16 R32, R100, R114, RZ ;  /* 0x000000726420723c */ /* 0x000fe200000418ff */
[----:B------:R-:W3:Y:S07]  /*1e20*/  LDSM.16.M88.4 R100, [R180+-0x3800] ;  /* 0xffc80000b464783b */ /* 0x000eee0000000200 */
[-C--:B-1----:R-:W-:Y:S01]  /*1e30*/  HMMA.16816.F32.BF16 R4, R116, R120.reuse, R4 ;  /* 0x000000787404723c */ /* 0x082fe20000041804 */
[----:B------:R-:W-:Y:S07]  /*1e40*/  LDSM.16.M88.4 R112, [R179+-0x4000] ;  /* 0xffc00000b370783b */ /* 0x000fee0000000200 */
[C---:B--2---:R-:W-:Y:S04]  /*1e50*/  HMMA.16816.F32.BF16 R8, R124.reuse, R120, R8 ;  /* 0x000000787c08723c */ /* 0x044fe80000041808 */
[----:B------:R-:W-:Y:S01]  /*1e60*/  IMAD.IADD R120, R183, 0x1, R192 ;  /* 0x00000001b7787824 */ /* 0x000fe200078e02c0 */
[----:B----4-:R-:W-:Y:S03]  /*1e70*/  FSEL R192, R229, RZ, P0 ;  /* 0x000000ffe5c07208 */ /* 0x010fe60000000000 */
[-C--:B------:R-:W-:Y:S01]  /*1e80*/  HMMA.16816.F32.BF16 R12, R124, R122.reuse, R12 ;  /* 0x0000007a7c0c723c */ /* 0x080fe2000004180c */
[----:B------:R-:W1:Y:S07]  /*1e90*/  LDSM.16.M88.4 R108, [R120] ;  /* 0x00000000786c783b */ /* 0x000e6e0000000200 */
[C---:B------:R-:W-:Y:S04]  /*1ea0*/  HMMA.16816.F32.BF16 R16, R116.reuse, R122, R16 ;  /* 0x0000007a7410723c */ /* 0x040fe80000041810 */
[C---:B------:R-:W-:Y:S04]  /*1eb0*/  @!P2 VIADD R122, R204.reuse, 0x10 ;  /* 0x00000010cc7aa836 */ /* 0x040fe80000000000 */
[-C--:B---3--:R-:W-:Y:S08]  /*1ec0*/  HMMA.16816.F32.BF16 R20, R116, R104.reuse, R20 ;  /* 0x000000687414723c */ /* 0x088ff00000041814 */
[C---:B------:R-:W-:Y:S08]  /*1ed0*/  HMMA.16816.F32.BF16 R24, R124.reuse, R104, R24 ;  /* 0x000000687c18723c */ /* 0x040ff00000041818 */
[-C--:B------:R-:W-:Y:S08]  /*1ee0*/  HMMA.16816.F32.BF16 R28, R124, R106.reuse, R28 ;  /* 0x0000006a7c1c723c */ /* 0x080ff0000004181c */
[----:B------:R-:W-:Y:S01]  /*1ef0*/  HMMA.16816.F32.BF16 R32, R116, R106, R32 ;  /* 0x0000006a7420723c */ /* 0x000fe20000041820 */
[----:B------:R-:W2:Y:S03]  /*1f00*/  LDSM.16.M88.4 R104, [R120+0x1000] ;  /* 0x001000007868783b */ /* 0x000ea60000000200 */
[C-C-:B------:R-:W-:Y:S04]  /*1f10*/  @!P2 VIADDMNMX R117, R217.reuse, 0xffffffe8, R224.reuse, PT ;  /* 0xffffffe8d975a846 */ /* 0x140fe800038001e0 */
[-C--:B------:R-:W-:Y:S08]  /*1f20*/  HMMA.16816.F32.BF16 R4, R128, R132.reuse, R4 ;  /* 0x000000848004723c */ /* 0x080ff00000041804 */
[C---:B------:R-:W-:Y:S04]  /*1f30*/  HMMA.16816.F32.BF16 R8, R136.reuse, R132, R8 ;  /* 0x000000848808723c */ /* 0x040fe80000041808 */
[C---:B------:R-:W-:Y:S04]  /*1f40*/  @!P2 VIMNMX R133, PT, PT, R217.reuse, R224, PT ;  /* 0x000000e0d985a248 */ /* 0x040fe80003fe0100 */
[-C--:B------:R-:W-:Y:S08]  /*1f50*/  HMMA.16816.F32.BF16 R12, R136, R134.reuse, R12 ;  /* 0x00000086880c723c */ /* 0x080ff0000004180c */
[C---:B------:R-:W-:Y:S08]  /*1f60*/  HMMA.16816.F32.BF16 R16, R128.reuse, R134, R16 ;  /* 0x000000868010723c */ /* 0x040ff00000041810 */
[-C--:B------:R-:W-:Y:S08]  /*1f70*/  HMMA.16816.F32.BF16 R20, R128, R100.reuse, R20 ;  /* 0x000000648014723c */ /* 0x080ff00000041814 */
[C---:B------:R-:W-:Y:S08]  /*1f80*/  HMMA.16816.F32.BF16 R24, R136.reuse, R100, R24 ;  /* 0x000000648818723c */ /* 0x040ff00000041818 */
[-C--:B------:R-:W-:Y:S03]  /*1f90*/  HMMA.16816.F32.BF16 R28, R136, R102.reuse, R28 ;  /* 0x00000066881c723c */ /* 0x080fe6000004181c */
[----:B------:R-:W-:Y:S04]  /*1fa0*/  @!P2 VIADDMNMX R139, R217, 0xffffffe0, R224, PT ;  /* 0xffffffe0d98ba846 */ /* 0x000fe800038001e0 */
[-C--:B------:R-:W-:Y:S01]  /*1fb0*/  @!P2 ISETP.GE.AND P1, PT, R204, R139.reuse, PT ;  /* 0x0000008bcc00a20c */ /* 0x080fe20003f26270 */
[----:B------:R-:W-:Y:S01]  /*1fc0*/  HMMA.16816.F32.BF16 R32, R128, R102, R32 ;  /* 0x000000668020723c */ /* 0x000fe20000041820 */
[----:B------:R-:W3:Y:S03]  /*1fd0*/  LDSM.16.M88.4 R100, [R179+-0x3800] ;  /* 0xffc80000b364783b */ /* 0x000ee60000000200 */
[----:B------:R-:W-:Y:S04]  /*1fe0*/  @!P2 ISETP.GE.AND P0, PT, R240, R139, PT ;  /* 0x0000008bf000a20c */ /* 0x000fe80003f06270 */
[-C--:B-1----:R-:W-:Y:S08]  /*1ff0*/  HMMA.16816.F32.BF16 R4, R108, R112.reuse, R4 ;  /* 0x000000706c04723c */ /* 0x082ff00000041804 */
[C---:B--2---:R-:W-:Y:S08]  /*2000*/  HMMA.16816.F32.BF16 R8, R104.reuse, R112, R8 ;  /* 0x000000706808723c */ /* 0x044ff00000041808 */
[-C--:B------:R-:W-:Y:S03]  /*2010*/  HMMA.16816.F32.BF16 R12, R104, R114.reuse, R12 ;  /* 0x00000072680c723c */ /* 0x080fe6000004180c */
[----:B------:R-:W-:Y:S02]  /*2020*/  @!P2 FSEL R5, R5, -INF , !P0 ;  /* 0xff8000000505a808 */ /* 0x000fe40004000000 */
[----:B------:R-:W-:Y:S02]  /*2030*/  FSETP.NEU.FTZ.AND P0, PT, R221, -INF , PT ;  /* 0xff800000dd00780b */ /* 0x000fe40003f1d000 */
[----:B------:R-:W-:Y:S01]  /*2040*/  @!P2 FSEL R4, R4, -INF , !P1 ;  /* 0xff8000000404a808 */ /* 0x000fe20004800000 */
[C---:B------:R-:W-:Y:S04]  /*2050*/  HMMA.16816.F32.BF16 R16, R108.reuse, R114, R16 ;  /* 0x000000726c10723c */ /* 0x040fe80000041810 */
[----:B------:R-:W-:Y:S01]  /*2060*/  @!P2 ISETP.GE.AND P1, PT, R204, R117, PT ;  /* 0x00000075cc00a20c */ /* 0x000fe20003f26270 */
[--C-:B------:R-:W-:Y:S01]  /*2070*/  FFMA.FTZ R237, R5, UR9, -R192.reuse ;  /* 0x0000000905ed7c23 */ /* 0x100fe200080108c0 */
[----:B------:R-:W-:Y:S01]  /*2080*/  FSEL R113, R234, RZ, P0 ;  /* 0x000000ffea717208 */ /* 0x000fe20000000000 */
[----:B------:R-:W-:Y:S01]  /*2090*/  FFMA.FTZ R229, R4, UR9, -R192 ;  /* 0x0000000904e57c23 */ /* 0x000fe200080108c0 */
[----:B------:R-:W-:Y:S01]  /*20a0*/  FSETP.NEU.FTZ.AND P0, PT, R220, -INF , PT ;  /* 0xff800000dc00780b */ /* 0x000fe20003f1d000 */
[-C--:B---3--:R-:W-:Y:S01]  /*20b0*/  HMMA.16816.F32.BF16 R20, R108, R100.reuse, R20 ;  /* 0x000000646c14723c */ /* 0x088fe20000041814 */
[----:B------:R1:W-:Y:S02]  /*20c0*/  MUFU.EX2 R234, R237 ;  /* 0x000000ed00ea7308 */ /* 0x0003e40000000800 */
[----:B------:R-:W-:Y:S02]  /*20d0*/  @!P2 FSEL R6, R6, -INF , !P1 ;  /* 0xff8000000606a808 */ /* 0x000fe40004800000 */
[----:B------:R-:W-:Y:S02]  /*20e0*/  FSEL R137, R236, RZ, P0 ;  /* 0x000000ffec897208 */ /* 0x000fe40000000000 */
[----:B------:R-:W-:Y:S01]  /*20f0*/  FSETP.NEU.FTZ.AND P0, PT, R219, -INF , PT ;  /* 0xff800000db00780b */ /* 0x000fe20003f1d000 */
[C---:B------:R-:W-:Y:S03]  /*2100*/  HMMA.16816.F32.BF16 R24, R104.reuse, R100, R24 ;  /* 0x000000646818723c */ /* 0x040fe60000041818 */
[----:B------:R-:W-:Y:S01]  /*2110*/  MUFU.EX2 R229, R229 ;  /* 0x000000e500e57308 */ /* 0x000fe20000000800 */
[----:B------:R-:W-:Y:S01]  /*2120*/  @!P2 VIADDMNMX R5, R217, 0x8, R224, PT ;  /* 0x00000008d905a846 */ /* 0x000fe200038001e0 */
[--C-:B------:R-:W-:Y:S01]  /*2130*/  FFMA.FTZ R235, R6, UR9, -R113.reuse ;  /* 0x0000000906eb7c23 */ /* 0x100fe20008010871 */
[----:B------:R-:W-:Y:S02]  /*2140*/  FSEL R6, R238, RZ, P0 ;  /* 0x000000ffee067208 */ /* 0x000fe40000000000 */
[-C--:B------:R-:W-:Y:S03]  /*2150*/  HMMA.16816.F32.BF16 R28, R104, R102.reuse, R28 ;  /* 0x00000066681c723c */ /* 0x080fe6000004181c */
[C---:B------:R-:W-:Y:S02]  /*2160*/  @!P2 ISETP.GE.AND P0, PT, R240.reuse, R5, PT ;  /* 0x00000005f000a20c */ /* 0x040fe40003f06270 */
[----:B------:R-:W-:Y:S01]  /*2170*/  MUFU.EX2 R235, R235 ;  /* 0x000000eb00eb7308 */ /* 0x000fe20000000800 */
[----:B------:R-:W-:Y:S02]  /*2180*/  @!P2 ISETP.GE.AND P1, PT, R240, R117, PT ;  /* 0x00000075f000a20c */ /* 0x000fe40003f26270 */
[----:B------:R-:W-:Y:S01]  /*2190*/  @!P2 FSEL R11, R11, -INF , !P0 ;  /* 0xff8000000b0ba808 */ /* 0x000fe20004000000 */
[----:B------:R-:W-:Y:S04]  /*21a0*/  HMMA.16816.F32.BF16 R32, R108, R102, R32 ;  /* 0x000000666c20723c */ /* 0x000fe80000041820 */
[-C--:B------:R-:W-:Y:S02]  /*21b0*/  @!P2 ISETP.GE.AND P0, PT, R250, R133.reuse, PT ;  /* 0x00000085fa00a20c */ /* 0x080fe40003f06270 */
[----:B------:R-:W-:Y:S02]  /*21c0*/  @!P2 FSEL R7, R7, -INF , !P1 ;  /* 0xff8000000707a808 */ /* 0x000fe40004800000 */
[----:B------:R-:W-:Y:S02]  /*21d0*/  @!P2 FSEL R12, R12, -INF , !P0 ;  /* 0xff8000000c0ca808 */ /* 0x000fe40004000000 */
[-C--:B------:R-:W-:Y:S01]  /*21e0*/  @!P2 ISETP.GE.AND P0, PT, R248, R133.reuse, PT ;  /* 0x00000085f800a20c */ /* 0x080fe20003f06270 */
[----:B------:R-:W-:Y:S01]  /*21f0*/  FFMA.FTZ R239, R7, UR9, -R113 ;  /* 0x0000000907ef7c23 */ /* 0x000fe20008010871 */
[----:B------:R-:W-:Y:S02]  /*2200*/  @!P2 ISETP.GE.AND P1, PT, R204, R133, PT ;  /* 0x00000085cc00a20c */ /* 0x000fe40003f26270 */
[----:B------:R-:W-:Y:S01]  /*2210*/  @!P2 FSEL R13, R13, -INF , !P0 ;  /* 0xff8000000d0da808 */ /* 0x000fe20004000000 */
[----:B------:R2:W-:Y:S01]  /*2220*/  MUFU.EX2 R236, R239 ;  /* 0x000000ef00ec7308 */ /* 0x0005e20000000800 */
[----:B------:R-:W-:Y:S02]  /*2230*/  LEA R134, P0, R193, R210, 0x2 ;  /* 0x000000d2c1867211 */ /* 0x000fe400078010ff */
[----:B------:R-:W-:Y:S01]  /*2240*/  @!P2 FSEL R8, R8, -INF , !P1 ;  /* 0xff8000000808a808 */ /* 0x000fe20004800000 */
[--C-:B------:R-:W-:Y:S01]  /*2250*/  FFMA.FTZ R242, R13, UR9, -R137.reuse ;  /* 0x000000090df27c23 */ /* 0x100fe20008010889 */
[----:B------:R-:W-:Y:S02]  /*2260*/  LEA.HI.X R135, R193, R211, RZ, 0x2, P0 ;  /* 0x000000d3c1877211 */ /* 0x000fe400000f14ff */
[----:B------:R-:W-:Y:S01]  /*2270*/  @!P2 ISETP.GE.AND P0, PT, R248, R5, PT ;  /* 0x00000005f800a20c */ /* 0x000fe20003f06270 */
[--C-:B-1----:R-:W-:Y:S01]  /*2280*/  FFMA.FTZ R237, R8, UR9, -R137.reuse ;  /* 0x0000000908ed7c23 */ /* 0x102fe20008010889 */
[----:B------:R-:W-:Y:S01]  /*2290*/  @!P2 ISETP.GE.AND P1, PT, R240, R133, PT ;  /* 0x00000085f000a20c */ /* 0x000fe20003f26270 */
[----:B------:R-:W3:Y:S01]  /*22a0*/  LDG.E R243, desc[UR18][R134.64] ;  /* 0x0000001286f37981 */ /* 0x000ee2000c1e1900 */
[----:B------:R-:W-:Y:S01]  /*22b0*/  @!P2 FSEL R15, R15, -INF , !P0 ;  /* 0xff8000000f0fa808 */ /* 0x000fe20004000000 */
[--C-:B------:R-:W-:Y:S01]  /*22c0*/  FFMA.FTZ R240, R11, UR9, -R6.reuse ;  /* 0x000000090bf07c23 */ /* 0x100fe20008010806 */
[-C--:B------:R-:W-:Y:S01]  /*22d0*/  @!P2 ISETP.GE.AND P0, PT, R250, R139.reuse, PT ;  /* 0x0000008bfa00a20c */ /* 0x080fe20003f06270 */
[----:B------:R-:W4:Y:S01]  /*22e0*/  LDG.E R247, desc[UR18][R134.64+0x20] ;  /* 0x0000201286f77981 */ /* 0x000f22000c1e1900 */
[----:B------:R-:W-:Y:S01]  /*22f0*/  @!P2 FSEL R9, R9, -INF , !P1 ;  /* 0xff8000000909a808 */ /* 0x000fe20004800000 */
[----:B------:R-:W-:Y:S01]  /*2300*/  FFMA.FTZ R245, R15, UR9, -R6 ;  /* 0x000000090ff57c23 */ /* 0x000fe20008010806 */
[----:B------:R-:W-:Y:S01]  /*2310*/  @!P2 FSEL R16, R16, -INF , !P0 ;  /* 0xff8000001010a808 */ /* 0x000fe20004000000 */
[----:B------:R-:W5:Y:S01]  /*2320*/  LDG.E R252, desc[UR18][R134.64+0x80] ;  /* 0x0000801286fc7981 */ /* 0x000f62000c1e1900 */
[----:B------:R-:W-:Y:S01]  /*2330*/  @!P2 ISETP.GE.AND P0, PT, R248, R139, PT ;  /* 0x0000008bf800a20c */ /* 0x000fe20003f06270 */
[----:B------:R-:W-:Y:S01]  /*2340*/  FFMA.FTZ R241, R9, UR9, -R137 ;  /* 0x0000000909f17c23 */ /* 0x000fe20008010889 */
[----:B------:R-:W-:Y:S01]  /*2350*/  @!P2 ISETP.GE.AND P1, PT, R204, R5, PT ;  /* 0x00000005cc00a20c */ /* 0x000fe20003f26270 */
[----:B------:R1:W5:Y:S01]  /*2360*/  LDG.E R129, desc[UR18][R134.64+0xa0] ;  /* 0x0000a01286817981 */ /* 0x000362000c1e1900 */
[----:B------:R-:W-:Y:S01]  /*2370*/  @!P2 FSEL R17, R17, -INF , !P0 ;  /* 0xff8000001111a808 */ /* 0x000fe20004000000 */
[----:B------:R1:W-:Y:S01]  /*2380*/  MUFU.EX2 R238, R241 ;  /* 0x000000f100ee7308 */ /* 0x0003e20000000800 */
[-C--:B------:R-:W-:Y:S01]  /*2390*/  @!P2 ISETP.GE.AND P0, PT, R250, R117.reuse, PT ;  /* 0x00000075fa00a20c */ /* 0x080fe20003f06270 */
[--C-:B------:R-:W-:Y:S01]  /*23a0*/  FFMA.FTZ R246, R16, UR9, -R192.reuse ;  /* 0x0000000910f67c23 */ /* 0x100fe200080108c0 */
[----:B------:R-:W-:Y:S01]  /*23b0*/  @!P2 FSEL R10, R10, -INF , !P1 ;  /* 0xff8000000a0aa808 */ /* 0x000fe20004800000 */
[----:B------:R-:W-:Y:S01]  /*23c0*/  FFMA.FTZ R249, R17, UR9, -R192 ;  /* 0x0000000911f97c23 */ /* 0x000fe200080108c0 */
[----:B------:R-:W-:Y:S02]  /*23d0*/  @!P2 FSEL R18, R18, -INF , !P0 ;  /* 0xff8000001212a808 */ /* 0x000fe40004000000 */
[----:B------:R-:W-:Y:S01]  /*23e0*/  @!P2 ISETP.GE.AND P0, PT, R248, R117, PT ;  /* 0x00000075f800a20c */ /* 0x000fe20003f06270 */
[----:B--2---:R-:W-:Y:S02]  /*23f0*/  FFMA.FTZ R239, R10, UR9, -R6 ;  /* 0x000000090aef7c23 */ /* 0x004fe40008010806 */
[----:B------:R-:W-:Y:S01]  /*2400*/  MUFU.EX2 R246, R246 ;  /* 0x000000f600f67308 */ /* 0x000fe20000000800 */
[--C-:B------:R-:W-:Y:S01]  /*2410*/  FFMA.FTZ R248, R18, UR9, -R113.reuse ;  /* 0x0000000912f87c23 */ /* 0x100fe20008010871 */
[----:B------:R-:W-:Y:S01]  /*2420*/  @!P2 FSEL R19, R19, -INF , !P0 ;  /* 0xff8000001313a808 */ /* 0x000fe20004000000 */
[----:B------:R-:W-:Y:S01]  /*2430*/  @!P2 VIADD R18, R204, 0x11 ;  /* 0x00000011cc12a836 */ /* 0x000fe20000000000 */
[----:B------:R-:W-:Y:S02]  /*2440*/  @!P2 ISETP.GE.AND P0, PT, R122, R139, PT ;  /* 0x0000008b7a00a20c */ /* 0x000fe40003f06270 */
[----:B------:R-:W-:Y:S01]  /*2450*/  @!P2 ISETP.GE.AND P1, PT, R250, R5, PT ;  /* 0x00000005fa00a20c */ /* 0x000fe20003f26270 */
[----:B------:R-:W-:Y:S01]  /*2460*/  FFMA.FTZ R251, R19, UR9, -R113 ;  /* 0x0000000913fb7c23 */ /* 0x000fe20008010871 */
[----:B------:R-:W-:Y:S01]  /*2470*/  @!P2 FSEL R20, R20, -INF , !P0 ;  /* 0xff8000001414a808 */ /* 0x000fe20004000000 */
[----:B-1----:R-:W-:Y:S01]  /*2480*/  FFMA.FTZ R241, R12, UR9, -R137 ;  /* 0x000000090cf17c23 */ /* 0x002fe20008010889 */
[----:B------:R-:W-:Y:S01]  /*2490*/  @!P2 ISETP.GE.AND P0, PT, R18, R139, PT ;  /* 0x0000008b1200a20c */ /* 0x000fe20003f06270 */
[----:B------:R-:W1:Y:S01]  /*24a0*/  MUFU.EX2 R249, R249 ;  /* 0x000000f900f97308 */ /* 0x000e620000000800 */
[----:B------:R-:W-:Y:S01]  /*24b0*/  @!P2 FSEL R14, R14, -INF , !P1 ;  /* 0xff8000000e0ea808 */ /* 0x000fe20004800000 */
[----:B------:R-:W-:Y:S01]  /*24c0*/  FFMA.FTZ R250, R20, UR9, -R192 ;  /* 0x0000000914fa7c23 */ /* 0x000fe200080108c0 */
[----:B------:R-:W-:Y:S02]  /*24d0*/  @!P2 FSEL R21, R21, -INF , !P0 ;  /* 0xff8000001515a808 */ /* 0x000fe40004000000 */
[-C--:B------:R-:W-:Y:S01]  /*24e0*/  @!P2 ISETP.GE.AND P0, PT, R122, R117.reuse, PT ;  /* 0x000000757a00a20c */ /* 0x080fe20003f06270 */
[----:B------:R-:W-:Y:S01]  /*24f0*/  FFMA.FTZ R244, R14, UR9, -R6 ;  /* 0x000000090ef47c23 */ /* 0x000fe20008010806 */
[----:B------:R-:W-:Y:S03]  /*2500*/  ISETP.GT.AND P1, PT, R225, R208, PT ;  /* 0x000000d0e100720c */ /* 0x000fe60003f24270 */
[----:B------:R-:W-:Y:S01]  /*2510*/  MUFU.EX2 R248, R248 ;  /* 0x000000f800f87308 */ /* 0x000fe20000000800 */
[----:B------:R-:W-:Y:S01]  /*2520*/  @!P2 FSEL R22, R22, -INF , !P0 ;  /* 0xff8000001616a808 */ /* 0x000fe20004000000 */
[----:B------:R-:W-:Y:S01]  /*2530*/  FFMA.FTZ R131, R21, UR9, -R192 ;  /* 0x0000000915837c23 */ /* 0x000fe200080108c0 */
[----:B------:R-:W-:Y:S03]  /*2540*/  @!P2 ISETP.GE.AND P0, PT, R18, R117, PT ;  /* 0x000000751200a20c */ /* 0x000fe60003f06270 */
[--C-:B------:R-:W-:Y:S01]  /*2550*/  FFMA.FTZ R130, R22, UR9, -R113.reuse ;  /* 0x0000000916827c23 */ /* 0x100fe20008010871 */
[----:B------:R-:W-:Y:S01]  /*2560*/  @!P2 FSEL R23, R23, -INF , !P0 ;  /* 0xff8000001717a808 */ /* 0x000fe20004000000 */
[----:B------:R-:W-:Y:S01]  /*2570*/  @!P2 VIADD R22, R204, 0x18 ;  /* 0x00000018cc16a836 */ /* 0x000fe20000000000 */
[-C--:B------:R-:W-:Y:S01]  /*2580*/  @!P2 ISETP.GE.AND P0, PT, R122, R133.reuse, PT ;  /* 0x000000857a00a20c */ /* 0x080fe20003f06270 */
[----:B------:R-:W2:Y:S02]  /*2590*/  MUFU.EX2 R251, R251 ;  /* 0x000000fb00fb7308 */ /* 0x000ea40000000800 */
[----:B------:R-:W-:Y:S01]  /*25a0*/  FFMA.FTZ R17, R23, UR9, -R113 ;  /* 0x0000000917117c23 */ /* 0x000fe20008010871 */
[----:B------:R-:W-:Y:S02]  /*25b0*/  @!P2 FSEL R24, R24, -INF , !P0 ;  /* 0xff8000001818a808 */ /* 0x000fe40004000000 */
[----:B------:R-:W-:Y:S05]  /*25c0*/  @!P2 ISETP.GE.AND P0, PT, R18, R133, PT ;  /* 0x000000851200a20c */ /* 0x000fea0003f06270 */
[----:B------:R2:W-:Y:S01]  /*25d0*/  MUFU.EX2 R135, R17 ;  /* 0x0000001100877308 */ /* 0x0005e20000000800 */
[----:B------:R-:W-:Y:S01]  /*25e0*/  @!P2 FSEL R25, R25, -INF , !P0 ;  /* 0xff8000001919a808 */ /* 0x000fe20004000000 */
[--C-:B------:R-:W-:Y:S01]  /*25f0*/  FFMA.FTZ R134, R24, UR9, -R137.reuse ;  /* 0x0000000918867c23 */ /* 0x100fe20008010889 */
[-C--:B------:R-:W-:Y:S03]  /*2600*/  @!P2 ISETP.GE.AND P0, PT, R122, R5.reuse, PT ;  /* 0x000000057a00a20c */ /* 0x080fe60003f06270 */
[--C-:B------:R-:W-:Y:S01]  /*2610*/  FFMA.FTZ R121, R25, UR9, -R137.reuse ;  /* 0x0000000919797c23 */ /* 0x100fe20008010889 */
        /* <DEDUP_REMOVED lines=8> */
[----:B------:R-:W1:Y:S01]  /*26a0*/  MUFU.EX2 R240, R240 ;  /* 0x000000f000f07308 */ /* 0x000e620000000800 */
[----:B------:R-:W-:Y:S01]  /*26b0*/  F2FP.BF16.F32.PACK_AB R26, R236, R235 ;  /* 0x000000ebec1a723e */ /* 0x000fe200000010ff */
[--C-:B------:R-:W-:Y:S01]  /*26c0*/  FFMA.FTZ R123, R27, UR9, -R6.reuse ;  /* 0x000000091b7b7c23 */ /* 0x100fe20008010806 */
[----:B------:R-:W-:Y:S02]  /*26d0*/  @!P2 FSEL R28, R28, -INF , !P0 ;  /* 0xff8000001c1ca808 */ /* 0x000fe40004000000 */
[----:B------:R-:W-:Y:S01]  /*26e0*/  @!P2 ISETP.GE.AND P0, PT, R18, R133, PT ;  /* 0x000000851200a20c */ /* 0x000fe20003f06270 */
[----:B------:R1:W-:Y:S02]  /*26f0*/  STS [R199+0x400], R26 ;  /* 0x0004001ac7007388 */ /* 0x0003e40000000800 */
[--C-:B------:R-:W-:Y:S01]  /*2700*/  FFMA.FTZ R133, R28, UR9, -R137.reuse ;  /* 0x000000091c857c23 */ /* 0x100fe20008010889 */
[----:B------:R-:W-:Y:S01]  /*2710*/  @!P2 FSEL R29, R29, -INF , !P0 ;  /* 0xff8000001d1da808 */ /* 0x000fe20004000000 */
[----:B------:R-:W1:Y:S01]  /*2720*/  MUFU.EX2 R237, R237 ;  /* 0x000000ed00ed7308 */ /* 0x000e620000000800 */
[----:B------:R-:W-:Y:S03]  /*2730*/  @!P2 ISETP.GE.AND P0, PT, R22, R5, PT ;  /* 0x000000051600a20c */ /* 0x000fe60003f06270 */
[----:B------:R-:W-:Y:S01]  /*2740*/  FFMA.FTZ R137, R29, UR9, -R137 ;  /* 0x000000091d897c23 */ /* 0x000fe20008010889 */
[----:B------:R-:W-:Y:S02]  /*2750*/  @!P2 FSEL R30, R30, -INF , !P0 ;  /* 0xff8000001e1ea808 */ /* 0x000fe40004000000 */
[-C--:B------:R-:W-:Y:S03]  /*2760*/  @!P2 ISETP.GE.AND P0, PT, R22, R139.reuse, PT ;  /* 0x0000008b1600a20c */ /* 0x080fe60003f06270 */
[----:B------:R-:W-:Y:S01]  /*2770*/  MUFU.EX2 R138, R137 ;  /* 0x00000089008a7308 */ /* 0x000fe20000000800 */
[----:B--2---:R-:W-:Y:S01]  /*2780*/  FFMA.FTZ R17, R30, UR9, -R6 ;  /* 0x000000091e117c23 */ /* 0x004fe20008010806 */
[----:B------:R-:W-:Y:S02]  /*2790*/  @!P2 FSEL R32, R32, -INF , !P0 ;  /* 0xff8000002020a808 */ /* 0x000fe40004000000 */
[----:B------:R-:W-:Y:S06]  /*27a0*/  @!P2 ISETP.GE.AND P0, PT, R18, R139, PT ;  /* 0x0000008b1200a20c */ /* 0x000fec0003f06270 */
[----:B------:R2:W-:Y:S01]  /*27b0*/  MUFU.EX2 R137, R17 ;  /* 0x0000001100897308 */ /* 0x0005e20000000800 */
[----:B------:R-:W-:Y:S01]  /*27c0*/  @!P2 FSEL R33, R33, -INF , !P0 ;  /* 0xff8000002121a808 */ /* 0x000fe20004000000 */
[--C-:B------:R-:W-:Y:S01]  /*27d0*/  FFMA.FTZ R139, R32, UR9, -R192.reuse ;  /* 0x00000009208b7c23 */ /* 0x100fe200080108c0 */
[----:B------:R-:W-:Y:S02]  /*27e0*/  @!P2 ISETP.GE.AND P0, PT, R22, R117, PT ;  /* 0x000000751600a20c */ /* 0x000fe40003f06270 */
[----:B------:R-:W-:Y:S01]  /*27f0*/  F2FP.BF16.F32.PACK_AB R22, R234, R229 ;  /* 0x000000e5ea16723e */ /* 0x000fe200000010ff */
[----:B------:R-:W-:Y:S01]  /*2800*/  FFMA.FTZ R192, R33, UR9, -R192 ;  /* 0x0000000921c07c23 */ /* 0x000fe200080108c0 */
[----:B------:R-:W-:Y:S03]  /*2810*/  @!P2 FSEL R34, R34, -INF , !P0 ;  /* 0xff8000002222a808 */ /* 0x000fe60004000000 */
[----:B------:R-:W-:Y:S01]  /*2820*/  MUFU.EX2 R241, R241 ;  /* 0x000000f100f17308 */ /* 0x000fe20000000800 */
[----:B------:R-:W-:Y:S01]  /*2830*/  @!P2 ISETP.GE.AND P0, PT, R18, R117, PT ;  /* 0x000000751200a20c */ /* 0x000fe20003f06270 */
[----:B------:R-:W-:Y:S01]  /*2840*/  STS [R199], R22 ;  /* 0x00000016c7007388 */ /* 0x000fe20000000800 */
[--C-:B------:R-:W-:Y:S02]  /*2850*/  FFMA.FTZ R19, R34, UR9, -R113.reuse ;  /* 0x0000000922137c23 */ /* 0x100fe40008010871 */
[----:B------:R-:W-:Y:S01]  /*2860*/  @!P2 FSEL R35, R35, -INF , !P0 ;  /* 0xff8000002323a808 */ /* 0x000fe20004000000 */
[----:B------:R-:W-:Y:S01]  /*2870*/  STS [R228], R25 ;  /* 0x00000019e4007388 */ /* 0x000fe20000000800 */
[----:B------:R-:W-:Y:S03]  /*2880*/  @!P2 ISETP.GE.AND P0, PT, R18, R5, PT ;  /* 0x000000051200a20c */ /* 0x000fe60003f06270 */
[----:B------:R-:W1:Y:S01]  /*2890*/  MUFU.EX2 R242, R242 ;  /* 0x000000f200f27308 */ /* 0x000e620000000800 */
[----:B--2---:R-:W-:Y:S01]  /*28a0*/  F2FP.BF16.F32.PACK_AB R17, R251, R248 ;  /* 0x000000f8fb11723e */ /* 0x004fe200000010ff */
[----:B------:R-:W-:Y:S01]  /*28b0*/  FFMA.FTZ R113, R35, UR9, -R113 ;  /* 0x0000000923717c23 */ /* 0x000fe20008010871 */
[----:B-1----:R-:W-:Y:S02]  /*28c0*/  F2FP.BF16.F32.PACK_AB R18, R240, R239 ;  /* 0x000000eff012723e */ /* 0x002fe400000010ff */
[----:B------:R-:W-:Y:S01]  /*28d0*/  @!P2 FSEL R31, R31, -INF , !P0 ;  /* 0xff8000001f1fa808 */ /* 0x000fe20004000000 */
[----:B------:R1:W-:Y:S01]  /*28e0*/  STS [R228+0x400], R17 ;  /* 0x00040011e4007388 */ /* 0x0003e20000000800 */
[----:B------:R-:W-:Y:S03]  /*28f0*/  F2FP.BF16.F32.PACK_AB R34, R238, R237 ;  /* 0x000000edee22723e */ /* 0x000fe600000010ff */
[----:B------:R-:W-:Y:S01]  /*2900*/  MUFU.EX2 R244, R244 ;  /* 0x000000f400f47308 */ /* 0x000fe20000000800 */
[----:B------:R2:W-:Y:S01]  /*2910*/  STS [R199+0x1400], R18 ;  /* 0x00140012c7007388 */ /* 0x0005e20000000800 */
[----:B------:R-:W-:Y:S03]  /*2920*/  FFMA.FTZ R6, R31, UR9, -R6 ;  /* 0x000000091f067c23 */ /* 0x000fe60008010806 */
[----:B------:R-:W-:Y:S05]  /*2930*/  STS [R199+0x1000], R34 ;  /* 0x00100022c7007388 */ /* 0x000fea0000000800 */
[----:B------:R-:W1:Y:S01]  /*2940*/  MUFU.EX2 R245, R245 ;  /* 0x000000f500f57308 */ /* 0x000e620000000800 */
[----:B------:R-:W-:Y:S05]  /*2950*/  F2FP.BF16.F32.PACK_AB R23, R242, R241 ;  /* 0x000000f1f217723e */ /* 0x000fea00000010ff */
[----:B------:R-:W-:Y:S04]  /*2960*/  STS [R228+0x1000], R23 ;  /* 0x00100017e4007388 */ /* 0x000fe80000000800 */
[----:B------:R-:W-:Y:S10]  /*2970*/  MUFU.EX2 R250, R250 ;  /* 0x000000fa00fa7308 */ /* 0x000ff40000000800 */
[----:B------:R-:W2:Y:S01]  /*2980*/  MUFU.EX2 R131, R131 ;  /* 0x0000008300837308 */ /* 0x000ea20000000800 */
[----:B-1----:R-:W-:Y:S05]  /*2990*/  F2FP.BF16.F32.PACK_AB R21, R245, R244 ;  /* 0x000000f4f515723e */ /* 0x002fea00000010ff */
[----:B------:R-:W-:Y:S04]  /*29a0*/  STS [R228+0x1400], R21 ;  /* 0x00140015e4007388 */ /* 0x000fe80000000800 */
[----:B------:R-:W1:Y:S10]  /*29b0*/  MUFU.EX2 R130, R130 ;  /* 0x0000008200827308 */ /* 0x000e740000000800 */
[----:B------:R-:W-:Y:S01]  /*29c0*/  MUFU.EX2 R126, R113 ;  /* 0x00000071007e7308 */ /* 0x000fe20000000800 */
[----:B--2---:R-:W-:Y:S05]  /*29d0*/  F2FP.BF16.F32.PACK_AB R30, R131, R250 ;  /* 0x000000fa831e723e */ /* 0x004fea00000010ff */
[----:B------:R-:W-:Y:S04]  /*29e0*/  STS [R227], R30 ;  /* 0x0000001ee3007388 */ /* 0x000fe80000000800 */
[----:B------:R-:W-:Y:S01]  /*29f0*/  MUFU.EX2 R139, R139 ;  /* 0x0000008b008b7308 */ /* 0x000fe20000000800 */
[----:B-1----:R-:W-:Y:S05]  /*2a00*/  F2FP.BF16.F32.PACK_AB R26, R135, R130 ;  /* 0x00000082871a723e */ /* 0x002fea00000010ff */
[----:B------:R-:W-:Y:S04]  /*2a10*/  STS [R227+0x400], R26 ;  /* 0x0004001ae3007388 */ /* 0x000fe80000000800 */
[----:B------:R-:W1:Y:S10]  /*2a20*/  MUFU.EX2 R192, R192 ;  /* 0x000000c000c07308 */ /* 0x000e740000000800 */
[----:B------:R1:W2:Y:S10]  /*2a30*/  MUFU.EX2 R125, R19 ;  /* 0x00000013007d7308 */ /* 0x0002b40000000800 */
[----:B------:R-:W-:Y:S10]  /*2a40*/  MUFU.EX2 R134, R134 ;  /* 0x0000008600867308 */ /* 0x000ff40000000800 */
[----:B------:R-:W2:Y:S01]  /*2a50*/  MUFU.EX2 R121, R121 ;  /* 0x0000007900797308 */ /* 0x000ea20000000800 */
[----:B-1----:R-:W-:Y:S02]  /*2a60*/  F2FP.BF16.F32.PACK_AB R19, R192, R139 ;  /* 0x0000008bc013723e */ /* 0x002fe400000010ff */
[----:B--2---:R-:W-:Y:S03]  /*2a70*/  F2FP.BF16.F32.PACK_AB R17, R126, R125 ;  /* 0x0000007d7e11723e */ /* 0x004fe600000010ff */
[----:B------:R-:W-:Y:S04]  /*2a80*/  STS [R226], R19 ;  /* 0x00000013e2007388 */ /* 0x000fe80000000800 */
[----:B------:R-:W-:Y:S01]  /*2a90*/  MUFU.EX2 R122, R122 ;  /* 0x0000007a007a7308 */ /* 0x000fe20000000800 */
[----:B------:R-:W-:Y:S09]  /*2aa0*/  STS [R226+0x400], R17 ;  /* 0x00040011e2007388 */ /* 0x000ff20000000800 */
[----:B------:R-:W1:Y:S01]  /*2ab0*/  MUFU.EX2 R123, R123 ;  /* 0x0000007b007b7308 */ /* 0x000e620000000800 */
[----:B------:R-:W-:Y:S05]  /*2ac0*/  F2FP.BF16.F32.PACK_AB R18, R121, R134 ;  /* 0x000000867912723e */ /* 0x000fea00000010ff */
[----:B------:R-:W-:Y:S04]  /*2ad0*/  STS [R227+0x1000], R18 ;  /* 0x00100012e3007388 */ /* 0x000fe80000000800 */
[----:B------:R-:W2:Y:S10]  /*2ae0*/  MUFU.EX2 R133, R133 ;  /* 0x0000008500857308 */ /* 0x000eb40000000800 */
[----:B------:R-:W3:Y:S01]  /*2af0*/  MUFU.EX2 R127, R6 ;  /* 0x00000006007f7308 */ /* 0x000ee20000000800 */
[----:B-1----:R-:W-:Y:S05]  /*2b00*/  F2FP.BF16.F32.PACK_AB R22, R123, R122 ;  /* 0x0000007a7b16723e */ /* 0x002fea00000010ff */
[----:B------:R-:W-:Y:S01]  /*2b10*/  STS [R227+0x1400], R22 ;  /* 0x00140016e3007388 */ /* 0x000fe20000000800 */
[----:B--2---:R-:W-:Y:S05]  /*2b20*/  F2FP.BF16.F32.PACK_AB R25, R138, R133 ;  /* 0x000000858a19723e */ /* 0x004fea00000010ff */
[----:B------:R-:W-:Y:S01]  /*2b30*/  STS [R226+0x1000], R25 ;  /* 0x00100019e2007388 */ /* 0x000fe20000000800 */
[----:B---3--:R-:W-:Y:S05]  /*2b40*/  F2FP.BF16.F32.PACK_AB R29, R127, R137 ;  /* 0x000000897f1d723e */ /* 0x008fea00000010ff */
[----:B------:R-:W-:Y:S04]  /*2b50*/  STS [R226+0x1400], R29 ;  /* 0x0014001de2007388 */ /* 0x000fe80000000800 */
[----:B------:R-:W1:Y:S08]  /*2b60*/  LDSM.16.M88.4 R100, [R190+0x4000] ;  /* 0x00400000be64783b */ /* 0x000e700000000200 */
[----:B------:R-:W2:Y:S08]  /*2b70*/  LDSM.16.M88.4 R104, [R190+0x5000] ;  /* 0x00500000be68783b */ /* 0x000eb00000000200 */
[----:B------:R-:W3:Y:S08]  /*2b80*/  LDSM.16.M88.4 R108, [R172+0x4000] ;  /* 0x00400000ac6c783b */ /* 0x000ef00000000200 */
[----:B------:R-:W4:Y:S08]  /*2b90*/  LDSM.16.M88.4 R112, [R172+0x5000] ;  /* 0x00500000ac70783b */ /* 0x000f300000000200 */
[----:B------:R-:W4:Y:S01]  /*2ba0*/  LDSM.16.M88.4 R116, [R3+0x4000] ;  /* 0x004000000374783b */ /* 0x000f220000000200 */
[-C--:B-1----:R-:W-:Y:S08]  /*2bb0*/  HMMA.16816.F32.BF16 R4, R100, R140.reuse, RZ ;  /* 0x0000008c6404723c */ /* 0x082ff000000418ff */
[C---:B--2---:R-:W-:Y:S08]  /*2bc0*/  HMMA.16816.F32.BF16 R8, R104.reuse, R140, RZ ;  /* 0x0000008c6808723c */ /* 0x044ff000000418ff */
[-C--:B------:R-:W-:Y:S08]  /*2bd0*/  HMMA.16816.F32.BF16 R12, R104, R142.reuse, RZ ;  /* 0x0000008e680c723c */ /* 0x080ff000000418ff */
[C---:B------:R-:W-:Y:S08]  /*2be0*/  HMMA.16816.F32.BF16 R16, R100.reuse, R142, RZ ;  /* 0x0000008e6410723c */ /* 0x040ff000000418ff */
[-C--:B------:R-:W-:Y:S08]  /*2bf0*/  HMMA.16816.F32.BF16 R20, R100, R144.reuse, RZ ;  /* 0x000000906414723c */ /* 0x080ff000000418ff */
[C---:B------:R-:W-:Y:S08]  /*2c00*/  HMMA.16816.F32.BF16 R24, R104.reuse, R144, RZ ;  /* 0x000000906818723c */ /* 0x040ff000000418ff */
[-C--:B------:R-:W-:Y:S01]  /*2c10*/  HMMA.16816.F32.BF16 R28, R104, R146.reuse, RZ ;  /* 0x00000092681c723c */ /* 0x080fe200000418ff */
[----:B------:R-:W1:Y:S07]  /*2c20*/  LDSM.16.M88.4 R104, [R3+0x5000] ;  /* 0x005000000368783b */ /* 0x000e6e0000000200 */
[----:B------:R-:W-:Y:S01]  /*2c30*/  HMMA.16816.F32.BF16 R32, R100, R146, RZ ;  /* 0x000000926420723c */ /* 0x000fe200000418ff */
[----:B------:R-:W2:Y:S07]  /*2c40*/  LDSM.16.M88.4 R100, [R2+0x4000] ;  /* 0x004000000264783b */ /* 0x000eae0000000200 */
[-C--:B---3--:R-:W-:Y:S08]  /*2c50*/  HMMA.16816.F32.BF16 R4, R108, R148.reuse, R4 ;  /* 0x000000946c04723c */ /* 0x088ff00000041804 */
[C---:B----4-:R-:W-:Y:S08]  /*2c60*/  HMMA.16816.F32.BF16 R8, R112.reuse, R148, R8 ;  /* 0x000000947008723c */ /* 0x050ff00000041808 */
[-C--:B------:R-:W-:Y:S08]  /*2c70*/  HMMA.16816.F32.BF16 R12, R112, R150.reuse, R12 ;  /* 0x00000096700c723c */ /* 0x080ff0000004180c */
[C---:B------:R-:W-:Y:S08]  /*2c80*/  HMMA.16816.F32.BF16 R16, R108.reuse, R150, R16 ;  /* 0x000000966c10723c */ /* 0x040ff00000041810 */
[-C--:B------:R-:W-:Y:S08]  /*2c90*/  HMMA.16816.F32.BF16 R20, R108, R152.reuse, R20 ;  /* 0x000000986c14723c */ /* 0x080ff00000041814 */
[C---:B------:R-:W-:Y:S08]  /*2ca0*/  HMMA.16816.F32.BF16 R24, R112.reuse, R152, R24 ;  /* 0x000000987018723c */ /* 0x040ff00000041818 */
[-C--:B------:R-:W-:Y:S01]  /*2cb0*/  HMMA.16816.F32.BF16 R28, R112, R154.reuse, R28 ;  /* 0x0000009a701c723c */ /* 0x080fe2000004181c */
[----:B------:R-:W3:Y:S07]  /*2cc0*/  LDSM.16.M88.4 R112, [R2+0x5000] ;  /* 0x005000000270783b */ /* 0x000eee0000000200 */
[----:B------:R-:W-:Y:S08]  /*2cd0*/  HMMA.16816.F32.BF16 R32, R108, R154, R32 ;  /* 0x0000009a6c20723c */ /* 0x000ff00000041820 */
[-C--:B------:R-:W-:Y:S08]  /*2ce0*/  HMMA.16816.F32.BF16 R4, R116, R156.reuse, R4 ;  /* 0x0000009c7404723c */ /* 0x080ff00000041804 */
[C---:B-1----:R-:W-:Y:S08]  /*2cf0*/  HMMA.16816.F32.BF16 R8, R104.reuse, R156, R8 ;  /* 0x0000009c6808723c */ /* 0x042ff00000041808 */
[-C--:B------:R-:W-:Y:S08]  /*2d00*/  HMMA.16816.F32.BF16 R12, R104, R158.reuse, R12 ;  /* 0x0000009e680c723c */ /* 0x080ff0000004180c */
[C---:B------:R-:W-:Y:S08]  /*2d10*/  HMMA.16816.F32.BF16 R16, R116.reuse, R158, R16 ;  /* 0x0000009e7410723c */ /* 0x040ff00000041810 */
[-C--:B------:R-:W-:Y:S08]  /*2d20*/  HMMA.16816.F32.BF16 R20, R116, R160.reuse, R20 ;  /* 0x000000a07414723c */ /* 0x080ff00000041814 */
[C---:B------:R-:W-:Y:S08]  /*2d30*/  HMMA.16816.F32.BF16 R24, R104.reuse, R160, R24 ;  /* 0x000000a06818723c */ /* 0x040ff00000041818 */
[-C--:B------:R-:W-:Y:S08]  /*2d40*/  HMMA.16816.F32.BF16 R28, R104, R162.reuse, R28 ;  /* 0x000000a2681c723c */ /* 0x080ff0000004181c */
[----:B------:R-:W-:Y:S08]  /*2d50*/  HMMA.16816.F32.BF16 R32, R116, R162, R32 ;  /* 0x000000a27420723c */ /* 0x000ff00000041820 */
[-C--:B--2---:R-:W-:Y:S08]  /*2d60*/  HMMA.16816.F32.BF16 R4, R100, R164.reuse, R4 ;  /* 0x000000a46404723c */ /* 0x084ff00000041804 */
[C---:B---3--:R-:W-:Y:S08]  /*2d70*/  HMMA.16816.F32.BF16 R8, R112.reuse, R164, R8 ;  /* 0x000000a47008723c */ /* 0x048ff00000041808 */
[-C--:B------:R-:W-:Y:S08]  /*2d80*/  HMMA.16816.F32.BF16 R12, R112, R166.reuse, R12 ;  /* 0x000000a6700c723c */ /* 0x080ff0000004180c */
[C---:B------:R-:W-:Y:S08]  /*2d90*/  HMMA.16816.F32.BF16 R16, R100.reuse, R166, R16 ;  /* 0x000000a66410723c */ /* 0x040ff00000041810 */
[-C--:B------:R-:W-:Y:S08]  /*2da0*/  HMMA.16816.F32.BF16 R20, R100, R168.reuse, R20 ;  /* 0x000000a86414723c */ /* 0x080ff00000041814 */
[C---:B------:R-:W-:Y:S04]  /*2db0*/  HMMA.16816.F32.BF16 R24, R112.reuse, R168, R24 ;  /* 0x000000a87018723c */ /* 0x040fe80000041818 */
[C---:B------:R-:W-:Y:S04]  /*2dc0*/  FADD.FTZ R17, -R243.reuse, R17 ;  /* 0x00000011f3117221 */ /* 0x040fe80000010100 */
[-C--:B------:R-:W-:Y:S03]  /*2dd0*/  HMMA.16816.F32.BF16 R28, R112, R170.reuse, R28 ;  /* 0x000000aa701c723c */ /* 0x080fe6000004181c */
[C---:B------:R-:W-:Y:S01]  /*2de0*/  FADD.FTZ R114, -R243.reuse, R4 ;  /* 0x00000004f3727221 */ /* 0x040fe20000010100 */
[----:B------:R-:W-:Y:S01]  /*2df0*/  FADD.FTZ R113, -R243, R5 ;  /* 0x00000005f3717221 */ /* 0x000fe20000010100 */
[----:B------:R-:W-:Y:S01]  /*2e00*/  FMUL.FTZ R249, R249, R17 ;  /* 0x00000011f9f97220 */ /* 0x000fe20000410000 */
[----:B------:R-:W-:Y:S01]  /*2e10*/  FADD.FTZ R21, -R243, R21 ;  /* 0x00000015f3157221 */ /* 0x000fe20000010100 */
[----:B------:R-:W-:Y:S01]  /*2e20*/  FMUL.FTZ R229, R229, R114 ;  /* 0x00000072e5e57220 */ /* 0x000fe20000410000 */
[----:B------:R-:W-:Y:S04]  /*2e30*/  HMMA.16816.F32.BF16 R32, R100, R170, R32 ;  /* 0x000000aa6420723c */ /* 0x000fe80000041820 */
[----:B------:R-:W-:Y:S01]  /*2e40*/  FMUL.FTZ R234, R234, R113 ;  /* 0x00000071eaea7220 */ /* 0x000fe20000410000 */
[C---:B------:R-:W-:Y:S04]  /*2e50*/  FADD.FTZ R113, -R243.reuse, R16 ;  /* 0x00000010f3717221 */ /* 0x040fe80000010100 */
[----:B------:R-:W-:Y:S01]  /*2e60*/  F2FP.BF16.F32.PACK_AB R234, R234, R229 ;  /* 0x000000e5eaea723e */ /* 0x000fe200000010ff */
[----:B------:R-:W-:Y:S01]  /*2e70*/  FADD.FTZ R229, -R243, R20 ;  /* 0x00000014f3e57221 */ /* 0x000fe20000010100 */
[----:B------:R-:W-:Y:S03]  /*2e80*/  FMUL.FTZ R246, R246, R113 ;  /* 0x00000071f6f67220 */ /* 0x000fe60000410000 */
[----:B------:R-:W-:Y:S01]  /*2e90*/  FMUL.FTZ R229, R250, R229 ;  /* 0x000000e5fae57220 */ /* 0x000fe20000410000 */
[----:B------:R-:W-:Y:S01]  /*2ea0*/  FMUL.FTZ R250, R131, R21 ;  /* 0x0000001583fa7220 */ /* 0x000fe20000410000 */
[----:B------:R-:W-:Y:S01]  /*2eb0*/  FADD.FTZ R21, -R247, R7 ;  /* 0x00000007f7157221 */ /* 0x000fe20000010100 */
[----:B------:R-:W-:Y:S01]  /*2ec0*/  F2FP.BF16.F32.PACK_AB R249, R249, R246 ;  /* 0x000000f6f9f9723e */ /* 0x000fe200000010ff */
[----:B------:R-:W-:Y:S01]  /*2ed0*/  FADD.FTZ R246, -R247, R19 ;  /* 0x00000013f7f67221 */ /* 0x000fe20000010100 */
[----:B------:R-:W-:Y:S01]  /*2ee0*/  FADD.FTZ R17, -R243, R32 ;  /* 0x00000020f3117221 */ /* 0x000fe20000010100 */
[----:B------:R-:W-:Y:S01]  /*2ef0*/  F2FP.BF16.F32.PACK_AB R250, R250, R229 ;  /* 0x000000e5fafa723e */ /* 0x000fe200000010ff */
[----:B------:R-:W-:Y:S01]  /*2f00*/  FMUL.FTZ R236, R236, R21 ;  /* 0x00000015ecec7220 */ /* 0x000fe20000410000 */
[----:B------:R-:W-:Y:S01]  /*2f10*/  FADD.FTZ R229, -R247, R18 ;  /* 0x00000012f7e57221 */ /* 0x000fe20000010100 */
[----:B------:R-:W-:Y:S01]  /*2f20*/  FMUL.FTZ R131, R139, R17 ;  /* 0x000000118b837220 */ /* 0x000fe20000410000 */
[----:B------:R-:W-:Y:S01]  /*2f30*/  FADD.FTZ R17, -R247, R6 ;  /* 0x00000006f7117221 */ /* 0x000fe20000010100 */
[----:B------:R-:W-:Y:S01]  /*2f40*/  FADD.FTZ R243, -R243, R33 ;  /* 0x00000021f3f37221 */ /* 0x000fe20000010100 */
[----:B------:R-:W-:Y:S01]  /*2f50*/  FMUL.FTZ R229, R248, R229 ;  /* 0x000000e5f8e57220 */ /* 0x000fe20000410000 */
[----:B------:R-:W-:Y:S01]  /*2f60*/  FMUL.FTZ R246, R251, R246 ;  /* 0x000000f6fbf67220 */ /* 0x000fe20000410000 */
[----:B------:R-:W-:Y:S01]  /*2f70*/  FMUL.FTZ R235, R235, R17 ;  /* 0x00000011ebeb7220 */ /* 0x000fe20000410000 */
[----:B------:R-:W-:Y:S01]  /*2f80*/  FMUL.FTZ R243, R192, R243 ;  /* 0x000000f3c0f37220 */ /* 0x000fe20000410000 */
[C---:B------:R-:W-:Y:S01]  /*2f90*/  FADD.FTZ R248, -R247.reuse, R23 ;  /* 0x00000017f7f87221 */ /* 0x040fe20000010100 */
[C---:B------:R-:W-:Y:S02]  /*2fa0*/  FADD.FTZ R251, -R247.reuse, R34 ;  /* 0x00000022f7fb7221 */ /* 0x040fe40000010100 */
[----:B------:R-:W-:Y:S01]  /*2fb0*/  F2FP.BF16.F32.PACK_AB R236, R236, R235 ;  /* 0x000000ebecec723e */ /* 0x000fe200000010ff */
        /* <DEDUP_REMOVED lines=8> */
[----:B------:R-:W-:Y:S01]  /*3040*/  IADD3 R5, P0, PT, RZ, -UR20, RZ ;  /* 0x80000014ff057c10 */ /* 0x000fe2000ff1e0ff */
[----:B------:R-:W-:Y:S01]  /*3050*/  IMAD.MOV.U32 R4, RZ, RZ, -0x2000 ;  /* 0xffffe000ff047424 */ /* 0x000fe200078e00ff */
[----:B------:R-:W-:Y:S03]  /*3060*/  LOP3.LUT R7, R225, 0x1, RZ, 0xc0, !PT ;  /* 0x00000001e1077812 */ /* 0x000fe600078ec0ff */
[----:B------:R-:W-:Y:S01]  /*3070*/  IMAD.X R6, RZ, RZ, ~UR5, P0 ;  /* 0x80000005ff067e24 */ /* 0x000fe200080e06ff */
[----:B------:R-:W-:Y:S04]  /*3080*/  ISETP.NE.U32.AND P2, PT, R7, 0x1, PT ;  /* 0x000000010700780c */ /* 0x000fe80003f45070 */
[----:B------:R-:W-:Y:S02]  /*3090*/  SHF.R.S64 R5, R5, 0x1f, R6 ;  /* 0x0000001f05057819 */ /* 0x000fe40000001006 */
[----:B------:R-:W-:Y:S02]  /*30a0*/  SEL R4, R4, 0x2000, !P2 ;  /* 0x0000200004047807 */ /* 0x000fe40005000000 */
[----:B------:R-:W-:Y:S03]  /*30b0*/  IADD3 R212, P0, PT, R5, R212, RZ ;  /* 0x000000d405d47210 */ /* 0x000fe60007f1e0ff */
[--C-:B------:R-:W-:Y:S01]  /*30c0*/  IMAD.IADD R223, R223, 0x1, R4.reuse ;  /* 0x00000001dfdf7824 */ /* 0x100fe200078e0204 */
[----:B------:R-:W-:Y:S01]  /*30d0*/  LEA.HI.X.SX32 R213, R6, R213, 0x1, P0 ;  /* 0x000000d506d57211 */ /* 0x000fe200000f0eff */
[----:B------:R-:W-:Y:S01]  /*30e0*/  IMAD.IADD R174, R174, 0x1, R4 ;  /* 0x00000001aeae7824 */ /* 0x000fe200078e0204 */
[----:B------:R-:W-:Y:S03]  /*30f0*/  IADD3 R6, P0, PT, R212, UR7, RZ ;  /* 0x00000007d4067c10 */ /* 0x000fe6000ff1e0ff */
[----:B------:R-:W-:Y:S01]  /*3100*/  @!PT LDS RZ, [RZ] ;  /* 0x00000000fffff984 */ /* 0x000fe20000000800 */
[----:B------:R-:W-:Y:S01]  /*3110*/  @!PT LDS RZ, [RZ] ;  /* 0x00000000fffff984 */ /* 0x000fe20000000800 */
[----:B------:R-:W-:Y:S01]  /*3120*/  @!PT LDS RZ, [RZ] ;  /* 0x00000000fffff984 */ /* 0x000fe20000000800 */
[----:B------:R1:W-:Y:S01]  /*3130*/  LDGSTS.E.BYPASS.LTC128B.128 [R223], desc[UR18][R212.64] ;  /* 0x00000000d4df7fae */ /* 0x0003e2000b981a12 */
[----:B------:R-:W-:Y:S05]  /*3140*/  IADD3.X R7, PT, PT, R213, UR17, RZ, P0, !PT ;  /* 0x00000011d5077c10 */ /* 0x000fea00087fe4ff */
[----:B------:R1:W-:Y:S04]  /*3150*/  LDGSTS.E.BYPASS.LTC128B.128 [R223+0x1000], desc[UR18][R6.64] ;  /* 0x0100000006df7fae */ /* 0x0003e8000b981a12 */
[----:B------:R-:W0:Y:S02]  /*3160*/  LDGDEPBAR ;  /* 0x00000000000079af */ /* 0x000e240000000000 */
.L_x_85:
[C---:B-----5:R-:W-:Y:S01]  /*3170*/  FADD.FTZ R5, -R252.reuse, R24 ;  /* 0x00000018fc057221 */ /* 0x060fe20000010100 */
[C---:B------:R-:W-:Y:S01]  /*3180*/  FADD.FTZ R4, -R252.reuse, R25 ;  /* 0x00000019fc047221 */ /* 0x040fe20000010100 */
[----:B------:R-:W-:Y:S01]  /*3190*/  FADD.FTZ R11, -R129, R11 ;  /* 0x0000000b810b7221 */ /* 0x000fe20000010100 */
[----:B------:R-:W-:Y:S01]  /*31a0*/  FADD.FTZ R8, -R252, R8 ;  /* 0x00000008fc087221 */ /* 0x000fe20000010100 */
[----:B------:R-:W-:Y:S01]  /*31b0*/  FMUL.FTZ R5, R134, R5 ;  /* 0x0000000586057220 */ /* 0x000fe20000410000 */
[----:B------:R-:W-:Y:S01]  /*31c0*/  FMUL.FTZ R4, R121, R4 ;  /* 0x0000000479047220 */ /* 0x000fe20000410000 */
[----:B------:R-:W-:Y:S01]  /*31d0*/  FADD.FTZ R9, -R252, R9 ;  /* 0x00000009fc097221 */ /* 0x000fe20000010100 */
[----:B------:R-:W-:Y:S01]  /*31e0*/  FADD.FTZ R10, -R129, R10 ;  /* 0x0000000a810a7221 */ /* 0x000fe20000010100 */
[----:B------:R-:W-:Y:S01]  /*31f0*/  FMUL.FTZ R11, R240, R11 ;  /* 0x0000000bf00b7220 */ /* 0x000fe20000410000 */
[----:B------:R-:W-:Y:S01]  /*3200*/  FMUL.FTZ R8, R237, R8 ;  /* 0x00000008ed087220 */ /* 0x000fe20000410000 */
[----:B------:R-:W-:Y:S01]  /*3210*/  F2FP.BF16.F32.PACK_AB R32, R4, R5 ;  /* 0x000000050420723e */ /* 0x000fe200000010ff */
[C---:B------:R-:W-:Y:S01]  /*3220*/  FADD.FTZ R5, -R129.reuse, R14 ;  /* 0x0000000e81057221 */ /* 0x040fe20000010100 */
[----:B------:R-:W-:Y:S01]  /*3230*/  FADD.FTZ R4, -R129, R15 ;  /* 0x0000000f81047221 */ /* 0x000fe20000010100 */
[----:B------:R-:W-:Y:S01]  /*3240*/  FMUL.FTZ R9, R238, R9 ;  /* 0x00000009ee097220 */ /* 0x000fe20000410000 */
[----:B------:R-:W-:Y:S01]  /*3250*/  FMUL.FTZ R10, R239, R10 ;  /* 0x0000000aef0a7220 */ /* 0x000fe20000410000 */
        /* <DEDUP_REMOVED lines=10> */
[----:B-1----:R-:W-:Y:S01]  /*3300*/  FADD.FTZ R7, -R129, R26 ;  /* 0x0000001a81077221 */ /* 0x002fe20000010100 */
[----:B------:R-:W-:Y:S01]  /*3310*/  F2FP.BF16.F32.PACK_AB R10, R11, R10 ;  /* 0x0000000a0b0a723e */ /* 0x000fe200000010ff */
[----:B------:R-:W-:Y:S01]  /*3320*/  STS [R228+-0x4000], R249 ;  /* 0xffc000f9e4007388 */ /* 0x000fe20000000800 */
[----:B------:R-:W-:Y:S01]  /*3330*/  F2FP.BF16.F32.PACK_AB R13, R13, R12 ;  /* 0x0000000c0d0d723e */ /* 0x000fe200000010ff */
[C---:B------:R-:W-:Y:S01]  /*3340*/  FADD.FTZ R6, -R129.reuse, R27 ;  /* 0x0000001b81067221 */ /* 0x040fe20000010100 */
[----:B------:R-:W-:Y:S01]  /*3350*/  F2FP.BF16.F32.PACK_AB R9, R4, R5 ;  /* 0x000000050409723e */ /* 0x000fe200000010ff */
[----:B------:R-:W-:Y:S01]  /*3360*/  STS [R228+-0x3c00], R229 ;  /* 0xffc400e5e4007388 */ /* 0x000fe20000000800 */
[----:B------:R-:W-:Y:S01]  /*3370*/  F2FP.BF16.F32.PACK_AB R248, R248, R235 ;  /* 0x000000ebf8f8723e */ /* 0x000fe200000010ff */
[----:B------:R-:W-:Y:S01]  /*3380*/  FADD.FTZ R12, -R129, R31 ;  /* 0x0000001f810c7221 */ /* 0x000fe20000010100 */
[----:B------:R-:W-:Y:S01]  /*3390*/  FMUL.FTZ R7, R122, R7 ;  /* 0x000000077a077220 */ /* 0x000fe20000410000 */
[----:B------:R-:W-:Y:S01]  /*33a0*/  STS [R199+-0x3000], R8 ;  /* 0xffd00008c7007388 */ /* 0x000fe20000000800 */
[----:B------:R-:W-:Y:S01]  /*33b0*/  FMUL.FTZ R6, R123, R6 ;  /* 0x000000067b067220 */ /* 0x000fe20000410000 */
[C---:B------:R-:W-:Y:S01]  /*33c0*/  FADD.FTZ R28, -R252.reuse, R28 ;  /* 0x0000001cfc1c7221 */ /* 0x040fe20000010100 */
[----:B------:R-:W-:Y:S01]  /*33d0*/  FADD.FTZ R29, -R252, R29 ;  /* 0x0000001dfc1d7221 */ /* 0x000fe20000010100 */
[----:B------:R-:W-:Y:S01]  /*33e0*/  STS [R199+-0x2c00], R10 ;  /* 0xffd4000ac7007388 */ /* 0x000fe20000000800 */
[----:B------:R-:W-:Y:S01]  /*33f0*/  FADD.FTZ R30, -R129, R30 ;  /* 0x0000001e811e7221 */ /* 0x000fe20000010100 */
[----:B------:R-:W-:Y:S01]  /*3400*/  F2FP.BF16.F32.PACK_AB R247, R247, R251 ;  /* 0x000000fbf7f7723e */ /* 0x000fe200000010ff */
[----:B------:R-:W-:Y:S01]  /*3410*/  FMUL.FTZ R28, R133, R28 ;  /* 0x0000001c851c7220 */ /* 0x000fe20000410000 */
[----:B------:R-:W-:Y:S01]  /*3420*/  STS [R228+-0x3000], R13 ;  /* 0xffd0000de4007388 */ /* 0x000fe20000000800 */
[----:B------:R-:W-:Y:S01]  /*3430*/  FMUL.FTZ R29, R138, R29 ;  /* 0x0000001d8a1d7220 */ /* 0x000fe20000410000 */
[----:B------:R-:W-:Y:S01]  /*3440*/  FMUL.FTZ R30, R137, R30 ;  /* 0x0000001e891e7220 */ /* 0x000fe20000410000 */
[----:B------:R-:W-:Y:S01]  /*3450*/  FMUL.FTZ R127, R127, R12 ;  /* 0x0000000c7f7f7220 */ /* 0x000fe20000410000 */
[----:B------:R-:W-:Y:S01]  /*3460*/  STS [R228+-0x2c00], R9 ;  /* 0xffd40009e4007388 */ /* 0x000fe20000000800 */
[----:B------:R-:W-:Y:S01]  /*3470*/  F2FP.BF16.F32.PACK_AB R34, R6, R7 ;  /* 0x000000070622723e */ /* 0x000fe200000010ff */
[----:B------:R-:W-:Y:S01]  /*3480*/  IMAD R116, R203, UR8, RZ ;  /* 0x00000008cb747c24 */ /* 0x000fe2000f8e02ff */
[----:B------:R-:W-:Y:S01]  /*3490*/  F2FP.BF16.F32.PACK_AB R101, R29, R28 ;  /* 0x0000001c1d65723e */ /* 0x000fe200000010ff */
[----:B------:R-:W-:Y:S01]  /*34a0*/  STS [R227+-0x4000], R250 ;  /* 0xffc000fae3007388 */ /* 0x000fe20000000800 */
[----:B------:R-:W-:Y:S03]  /*34b0*/  F2FP.BF16.F32.PACK_AB R127, R127, R30 ;  /* 0x0000001e7f7f723e */ /* 0x000fe600000010ff */
[----:B------:R-:W-:Y:S04]  /*34c0*/  STS [R227+-0x3c00], R248 ;  /* 0xffc400f8e3007388 */ /* 0x000fe80000000800 */
[----:B------:R-:W-:Y:S04]  /*34d0*/  STS [R226+-0x4000], R243 ;  /* 0xffc000f3e2007388 */ /* 0x000fe80000000800 */
        /* <DEDUP_REMOVED lines=59> */
[----:B------:R-:W-:Y:S05]  /*3890*/  IADD3 R5, P0, PT, RZ, -UR21, RZ ;  /* 0x80000015ff057c10 */ /* 0x000fea000ff1e0ff */
[----:B------:R-:W-:Y:S05]  /*38a0*/  IMAD.X R4, RZ, RZ, ~UR4, P0 ;  /* 0x80000004ff047e24 */ /* 0x000fea00080e06ff */
[----:B------:R-:W-:Y:S04]  /*38b0*/  SHF.R.S64 R5, R5, 0x1f, R4 ;  /* 0x0000001f05057819 */ /* 0x000fe80000001004 */
[----:B------:R-:W-:Y:S04]  /*38c0*/  IADD3 R214, P0, PT, R5, R214, RZ ;  /* 0x000000d605d67210 */ /* 0x000fe80007f1e0ff */
[----:B------:R-:W-:Y:S02]  /*38d0*/  LEA.HI.X.SX32 R215, R4, R215, 0x1, P0 ;  /* 0x000000d704d77211 */ /* 0x000fe400000f0eff */
[----:B------:R-:W-:Y:S03]  /*38e0*/  IADD3 R6, P0, PT, R214, UR6, RZ ;  /* 0x00000006d6067c10 */ /* 0x000fe6000ff1e0ff */
[----:B------:R-:W-:Y:S01]  /*38f0*/  @!PT LDS RZ, [RZ] ;  /* 0x00000000fffff984 */ /* 0x000fe20000000800 */
[----:B------:R-:W-:Y:S01]  /*3900*/  @!PT LDS RZ, [RZ] ;  /* 0x00000000fffff984 */ /* 0x000fe20000000800 */
[----:B------:R-:W-:Y:S01]  /*3910*/  @!PT LDS RZ, [RZ] ;  /* 0x00000000fffff984 */ /* 0x000fe20000000800 */
[----:B------:R1:W-:Y:S01]  /*3920*/  LDGSTS.E.BYPASS.LTC128B.128 [R200+0x4000], desc[UR18][R214.64] ;  /* 0x04000000d6c87fae */ /* 0x0003e2000b981a12 */
[----:B------:R-:W-:Y:S05]  /*3930*/  IADD3.X R7, PT, PT, R215, UR10, RZ, P0, !PT ;  /* 0x0000000ad7077c10 */ /* 0x000fea00087fe4ff */
[----:B------:R1:W-:Y:S04]  /*3940*/  LDGSTS.E.BYPASS.LTC128B.128 [R200+0x5000], desc[UR18][R6.64] ;  /* 0x0500000006c87fae */ /* 0x0003e8000b981a12 */
[----:B------:R-:W0:Y:S02]  /*3950*/  LDGDEPBAR ;  /* 0x00000000000079af */ /* 0x000e240000000000 */
.L_x_86:
[----:B------:R-:W-:Y:S01]  /*3960*/  LDSM.16.M88.4 R20, [R186] ;  /* 0x00000000ba14783b */ /* 0x000fe20000000200 */
[----:B------:R-:W-:Y:S01]  /*3970*/  ISETP.GT.AND P4, PT, R225, R208, PT ;  /* 0x000000d0e100720c */ /* 0x000fe20003f84270 */
[----:B------:R-:W-:Y:S01]  /*3980*/  VIADD R217, R217, 0xffffffc0 ;  /* 0xffffffc0d9d97836 */ /* 0x000fe20000000000 */
[----:B------:R-:W-:Y:S01]  /*3990*/  @P1 IADD3 R210, P2, PT, R210, -0x100, RZ ;  /* 0xffffff00d2d21810 */ /* 0x000fe20007f5e0ff */
[----:B------:R-:W1:Y:S03]  /*39a0*/  LDSM.16.MT88.4 R8, [R188+0x6000] ;  /* 0x00600000bc08783b */ /* 0x000e660000004200 */
        /* <DEDUP_REMOVED lines=24> */
[C---:B------:R-:W-:Y:S03]  /*3b30*/  HMMA.16816.F32.BF16 R12, R100.reuse, R108, R12 ;  /* 0x0000006c640c723c */ /* 0x040fe6000004180c */
[C---:B------:R-:W-:Y:S04]  /*3b40*/  LEA R108, P0, R216.reuse, R230, 0x2 ;  /* 0x000000e6d86c7211 */ /* 0x040fe800078010ff */
[----:B------:R-:W-:Y:S01]  /*3b50*/  LEA.HI.X.SX32 R109, R216, R231, 0x2, P0 ;  /* 0x000000e7d86d7211 */ /* 0x000fe200000f16ff */
[----:B------:R-:W-:Y:S01]  /*3b60*/  HMMA.16816.F32.BF16 R16, R100, R110, R16 ;  /* 0x0000006e6410723c */ /* 0x000fe20000041810 */
[----:B------:R-:W-:Y:S02]  /*3b70*/  LDSM.16.MT88.4 R100, [R188+0x8800] ;  /* 0x00880000bc64783b */ /* 0x000fe40000004200 */
[C---:B------:R-:W-:Y:S04]  /*3b80*/  LEA R110, P0, R116.reuse, R108, 0x5 ;  /* 0x0000006c746e7211 */ /* 0x040fe800078028ff */
[C---:B------:R-:W-:Y:S01]  /*3b90*/  LEA.HI.X.SX32 R111, R116.reuse, R109, 0x5, P0 ;  /* 0x0000006d746f7211 */ /* 0x040fe200000f2eff */
[C---:B-1----:R-:W-:Y:S08]  /*3ba0*/  HMMA.16816.F32.BF16 R4, R20.reuse, R28, R4 ;  /* 0x0000001c1404723c */ /* 0x042ff00000041804 */
[C---:B------:R-:W-:Y:S01]  /*3bb0*/  HMMA.16816.F32.BF16 R8, R20.reuse, R30, R8 ;  /* 0x0000001e1408723c */ /* 0x040fe20000041808 */
[----:B------:R-:W1:Y:S07]  /*3bc0*/  LDSM.16.M88.4 R28, [R177+0x2000] ;  /* 0x00200000b11c783b */ /* 0x000e6e0000000200 */
[C---:B------:R-:W-:Y:S03]  /*3bd0*/  HMMA.16816.F32.BF16 R12, R20.reuse, R112, R12 ;  /* 0x00000070140c723c */ /* 0x040fe6000004180c */
[C---:B------:R-:W-:Y:S04]  /*3be0*/  LEA R112, P0, R116.reuse, R110, 0x5 ;  /* 0x0000006e74707211 */ /* 0x040fe800078028ff */
[C---:B------:R-:W-:Y:S01]  /*3bf0*/  LEA.HI.X.SX32 R113, R116.reuse, R111, 0x5, P0 ;  /* 0x0000006f74717211 */ /* 0x040fe200000f2eff */
[----:B------:R-:W-:Y:S01]  /*3c00*/  HMMA.16816.F32.BF16 R16, R20, R114, R16 ;  /* 0x000000721410723c */ /* 0x000fe20000041810 */
[----:B------:R-:W4:Y:S02]  /*3c10*/  LDSM.16.MT88.4 R20, [R0+0x8800] ;  /* 0x008800000014783b */ /* 0x000f240000004200 */
[C---:B------:R-:W-:Y:S04]  /*3c20*/  LEA R114, P0, R116.reuse, R112, 0x5 ;  /* 0x0000007074727211 */ /* 0x040fe800078028ff */
[C---:B------:R-:W-:Y:S01]  /*3c30*/  LEA.HI.X.SX32 R115, R116.reuse, R113, 0x5, P0 ;  /* 0x0000007174737211 */ /* 0x040fe200000f2eff */
[C---:B--2---:R-:W-:Y:S05]  /*3c40*/  HMMA.16816.F32.BF16 R4, R24.reuse, R32, R4 ;  /* 0x000000201804723c */ /* 0x044fea0000041804 */
[C---:B------:R-:W-:Y:S03]  /*3c50*/  LEA R118, P0, R116.reuse, R114, 0x5 ;  /* 0x0000007274767211 */ /* 0x040fe600078028ff */
[C---:B------:R-:W-:Y:S01]  /*3c60*/  HMMA.16816.F32.BF16 R8, R24.reuse, R34, R8 ;  /* 0x000000221808723c */ /* 0x040fe20000041808 */
[----:B------:R-:W-:Y:S02]  /*3c70*/  LDSM.16.MT88.4 R32, [R188+0x9000] ;  /* 0x00900000bc20783b */ /* 0x000fe40000004200 */
[C---:B------:R-:W-:Y:S02]  /*3c80*/  LEA.HI.X.SX32 R119, R116.reuse, R115, 0x5, P0 ;  /* 0x0000007374777211 */ /* 0x040fe400000f2eff */
[C---:B------:R-:W-:Y:S03]  /*3c90*/  LEA R120, P0, R116.reuse, R118, 0x5 ;  /* 0x0000007674787211 */ /* 0x040fe600078028ff */
[C---:B---3--:R-:W-:Y:S03]  /*3ca0*/  HMMA.16816.F32.BF16 R12, R24.reuse, R104, R12 ;  /* 0x00000068180c723c */ /* 0x048fe6000004180c */
[C---:B------:R-:W-:Y:S02]  /*3cb0*/  LEA.HI.X.SX32 R121, R116.reuse, R119, 0x5, P0 ;  /* 0x0000007774797211 */ /* 0x040fe400000f2eff */
[C---:B------:R-:W-:Y:S03]  /*3cc0*/  LEA R122, P0, R116.reuse, R120, 0x5 ;  /* 0x00000078747a7211 */ /* 0x040fe600078028ff */
[----:B------:R-:W-:Y:S01]  /*3cd0*/  HMMA.16816.F32.BF16 R16, R24, R106, R16 ;  /* 0x0000006a1810723c */ /* 0x000fe20000041810 */
[----:B------:R-:W2:Y:S02]  /*3ce0*/  LDSM.16.M88.4 R24, [R176+0x2000] ;  /* 0x00200000b018783b */ /* 0x000ea40000000200 */
[C---:B------:R-:W-:Y:S02]  /*3cf0*/  LEA.HI.X.SX32 R123, R116.reuse, R121, 0x5, P0 ;  /* 0x00000079747b7211 */ /* 0x040fe400000f2eff */
[----:B------:R-:W-:Y:S03]  /*3d00*/  LDSM.16.MT88.4 R104, [R0+0x9800] ;  /* 0x009800000068783b */ /* 0x000fe60000004200 */
[C---:B-1----:R-:W-:Y:S08]  /*3d10*/  HMMA.16816.F32.BF16 R4, R28.reuse, R100, R4 ;  /* 0x000000641c04723c */ /* 0x042ff00000041804 */
[C---:B------:R-:W-:Y:S01]  /*3d20*/  HMMA.16816.F32.BF16 R8, R28.reuse, R102, R8 ;  /* 0x000000661c08723c */ /* 0x040fe20000041808 */
[----:B------:R-:W1:Y:S07]  /*3d30*/  LDSM.16.MT88.4 R100, [R0+0x9000] ;  /* 0x009000000064783b */ /* 0x000e6e0000004200 */
[C---:B----4-:R-:W-:Y:S08]  /*3d40*/  HMMA.16816.F32.BF16 R12, R28.reuse, R20, R12 ;  /* 0x000000141c0c723c */ /* 0x050ff0000004180c */
[----:B------:R-:W-:Y:S01]  /*3d50*/  HMMA.16816.F32.BF16 R16, R28, R22, R16 ;  /* 0x000000161c10723c */ /* 0x000fe20000041810 */
[----:B------:R-:W-:Y:S04]  /*3d60*/  LDSM.16.M88.4 R20, [R175+0x2000] ;  /* 0x00200000af14783b */ /* 0x000fe80000000200 */
[----:B------:R-:W3:Y:S03]  /*3d70*/  LDSM.16.MT88.4 R28, [R188+0x9800] ;  /* 0x00980000bc1c783b */ /* 0x000ee60000004200 */
[C---:B--2---:R-:W-:Y:S05]  /*3d80*/  HMMA.16816.F32.BF16 R4, R24.reuse, R32, R4 ;  /* 0x000000201804723c */ /* 0x044fea0000041804 */
[C---:B------:R-:W-:Y:S03]  /*3d90*/  IMAD.WIDE R32, R116.reuse, -0xc0, R122 ;  /* 0xffffff4074207825 */ /* 0x040fe600078e027a */
[C---:B------:R-:W-:Y:S03]  /*3da0*/  HMMA.16816.F32.BF16 R8, R24.reuse, R34, R8 ;  /* 0x000000221808723c */ /* 0x040fe60000041808 */
[C---:B------:R-:W-:Y:S04]  /*3db0*/  LEA R34, P0, R116.reuse, R32, 0x5 ;  /* 0x0000002074227211 */ /* 0x040fe800078028ff */
[C---:B------:R-:W-:Y:S01]  /*3dc0*/  LEA.HI.X.SX32 R35, R116.reuse, R33, 0x5, P0 ;  /* 0x0000002174237211 */ /* 0x040fe200000f2eff */
[C---:B-1----:R-:W-:Y:S03]  /*3dd0*/  HMMA.16816.F32.BF16 R12, R24.reuse, R100, R12 ;  /* 0x00000064180c723c */ /* 0x042fe6000004180c */
[C---:B------:R-:W-:Y:S04]  /*3de0*/  LEA R100, P0, R116.reuse, R34, 0x5 ;  /* 0x0000002274647211 */ /* 0x040fe800078028ff */
[C---:B------:R-:W-:Y:S01]  /*3df0*/  LEA.HI.X.SX32 R101, R116.reuse, R35, 0x5, P0 ;  /* 0x0000002374657211 */ /* 0x040fe200000f2eff */
        /* <DEDUP_REMOVED lines=11> */
[----:B------:R1:W5:Y:S04]  /*3eb0*/  @P1 LDG.E R219, desc[UR18][R24.64+-0x60] ;  /* 0xffffa01218db1981 */ /* 0x000368000c1e1900 */
[----:B------:R-:W-:Y:S03]  /*3ec0*/  LDSM.16.MT88.4 R28, [R178+-0x3800] ;  /* 0xffc80000b21c783b */ /* 0x000fe60000004200 */
        /* <DEDUP_REMOVED lines=9> */
[----:B------:R-:W-:Y:S01]  /*3f60*/  LEA.HI.X.SX32 R107, R116, R105, 0x5, P0 ;  /* 0x00000069746b7211 */ /* 0x000fe200000f2eff */
[----:B------:R-:W-:Y:S04]  /*3f70*/  REDG.E.ADD.F32.FTZ.RN.STRONG.GPU desc[UR18][R114.64], R8 ;  /* 0x00000008720079a6 */ /* 0x000fe8000c12f312 */
[----:B------:R-:W-:Y:S04]  /*3f80*/  REDG.E.ADD.F32.FTZ.RN.STRONG.GPU desc[UR18][R118.64], R9 ;  /* 0x00000009760079a6 */ /* 0x000fe8000c12f312 */
        /* <DEDUP_REMOVED lines=68> */
.L_x_84:
[----:B------:R-:W1:Y:S01]  /*43d0*/  LDCU UR6, c[0x0][0x500] ;  /* 0x0000a000ff0677ac */ /* 0x000e620008000800 */
[----:B------:R-:W-:Y:S01]  /*43e0*/  MOV R203, RZ ;  /* 0x000000ff00cb7202 */ /* 0x000fe20000000f00 */
[----:B------:R-:W2:Y:S01]  /*43f0*/  LDC.64 R6, c[0x0][0x5c0] ;  /* 0x00017000ff067b82 */ /* 0x000ea20000000a00 */
[----:B------:R-:W-:Y:S01]  /*4400*/  F2FP.BF16.F32.PACK_AB R36, R37, R36 ;  /* 0x000000242524723e */ /* 0x000fe200000010ff */
[----:B------:R-:W3:Y:S01]  /*4410*/  LDCU.64 UR4, c[0x0][0x5a8] ;  /* 0x0000b500ff0477ac */ /* 0x000ee20008000a00 */
[----:B------:R-:W-:Y:S02]  /*4420*/  F2FP.BF16.F32.PACK_AB R38, R39, R38 ;  /* 0x000000262726723e */ /* 0x000fe400000010ff */
[----:B------:R-:W-:Y:S01]  /*4430*/  F2FP.BF16.F32.PACK_AB R48, R49, R48 ;  /* 0x000000303130723e */ /* 0x000fe200000010ff */
[----:B------:R-:W4:Y:S01]  /*4440*/  LDCU.64 UR8, c[0x0][0x5e0] ;  /* 0x0000bc00ff0877ac */ /* 0x000f220008000a00 */
[----:B------:R-:W-:Y:S02]  /*4450*/  F2FP.BF16.F32.PACK_AB R50, R51, R50 ;  /* 0x000000323332723e */ /* 0x000fe400000010ff */
[----:B------:R-:W-:-:S02]  /*4460*/  F2FP.BF16.F32.PACK_AB R40, R41, R40 ;  /* 0x000000282928723e */ /* 0x000fc400000010ff */
[----:B------:R-:W-:Y:S02]  /*4470*/  F2FP.BF16.F32.PACK_AB R42, R43, R42 ;  /* 0x0000002a2b2a723e */ /* 0x000fe400000010ff */
[----:B------:R-:W-:Y:S02]  /*4480*/  F2FP.BF16.F32.PACK_AB R44, R45, R44 ;  /* 0x0000002c2d2c723e */ /* 0x000fe400000010ff */
[----:B------:R-:W-:Y:S01]  /*4490*/  F2FP.BF16.F32.PACK_AB R46, R47, R46 ;  /* 0x0000002e2f2e723e */ /* 0x000fe200000010ff */
[----:B-1----:R-:W-:Y:S01]  /*44a0*/  FMUL.FTZ R68, R68, UR6 ;  /* 0x0000000644447c20 */ /* 0x002fe20008410000 */
        /* <DEDUP_REMOVED lines=31> */
[----:B------:R-:W-:Y:S01]  /*46a0*/  FMUL.FTZ R92, R92, UR6 ;  /* 0x000000065c5c7c20 */ /* 0x000fe20008410000 */
[----:B------:R-:W-:Y:S01]  /*46b0*/  F2FP.BF16.F32.PACK_AB R82, R83, R82 ;  /* 0x000000525352723e */ /* 0x000fe200000010ff */
[----:B------:R-:W-:Y:S01]  /*46c0*/  FMUL.FTZ R93, R93, UR6 ;  /* 0x000000065d5d7c20 */ /* 0x000fe20008410000 */
[----:B------:R-:W-:Y:S01]  /*46d0*/  FMUL.FTZ R94, R94, UR6 ;  /* 0x000000065e5e7c20 */ /* 0x000fe20008410000 */
[----:B------:R-:W-:Y:S01]  /*46e0*/  FMUL.FTZ R95, R95, UR6 ;  /* 0x000000065f5f7c20 */ /* 0x000fe20008410000 */
[----:B------:R-:W-:Y:S01]  /*46f0*/  F2FP.BF16.F32.PACK_AB R72, R73, R72 ;  /* 0x000000484948723e */ /* 0x000fe200000010ff */
[C---:B---3--:R-:W-:Y:S01]  /*4700*/  IMAD.WIDE.U32 R4, R194.reuse, UR4, R202 ;  /* 0x00000004c2047c25 */ /* 0x048fe2000f8e00ca */
[----:B------:R-:W-:Y:S01]  /*4710*/  F2FP.BF16.F32.PACK_AB R74, R75, R74 ;  /* 0x0000004a4b4a723e */ /* 0x000fe200000010ff */
[----:B------:R-:W1:Y:S01]  /*4720*/  LDCU.64 UR6, c[0x0][0x5d8] ;  /* 0x0000bb00ff0677ac */ /* 0x000e620008000a00 */
[----:B------:R-:W-:Y:S01]  /*4730*/  F2FP.BF16.F32.PACK_AB R76, R77, R76 ;  /* 0x0000004c4d4c723e */ /* 0x000fe200000010ff */
[----:B------:R-:W-:Y:S01]  /*4740*/  IMAD R9, R194, UR5, R5 ;  /* 0x00000005c2097c24 */ /* 0x000fe2000f8e0205 */
[----:B------:R-:W-:Y:S01]  /*4750*/  F2FP.BF16.F32.PACK_AB R78, R79, R78 ;  /* 0x0000004e4f4e723e */ /* 0x000fe200000010ff */
[----:B------:R-:W3:Y:S01]  /*4760*/  LDCU.64 UR4, c[0x0][0x5b0] ;  /* 0x0000b600ff0477ac */ /* 0x000ee20008000a00 */
[----:B------:R-:W-:-:S02]  /*4770*/  F2FP.BF16.F32.PACK_AB R84, R85, R84 ;  /* 0x000000545554723e */ /* 0x000fc400000010ff */
[----:B------:R-:W-:Y:S02]  /*4780*/  F2FP.BF16.F32.PACK_AB R86, R87, R86 ;  /* 0x000000565756723e */ /* 0x000fe400000010ff */
[----:B------:R-:W-:Y:S01]  /*4790*/  F2FP.BF16.F32.PACK_AB R96, R97, R96 ;  /* 0x000000606160723e */ /* 0x000fe200000010ff */
[----:B------:R-:W-:Y:S01]  /*47a0*/  STS [R189+0x6000], R68 ;  /* 0x00600044bd007388 */ /* 0x000fe20000000800 */
[----:B------:R-:W-:Y:S02]  /*47b0*/  F2FP.BF16.F32.PACK_AB R98, R99, R98 ;  /* 0x000000626362723e */ /* 0x000fe400000010ff */
[----:B------:R-:W-:Y:S01]  /*47c0*/  F2FP.BF16.F32.PACK_AB R88, R89, R88 ;  /* 0x000000585958723e */ /* 0x000fe200000010ff */
[----:B------:R-:W-:Y:S01]  /*47d0*/  STS [R189+0x6400], R70 ;  /* 0x00640046bd007388 */ /* 0x000fe20000000800 */
[----:B------:R-:W-:Y:S02]  /*47e0*/  F2FP.BF16.F32.PACK_AB R90, R91, R90 ;  /* 0x0000005a5b5a723e */ /* 0x000fe400000010ff */
[----:B------:R-:W-:Y:S01]  /*47f0*/  F2FP.BF16.F32.PACK_AB R92, R93, R92 ;  /* 0x0000005c5d5c723e */ /* 0x000fe200000010ff */
[----:B------:R-:W-:Y:S01]  /*4800*/  STS [R201+0x6000], R80 ;  /* 0x00600050c9007388 */ /* 0x000fe20000000800 */
[----:B------:R-:W-:-:S02]  /*4810*/  F2FP.BF16.F32.PACK_AB R94, R95, R94 ;  /* 0x0000005e5f5e723e */ /* 0x000fc400000010ff */
[----:B------:R-:W-:Y:S01]  /*4820*/  F2FP.BF16.F32.PACK_AB R52, R53, R52 ;  /* 0x000000343534723e */ /* 0x000fe200000010ff */
[----:B------:R-:W-:Y:S01]  /*4830*/  STS [R201+0x6400], R82 ;  /* 0x00640052c9007388 */ /* 0x000fe20000000800 */
[----:B------:R-:W-:Y:S01]  /*4840*/  F2FP.BF16.F32.PACK_AB R54, R55, R54 ;  /* 0x000000363736723e */ /* 0x000fe200000010ff */
[C---:B---3--:R-:W-:Y:S01]  /*4850*/  IMAD.WIDE.U32 R32, R194.reuse, UR4, R202 ;  /* 0x00000004c2207c25 */ /* 0x048fe2000f8e00ca */
[----:B------:R-:W-:Y:S01]  /*4860*/  F2FP.BF16.F32.PACK_AB R64, R65, R64 ;  /* 0x000000404140723e */ /* 0x000fe200000010ff */
[----:B------:R-:W-:Y:S01]  /*4870*/  STS [R189+0x8000], R72 ;  /* 0x00800048bd007388 */ /* 0x000fe20000000800 */
[----:B------:R-:W-:Y:S01]  /*4880*/  F2FP.BF16.F32.PACK_AB R66, R67, R66 ;  /* 0x000000424342723e */ /* 0x000fe200000010ff */
[----:B------:R-:W-:Y:S01]  /*4890*/  IMAD R33, R194, UR5, R33 ;  /* 0x00000005c2217c24 */ /* 0x000fe2000f8e0221 */
[----:B------:R-:W-:Y:S01]  /*48a0*/  F2FP.BF16.F32.PACK_AB R56, R57, R56 ;  /* 0x000000383938723e */ /* 0x000fe200000010ff */
[----:B------:R-:W-:Y:S01]  /*48b0*/  STS [R189+0x8400], R74 ;  /* 0x0084004abd007388 */ /* 0x000fe20000000800 */
[----:B------:R-:W-:Y:S01]  /*48c0*/  F2FP.BF16.F32.PACK_AB R58, R59, R58 ;  /* 0x0000003a3b3a723e */ /* 0x000fe200000010ff */
[----:B----4-:R-:W-:Y:S01]  /*48d0*/  IMAD.WIDE.U32 R32, R185, UR8, R32 ;  /* 0x00000008b9207c25 */ /* 0x010fe2000f8e0020 */
[----:B------:R-:W-:Y:S01]  /*48e0*/  F2FP.BF16.F32.PACK_AB R60, R61, R60 ;  /* 0x0000003c3d3c723e */ /* 0x000fe200000010ff */
[----:B------:R-:W-:Y:S01]  /*48f0*/  STS [R201+0x8000], R76 ;  /* 0x0080004cc9007388 */ /* 0x000fe20000000800 */
[----:B------:R-:W-:Y:S01]  /*4900*/  F2FP.BF16.F32.PACK_AB R62, R63, R62 ;  /* 0x0000003e3f3e723e */ /* 0x000fe200000010ff */
[C---:B------:R-:W-:Y:S01]  /*4910*/  IMAD R33, R185.reuse, UR9, R33 ;  /* 0x00000009b9217c24 */ /* 0x040fe2000f8e0221 */
[----:B------:R-:W-:Y:S01]  /*4920*/  MOV R8, R4 ;  /* 0x0000000400087202 */ /* 0x000fe20000000f00 */
[----:B------:R-:W-:Y:S01]  /*4930*/  STS [R201+0x8400], R78 ;  /* 0x0084004ec9007388 */ /* 0x000fe20000000800 */
[----:B------:R-:W3:Y:S03]  /*4940*/  LDC.64 R4, c[0x0][0x5c8] ;  /* 0x00017200ff047b82 */ /* 0x000ee60000000a00 */
[----:B------:R-:W-:Y:S01]  /*4950*/  STS [R187], R84 ;  /* 0x00000054bb007388 */ /* 0x000fe20000000800 */
[----:B-1----:R-:W-:-:S03]  /*4960*/  IMAD.WIDE.U32 R10, R185, UR6, R8 ;  /* 0x00000006b90a7c25 */ /* 0x002fc6000f8e0008 */
[----:B------:R-:W-:Y:S01]  /*4970*/  STS [R187+0x400], R86 ;  /* 0x00040056bb007388 */ /* 0x000fe20000000800 */
[----:B------:R-:W-:Y:S01]  /*4980*/  IMAD R43, R185, UR7, R11 ;  /* 0x00000007b92b7c24 */ /* 0x000fe2000f8e020b */
[----:B------:R-:W1:Y:S01]  /*4990*/  LDCU.128 UR4, c[0x0][0x560] ;  /* 0x0000ac00ff0477ac */ /* 0x000e620008000c00 */
[C---:B--2---:R-:W-:Y:S01]  /*49a0*/  IMAD R8, R207.reuse, R6, RZ ;  /* 0x00000006cf087224 */ /* 0x044fe200078e02ff */
[----:B------:R-:W-:Y:S03]  /*49b0*/  STS [R209], R96 ;  /* 0x00000060d1007388 */ /* 0x000fe60000000800 */
[----:B------:R-:W-:Y:S01]  /*49c0*/  IMAD R8, R206, R7, R8 ;  /* 0x00000007ce087224 */ /* 0x000fe200078e0208 */
[----:B------:R-:W-:Y:S04]  /*49d0*/  STS [R209+0x400], R98 ;  /* 0x00040062d1007388 */ /* 0x000fe80000000800 */
        /* <DEDUP_REMOVED lines=8> */
[----:B------:R3:W-:Y:S04]  /*4a60*/  STS [R189+0xc000], R40 ;  /* 0x00c00028bd007388 */ /* 0x0007e80000000800 */
[----:B------:R2:W-:Y:S04]  /*4a70*/  STS [R189+0xc400], R42 ;  /* 0x00c4002abd007388 */ /* 0x0005e80000000800 */
[----:B------:R1:W-:Y:S04]  /*4a80*/  STS [R201+0xc000], R44 ;  /* 0x00c0002cc9007388 */ /* 0x0003e80000000800 */
[----:B------:R4:W-:Y:S04]  /*4a90*/  STS [R201+0xc400], R46 ;  /* 0x00c4002ec9007388 */ /* 0x0009e80000000800 */
[----:B------:R-:W-:Y:S04]  /*4aa0*/  STS [R187+0x4000], R52 ;  /* 0x00400034bb007388 */ /* 0x000fe80000000800 */
[----:B------:R4:W-:Y:S04]  /*4ab0*/  STS [R187+0x4400], R54 ;  /* 0x00440036bb007388 */ /* 0x0009e80000000800 */
[----:B------:R-:W-:Y:S01]  /*4ac0*/  STS [R209+0x4000], R64 ;  /* 0x00400040d1007388 */ /* 0x000fe20000000800 */
[----:B---3--:R-:W-:-:S03]  /*4ad0*/  IMAD R40, R207, R4, RZ ;  /* 0x00000004cf287224 */ /* 0x008fc600078e02ff */
[----:B------:R-:W-:Y:S01]  /*4ae0*/  STS [R209+0x4400], R66 ;  /* 0x00440042d1007388 */ /* 0x000fe20000000800 */
[----:B--2---:R-:W-:Y:S02]  /*4af0*/  IMAD.MOV.U32 R42, RZ, RZ, R10 ;  /* 0x000000ffff2a7224 */ /* 0x004fe400078e000a */
[C---:B------:R-:W-:Y:S01]  /*4b00*/  IMAD R40, R206.reuse, R5, R40 ;  /* 0x00000005ce287224 */ /* 0x040fe200078e0228 */
[----:B------:R-:W-:Y:S01]  /*4b10*/  STS [R187+0x6000], R56 ;  /* 0x00600038bb007388 */ /* 0x000fe20000000800 */
[----:B------:R-:W-:-:S03]  /*4b20*/  IMAD.WIDE.U32 R42, R206, R6, R42 ;  /* 0x00000006ce2a7225 */ /* 0x000fc600078e002a */
[----:B------:R-:W-:Y:S01]  /*4b30*/  STS [R187+0x6400], R58 ;  /* 0x0064003abb007388 */ /* 0x000fe20000000800 */
[----:B------:R-:W-:Y:S01]  /*4b40*/  IMAD.WIDE.U32 R206, R206, R4, R32 ;  /* 0x00000004cece7225 */ /* 0x000fe200078e0020 */
[----:B------:R-:W-:Y:S02]  /*4b50*/  IADD3 R43, PT, PT, R43, R8, RZ ;  /* 0x000000082b2b7210 */ /* 0x000fe40007ffe0ff */
[----:B------:R-:W-:Y:S01]  /*4b60*/  STS [R209+0x6000], R60 ;  /* 0x0060003cd1007388 */ /* 0x000fe20000000800 */
[----:B------:R-:W-:Y:S01]  /*4b70*/  IMAD.IADD R207, R207, 0x1, R40 ;  /* 0x00000001cfcf7824 */ /* 0x000fe200078e0228 */
[----:B------:R-:W-:Y:S01]  /*4b80*/  SHF.L.U64.HI R40, R6, 0x6, R7 ;  /* 0x0000000606287819 */ /* 0x000fe20000010207 */
[C---:B------:R-:W-:Y:S01]  /*4b90*/  IMAD.WIDE.U32 R42, R197.reuse, R6, R42 ;  /* 0x00000006c52a7225 */ /* 0x040fe200078e002a */
[----:B------:R-:W-:Y:S03]  /*4ba0*/  STS [R209+0x6400], R62 ;  /* 0x0064003ed1007388 */ /* 0x000fe60000000800 */
[C---:B------:R-:W-:Y:S01]  /*4bb0*/  IMAD R41, R197.reuse, R7, R43 ;  /* 0x00000007c5297224 */ /* 0x040fe200078e022b */
[----:B------:R-:W-:Y:S01]  /*4bc0*/  BAR.SYNC.DEFER_BLOCKING 0x0 ;  /* 0x0000000000007b1d */ /* 0x000fe20000010000 */
[----:B-1----:R-:W-:Y:S01]  /*4bd0*/  LEA R44, P0, R42, UR4, 0x1 ;  /* 0x000000042a2c7c11 */ /* 0x002fe2000f8008ff */
[----:B------:R-:W-:-:S03]  /*4be0*/  IMAD.WIDE.U32 R206, R197, R4, R206 ;  /* 0x00000004c5ce7225 */ /* 0x000fc600078e00ce */
[----:B------:R-:W-:Y:S02]  /*4bf0*/  LEA.HI.X R45, R42, UR5, R41, 0x1, P0 ;  /* 0x000000052a2d7c11 */ /* 0x000fe400080f0c29 */
[CC--:B------:R-:W-:Y:S02]  /*4c00*/  LEA R42, P0, R6.reuse, R44.reuse, 0x7 ;  /* 0x0000002c062a7211 */ /* 0x0c0fe400078038ff */
[C---:B------:R-:W-:Y:S02]  /*4c10*/  SHF.L.U32 R41, R6.reuse, 0x6, RZ ;  /* 0x0000000606297819 */ /* 0x040fe400000006ff */
[----:B------:R-:W-:Y:S01]  /*4c20*/  LEA.HI.X R43, R6, R45, R7, 0x7, P0 ;  /* 0x0000002d062b7211 */ /* 0x000fe200000f3c07 */
[----:B------:R-:W-:Y:S01]  /*4c30*/  IMAD R6, R197, R5, R207 ;  /* 0x00000005c5067224 */ /* 0x000fe200078e02cf */
[----:B------:R-:W-:Y:S02]  /*4c40*/  LEA R48, P0, R206, UR6, 0x1 ;  /* 0x00000006ce307c11 */ /* 0x000fe4000f8008ff */
[----:B----4-:R-:W-:-:S02]  /*4c50*/  IADD3 R46, P1, PT, R41, R44, RZ ;  /* 0x0000002c292e7210 */ /* 0x010fc40007f3e0ff */
[----:B------:R-:W-:Y:S02]  /*4c60*/  SHF.L.U32 R7, R4, 0x6, RZ ;  /* 0x0000000604077819 */ /* 0x000fe400000006ff */
[----:B------:R-:W-:Y:S02]  /*4c70*/  LEA.HI.X R49, R206, UR7, R6, 0x1, P0 ;  /* 0x00000007ce317c11 */ /* 0x000fe400080f0c06 */
[----:B------:R-:W-:Y:S02]  /*4c80*/  IADD3 R54, P2, PT, R42, R41, RZ ;  /* 0x000000292a367210 */ /* 0x000fe40007f5e0ff */
[-C--:B------:R-:W-:Y:S01]  /*4c90*/  LEA R50, P0, R4, R48.reuse, 0x7 ;  /* 0x0000003004327211 */ /* 0x080fe200078038ff */
[----:B------:R-:W1:Y:S01]  /*4ca0*/  LDS.128 R16, [R200+0x6000] ;  /* 0x00600000c8107984 */ /* 0x000e620000000c00 */
[----:B------:R-:W-:Y:S01]  /*4cb0*/  IADD3.X R47, PT, PT, R40, R45, RZ, P1, !PT ;  /* 0x0000002d282f7210 */ /* 0x000fe20000ffe4ff */
[----:B------:R-:W-:Y:S01]  /*4cc0*/  IMAD.X R55, R43, 0x1, R40, P2 ;  /* 0x000000012b377824 */ /* 0x000fe200010e0628 */
[----:B------:R-:W-:Y:S01]  /*4cd0*/  SHF.L.U64.HI R6, R4, 0x6, R5 ;  /* 0x0000000604067819 */ /* 0x000fe20000010205 */
[----:B------:R-:W2:Y:S01]  /*4ce0*/  LDS.128 R12, [R200+0x7000] ;  /* 0x00700000c80c7984 */ /* 0x000ea20000000c00 */
[----:B------:R-:W-:-:S02]  /*4cf0*/  IADD3 R52, P1, PT, R7, R48, RZ ;  /* 0x0000003007347210 */ /* 0x000fc40007f3e0ff */
[----:B------:R-:W-:Y:S01]  /*4d00*/  LEA.HI.X R51, R4, R49, R5, 0x7, P0 ;  /* 0x0000003104337211 */ /* 0x000fe200000f3c05 */
[----:B------:R-:W3:Y:S01]  /*4d10*/  LDS.128 R8, [R200+0x8000] ;  /* 0x00800000c8087984 */ /* 0x000ee20000000c00 */
[----:B------:R-:W-:Y:S02]  /*4d20*/  IADD3 R4, P0, PT, R50, R7, RZ ;  /* 0x0000000732047210 */ /* 0x000fe40007f1e0ff */
[----:B------:R-:W-:Y:S01]  /*4d30*/  IADD3.X R53, PT, PT, R6, R49, RZ, P1, !PT ;  /* 0x0000003106357210 */ /* 0x000fe20000ffe4ff */
[----:B------:R-:W4:Y:S01]  /*4d40*/  LDS.128 R28, [R200+0x9000] ;  /* 0x00900000c81c7984 */ /* 0x000f220000000c00 */
[----:B------:R-:W-:-:S03]  /*4d50*/  IADD3.X R5, PT, PT, R51, R6, RZ, P0, !PT ;  /* 0x0000000633057210 */ /* 0x000fc600007fe4ff */
[----:B------:R-:W4:Y:S04]  /*4d60*/  LDS.128 R24, [R200+0xa000] ;  /* 0x00a00000c8187984 */ /* 0x000f280000000c00 */
[----:B------:R-:W4:Y:S04]  /*4d70*/  LDS.128 R20, [R200+0xb000] ;  /* 0x00b00000c8147984 */ /* 0x000f280000000c00 */
[----:B------:R-:W4:Y:S04]  /*4d80*/  LDS.128 R36, [R200+0xc000] ;  /* 0x00c00000c8247984 */ /* 0x000f280000000c00 */
[----:B------:R-:W4:Y:S04]  /*4d90*/  LDS.128 R32, [R200+0xd000] ;  /* 0x00d00000c8207984 */ /* 0x000f280000000c00 */
[----:B-1----:R1:W-:Y:S04]  /*4da0*/  STG.E.128 desc[UR18][R44.64], R16 ;  /* 0x000000102c007986 */ /* 0x0023e8000c101d12 */
[----:B--2---:R1:W-:Y:S04]  /*4db0*/  STG.E.128 desc[UR18][R46.64], R12 ;  /* 0x0000000c2e007986 */ /* 0x0043e8000c101d12 */
[----:B---3--:R1:W-:Y:S04]  /*4dc0*/  STG.E.128 desc[UR18][R42.64], R8 ;  /* 0x000000082a007986 */ /* 0x0083e8000c101d12 */
[----:B----4-:R1:W-:Y:S04]  /*4dd0*/  STG.E.128 desc[UR18][R54.64], R28 ;  /* 0x0000001c36007986 */ /* 0x0103e8000c101d12 */
[----:B------:R1:W-:Y:S04]  /*4de0*/  STG.E.128 desc[UR18][R48.64], R24 ;  /* 0x0000001830007986 */ /* 0x0003e8000c101d12 */
[----:B------:R1:W-:Y:S04]  /*4df0*/  STG.E.128 desc[UR18][R52.64], R20 ;  /* 0x0000001434007986 */ /* 0x0003e8000c101d12 */
[----:B------:R1:W-:Y:S04]  /*4e00*/  STG.E.128 desc[UR18][R50.64], R36 ;  /* 0x0000002432007986 */ /* 0x0003e8000c101d12 */
[----:B------:R1:W-:Y:S02]  /*4e10*/  STG.E.128 desc[UR18][R4.64], R32 ;  /* 0x0000002004007986 */ /* 0x0003e4000c101d12 */
.L_x_81:
[----:B------:R-:W2:Y:S01]  /*4e20*/  LDCU UR5, c[0x0][0x438] ;  /* 0x00008700ff0577ac */ /* 0x000ea20008000800 */
[----:B-1----:R-:W1:Y:S01]  /*4e30*/  LDC R5, c[0x0][0x370] ;  /* 0x0000dc00ff057b82 */ /* 0x002e620000000800 */
[----:B--2---:R-:W-:-:S04]  /*4e40*/  UIADD3 UR5, UPT, UPT, UR5, 0x7f, URZ ;  /* 0x0000007f05057890 */ /* 0x004fc8000fffe0ff */
[----:B------:R-:W-:Y:S01]  /*4e50*/  USHF.R.S32.HI UR4, URZ, 0x1f, UR5 ;  /* 0x0000001fff047899 */ /* 0x000fe20008011405 */
[----:B-1----:R-:W-:-:S03]  /*4e60*/  IADD3 R198, PT, PT, R5, R198, RZ ;  /* 0x000000c605c67210 */ /* 0x002fc60007ffe0ff */
[----:B------:R-:W-:-:S04]  /*4e70*/  ULEA.HI UR4, UR4, UR5, URZ, 0x7 ;  /* 0x0000000504047291 */ /* 0x000fc8000f8f38ff */
[----:B------:R-:W-:-:S06]  /*4e80*/  USHF.R.S32.HI UR4, URZ, 0x7, UR4 ;  /* 0x00000007ff047899 */ /* 0x000fcc0008011404 */
[----:B------:R-:W-:-:S13]  /*4e90*/  ISETP.GE.AND P0, PT, R198, UR4, PT ;  /* 0x00000004c6007c0c */ /* 0x000fda000bf06270 */
[----:B------:R-:W-:Y:S05]  /*4ea0*/  @!P0 BRA `(.L_x_88) ;  /* 0xffffffb400f08947 */ /* 0x000fea000383ffff */
[----:B------:R-:W-:Y:S05]  /*4eb0*/  EXIT ;  /* 0x000000000000794d */ /* 0x000fea0003800000 */
.L_x_89:
        /* <DEDUP_REMOVED lines=12> */
.L_x_1404:


//--------------------- .text._ZN5flash44flash_bwd_dq_dk_dv_loop_seqk_parallel_kernelI23Flash_bwd_kernel_traitsILi64ELi64ELi128ELi8ELi2ELi4ELi4ELb1ELb0EN7cutlass10bfloat16_tE19Flash_kernel_traitsILi64ELi64ELi128ELi8ES3_EELb0ELb1ELb0ELb0ELb0ELb1ELb0EEEvNS_16Flash_bwd_paramsE --------------------------
	.section	.text._ZN5flash44flash_bwd_dq_dk_dv_loop_seqk_parallel_kernelI23Flash_bwd_kernel_traitsILi64ELi64ELi128ELi8ELi2ELi4ELi4ELb1ELb0EN7cutlass10bfloat16_tE19Flash_kernel_traitsILi64ELi64ELi128ELi8ES3_EELb0ELb1ELb0ELb0ELb0ELb1ELb0EEEvNS_16Flash_bwd_paramsE,"ax",@progbits
	.align	128
        .global         _ZN5flash44flash_bwd_dq_dk_dv_loop_seqk_parallel_kernelI23Flash_bwd_kernel_traitsILi64ELi64ELi128ELi8ELi2ELi4ELi4ELb1ELb0EN7cutlass10bfloat16_tE19Flash_kernel_traitsILi64ELi64ELi128ELi8ES3_EELb0ELb1ELb0ELb0ELb0ELb1ELb0EEEvNS_16Flash_bwd_paramsE
        .type           _ZN5flash44flash_bwd_dq_dk_dv_loop_seqk_parallel_kernelI23Flash_bwd_kernel_traitsILi64ELi64ELi128ELi8ELi2ELi4ELi4ELb1ELb0EN7cutlass10bfloat16_tE19Flash_kernel_traitsILi64ELi64ELi128ELi8ES3_EELb0ELb1ELb0ELb0ELb0ELb1ELb0EEEvNS_16Flash_bwd_paramsE,@function
        .size           _ZN5flash44flash_bwd_dq_dk_dv_loop_seqk_parallel_kernelI23Flash_bwd_kernel_traitsILi64ELi64ELi128ELi8ELi2ELi4ELi4ELb1ELb0EN7cutlass10bfloat16_tE19Flash_kernel_traitsILi64ELi64ELi128ELi8ES3_EELb0ELb1ELb0ELb0ELb0ELb1ELb0EEEvNS_16Flash_bwd_paramsE,(.L_x_1405 - _ZN5flash44flash_bwd_dq_dk_dv_loop_seqk_parallel_kernelI23Flash_bwd_kernel_traitsILi64ELi64ELi128ELi8ELi2ELi4ELi4ELb1ELb0EN7cutlass10bfloat16_tE19Flash_kernel_traitsILi64ELi64ELi128ELi8ES3_EELb0ELb1ELb0ELb0ELb0ELb1ELb0EEEvNS_16Flash_bwd_paramsE)
        .other          _ZN5flash44flash_bwd_dq_dk_dv_loop_seqk_parallel_kernelI23Flash_bwd_kernel_traitsILi64ELi64ELi128ELi8ELi2ELi4ELi4ELb1ELb0EN7cutlass10bfloat16_tE19Flash_kernel_traitsILi64ELi64ELi128ELi8ES3_EELb0ELb1ELb0ELb0ELb0ELb1ELb0EEEvNS_16Flash_bwd_paramsE,@"STO_CUDA_ENTRY STV_DEFAULT"
_ZN5flash44flash_bwd_dq_dk_dv_loop_seqk_parallel_kernelI23Flash_bwd_kernel_traitsILi64ELi64ELi128ELi8ELi2ELi4ELi4ELb1ELb0EN7cutlass10bfloat16_tE19Flash_kernel_traitsILi64ELi64ELi128ELi8ES3_EELb0ELb1ELb0ELb0ELb0ELb1ELb0EEEvNS_16Flash_bwd_paramsE:
.text._ZN5flash44flash_bwd_dq_dk_dv_loop_seqk_parallel_kernelI23Flash_bwd_kernel_traitsILi64ELi64ELi128ELi8ELi2ELi4ELi4ELb1ELb0EN7cutlass10bfloat16_tE19Flash_kernel_traitsILi64ELi64ELi128ELi8ES3_EELb0ELb1ELb0ELb0ELb0ELb1ELb0EEEvNS_16Flash_bwd_paramsE:
        /* <DEDUP_REMOVED lines=37> */
[----:B------:R-:W-:Y:S02]  /*0250*/  SHF.R.U32.HI R5, RZ, 0x4, R199 ;  /* 0x00000004ff057819 */ /* 0x000fe400000116c7 */
[--C-:B------:R-:W-:Y:S02]  /*0260*/  LOP3.LUT R2, R13, 0x38, R0.reuse, 0xf8, !PT ;  /* 0x000000380d027812 */ /* 0x100fe400078ef800 */
        /* <DEDUP_REMOVED lines=8> */
[----:B------:R-:W-:Y:S01]  /*02f0*/  LOP3.LUT R188, R11, 0x38, R200, 0xf8, !PT ;  /* 0x000000380bbc7812 */ /* 0x000fe200078ef8c8 */
[----:B-----5:R-:W-:Y:S01]  /*0300*/  IMAD.U32 R11, RZ, RZ, UR4 ;  /* 0x00000004ff0b7e24 */ /* 0x020fe2000f8e00ff */
[----:B------:R-:W-:Y:S01]  /*0310*/  LOP3.LUT R0, R0, 0x8, R199, 0xf8, !PT ;  /* 0x0000000800007812 */ /* 0x000fe200078ef8c7 */
[----:B------:R-:W-:Y:S01]  /*0320*/  UIADD3 UR4, UPT, UPT, UR6, 0xa000, URZ ;  /* 0x0000a00006047890 */ /* 0x000fe2000fffe0ff */
[----:B------:R-:W-:-:S02]  /*0330*/  LEA R195, R195, UR6, 0x1 ;  /* 0x00000006c3c37c11 */ /* 0x000fc4000f8e08ff */
[----:B------:R-:W-:Y:S02]  /*0340*/  LOP3.LUT R190, R9, 0x200, RZ, 0xc0, !PT ;  /* 0x0000020009be7812 */ /* 0x000fe400078ec0ff */
[----:B------:R-:W-:Y:S01]  /*0350*/  LOP3.LUT R192, R188, R5, R192, 0x1e, !PT ;  /* 0x00000005bcc07212 */ /* 0x000fe200078e1ec0 */
[C---:B------:R-:W-:Y:S01]  /*0360*/  VIADD R193, R195.reuse, 0x6040 ;  /* 0x00006040c3c17836 */ /* 0x040fe20000000000 */
[----:B------:R-:W-:Y:S02]  /*0370*/  LOP3.LUT R2, R2, 0x20, R7, 0x78, !PT ;  /* 0x0000002002027812 */ /* 0x000fe400078e7807 */
[----:B------:R-:W-:Y:S01]  /*0380*/  LOP3.LUT R5, R0, 0x1c0, R9, 0xf8, !PT ;  /* 0x000001c000057812 */ /* 0x000fe200078ef809 */
[----:B------:R-:W-:Y:S01]  /*0390*/  VIADD R0, R195, 0x6000 ;  /* 0x00006000c3007836 */ /* 0x000fe20000000000 */
[----:B------:R-:W-:Y:S02]  /*03a0*/  LOP3.LUT R194, R190, 0x400, R3, 0xf8, !PT ;  /* 0x00000400bec27812 */ /* 0x000fe400078ef803 */
[----:B------:R-:W-:Y:S01]  /*03b0*/  LOP3.LUT R7, R188, 0x8, R7, 0x78, !PT ;  /* 0x00000008bc077812 */ /* 0x000fe200078e7807 */
[----:B------:R-:W-:Y:S01]  /*03c0*/  @P1 VIADD R193, R0, 0xffffffc0 ;  /* 0xffffffc000c11836 */ /* 0x000fe20000000000 */
[----:B---3--:R-:W-:-:S02]  /*03d0*/  LEA R202, P0, R198, R202, 0x2 ;  /* 0x000000cac6ca7211 */ /* 0x008fc400078010ff */
[----:B------:R-:W-:Y:S02]  /*03e0*/  LOP3.LUT R190, R190, 0xc00, R3, 0xf8, !PT ;  /* 0x00000c00bebe7812 */ /* 0x000fe400078ef803 */
[----:B------:R-:W-:Y:S02]  /*03f0*/  LOP3.LUT R188, R188, 0x8, R199, 0x78, !PT ;  /* 0x00000008bcbc7812 */ /* 0x000fe400078e78c7 */
[----:B------:R-:W-:Y:S02]  /*0400*/  LOP3.LUT P2, RZ, R199, 0x8, RZ, 0xc0, !PT ;  /* 0x00000008c7ff7812 */ /* 0x000fe4000784c0ff */
[----:B------:R-:W-:Y:S02]  /*0410*/  LOP3.LUT R207, R207, R2, RZ, 0xfc, !PT ;  /* 0x00000002cfcf7212 */ /* 0x000fe400078efcff */
[----:B------:R-:W-:Y:S02]  /*0420*/  LOP3.LUT R182, R5, 0x38, R200, 0x78, !PT ;  /* 0x0000003805b67812 */ /* 0x000fe400078e78c8 */
[----:B------:R-:W-:-:S02]  /*0430*/  LEA.HI.X R203, R198, R203, RZ, 0x2, P0 ;  /* 0x000000cbc6cb7211 */ /* 0x000fc400000f14ff */
[-C--:B------:R-:W-:Y:S02]  /*0440*/  LOP3.LUT R194, R194, R7.reuse, RZ, 0xfc, !PT ;  /* 0x00000007c2c27212 */ /* 0x080fe400078efcff */
[----:B------:R-:W-:Y:S02]  /*0450*/  LOP3.LUT R190, R190, R7, RZ, 0xfc, !PT ;  /* 0x00000007bebe7212 */ /* 0x000fe400078efcff */
[--C-:B------:R-:W-:Y:S02]  /*0460*/  LOP3.LUT R188, R188, 0x7a00, R3.reuse, 0xf8, !PT ;  /* 0x00007a00bcbc7812 */ /* 0x100fe400078ef803 */
[----:B------:R-:W-:Y:S02]  /*0470*/  LOP3.LUT R0, R200, 0x1f8, RZ, 0xc0, !PT ;  /* 0x000001f8c8007812 */ /* 0x000fe400078ec0ff */
[----:B------:R-:W-:Y:S02]  /*0480*/  LOP3.LUT P0, RZ, R199, 0x4, RZ, 0xc0, !PT ;  /* 0x00000004c7ff7812 */ /* 0x000fe4000780c0ff */
[----:B------:R-:W-:-:S02]  /*0490*/  LOP3.LUT R182, R182, 0x200, R3, 0xf8, !PT ;  /* 0x00000200b6b67812 */ /* 0x000fc400078ef803 */
[----:B------:R-:W-:Y:S02]  /*04a0*/  LEA R207, R207, UR5, 0x1 ;  /* 0x00000005cfcf7c11 */ /* 0x000fe4000f8e08ff */
[----:B------:R-:W-:Y:S02]  /*04b0*/  LOP3.LUT R192, R192, 0x200, R9, 0xf8, !PT ;  /* 0x00000200c0c07812 */ /* 0x000fe400078ef809 */
[----:B------:R-:W-:Y:S01]  /*04c0*/  LOP3.LUT P1, RZ, R199, 0x2, RZ, 0xc0, !PT ;  /* 0x00000002c7ff7812 */ /* 0x000fe2000782c0ff */
[C---:B------:R-:W-:Y:S01]  /*04d0*/  VIADD R236, R207.reuse, 0x20 ;  /* 0x00000020cfec7836 */ /* 0x040fe20000000000 */
[----:B------:R-:W-:Y:S01]  /*04e0*/  LOP3.LUT R3, R0, 0x38, R199, 0x78, !PT ;  /* 0x0000003800037812 */ /* 0x000fe200078e78c7 */
[----:B------:R-:W-:Y:S01]  /*04f0*/  @P2 VIADD R236, R207, 0xffffffe0 ;  /* 0xffffffe0cfec2836 */ /* 0x000fe20000000000 */
[----:B------:R-:W-:Y:S02]  /*0500*/  SEL R185, R185, 0xffffffc0, !P0 ;  /* 0xffffffc0b9b97807 */ /* 0x000fe40004000000 */
[----:B------:R-:W-:-:S02]  /*0510*/  LEA R194, R194, UR6, 0x1 ;  /* 0x00000006c2c27c11 */ /* 0x000fc4000f8e08ff */
[----:B------:R-:W-:Y:S02]  /*0520*/  LEA R190, R190, UR4, 0x1 ;  /* 0x00000004bebe7c11 */ /* 0x000fe4000f8e08ff */
[----:B------:R-:W-:Y:S02]  /*0530*/  LEA R188, R188, UR4, 0x1 ;  /* 0x00000004bcbc7c11 */ /* 0x000fe4000f8e08ff */
[----:B------:R-:W-:Y:S01]  /*0540*/  SEL R215, R215, 0xfffffff0, !P0 ;  /* 0xfffffff0d7d77807 */ /* 0x000fe20004000000 */
[----:B------:R-:W-:Y:S01]  /*0550*/  IMAD.IADD R180, R190, 0x1, R185 ;  /* 0x00000001beb47824 */ /* 0x000fe200078e02b9 */
[----:B------:R-:W-:Y:S01]  /*0560*/  SHF.R.U32.HI R201, RZ, 0x3, R199 ;  /* 0x00000003ffc97819 */ /* 0x000fe200000116c7 */
[----:B------:R-:W-:Y:S01]  /*0570*/  IMAD.IADD R184, R188, 0x1, R185 ;  /* 0x00000001bcb87824 */ /* 0x000fe200078e02b9 */
[----:B------:R-:W-:Y:S01]  /*0580*/  SEL R187, R187, 0xffffffe0, !P1 ;  /* 0xffffffe0bbbb7807 */ /* 0x000fe20004800000 */
[----:B------:R-:W-:Y:S01]  /*0590*/  IMAD.IADD R237, R207, 0x1, R215 ;  /* 0x00000001cfed7824 */ /* 0x000fe200078e02d7 */
[----:B------:R-:W-:Y:S01]  /*05a0*/  LOP3.LUT R208, R3, 0x1e00, R200, 0xf8, !PT ;  /* 0x00001e0003d07812 */ /* 0x000fe200078ef8c8 */
[----:B------:R-:W-:Y:S01]  /*05b0*/  IMAD.IADD R3, R194, 0x1, R185 ;  /* 0x00000001c2037824 */ /* 0x000fe200078e02b9 */
[----:B------:R-:W-:Y:S01]  /*05c0*/  LEA R192, R192, UR6, 0x1 ;  /* 0x00000006c0c07c11 */ /* 0x000fe2000f8e08ff */
[C---:B------:R-:W-:Y:S01]  /*05d0*/  VIADD R206, R201.reuse, 0x20 ;  /* 0x00000020c9ce7836 */ /* 0x040fe20000000000 */
[----:B------:R-:W-:Y:S01]  /*05e0*/  SHF.R.U32.HI R199, RZ, 0x5, R199 ;  /* 0x00000005ffc77819 */ /* 0x000fe200000116c7 */
[C---:B------:R-:W-:Y:S01]  /*05f0*/  VIADD R205, R201.reuse, 0x40 ;  /* 0x00000040c9cd7836 */ /* 0x040fe20000000000 */
[----:B------:R-:W-:Y:S01]  /*0600*/  LOP3.LUT R210, R200, 0x38, RZ, 0xc0, !PT ;  /* 0x00000038c8d27812 */ /* 0x000fe200078ec0ff */
[----:B------:R-:W-:Y:S01]  /*0610*/  VIADD R204, R201, 0x60 ;  /* 0x00000060c9cc7836 */ /* 0x000fe20000000000 */
        /* <DEDUP_REMOVED lines=10> */
.L_x_137:
[----:B------:R-:W1:Y:S01]  /*06c0*/  LDC.64 R4, c[0x0][0x478] ;  /* 0x00011e00ff047b82 */ /* 0x000e620000000a00 */
[----:B--2---:R-:W2:Y:S01]  /*06d0*/  LDCU.64 UR4, c[0x0][0x470] ;  /* 0x00008e00ff0477ac */ /* 0x004ea20008000a00 */
[----:B------:R-:W-:Y:S01]  /*06e0*/  IMAD.SHL.U32 R15, R198, 0x4, RZ ;  /* 0x00000004c60f7824 */ /* 0x000fe200078e00ff */
[----:B------:R-:W-:Y:S01]  /*06f0*/  SHF.R.U32.HI R10, RZ, 0x1e, R198 ;  /* 0x0000001eff0a7819 */ /* 0x000fe200000116c6 */
[----:B------:R-:W-:-:S04]  /*0700*/  IMAD.MOV.U32 R234, RZ, RZ, RZ ;  /* 0x000000ffffea7224 */ /* 0x000fc800078e00ff */
[----:B---3--:R-:W3:Y:S08]  /*0710*/  LDC.64 R8, c[0x0][0x460] ;  /* 0x00011800ff087b82 */ /* 0x008ef00000000a00 */
[----:B------:R-:W4:Y:S01]  /*0720*/  LDC.64 R6, c[0x0][0x468] ;  /* 0x00011a00ff067b82 */ /* 0x000f220000000a00 */
[----:B--2---:R-:W-:-:S04]  /*0730*/  ISETP.NE.U32.AND P5, PT, RZ, UR4, PT ;  /* 0x00000004ff007c0c */ /* 0x004fc8000bfa5070 */
[----:B------:R-:W-:Y:S02]  /*0740*/  ISETP.NE.AND.EX P5, PT, RZ, UR5, PT, P5 ;  /* 0x00000005ff007c0c */ /* 0x000fe4000bfa5350 */
[----:B-1----:R-:W-:-:S04]  /*0750*/  ISETP.NE.U32.AND P4, PT, R4, RZ, PT ;  /* 0x000000ff0400720c */ /* 0x002fc80003f85070 */
[----:B------:R-:W-:Y:S02]  /*0760*/  ISETP.NE.AND.EX P4, PT, R5, RZ, PT, P4 ;  /* 0x000000ff0500720c */ /* 0x000fe40003f85340 */
[C---:B---3--:R-:W-:Y:S02]  /*0770*/  ISETP.NE.U32.AND P0, PT, R8.reuse, RZ, PT ;  /* 0x000000ff0800720c */ /* 0x048fe40003f05070 */
[----:B------:R-:W-:-:S03]  /*0780*/  ISETP.NE.U32.AND P3, PT, R8, RZ, PT ;  /* 0x000000ff0800720c */ /* 0x000fc60003f65070 */
[----:B------:R-:W-:Y:S02]  /*0790*/  @P5 IADD3 R16, P2, PT, R15, UR4, RZ ;  /* 0x000000040f105c10 */ /* 0x000fe4000ff5e0ff */
[C---:B------:R-:W-:Y:S02]  /*07a0*/  ISETP.NE.AND.EX P0, PT, R9.reuse, RZ, PT, P0 ;  /* 0x000000ff0900720c */ /* 0x040fe40003f05300 */
[----:B------:R-:W-:Y:S02]  /*07b0*/  ISETP.NE.AND.EX P3, PT, R9, RZ, PT, P3 ;  /* 0x000000ff0900720c */ /* 0x000fe40003f65330 */
[----:B------:R-:W-:Y:S02]  /*07c0*/  @P4 IADD3 R4, P1, PT, R15, R4, RZ ;  /* 0x000000040f044210 */ /* 0x000fe40007f3e0ff */
[----:B------:R-:W-:-:S03]  /*07d0*/  @P5 IADD3.X R17, PT, PT, R10, UR5, RZ, P2, !PT ;  /* 0x000000050a115c10 */ /* 0x000fc600097fe4ff */
[----:B------:R-:W-:Y:S02]  /*07e0*/  @P4 IMAD.X R5, R10, 0x1, R5, P1 ;  /* 0x000000010a054824 */ /* 0x000fe400008e0605 */
[----:B------:R-:W-:Y:S01]  /*07f0*/  IMAD.MOV.U32 R8, RZ, RZ, -0x1 ;  /* 0xffffffffff087424 */ /* 0x000fe200078e00ff */
[----:B------:R-:W2:Y:S04]  /*0800*/  @P5 LDG.E R234, desc[UR12][R16.64] ;  /* 0x0000000c10ea5981 */ /* 0x000ea8000c1e1900 */
[----:B------:R-:W2:Y:S01]  /*0810*/  @P4 LDG.E R13, desc[UR12][R4.64] ;  /* 0x0000000c040d4981 */ /* 0x000ea2000c1e1900 */
[----:B------:R-:W-:-:S03]  /*0820*/  ISETP.NE.AND P5, PT, R189, RZ, PT ;  /* 0x000000ffbd00720c */ /* 0x000fc60003fa5270 */
[----:B-----5:R1:W5:Y:S04]  /*0830*/  @P0 LDG.E R8, desc[UR12][R202.64] ;  /* 0x0000000cca080981 */ /* 0x020368000c1e1900 */
[----:B------:R1:W5:Y:S01]  /*0840*/  @P3 LDG.E R9, desc[UR12][R202.64+0x4] ;  /* 0x0000040cca093981 */ /* 0x000362000c1e1900 */
[----:B----4-:R-:W-:Y:S01]  /*0850*/  ISETP.EQ.U32.AND P2, PT, R6, RZ, PT ;  /* 0x000000ff0600720c */ /* 0x010fe20003f42070 */
[----:B------:R-:W-:Y:S01]  /*0860*/  IMAD.MOV.U32 R235, RZ, RZ, -0x1 ;  /* 0xffffffffffeb7424 */ /* 0x000fe200078e00ff */
[----:B------:R-:W-:Y:S02]  /*0870*/  IADD3 R14, P1, PT, R15, R6, RZ ;  /* 0x000000060f0e7210 */ /* 0x000fe40007f3e0ff */
[----:B------:R-:W-:-:S03]  /*0880*/  ISETP.EQ.OR.EX P2, PT, R7, RZ, !P5, P2 ;  /* 0x000000ff0700720c */ /* 0x000fc60006f42720 */
[----:B------:R-:W-:Y:S02]  /*0890*/  IMAD.X R15, R10, 0x1, R7, P1 ;  /* 0x000000010a0f7824 */ /* 0x000fe400008e0607 */
[----:B------:R-:W3:Y:S08]  /*08a0*/  @!P4 LDC R10, c[0x0][0x43c] ;  /* 0x00010f00ff0acb82 */ /* 0x000ef00000000800 */
[----:B------:R-:W4:Y:S01]  /*08b0*/  @!P4 LDC.64 R4, c[0x0][0x488] ;  /* 0x00012200ff04cb82 */ /* 0x000f220000000a00 */
[----:B------:R1:W5:Y:S01]  /*08c0*/  @!P2 LDG.E R235, desc[UR12][R14.64] ;  /* 0x0000000c0eeba981 */ /* 0x000362000c1e1900 */
[----:B------:R-:W-:Y:S01]  /*08d0*/  ISETP.NE.U32.AND P2, PT, R6, RZ, PT ;  /* 0x000000ff0600720c */ /* 0x000fe20003f45070 */
[----:B------:R-:W-:-:S03]  /*08e0*/  USHF.L.U32 UR15, UR11, 0x7, URZ ;  /* 0x000000070b0f7899 */ /* 0x000fc600080006ff */
[----:B------:R-:W-:Y:S02]  /*08f0*/  ISETP.NE.AND.EX P2, PT, R7, RZ, PT, P2 ;  /* 0x000000ff0700720c */ /* 0x000fe40003f45320 */
[----:B------:R-:W1:Y:S01]  /*0900*/  @!P3 LDC R225, c[0x0][0x434] ;  /* 0x00010d00ffe1bb82 */ /* 0x000e620000000800 */
[----:B----4-:R-:W-:-:S04]  /*0910*/  @!P4 ISETP.NE.U32.AND P1, PT, R4, RZ, PT ;  /* 0x000000ff0400c20c */ /* 0x010fc80003f25070 */
[----:B------:R-:W-:-:S04]  /*0920*/  @!P4 ISETP.NE.AND.EX P1, PT, R5, RZ, PT, P1 ;  /* 0x000000ff0500c20c */ /* 0x000fc80003f25310 */
[----:B---3--:R-:W-:Y:S01]  /*0930*/  @!P4 SEL R10, R10, RZ, P1 ;  /* 0x000000ff0a0ac207 */ /* 0x008fe20000800000 */
[----:B--2---:R-:W-:Y:S01]  /*0940*/  @P4 IMAD.IADD R232, R13, 0x1, -R234 ;  /* 0x000000010de84824 */ /* 0x004fe200078e0aea */
[----:B-1----:R-:W-:Y:S07]  /*0950*/  @!P2 BRA `(.L_x_90) ;  /* 0x00000000000ca947 */ /* 0x002fee0003800000 */
[----:B------:R-:W2:Y:S02]  /*0960*/  @P5 LDG.E R4, desc[UR12][R14.64+0x4] ;  /* 0x0000040c0e045981 */ /* 0x000ea4000c1e1900 */
[----:B--2--5:R-:W-:-:S06]  /*0970*/  @P5 IADD3 R11, PT, PT, R4, -R235, RZ ;  /* 0x800000eb040b5210 */ /* 0x024fcc0007ffe0ff */
[----:B------:R1:W5:Y:S02]  /*0980*/  @!P5 LDG.E R11, desc[UR12][R14.64] ;  /* 0x0000000c0e0bd981 */ /* 0x000364000c1e1900 */
.L_x_90:
[----:B-----5:R-:W-:Y:S01]  /*0990*/  @!P4 IADD3 R232, PT, PT, R10, R11, -R234 ;  /* 0x0000000b0ae8c210 */ /* 0x020fe20007ffe8ea */
[----:B------:R-:W-:-:S03]  /*09a0*/  @P3 IMAD.IADD R225, R9, 0x1, -R8 ;  /* 0x0000000109e13824 */ /* 0x000fc600078e0a08 */
[----:B------:R-:W-:-:S13]  /*09b0*/  ISETP.GT.AND P1, PT, R232, UR15, PT ;  /* 0x0000000fe8007c0c */ /* 0x000fda000bf24270 */
[----:B------:R-:W-:Y:S05]  /*09c0*/  @!P1 BRA `(.L_x_91) ;  /* 0x0000005c00b09947 */ /* 0x000fea0003800000 */
[----:B------:R-:W-:Y:S01]  /*09d0*/  ISETP.NE.AND P3, PT, R8, -0x1, PT ;  /* 0xffffffff0800780c */ /* 0x000fe20003f65270 */
[----:B------:R-:W-:Y:S01]  /*09e0*/  VIADD R10, R225, 0x3f ;  /* 0x0000003fe10a7836 */ /* 0x000fe20000000000 */
[----:B------:R-:W-:-:S04]  /*09f0*/  ISETP.NE.AND P5, PT, R235, -0x1, PT ;  /* 0xffffffffeb00780c */ /* 0x000fc80003fa5270 */
[----:B------:R-:W-:-:S04]  /*0a00*/  SHF.R.S32.HI R233, RZ, 0x1f, R10 ;  /* 0x0000001fffe97819 */ /* 0x000fc8000001140a */
[----:B------:R-:W-:-:S03]  /*0a10*/  LEA.HI R233, R233, R10, RZ, 0x6 ;  /* 0x0000000ae9e97211 */ /* 0x000fc600078f30ff */
[----:B------:R-:W2:Y:S01]  /*0a20*/  @!P3 LDC.64 R6, c[0x0][0x398] ;  /* 0x0000e600ff06bb82 */ /* 0x000ea20000000a00 */
[----:B------:R-:W-:-:S05]  /*0a30*/  SHF.R.S32.HI R233, RZ, 0x6, R233 ;  /* 0x00000006ffe97819 */ /* 0x000fca00000114e9 */
[----:B------:R-:W-:Y:S02]  /*0a40*/  IMAD.SHL.U32 R230, R233, 0x40, RZ ;  /* 0x00000040e9e67824 */ /* 0x000fe400078e00ff */
[----:B------:R-:W3:Y:S01]  /*0a50*/  @P3 LDC.64 R4, c[0x0][0x3b0] ;  /* 0x0000ec00ff043b82 */ /* 0x000ee20000000a00 */
[----:B--2---:R-:W-:-:S04]  /*0a60*/  @!P3 IMAD.WIDE.U32 R18, R198, R6, RZ ;  /* 0x00000006c612b225 */ /* 0x004fc800078e00ff */
[----:B------:R-:W-:Y:S01]  /*0a70*/  @!P3 IMAD R11, R198, R7, R19 ;  /* 0x00000007c60bb224 */ /* 0x000fe200078e0213 */
[----:B------:R-:W-:Y:S01]  /*0a80*/  IADD3 R19, PT, PT, R230, -0x40, RZ ;  /* 0xffffffc0e6137810 */ /* 0x000fe20007ffe0ff */
[----:B---3--:R-:W-:-:S03]  /*0a90*/  @P3 IMAD.WIDE.U32 R6, R8, R4, RZ ;  /* 0x0000000408063225 */ /* 0x008fc600078e00ff */
[----:B------:R-:W-:Y:S01]  /*0aa0*/  SHF.R.S32.HI R21, RZ, 0x1f, R19 ;  /* 0x0000001fff157819 */ /* 0x000fe20000011413 */
[----:B------:R-:W-:Y:S02]  /*0ab0*/  @P3 IMAD R11, R8, R5, R7 ;  /* 0x00000005080b3224 */ /* 0x000fe400078e0207 */
[----:B------:R-:W-:Y:S01]  /*0ac0*/  @P3 IMAD.MOV.U32 R18, RZ, RZ, R6 ;  /* 0x000000ffff123224 */ /* 0x000fe200078e0006 */
[----:B------:R-:W-:Y:S06]  /*0ad0*/  @P5 BRA `(.L_x_92) ;  /* 0x0000000000305947 */ /* 0x000fec0003800000 */
[----:B------:R-:W2:Y:S01]  /*0ae0*/  LDCU.64 UR4, c[0x0][0x3b8] ;  /* 0x00007700ff0477ac */ /* 0x000ea20008000a00 */
[----:B------:R-:W-:Y:S01]  /*0af0*/  SHF.R.S32.HI R5, RZ, 0x1f, R234 ;  /* 0x0000001fff057819 */ /* 0x000fe200000114ea */
[----:B------:R-:W3:Y:S01]  /*0b00*/  LDCU.64 UR6, c[0x0][0x3a0] ;  /* 0x00007400ff0677ac */ /* 0x000ee20008000a00 */
[----:B--2---:R-:W-:Y:S02]  /*0b10*/  MOV R12, UR4 ;  /* 0x00000004000c7c02 */ /* 0x004fe40008000f00 */
[----:B------:R-:W-:-:S03]  /*0b20*/  MOV R13, UR5 ;  /* 0x00000005000d7c02 */ /* 0x000fc60008000f00 */
[-C--:B------:R-:W-:Y:S02]  /*0b30*/  IMAD R4, R5, R12.reuse, RZ ;  /* 0x0000000c05047224 */ /* 0x080fe400078e02ff */
[----:B------:R-:W-:-:S04]  /*0b40*/  IMAD.WIDE.U32 R6, R234, R12, RZ ;  /* 0x0000000cea067225 */ /* 0x000fc800078e00ff */
[----:B------:R-:W-:-:S05]  /*0b50*/  IMAD R4, R234, R13, R4 ;  /* 0x0000000dea047224 */ /* 0x000fca00078e0204 */
[----:B------:R-:W-:-:S03]  /*0b60*/  IADD3 R7, PT, PT, R7, R4, RZ ;  /* 0x0000000407077210 */ /* 0x000fc60007ffe0ff */
[----:B---3--:R-:W-:-:S04]  /*0b70*/  IMAD.WIDE.U32 R24, R198, UR6, R6 ;  /* 0x00000006c6187c25 */ /* 0x008fc8000f8e0006 */
[----:B------:R-:W-:Y:S01]  /*0b80*/  IMAD R23, R198, UR7, R25 ;  /* 0x00000007c6177c24 */ /* 0x000fe2000f8e0219 */
[----:B------:R-:W-:Y:S06]  /*0b90*/  BRA `(.L_x_93) ;  /* 0x0000000000147947 */ /* 0x000fec0003800000 */
.L_x_92:
[----:B------:R-:W2:Y:S01]  /*0ba0*/  LDC.64 R12, c[0x0][0x3b8] ;  /* 0x0000ee00ff0c7b82 */ /* 0x000ea20000000a00 */
[----:B------:R-:W-:-:S05]  /*0bb0*/  IADD3 R24, PT, PT, R234, R235, RZ ;  /* 0x000000ebea187210 */ /* 0x000fca0007ffe0ff */
[C---:B--2---:R-:W-:Y:S02]  /*0bc0*/  IMAD R23, R24.reuse, R13, RZ ;  /* 0x0000000d18177224 */ /* 0x044fe400078e02ff */
[----:B------:R-:W-:-:S05]  /*0bd0*/  IMAD.WIDE.U32 R24, R24, R12, RZ ;  /* 0x0000000c18187225 */ /* 0x000fca00078e00ff */
[----:B------:R-:W-:Y:S02]  /*0be0*/  IADD3 R23, PT, PT, R25, R23, RZ ;  /* 0x0000001719177210 */ /* 0x000fe40007ffe0ff */
.L_x_93:
[----:B------:R-:W2:Y:S01]  /*0bf0*/  LDC R4, c[0x0][0x3e8] ;  /* 0x0000fa00ff047b82 */ /* 0x000ea20000000800 */
[----:B------:R-:W-:Y:S01]  /*0c00*/  USHF.R.S32.HI UR14, URZ, 0x1f, UR15 ;  /* 0x0000001fff0e7899 */ /* 0x000fe2000801140f */
[----:B--2---:R-:W-:-:S04]  /*0c10*/  IABS R7, R4 ;  /* 0x0000000400077213 */ /* 0x004fc80000000000 */
        /* <DEDUP_REMOVED lines=37> */
.L_x_94:
[----:B------:R-:W1:Y:S01]  /*0e70*/  LDC.64 R14, c[0x0][0x3c0] ;  /* 0x0000f000ff0e7b82 */ /* 0x000e620000000a00 */
[----:B------:R-:W-:-:S05]  /*0e80*/  IADD3 R4, PT, PT, R234, R235, RZ ;  /* 0x000000ebea047210 */ /* 0x000fca0007ffe0ff */
[C---:B-1----:R-:W-:Y:S02]  /*0e90*/  IMAD R32, R4.reuse, R15, RZ ;  /* 0x0000000f04207224 */ /* 0x042fe400078e02ff */
[----:B------:R-:W-:-:S05]  /*0ea0*/  IMAD.WIDE.U32 R4, R4, R14, RZ ;  /* 0x0000000e04047225 */ /* 0x000fca00078e00ff */
[----:B------:R-:W-:Y:S02]  /*0eb0*/  IADD3 R32, PT, PT, R5, R32, RZ ;  /* 0x0000002005207210 */ /* 0x000fe40007ffe0ff */
[----:B------:R-:W-:-:S07]  /*0ec0*/  MOV R10, R4 ;  /* 0x00000004000a7202 */ /* 0x000fce0000000f00 */
.L_x_95:
[----:B------:R-:W1:Y:S01]  /*0ed0*/  @!P3 LDC.64 R6, c[0x0][0x588] ;  /* 0x00016200ff06bb82 */ /* 0x000e620000000a00 */
[----:B------:R-:W2:Y:S07]  /*0ee0*/  LDCU UR6, c[0x0][0x3e0] ;  /* 0x00007c00ff0677ac */ /* 0x000eae0008000800 */
[----:B------:R-:W3:Y:S08]  /*0ef0*/  @P3 LDC.64 R4, c[0x0][0x590] ;  /* 0x00016400ff043b82 */ /* 0x000ef00000000a00 */
[----:B------:R-:W2:Y:S01]  /*0f00*/  LDC R224, c[0x0][0x44c] ;  /* 0x00011300ffe07b82 */ /* 0x000ea20000000800 */
[----:B-1----:R-:W-:-:S04]  /*0f10*/  @!P3 IMAD.WIDE.U32 R36, R198, R6, RZ ;  /* 0x00000006c624b225 */ /* 0x002fc800078e00ff */
[----:B------:R-:W-:Y:S02]  /*0f20*/  @!P3 IMAD R25, R198, R7, R37 ;  /* 0x00000007c619b224 */ /* 0x000fe400078e0225 */
[----:B---3--:R-:W-:-:S04]  /*0f30*/  @P3 IMAD.WIDE.U32 R16, R8, R4, RZ ;  /* 0x0000000408103225 */ /* 0x008fc800078e00ff */
[----:B------:R-:W-:Y:S01]  /*0f40*/  @P3 IMAD R25, R8, R5, R17 ;  /* 0x0000000508193224 */ /* 0x000fe200078e0211 */
[----:B------:R-:W-:Y:S01]  /*0f50*/  @P3 MOV R36, R16 ;  /* 0x0000001000243202 */ /* 0x000fe20000000f00 */
[----:B--2---:R-:W-:Y:S01]  /*0f60*/  IMAD.WIDE R6, R224, UR6, RZ ;  /* 0x00000006e0067c25 */ /* 0x004fe2000f8e02ff */
[----:B------:R-:W-:Y:S06]  /*0f70*/  @P3 BRA `(.L_x_96) ;  /* 0x0000000000443947 */ /* 0x000fec0003800000 */
[----:B------:R-:W1:Y:S02]  /*0f80*/  LDCU UR4, c[0x0][0x444] ;  /* 0x00008880ff0477ac */ /* 0x000e640008000800 */
[----:B-1----:R-:W-:Y:S01]  /*0f90*/  USHF.R.S32.HI UR5, URZ, 0x1f, UR4 ;  /* 0x0000001fff057899 */ /* 0x002fe20008011404 */
[----:B------:R-:W-:Y:S01]  /*0fa0*/  IMAD.WIDE.U32 R16, R198, UR4, RZ ;  /* 0x00000004c6107c25 */ /* 0x000fe2000f8e00ff */
[----:B------:R-:W-:-:S04]  /*0fb0*/  USHF.R.S32.HI UR4, URZ, 0x1f, UR6 ;  /* 0x0000001fff047899 */ /* 0x000fc80008011406 */
[----:B------:R-:W-:Y:S02]  /*0fc0*/  IMAD R4, R198, UR5, RZ ;  /* 0x00000005c6047c24 */ /* 0x000fe4000f8e02ff */
[----:B------:R-:W-:-:S03]  /*0fd0*/  IMAD.WIDE.U32 R26, R16, UR6, RZ ;  /* 0x00000006101a7c25 */ /* 0x000fc6000f8e00ff */
[----:B------:R-:W-:-:S05]  /*0fe0*/  IADD3 R4, PT, PT, R17, R4, RZ ;  /* 0x0000000411047210 */ /* 0x000fca0007ffe0ff */
[----:B------:R-:W-:Y:S01]  /*0ff0*/  IMAD R31, R4, UR6, RZ ;  /* 0x00000006041f7c24 */ /* 0x000fe2000f8e02ff */
[----:B------:R-:W-:-:S03]  /*1000*/  SHF.R.S32.HI R4, RZ, 0x1f, R224 ;  /* 0x0000001fff047819 */ /* 0x000fc600000114e0 */
[----:B------:R-:W-:Y:S02]  /*1010*/  IMAD R31, R16, UR4, R31 ;  /* 0x00000004101f7c24 */ /* 0x000fe4000f8e021f */
[----:B------:R-:W-:-:S03]  /*1020*/  IMAD.WIDE.U32 R16, R26, R224, RZ ;  /* 0x000000e01a107225 */ /* 0x000fc600078e00ff */
[----:B------:R-:W-:Y:S02]  /*1030*/  IADD3 R31, PT, PT, R27, R31, RZ ;  /* 0x0000001f1b1f7210 */ /* 0x000fe40007ffe0ff */
[----:B------:R-:W-:-:S03]  /*1040*/  MOV R30, R16 ;  /* 0x00000010001e7202 */ /* 0x000fc60000000f00 */
[----:B------:R-:W-:-:S04]  /*1050*/  IMAD R31, R31, R224, RZ ;  /* 0x000000e01f1f7224 */ /* 0x000fc800078e02ff */
[----:B------:R-:W-:-:S05]  /*1060*/  IMAD R31, R4, R26, R31 ;  /* 0x0000001a041f7224 */ /* 0x000fca00078e021f */
[----:B------:R-:W-:Y:S01]  /*1070*/  IADD3 R31, PT, PT, R17, R31, RZ ;  /* 0x0000001f111f7210 */ /* 0x000fe20007ffe0ff */
[----:B------:R-:W-:Y:S06]  /*1080*/  BRA `(.L_x_97) ;  /* 0x0000000000107947 */ /* 0x000fec0003800000 */
.L_x_96:
[-C--:B------:R-:W-:Y:S02]  /*1090*/  IMAD R31, R7, R8.reuse, RZ ;  /* 0x00000008071f7224 */ /* 0x080fe400078e02ff */
[----:B------:R-:W-:-:S05]  /*10a0*/  IMAD.WIDE.U32 R4, R6, R8, RZ ;  /* 0x0000000806047225 */ /* 0x000fca00078e00ff */
[----:B------:R-:W-:Y:S02]  /*10b0*/  IADD3 R31, PT, PT, R5, R31, RZ ;  /* 0x0000001f051f7210 */ /* 0x000fe40007ffe0ff */
[----:B------:R-:W-:-:S07]  /*10c0*/  MOV R30, R4 ;  /* 0x00000004001e7202 */ /* 0x000fce0000000f00 */
.L_x_97:
[----:B------:R-:W1:Y:S01]  /*10d0*/  LDCU.U8 UR4, c[0x0][0x548] ;  /* 0x0000a900ff0477ac */ /* 0x000e620008000000 */
[----:B------:R-:W-:Y:S01]  /*10e0*/  SHF.L.U32 R9, R198, 0x7, RZ ;  /* 0x00000007c6097819 */ /* 0x000fe200000006ff */
[----:B------:R-:W-:Y:S01]  /*10f0*/  IMAD R29, R191, R224, RZ ;  /* 0x000000e0bf1d7224 */ /* 0x000fe200078e02ff */
[----:B------:R-:W2:Y:S02]  /*1100*/  LDCU.U8 UR5, c[0x0][0x5f0] ;  /* 0x0000be00ff0577ac */ /* 0x000ea40008000000 */
[----:B------:R-:W-:-:S04]  /*1110*/  SEL R4, R9, RZ, P0 ;  /* 0x000000ff09047207 */ /* 0x000fc80000000000 */
[----:B------:R-:W-:-:S04]  /*1120*/  IADD3 R4, P0, PT, R19, R4, RZ ;  /* 0x0000000413047210 */ /* 0x000fc80007f1e0ff */
[----:B------:R-:W-:Y:S01]  /*1130*/  IADD3.X R5, PT, PT, RZ, R21, RZ, P0, !PT ;  /* 0x00000015ff057210 */ /* 0x000fe200007fe4ff */
[----:B------:R-:W-:Y:S01]  /*1140*/  IMAD.WIDE.U32 R34, R4, R6, RZ ;  /* 0x0000000604227225 */ /* 0x000fe200078e00ff */
[----:B-1----:R-:W-:-:S03]  /*1150*/  UISETP.NE.AND UP0, UPT, UR4, URZ, UPT ;  /* 0x000000ff0400728c */ /* 0x002fc6000bf05270 */
[----:B------:R-:W-:-:S04]  /*1160*/  IMAD R5, R5, R6, RZ ;  /* 0x0000000605057224 */ /* 0x000fc800078e02ff */
[----:B------:R-:W-:-:S05]  /*1170*/  IMAD R5, R7, R4, R5 ;  /* 0x0000000407057224 */ /* 0x000fca00078e0205 */
        /* <DEDUP_REMOVED lines=8> */
[----:B------:R-:W-:Y:S05]  /*1200*/  BRA `(.L_x_99) ;  /* 0x00000000000c7947 */ /* 0x000fea0003800000 */
.L_x_98:
[----:B------:R-:W1:Y:S01]  /*1210*/  LDC R17, c[0x0][0x434] ;  /* 0x00010d00ff117b82 */ /* 0x000e620000000800 */
[----:B------:R-:W-:-:S04]  /*1220*/  IMAD R4, R198, UR6, R191 ;  /* 0x00000006c6047c24 */ /* 0x000fc8000f8e02bf */
[----:B-1----:R-:W-:-:S03]  /*1230*/  IMAD R17, R4, R17, RZ ;  /* 0x0000001104117224 */ /* 0x002fc600078e02ff */
.L_x_99:
[----:B------:R-:W-:Y:S01]  /*1240*/  IADD3 R28, PT, PT, R233, -0x1, RZ ;  /* 0xffffffffe91c7810 */ /* 0x000fe20007ffe0ff */
[----:B------:R-:W-:Y:S05]  /*1250*/  BRA.U !UP0, `(.L_x_100) ;  /* 0x0000000108247547 */ /* 0x000fea000b800000 */
        /* <DEDUP_REMOVED lines=9> */
.L_x_100:
[----:B------:R-:W1:Y:S01]  /*12f0*/  LDC R27, c[0x0][0x444] ;  /* 0x00011100ff1b7b82 */ /* 0x000e620000000800 */
[----:B------:R-:W-:-:S04]  /*1300*/  IMAD R4, R198, UR6, R191 ;  /* 0x00000006c6047c24 */ /* 0x000fc8000f8e02bf */
[----:B-1----:R-:W-:-:S07]  /*1310*/  IMAD R27, R4, R27, RZ ;  /* 0x0000001b041b7224 */ /* 0x002fce00078e02ff */
.L_x_101:
[----:B------:R-:W1:Y:S01]  /*1320*/  S2R R16, SR_TID.X ;  /* 0x0000000000107919 */ /* 0x000e620000002100 */
[----:B------:R-:W2:Y:S01]  /*1330*/  LDC.64 R8, c[0x0][0x5f8] ;  /* 0x00017e00ff087b82 */ /* 0x000ea20000000a00 */
[----:B------:R-:W-:Y:S01]  /*1340*/  IMAD R224, R224, UR6, RZ ;  /* 0x00000006e0e07c24 */ /* 0x000fe2000f8e02ff */
[----:B------:R-:W-:Y:S01]  /*1350*/  ISETP.NE.AND P2, PT, RZ, UR5, PT ;  /* 0x00000005ff007c0c */ /* 0x000fe2000bf45270 */
[----:B------:R-:W3:Y:S01]  /*1360*/  LDCU.64 UR6, c[0x0][0x3c8] ;  /* 0x00007900ff0677ac */ /* 0x000ee20008000a00 */
[----:B------:R-:W-:Y:S01]  /*1370*/  IADD3 R30, P1, P0, R34, R30, R29 ;  /* 0x0000001e221e7210 */ /* 0x000fe2000783e01d */
[----:B------:R-:W-:Y:S01]  /*1380*/  VIADD R213, R225, UR15 ;  /* 0x0000000fe1d57c36 */ /* 0x000fe20008000000 */
[----:B------:R-:W-:Y:S01]  /*1390*/  IADD3 R36, P3, PT, R210, R36, RZ ;  /* 0x00000024d2247210 */ /* 0x000fe20007f7e0ff */
[----:B------:R-:W4:Y:S01]  /*13a0*/  LDCU.64 UR4, c[0x0][0x570] ;  /* 0x0000ae00ff0477ac */ /* 0x000f220008000a00 */
[----:B------:R-:W5:Y:S01]  /*13b0*/  LDC.64 R6, c[0x0][0x3b0] ;  /* 0x0000ec00ff067b82 */ /* 0x000f620000000a00 */
[C---:B------:R-:W-:Y:S01]  /*13c0*/  IMAD R17, R28.reuse, 0x40, R17 ;  /* 0x000000401c117824 */ /* 0x040fe200078e0211 */
[----:B------:R-:W-:Y:S01]  /*13d0*/  BSSY.RECONVERGENT B1, `(.L_x_91) ;  /* 0x000054b000017945 */ /* 0x000fe20003800200 */
[----:B------:R-:W-:Y:S01]  /*13e0*/  IMAD.X R37, RZ, RZ, R25, P3 ;  /* 0x000000ffff257224 */ /* 0x000fe200018e0619 */
[----:B------:R-:W4:Y:S01]  /*13f0*/  LDCU.64 UR8, c[0x0][0x380] ;  /* 0x00007000ff0877ac */ /* 0x000f220008000a00 */
[----:B------:R-:W-:-:S03]  /*1400*/  IMAD R27, R28, 0x40, R27 ;  /* 0x000000401c1b7824 */ /* 0x000fc600078e021b */
[----:B------:R-:W3:Y:S01]  /*1410*/  LDC.64 R4, c[0x0][0x590] ;  /* 0x00016400ff047b82 */ /* 0x000ee20000000a00 */
[----:B--2---:R-:W-:Y:S01]  /*1420*/  IMAD.WIDE.U32 R38, R8, UR10, RZ ;  /* 0x0000000a08267c25 */ /* 0x004fe2000f8e00ff */
[----:B------:R-:W-:-:S06]  /*1430*/  SHF.R.S32.HI R8, RZ, 0x1f, R29 ;  /* 0x0000001fff087819 */ /* 0x000fcc000001141d */
[----:B------:R-:W2:Y:S01]  /*1440*/  LDC.64 R240, c[0x0][0x420] ;  /* 0x00010800fff07b82 */ /* 0x000ea20000000a00 */
[----:B------:R-:W-:Y:S02]  /*1450*/  SEL R35, R38, RZ, P2 ;  /* 0x000000ff26237207 */ /* 0x000fe40001000000 */
[----:B-1----:R-:W-:Y:S01]  /*1460*/  LOP3.LUT R33, R16, 0x1f, RZ, 0xc0, !PT ;  /* 0x0000001f10217812 */ /* 0x002fe200078ec0ff */
[----:B-----5:R-:W-:Y:S01]  /*1470*/  IMAD R34, R21, R6, RZ ;  /* 0x0000000615227224 */ /* 0x020fe200078e02ff */
[----:B------:R-:W-:Y:S01]  /*1480*/  IADD3.X R26, PT, PT, R26, R31, R8, P1, P0 ;  /* 0x0000001f1a1a7210 */ /* 0x000fe20000fe0408 */
[----:B------:R-:W-:Y:S02]  /*1490*/  IMAD.MOV.U32 R31, RZ, RZ, RZ ;  /* 0x000000ffff1f7224 */ /* 0x000fe400078e00ff */
[----:B------:R-:W-:Y:S02]  /*14a0*/  IMAD R29, R199, R224, R33 ;  /* 0x000000e0c71d7224 */ /* 0x000fe400078e0221 */
[----:B------:R-:W-:-:S02]  /*14b0*/  IMAD R33, R9, UR10, R39 ;  /* 0x0000000a09217c24 */ /* 0x000fc4000f8e0227 */
[----:B------:R-:W-:Y:S01]  /*14c0*/  IMAD R34, R19, R7, R34 ;  /* 0x0000000713227224 */ /* 0x000fe200078e0222 */
[----:B------:R-:W-:Y:S01]  /*14d0*/  IADD3 R35, P1, P0, R29, R30, R35 ;  /* 0x0000001e1d237210 */ /* 0x000fe2000783e023 */
[----:B------:R-:W-:Y:S01]  /*14e0*/  IMAD.MOV.U32 R30, RZ, RZ, R210 ;  /* 0x000000ffff1e7224 */ /* 0x000fe200078e00d2 */
[----:B------:R-:W1:Y:S01]  /*14f0*/  LDC.64 R8, c[0x0][0x598] ;  /* 0x00016600ff087b82 */ /* 0x000e620000000a00 */
[----:B---3--:R-:W-:Y:S01]  /*1500*/  IMAD.WIDE.U32 R40, R19, R4, R36 ;  /* 0x0000000413287225 */ /* 0x008fe200078e0024 */
[----:B------:R-:W-:Y:S02]  /*1510*/  SHF.R.S32.HI R29, RZ, 0x1f, R29 ;  /* 0x0000001fff1d7819 */ /* 0x000fe4000001141d */
[----:B------:R-:W-:Y:S01]  /*1520*/  SEL R33, R33, RZ, P2 ;  /* 0x000000ff21217207 */ /* 0x000fe20001000000 */
[----:B------:R-:W-:Y:S01]  /*1530*/  IMAD.WIDE.U32 R38, R19, R6, R30 ;  /* 0x0000000613267225 */ /* 0x000fe200078e001e */
[----:B------:R-:W-:Y:S02]  /*1540*/  SHF.L.U64.HI R216, R4, 0x5, R5 ;  /* 0x0000000504d87819 */ /* 0x000fe40000010205 */
[----:B------:R-:W3:Y:S01]  /*1550*/  LDC.64 R36, c[0x0][0x5e8] ;  /* 0x00017a00ff247b82 */ /* 0x000ee20000000a00 */
[----:B------:R-:W-:Y:S01]  /*1560*/  IADD3.X R26, PT, PT, R29, R26, R33, P1, P0 ;  /* 0x0000001a1d1a7210 */ /* 0x000fe20000fe0421 */
[----:B--2---:R-:W-:Y:S01]  /*1570*/  IMAD.WIDE R240, R17, 0x4, R240 ;  /* 0x0000000411f07825 */ /* 0x004fe200078e02f0 */
[----:B------:R-:W-:-:S02]  /*1580*/  IADD3 R38, P4, PT, R18, R38, RZ ;  /* 0x0000002612267210 */ /* 0x000fc40007f9e0ff */
[----:B------:R-:W-:Y:S01]  /*1590*/  IADD3 R17, P3, PT, R201, 0x60, RZ ;  /* 0x00000060c9117810 */ /* 0x000fe20007f7e0ff */
[----:B------:R-:W-:Y:S01]  /*15a0*/  IMAD R18, R21, R4, RZ ;  /* 0x0000000415127224 */ /* 0x000fe200078e02ff */
[----:B------:R-:W-:Y:S01]  /*15b0*/  IADD3.X R39, PT, PT, R11, R39, R34, P4, !PT ;  /* 0x000000270b277210 */ /* 0x000fe200027fe422 */
[----:B------:R-:W-:Y:S01]  /*15c0*/  IMAD.SHL.U32 R21, R224, 0x40, RZ ;  /* 0x00000040e0157824 */ /* 0x000fe200078e00ff */
[----:B------:R-:W2:Y:S01]  /*15d0*/  LDC R11, c[0x0][0x508] ;  /* 0x00014200ff0b7b82 */ /* 0x000ea20000000800 */
[----:B------:R-:W-:Y:S02]  /*15e0*/  IMAD R18, R19, R5, R18 ;  /* 0x0000000513127224 */ /* 0x000fe400078e0212 */
[----:B------:R-:W-:Y:S01]  /*15f0*/  IMAD.SHL.U32 R29, R6, 0x20, RZ ;  /* 0x00000020061d7824 */ /* 0x000fe200078e00ff */
[----:B------:R-:W-:Y:S01]  /*1600*/  IADD3 R35, P0, PT, R21, R35, RZ ;  /* 0x0000002315237210 */ /* 0x000fe20007f1e0ff */
[----:B------:R-:W-:Y:S02]  /*1610*/  IMAD.IADD R41, R41, 0x1, R18 ;  /* 0x0000000129297824 */ /* 0x000fe400078e0212 */
[----:B------:R-:W-:Y:S01]  /*1620*/  IMAD.WIDE.U32 R18, R191, UR6, R38 ;  /* 0x00000006bf127c25 */ /* 0x000fe2000f8e0026 */
[----:B------:R-:W-:-:S02]  /*1630*/  LEA.HI.X.SX32 R26, R21, R26, 0x1, P0 ;  /* 0x0000001a151a7211 */ /* 0x000fc400000f0eff */
[----:B----4-:R-:W-:Y:S01]  /*1640*/  LEA R238, P0, R35, UR4, 0x2 ;  /* 0x0000000423ee7c11 */ /* 0x010fe2000f8010ff */
[C---:B------:R-:W-:Y:S01]  /*1650*/  IMAD R19, R191.reuse, UR7, R19 ;  /* 0x00000007bf137c24 */ /* 0x040fe2000f8e0213 */
[----:B------:R-:W4:Y:S01]  /*1660*/  LDCU.64 UR6, c[0x0][0x550] ;  /* 0x0000aa00ff0677ac */ /* 0x000f220008000a00 */
[----:B-1----:R-:W-:Y:S01]  /*1670*/  IMAD.WIDE.U32 R38, R191, R8, R40 ;  /* 0x00000008bf267225 */ /* 0x002fe200078e0028 */
[----:B------:R-:W-:Y:S02]  /*1680*/  LEA.HI.X R239, R35, UR5, R26, 0x2, P0 ;  /* 0x0000000523ef7c11 */ /* 0x000fe400080f141a */
[----:B------:R-:W-:Y:S01]  /*1690*/  SHF.L.U64.HI R26, R6, 0x5, R7 ;  /* 0x00000005061a7819 */ /* 0x000fe20000010207 */
[----:B------:R-:W-:Y:S01]  /*16a0*/  IMAD R9, R191, R9, R39 ;  /* 0x00000009bf097224 */ /* 0x000fe200078e0227 */
[----:B------:R-:W-:Y:S01]  /*16b0*/  MOV R8, R38 ;  /* 0x0000002600087202 */ /* 0x000fe20000000f00 */
[----:B------:R-:W-:Y:S01]  /*16c0*/  IMAD.WIDE.U32 R18, R201, R6, R18 ;  /* 0x00000006c9127225 */ /* 0x000fe200078e0012 */
[----:B------:R-:W-:-:S03]  /*16d0*/  IADD3.X R21, PT, PT, RZ, RZ, RZ, P3, !PT ;  /* 0x000000ffff157210 */ /* 0x000fc60001ffe4ff */
[----:B------:R-:W-:Y:S01]  /*16e0*/  IMAD.WIDE.U32 R8, R201, R4, R8 ;  /* 0x00000004c9087225 */ /* 0x000fe200078e0008 */
[----:B--2---:R-:W-:Y:S02]  /*16f0*/  IADD3 R11, PT, PT, R213, -R11, -R232 ;  /* 0x8000000bd50b7210 */ /* 0x004fe40007ffe8e8 */
[----:B------:R-:W-:Y:S01]  /*1700*/  LEA R220, P1, R18, UR8, 0x1 ;  /* 0x0000000812dc7c11 */ /* 0x000fe2000f8208ff */
[C---:B------:R-:W-:Y:S01]  /*1710*/  IMAD R221, R201.reuse, R7, R19 ;  /* 0x00000007c9dd7224 */ /* 0x040fe200078e0213 */
[----:B------:R-:W-:Y:S01]  /*1720*/  SHF.R.S32.HI R214, RZ, 0x1f, R11 ;  /* 0x0000001fffd67819 */ /* 0x000fe2000001140b */
[----:B------:R-:W-:Y:S01]  /*1730*/  IMAD R223, R201, R5, R9 ;  /* 0x00000005c9df7224 */ /* 0x000fe200078e0209 */
[----:B----4-:R-:W-:Y:S01]  /*1740*/  LEA R222, P0, R8, UR6, 0x1 ;  /* 0x0000000608de7c11 */ /* 0x010fe2000f8008ff */
[----:B---3--:R-:W-:Y:S01]  /*1750*/  IMAD.WIDE R218, R27, 0x4, R36 ;  /* 0x000000041bda7825 */ /* 0x008fe200078e0224 */
[----:B------:R-:W-:Y:S02]  /*1760*/  LEA.HI R214, R214, R11, RZ, 0x6 ;  /* 0x0000000bd6d67211 */ /* 0x000fe400078f30ff */
[----:B------:R-:W-:Y:S01]  /*1770*/  LEA.HI.X R221, R18, UR9, R221, 0x1, P1 ;  /* 0x0000000912dd7c11 */ /* 0x000fe200088f0cdd */
[----:B------:R-:W-:Y:S01]  /*1780*/  IMAD.SHL.U32 R217, R4, 0x20, RZ ;  /* 0x0000002004d97824 */ /* 0x000fe200078e00ff */
[----:B------:R-:W-:-:S02]  /*1790*/  SHF.R.S32.HI R214, RZ, 0x6, R214 ;  /* 0x00000006ffd67819 */ /* 0x000fc400000114d6 */
[----:B------:R-:W-:Y:S02]  /*17a0*/  LEA.HI.X R223, R8, UR7, R223, 0x1, P0 ;  /* 0x0000000708df7c11 */ /* 0x000fe400080f0cdf */
[----:B------:R-:W-:Y:S02]  /*17b0*/  VIMNMX R214, PT, PT, RZ, R214, !PT ;  /* 0x000000d6ffd67248 */ /* 0x000fe40007fe0100 */
[----:B------:R-:W-:Y:S02]  /*17c0*/  IADD3 R18, P1, PT, R201, 0x20, RZ ;  /* 0x00000020c9127810 */ /* 0x000fe40007f3e0ff */
[----:B------:R-:W-:Y:S02]  /*17d0*/  ISETP.GT.AND P4, PT, R233, R214, PT ;  /* 0x000000d6e900720c */ /* 0x000fe40003f84270 */
[----:B------:R-:W-:Y:S01]  /*17e0*/  IADD3 R19, P0, PT, R201, 0x40, RZ ;  /* 0x00000040c9137810 */ /* 0x000fe20007f1e0ff */
[----:B------:R-:W-:-:S04]  /*17f0*/  IMAD.X R25, RZ, RZ, RZ, P1 ;  /* 0x000000ffff197224 */ /* 0x000fc800008e06ff */
[----:B------:R-:W-:-:S06]  /*1800*/  IMAD.X R27, RZ, RZ, RZ, P0 ;  /* 0x000000ffff1b7224 */ /* 0x000fcc00000e06ff */
        /* <DEDUP_REMOVED lines=14> */
.L_x_103:
[----:B------:R-:W1:Y:S01]  /*18f0*/  LDC.64 R6, c[0x0][0x5c0] ;  /* 0x00017000ff067b82 */ /* 0x000e620000000a00 */
[----:B------:R-:W-:-:S05]  /*1900*/  IADD3 R4, PT, PT, R234, R235, RZ ;  /* 0x000000ebea047210 */ /* 0x000fca0007ffe0ff */
[C---:B-1----:R-:W-:Y:S02]  /*1910*/  IMAD R10, R4.reuse, R7, RZ ;  /* 0x00000007040a7224 */ /* 0x042fe400078e02ff */
[----:B------:R-:W-:-:S05]  /*1920*/  IMAD.WIDE.U32 R8, R4, R6, RZ ;  /* 0x0000000604087225 */ /* 0x000fca00078e00ff */
[----:B------:R-:W-:Y:S02]  /*1930*/  IADD3 R10, PT, PT, R9, R10, RZ ;  /* 0x0000000a090a7210 */ /* 0x000fe40007ffe0ff */
.L_x_104:
        /* <DEDUP_REMOVED lines=13> */
.L_x_105:
[----:B------:R-:W1:Y:S01]  /*1a10*/  LDC.64 R4, c[0x0][0x5c8] ;  /* 0x00017200ff047b82 */ /* 0x000e620000000a00 */
[----:B------:R-:W-:-:S05]  /*1a20*/  IADD3 R234, PT, PT, R234, R235, RZ ;  /* 0x000000ebeaea7210 */ /* 0x000fca0007ffe0ff */
[C---:B-1----:R-:W-:Y:S02]  /*1a30*/  IMAD R11, R234.reuse, R5, RZ ;  /* 0x00000005ea0b7224 */ /* 0x042fe400078e02ff */
[----:B------:R-:W-:-:S05]  /*1a40*/  IMAD.WIDE.U32 R12, R234, R4, RZ ;  /* 0x00000004ea0c7225 */ /* 0x000fca00078e00ff */
[----:B------:R-:W-:-:S07]  /*1a50*/  IADD3 R11, PT, PT, R13, R11, RZ ;  /* 0x0000000b0d0b7210 */ /* 0x000fce0007ffe0ff */
.L_x_106:
[----:B------:R-:W-:Y:S01]  /*1a60*/  VIADD R232, R232, -UR15 ;  /* 0x8000000fe8e87c36 */ /* 0x000fe20008000000 */
[----:B------:R-:W1:Y:S01]  /*1a70*/  LDCU.64 UR4, c[0x0][0x5d8] ;  /* 0x0000bb00ff0477ac */ /* 0x000e620008000a00 */
[C---:B------:R-:W-:Y:S01]  /*1a80*/  IMAD R14, R6.reuse, UR14, RZ ;  /* 0x0000000e060e7c24 */ /* 0x040fe2000f8e02ff */
[----:B------:R-:W-:Y:S01]  /*1a90*/  BSSY.RECONVERGENT B0, `(.L_x_107) ;  /* 0x000001d000007945 */ /* 0x000fe20003800200 */
[----:B------:R-:W-:Y:S01]  /*1aa0*/  IMAD.WIDE.U32 R22, R6, UR15, R30 ;  /* 0x0000000f06167c25 */ /* 0x000fe2000f8e001e */
[-C--:B------:R-:W-:Y:S02]  /*1ab0*/  ISETP.GE.AND P4, PT, R201, R232.reuse, PT ;  /* 0x000000e8c900720c */ /* 0x080fe40003f86270 */
[----:B------:R-:W-:Y:S01]  /*1ac0*/  ISETP.GE.AND P3, PT, R206, R232, PT ;  /* 0x000000e8ce00720c */ /* 0x000fe20003f66270 */
[----:B------:R-:W-:Y:S01]  /*1ad0*/  IMAD R13, R7, UR15, R14 ;  /* 0x0000000f070d7c24 */ /* 0x000fe2000f8e020e */
[----:B------:R-:W-:Y:S02]  /*1ae0*/  IADD3 R14, P0, PT, R8, R22, RZ ;  /* 0x00000016080e7210 */ /* 0x000fe40007f1e0ff */
[----:B------:R-:W-:-:S02]  /*1af0*/  ISETP.GE.AND P2, PT, R205, R232, PT ;  /* 0x000000e8cd00720c */ /* 0x000fc40003f46270 */
[----:B------:R-:W-:Y:S02]  /*1b00*/  IADD3.X R15, PT, PT, R10, R23, R13, P0, !PT ;  /* 0x000000170a0f7210 */ /* 0x000fe400007fe40d */
[----:B------:R-:W-:-:S03]  /*1b10*/  ISETP.GE.AND P1, PT, R204, R232, PT ;  /* 0x000000e8cc00720c */ /* 0x000fc60003f26270 */
[----:B------:R-:W2:Y:S01]  /*1b20*/  @!P4 LDC.64 R8, c[0x0][0x560] ;  /* 0x00015800ff08cb82 */ /* 0x000ea20000000a00 */
[----:B-1----:R-:W-:-:S04]  /*1b30*/  IMAD.WIDE.U32 R14, R191, UR4, R14 ;  /* 0x00000004bf0e7c25 */ /* 0x002fc8000f8e000e */
[----:B------:R-:W-:Y:S01]  /*1b40*/  IMAD R23, R191, UR5, R15 ;  /* 0x00000005bf177c24 */ /* 0x000fe2000f8e020f */
[----:B------:R-:W-:-:S05]  /*1b50*/  @!P4 MOV R22, R14 ;  /* 0x0000000e0016c202 */ /* 0x000fca0000000f00 */
        /* <DEDUP_REMOVED lines=16> */
.L_x_108:
[----:B------:R-:W-:Y:S05]  /*1c60*/  BSYNC.RECONVERGENT B0 ;  /* 0x0000000000007941 */ /* 0x000fea0003800200 */
.L_x_107:
        /* <DEDUP_REMOVED lines=12> */
.L_x_110:
[----:B------:R-:W-:Y:S05]  /*1d30*/  BSYNC.RECONVERGENT B0 ;  /* 0x0000000000007941 */ /* 0x000fea0003800200 */
.L_x_109:
        /* <DEDUP_REMOVED lines=11> */
.L_x_112:
[----:B------:R-:W-:Y:S05]  /*1df0*/  BSYNC.RECONVERGENT B0 ;  /* 0x0000000000007941 */ /* 0x000fea0003800200 */
.L_x_111:
[----:B------:R-:W5:Y:S01]  /*1e00*/  LDCU.64 UR4, c[0x0][0x5e0] ;  /* 0x0000bc00ff0477ac */ /* 0x000f620008000a00 */
[C---:B------:R-:W-:Y:S01]  /*1e10*/  IMAD.WIDE.U32 R14, R4.reuse, UR15, R30 ;  /* 0x0000000f040e7c25 */ /* 0x040fe2000f8e001e */
[----:B----4-:R-:W4:Y:S01]  /*1e20*/  @!P4 LDC.64 R6, c[0x0][0x568] ;  /* 0x00015a00ff06cb82 */ /* 0x010f220000000a00 */
[----:B------:R-:W-:Y:S02]  /*1e30*/  BSSY.RECONVERGENT B0, `(.L_x_113) ;  /* 0x0000018000007945 */ /* 0x000fe40003800200 */
[----:B-1----:R-:W-:Y:S01]  /*1e40*/  IMAD R8, R4, UR14, RZ ;  /* 0x0000000e04087c24 */ /* 0x002fe2000f8e02ff */
[----:B------:R-:W-:-:S03]  /*1e50*/  IADD3 R10, P0, PT, R12, R14, RZ ;  /* 0x0000000e0c0a7210 */ /* 0x000fc60007f1e0ff */
[----:B------:R-:W-:-:S05]  /*1e60*/  IMAD R8, R5, UR15, R8 ;  /* 0x0000000f05087c24 */ /* 0x000fca000f8e0208 */
[----:B------:R-:W-:-:S03]  /*1e70*/  IADD3.X R11, PT, PT, R11, R15, R8, P0, !PT ;  /* 0x0000000f0b0b7210 */ /* 0x000fc600007fe408 */
[----:B-----5:R-:W-:-:S04]  /*1e80*/  IMAD.WIDE.U32 R10, R191, UR4, R10 ;  /* 0x00000004bf0a7c25 */ /* 0x020fc8000f8e000a */
[----:B------:R-:W-:Y:S01]  /*1e90*/  IMAD R13, R191, UR5, R11 ;  /* 0x00000005bf0d7c24 */ /* 0x000fe2000f8e020b */
[----:B------:R-:W-:-:S05]  /*1ea0*/  @!P4 MOV R12, R10 ;  /* 0x0000000a000cc202 */ /* 0x000fca0000000f00 */
[----:B------:R-:W-:-:S04]  /*1eb0*/  @!P4 IMAD.WIDE.U32 R14, R201, R4, R12 ;  /* 0x00000004c90ec225 */ /* 0x000fc800078e000c */
[----:B------:R-:W-:Y:S01]  /*1ec0*/  @!P4 IMAD R8, R201, R5, R15 ;  /* 0x00000005c908c224 */ /* 0x000fe200078e020f */
[----:B----4-:R-:W-:-:S04]  /*1ed0*/  @!P4 LEA R6, P0, R14, R6, 0x1 ;  /* 0x000000060e06c211 */ /* 0x010fc800078008ff */
        /* <DEDUP_REMOVED lines=13> */
.L_x_114:
[----:B------:R-:W-:Y:S05]  /*1fb0*/  BSYNC.RECONVERGENT B0 ;  /* 0x0000000000007941 */ /* 0x000fea0003800200 */
.L_x_113:
        /* <DEDUP_REMOVED lines=12> */
.L_x_116:
[----:B------:R-:W-:Y:S05]  /*2080*/  BSYNC.RECONVERGENT B0 ;  /* 0x0000000000007941 */ /* 0x000fea0003800200 */
.L_x_115:
[----:B------:R-:W-:Y:S05]  /*2090*/  @P1 BRA `(.L_x_117) ;  /* 0x0000004400f81947 */ /* 0x000fea0003800000 */
[----:B------:R-:W5:Y:S01]  /*20a0*/  LDCU.64 UR4, c[0x0][0x568] ;  /* 0x0000ad00ff0477ac */ /* 0x000f620008000a00 */
[----:B------:R-:W-:Y:S01]  /*20b0*/  MOV R11, R13 ;  /* 0x0000000d000b7202 */ /* 0x000fe20000000f00 */
[-C--:B-1----:R-:W-:Y:S02]  /*20c0*/  IMAD R6, R21, R4.reuse, RZ ;  /* 0x0000000415067224 */ /* 0x082fe400078e02ff */
[----:B------:R-:W-:-:S04]  /*20d0*/  IMAD.WIDE.U32 R10, R17, R4, R10 ;  /* 0x00000004110a7225 */ /* 0x000fc800078e000a */
[----:B------:R-:W-:-:S05]  /*20e0*/  IMAD R5, R17, R5, R6 ;  /* 0x0000000511057224 */ /* 0x000fca00078e0206 */
[----:B------:R-:W-:Y:S02]  /*20f0*/  IADD3 R5, PT, PT, R11, R5, RZ ;  /* 0x000000050b057210 */ /* 0x000fe40007ffe0ff */
[----:B-----5:R-:W-:-:S04]  /*2100*/  LEA R4, P0, R10, UR4, 0x1 ;  /* 0x000000040a047c11 */ /* 0x020fc8000f8008ff */
[----:B------:R-:W-:-:S05]  /*2110*/  LEA.HI.X R5, R10, UR5, R5, 0x1, P0 ;  /* 0x000000050a057c11 */ /* 0x000fca00080f0c05 */
[----:B------:R1:W-:Y:S01]  /*2120*/  STG.E.128 desc[UR12][R4.64], RZ ;  /* 0x000000ff04007986 */ /* 0x0003e2000c101d0c */
[----:B------:R-:W-:Y:S05]  /*2130*/  BRA `(.L_x_117) ;  /* 0x0000004400d07947 */ /* 0x000fea0003800000 */
.L_x_102:
[----:B------:R-:W-:Y:S01]  /*2140*/  VIADD R211, R232, -UR15 ;  /* 0x8000000fe8d37c36 */ /* 0x000fe20008000000 */
[----:B------:R-:W1:Y:S01]  /*2150*/  LDCU.64 UR4, c[0x0][0x3d8] ;  /* 0x00007b00ff0477ac */ /* 0x000e620008000a00 */
[C-C-:B------:R-:W-:Y:S01]  /*2160*/  IMAD.WIDE.U32 R8, R14.reuse, UR15, R30.reuse ;  /* 0x0000000f0e087c25 */ /* 0x140fe2000f8e001e */
[----:B------:R-:W2:Y:S02]  /*2170*/  LDC R209, c[0x0][0x44c] ;  /* 0x00011300ffd17b82 */ /* 0x000ea40000000800 */
[-C--:B------:R-:W-:Y:S01]  /*2180*/  ISETP.GE.AND P6, PT, R201, R211.reuse, PT ;  /* 0x000000d3c900720c */ /* 0x080fe20003fc6270 */
[----:B------:R-:W-:Y:S01]  /*2190*/  IMAD R4, R14, UR14, RZ ;  /* 0x0000000e0e047c24 */ /* 0x000fe2000f8e02ff */
[-C--:B------:R-:W-:Y:S01]  /*21a0*/  ISETP.GE.AND P5, PT, R206, R211.reuse, PT ;  /* 0x000000d3ce00720c */ /* 0x080fe20003fa6270 */
[----:B------:R-:W-:Y:S01]  /*21b0*/  IMAD.WIDE.U32 R30, R12, UR15, R30 ;  /* 0x0000000f0c1e7c25 */ /* 0x000fe2000f8e001e */
[-C--:B------:R-:W-:Y:S01]  /*21c0*/  ISETP.GE.AND P4, PT, R205, R211.reuse, PT ;  /* 0x000000d3cd00720c */ /* 0x080fe20003f86270 */
[----:B------:R-:W3:Y:S01]  /*21d0*/  LDCU UR7, c[0x0][0x45c] ;  /* 0x00008b80ff0777ac */ /* 0x000ee20008000800 */
[----:B------:R-:W-:Y:S01]  /*21e0*/  IADD3 R38, P0, PT, R10, R8, RZ ;  /* 0x000000080a267210 */ /* 0x000fe20007f1e0ff */
[----:B------:R-:W-:Y:S01]  /*21f0*/  IMAD R5, R15, UR15, R4 ;  /* 0x0000000f0f057c24 */ /* 0x000fe2000f8e0204 */
[----:B------:R-:W-:Y:S01]  /*2200*/  ISETP.GE.AND P3, PT, R204, R211, PT ;  /* 0x000000d3cc00720c */ /* 0x000fe20003f66270 */
[----:B------:R-:W-:-:S02]  /*2210*/  IMAD.MOV.U32 R229, RZ, RZ, 0x7f800000 ;  /* 0x7f800000ffe57424 */ /* 0x000fc400078e00ff */
[----:B------:R-:W-:Y:S01]  /*2220*/  IMAD.MOV.U32 R228, RZ, RZ, 0x7f800000 ;  /* 0x7f800000ffe47424 */ /* 0x000fe200078e00ff */
[----:B------:R-:W-:Y:S01]  /*2230*/  IADD3.X R39, PT, PT, R32, R9, R5, P0, !PT ;  /* 0x0000000920277210 */ /* 0x000fe200007fe405 */
[----:B------:R-:W4:Y:S01]  /*2240*/  @!P6 LDC.64 R10, c[0x0][0x390] ;  /* 0x0000e400ff0aeb82 */ /* 0x000f220000000a00 */
[----:B-1----:R-:W-:Y:S02]  /*2250*/  IMAD R7, R22, UR4, RZ ;  /* 0x0000000416077c24 */ /* 0x002fe4000f8e02ff */
[----:B------:R-:W-:Y:S02]  /*2260*/  @!P5 IMAD R34, R25, R14, RZ ;  /* 0x0000000e1922d224 */ /* 0x000fe400078e02ff */
[C---:B------:R-:W-:Y:S02]  /*2270*/  IMAD R5, R20.reuse, UR5, R7 ;  /* 0x0000000514057c24 */ /* 0x040fe4000f8e0207 */
[----:B------:R-:W-:Y:S01]  /*2280*/  IMAD.WIDE.U32 R38, R20, UR4, R38 ;  /* 0x0000000414267c25 */ /* 0x000fe2000f8e0026 */
[----:B------:R-:W1:Y:S01]  /*2290*/  @!P5 LDC.64 R8, c[0x0][0x390] ;  /* 0x0000e400ff08db82 */ /* 0x000e620000000a00 */
[----:B------:R-:W3:Y:S02]  /*22a0*/  LDCU.64 UR4, c[0x0][0x3d0] ;  /* 0x00007a00ff0477ac */ /* 0x000ee40008000a00 */
[----:B------:R-:W-:-:S02]  /*22b0*/  IMAD.IADD R39, R39, 0x1, R5 ;  /* 0x0000000127277824 */ /* 0x000fc400078e0205 */
[-C--:B------:R-:W-:Y:S02]  /*22c0*/  @!P4 IMAD R36, R27, R14.reuse, RZ ;  /* 0x0000000e1b24c224 */ /* 0x080fe400078e02ff */
[--C-:B------:R-:W-:Y:S01]  /*22d0*/  @!P6 IMAD.WIDE.U32 R40, R201, R14, R38.reuse ;  /* 0x0000000ec928e225 */ /* 0x100fe200078e0026 */
[----:B------:R-:W3:Y:S03]  /*22e0*/  @!P4 LDC.64 R6, c[0x0][0x390] ;  /* 0x0000e400ff06cb82 */ /* 0x000ee60000000a00 */
[----:B------:R-:W-:Y:S02]  /*22f0*/  @!P5 IMAD.MOV.U32 R42, RZ, RZ, R38 ;  /* 0x000000ffff2ad224 */ /* 0x000fe400078e0026 */
[----:B------:R-:W-:Y:S02]  /*2300*/  @!P5 IMAD.MOV.U32 R43, RZ, RZ, R39 ;  /* 0x000000ffff2bd224 */ /* 0x000fe400078e0027 */
[-C--:B------:R-:W-:Y:S01]  /*2310*/  @!P4 IMAD R33, R19, R15.reuse, R36 ;  /* 0x0000000f1321c224 */ /* 0x080fe200078e0224 */
[----:B------:R-:W2:Y:S01]  /*2320*/  @!P3 LDC.64 R4, c[0x0][0x390] ;  /* 0x0000e400ff04bb82 */ /* 0x000ea20000000a00 */
[-C--:B------:R-:W-:Y:S01]  /*2330*/  @!P6 IMAD R36, R201, R15.reuse, R41 ;  /* 0x0000000fc924e224 */ /* 0x080fe200078e0229 */
[----:B----4-:R-:W-:Y:S01]  /*2340*/  @!P6 LEA R10, P0, R40, R10, 0x1 ;  /* 0x0000000a280ae211 */ /* 0x010fe200078008ff */
[----:B------:R-:W-:-:S02]  /*2350*/  @!P5 IMAD R34, R18, R15, R34 ;  /* 0x0000000f1222d224 */ /* 0x000fc400078e0222 */
[----:B------:R-:W-:Y:S01]  /*2360*/  @!P5 IMAD.WIDE.U32 R42, R18, R14, R42 ;  /* 0x0000000e122ad225 */ /* 0x000fe200078e002a */
[----:B------:R-:W-:Y:S02]  /*2370*/  @!P6 LEA.HI.X R11, R40, R11, R36, 0x1, P0 ;  /* 0x0000000b280be211 */ /* 0x000fe400000f0c24 */
[----:B------:R-:W-:Y:S01]  /*2380*/  @P2 BAR.SYNC.DEFER_BLOCKING 0x0 ;  /* 0x0000000000002b1d */ /* 0x000fe20000010000 */
[--C-:B------:R-:W-:Y:S01]  /*2390*/  @!P3 IMAD.MOV.U32 R44, RZ, RZ, R38.reuse ;  /* 0x000000ffff2cb224 */ /* 0x100fe200078e0026 */
[----:B-1----:R-:W-:Y:S01]  /*23a0*/  @!P5 LEA R36, P1, R42, R8, 0x1 ;  /* 0x000000082a24d211 */ /* 0x002fe200078208ff */
[--C-:B------:R-:W-:Y:S02]  /*23b0*/  @!P3 IMAD.MOV.U32 R45, RZ, RZ, R39.reuse ;  /* 0x000000ffff2db224 */ /* 0x100fe400078e0027 */
[----:B------:R-:W-:-:S04]  /*23c0*/  @!P4 IMAD.WIDE.U32 R38, R19, R14, R38 ;  /* 0x0000000e1326c225 */ /* 0x000fc800078e0026 */
[----:B------:R-:W-:Y:S01]  /*23d0*/  @!P3 IMAD R32, R21, R14, RZ ;  /* 0x0000000e1520b224 */ /* 0x000fe200078e02ff */
[----:B---3--:R-:W-:Y:S01]  /*23e0*/  @!P4 LEA R6, P0, R38, R6, 0x1 ;  /* 0x000000062606c211 */ /* 0x008fe200078008ff */
[----:B------:R-:W-:Y:S02]  /*23f0*/  @!P5 IMAD.IADD R34, R43, 0x1, R34 ;  /* 0x000000012b22d824 */ /* 0x000fe400078e0222 */
[----:B------:R-:W-:-:S03]  /*2400*/  @!P3 IMAD.WIDE.U32 R44, R17, R14, R44 ;  /* 0x0000000e112cb225 */ /* 0x000fc600078e002c */
[----:B------:R-:W-:Y:S01]  /*2410*/  @!P5 LEA.HI.X R37, R42, R9, R34, 0x1, P1 ;  /* 0x000000092a25d211 */ /* 0x000fe200008f0c22 */
[----:B------:R-:W-:Y:S01]  /*2420*/  IMAD R14, R28, -0x40, R225 ;  /* 0xffffffc01c0e7824 */ /* 0x000fe200078e02e1 */
[----:B--2---:R-:W-:Y:S01]  /*2430*/  @!P3 LEA R34, P2, R44, R4, 0x1 ;  /* 0x000000042c22b211 */ /* 0x004fe200078408ff */
[----:B------:R-:W-:Y:S01]  /*2440*/  @!P4 IMAD.IADD R8, R39, 0x1, R33 ;  /* 0x000000012708c824 */ /* 0x000fe200078e0221 */
[----:B------:R-:W-:Y:S01]  /*2450*/  LOP3.LUT R28, R28, 0x80000001, RZ, 0xc0, !PT ;  /* 0x800000011c1c7812 */ /* 0x000fe200078ec0ff */
[----:B------:R-:W-:Y:S01]  /*2460*/  @!P3 IMAD R32, R17, R15, R32 ;  /* 0x0000000f1120b224 */ /* 0x000fe200078e0220 */
[----:B------:R-:W-:Y:S01]  /*2470*/  ISETP.GE.AND P1, PT, R206, R14, PT ;  /* 0x0000000ece00720c */ /* 0x000fe20003f26270 */
[----:B------:R-:W-:Y:S01]  /*2480*/  IMAD R9, R22, UR4, RZ ;  /* 0x0000000416097c24 */ /* 0x000fe2000f8e02ff */
[----:B------:R-:W-:Y:S01]  /*2490*/  @!P4 LEA.HI.X R7, R38, R7, R8, 0x1, P0 ;  /* 0x000000072607c211 */ /* 0x000fe200000f0c08 */
[----:B------:R-:W-:Y:S01]  /*24a0*/  IMAD R8, R12, UR14, RZ ;  /* 0x0000000e0c087c24 */ /* 0x000fe2000f8e02ff */
[----:B------:R-:W-:Y:S01]  /*24b0*/  IADD3 R30, P0, PT, R24, R30, RZ ;  /* 0x0000001e181e7210 */ /* 0x000fe20007f1e0ff */
[----:B------:R-:W-:Y:S01]  /*24c0*/  @!P3 IMAD.IADD R32, R45, 0x1, R32 ;  /* 0x000000012d20b824 */ /* 0x000fe200078e0220 */
[----:B------:R-:W-:Y:S01]  /*24d0*/  @!PT LDS RZ, [RZ] ;  /* 0x00000000fffff984 */ /* 0x000fe20000000800 */
[----:B------:R-:W-:Y:S01]  /*24e0*/  @!PT LDS RZ, [RZ] ;  /* 0x00000000fffff984 */ /* 0x000fe20000000800 */
[----:B------:R-:W-:Y:S01]  /*24f0*/  @!PT LDS RZ, [RZ] ;  /* 0x00000000fffff984 */ /* 0x000fe20000000800 */
[----:B------:R1:W-:Y:S01]  /*2500*/  @!P6 LDGSTS.E.BYPASS.LTC128B.128 [R208+0xa000], desc[UR12][R10.64] ;  /* 0x0a0000000ad0efae */ /* 0x0003e2000b981a0c */
[----:B------:R-:W-:-:S02]  /*2510*/  IMAD R8, R13, UR15, R8 ;  /* 0x0000000f0d087c24 */ /* 0x000fc4000f8e0208 */
[----:B------:R-:W-:Y:S01]  /*2520*/  IMAD R4, R20, UR5, R9 ;  /* 0x0000000514047c24 */ /* 0x000fe2000f8e0209 */
[----:B------:R-:W-:Y:S01]  /*2530*/  @!P3 LEA.HI.X R35, R44, R5, R32, 0x1, P2 ;  /* 0x000000052c23b211 */ /* 0x000fe200010f0c20 */
[----:B------:R2:W-:Y:S01]  /*2540*/  @P6 STS.128 [R208+0xa000], RZ ;  /* 0x00a000ffd0006388 */ /* 0x0005e20000000c00 */
[----:B------:R-:W-:Y:S01]  /*2550*/  IADD3.X R31, PT, PT, R23, R31, R8, P0, !PT ;  /* 0x0000001f171f7210 */ /* 0x000fe200007fe408 */
[----:B------:R-:W-:Y:S01]  /*2560*/  VIADD R5, R197, 0x8 ;  /* 0x00000008c5057836 */ /* 0x000fe20000000000 */
[C---:B------:R-:W-:Y:S01]  /*2570*/  @!P1 LEA R32, P0, R217.reuse, R222, 0x1 ;  /* 0x000000ded9209211 */ /* 0x040fe200078008ff */
[----:B------:R2:W-:Y:S01]  /*2580*/  @P5 STS.128 [R208+0xb000], RZ ;  /* 0x00b000ffd0005388 */ /* 0x0005e20000000c00 */
[----:B------:R-:W-:Y:S01]  /*2590*/  ISETP.NE.AND P2, PT, R28, 0x1, PT ;  /* 0x000000011c00780c */ /* 0x000fe20003f45270 */
[----:B------:R-:W-:Y:S01]  /*25a0*/  IMAD.WIDE.U32 R30, R20, UR4, R30 ;  /* 0x00000004141e7c25 */ /* 0x000fe2000f8e001e */
[----:B------:R-:W-:Y:S01]  /*25b0*/  @!P1 LEA.HI.X R33, R217, R223, R216, 0x1, P0 ;  /* 0x000000dfd9219211 */ /* 0x000fe200000f0cd8 */
[----:B------:R-:W3:Y:S01]  /*25c0*/  @!P5 LDC.64 R8, c[0x0][0x388] ;  /* 0x0000e200ff08db82 */ /* 0x000ee20000000a00 */
[-C--:B------:R-:W-:Y:S01]  /*25d0*/  ISETP.GE.AND P0, PT, R201, R14.reuse, PT ;  /* 0x0000000ec900720c */ /* 0x080fe20003f06270 */
[----:B------:R-:W-:Y:S01]  /*25e0*/  @!PT LDS RZ, [RZ] ;  /* 0x00000000fffff984 */ /* 0x000fe20000000800 */
[----:B------:R-:W-:Y:S01]  /*25f0*/  @!PT LDS RZ, [RZ] ;  /* 0x00000000fffff984 */ /* 0x000fe20000000800 */
[----:B------:R-:W-:Y:S01]  /*2600*/  @!PT LDS RZ, [RZ] ;  /* 0x00000000fffff984 */ /* 0x000fe20000000800 */
[----:B------:R-:W-:Y:S01]  /*2610*/  @!P5 LDGSTS.E.BYPASS.LTC128B.128 [R208+0xb000], desc[UR12][R36.64] ;  /* 0x0b00000024d0dfae */ /* 0x000fe2000b981a0c */
[----:B------:R-:W-:Y:S01]  /*2620*/  SEL R177, RZ, 0x2000, P2 ;  /* 0x00002000ffb17807 */ /* 0x000fe20001000000 */
[----:B------:R-:W-:Y:S01]  /*2630*/  IMAD.IADD R31, R31, 0x1, R4 ;  /* 0x000000011f1f7824 */ /* 0x000fe200078e0204 */
[----:B------:R-:W-:Y:S01]  /*2640*/  ISETP.GE.AND P2, PT, R5, R14, PT ;  /* 0x0000000e0500720c */ /* 0x000fe20003f46270 */
[----:B------:R2:W-:Y:S01]  /*2650*/  @P4 STS.128 [R208+0xc000], RZ ;  /* 0x00c000ffd0004388 */ /* 0x0005e20000000c00 */
[----:B------:R-:W-:Y:S01]  /*2660*/  @!P4 IMAD R4, R27, R12, RZ ;  /* 0x0000000c1b04c224 */ /* 0x000fe200078e02ff */
[----:B------:R-:W4:Y:S01]  /*2670*/  LDCU UR4, c[0x0][0x590] ;  /* 0x0000b200ff0477ac */ /* 0x000f220008000800 */
[----:B------:R-:W-:Y:S01]  /*2680*/  IMAD.IADD R231, R208, 0x1, R177 ;  /* 0x00000001d0e77824 */ /* 0x000fe200078e02b1 */
[----:B------:R-:W-:Y:S01]  /*2690*/  @!PT LDS RZ, [RZ] ;  /* 0x00000000fffff984 */ /* 0x000fe20000000800 */
[----:B------:R-:W-:Y:S01]  /*26a0*/  @!PT LDS RZ, [RZ] ;  /* 0x00000000fffff984 */ /* 0x000fe20000000800 */
[----:B------:R-:W-:Y:S01]  /*26b0*/  @!PT LDS RZ, [RZ] ;  /* 0x00000000fffff984 */ /* 0x000fe20000000800 */
[----:B------:R4:W-:Y:S01]  /*26c0*/  @!P4 LDGSTS.E.BYPASS.LTC128B.128 [R208+0xc000], desc[UR12][R6.64] ;  /* 0x0c00000006d0cfae */ /* 0x0009e2000b981a0c */
[----:B------:R-:W-:-:S02]  /*26d0*/  @!P4 IMAD R15, R19, R13, R4 ;  /* 0x0000000d130fc224 */ /* 0x000fc400078e0204 */
[----:B------:R-:W-:Y:S01]  /*26e0*/  @!P5 IMAD R25, R25, R12, RZ ;  /* 0x0000000c1919d224 */ /* 0x000fe200078e02ff */
[----:B-1----:R-:W1:Y:S01]  /*26f0*/  @!P6 LDC.64 R10, c[0x0][0x388] ;  /* 0x0000e200ff0aeb82 */ /* 0x002e620000000a00 */
[----:B------:R2:W-:Y:S01]  /*2700*/  @P3 STS.128 [R208+0xd000], RZ ;  /* 0x00d000ffd0003388 */ /* 0x0005e20000000c00 */
[----:B------:R-:W-:Y:S02]  /*2710*/  @!P4 IMAD.MOV.U32 R28, RZ, RZ, R30 ;  /* 0x000000ffff1cc224 */ /* 0x000fe400078e001e */
[----:B------:R-:W-:Y:S01]  /*2720*/  IMAD.MOV.U32 R227, RZ, RZ, 0x7f800000 ;  /* 0x7f800000ffe37424 */ /* 0x000fe200078e00ff */
[----:B------:R-:W-:Y:S01]  /*2730*/  @!PT LDS RZ, [RZ] ;  /* 0x00000000fffff984 */ /* 0x000fe20000000800 */
[----:B------:R-:W-:Y:S01]  /*2740*/  @!PT LDS RZ, [RZ] ;  /* 0x00000000fffff984 */ /* 0x000fe20000000800 */
[----:B------:R-:W-:Y:S01]  /*2750*/  @!PT LDS RZ, [RZ] ;  /* 0x00000000fffff984 */ /* 0x000fe20000000800 */
[----:B------:R2:W-:Y:S01]  /*2760*/  @!P3 LDGSTS.E.BYPASS.LTC128B.128 [R208+0xd000], desc[UR12][R34.64] ;  /* 0x0d00000022d0bfae */ /* 0x0005e2000b981a0c */
[----:B------:R-:W-:Y:S02]  /*2770*/  @!P5 IMAD R25, R18, R13, R25 ;  /* 0x0000000d1219d224 */ /* 0x000fe400078e0219 */
[----:B------:R-:W-:Y:S01]  /*2780*/  IMAD.MOV.U32 R226, RZ, RZ, 0x7f800000 ;  /* 0x7f800000ffe27424 */ /* 0x000fe200078e00ff */
[----:B------:R-:W0:Y:S01]  /*2790*/  LDGDEPBAR ;  /* 0x00000000000079af */ /* 0x000e220000000000 */
[----:B------:R-:W3:Y:S01]  /*27a0*/  @!P3 LDC.64 R4, c[0x0][0x388] ;  /* 0x0000e200ff04bb82 */ /* 0x000ee20000000a00 */
[----:B------:R-:W-:Y:S01]  /*27b0*/  SHF.R.U32.HI R212, RZ, 0x1, R16 ;  /* 0x00000001ffd47819 */ /* 0x000fe20000011610 */
[----:B------:R-:W-:Y:S01]  /*27c0*/  IMAD.SHL.U32 R224, R224, 0x8, RZ ;  /* 0x00000008e0e07824 */ /* 0x000fe200078e00ff */
[----:B------:R-:W-:Y:S01]  /*27d0*/  @!P0 LDGSTS.E.BYPASS.LTC128B.128 [R208+0x4000], desc[UR12][R222.64] ;  /* 0x04000000ded08fae */ /* 0x000fe2000b981a0c */
[----:B------:R-:W-:-:S02]  /*27e0*/  IADD3 R213, PT, PT, R213, 0x80, -R232 ;  /* 0x00000080d5d57810 */ /* 0x000fc40007ffe8e8 */
[----:B------:R-:W-:Y:S02]  /*27f0*/  CS2R R94, SRZ ;  /* 0x00000000005e7805 */ /* 0x000fe4000001ff00 */
[----:B------:R-:W-:Y:S01]  /*2800*/  CS2R R92, SRZ ;  /* 0x00000000005c7805 */ /* 0x000fe2000001ff00 */
[----:B------:R1:W-:Y:S01]  /*2810*/  @P0 STS.128 [R208+0x4000], RZ ;  /* 0x004000ffd0000388 */ /* 0x0003e20000000c00 */
[----:B------:R-:W-:Y:S02]  /*2820*/  CS2R R98, SRZ ;  /* 0x0000000000627805 */ /* 0x000fe4000001ff00 */
[----:B------:R-:W-:Y:S02]  /*2830*/  CS2R R96, SRZ ;  /* 0x0000000000607805 */ /* 0x000fe4000001ff00 */
[----:B------:R-:W-:Y:S01]  /*2840*/  CS2R R90, SRZ ;  /* 0x00000000005a7805 */ /* 0x000fe2000001ff00 */
[----:B------:R1:W-:Y:S01]  /*2850*/  @P1 STS.128 [R208+0x5000], RZ ;  /* 0x005000ffd0001388 */ /* 0x0003e20000000c00 */
[----:B------:R-:W-:Y:S01]  /*2860*/  CS2R R88, SRZ ;  /* 0x0000000000587805 */ /* 0x000fe2000001ff00 */
[----:B----4-:R-:W4:Y:S01]  /*2870*/  @!P4 LDC.64 R6, c[0x0][0x388] ;  /* 0x0000e200ff06cb82 */ /* 0x010f220000000a00 */
[----:B------:R-:W-:Y:S01]  /*2880*/  CS2R R86, SRZ ;  /* 0x0000000000567805 */ /* 0x000fe2000001ff00 */
[----:B------:R-:W-:Y:S01]  /*2890*/  @!PT LDS RZ, [RZ] ;  /* 0x00000000fffff984 */ /* 0x000fe20000000800 */
[----:B------:R-:W-:Y:S01]  /*28a0*/  @!PT LDS RZ, [RZ] ;  /* 0x00000000fffff984 */ /* 0x000fe20000000800 */
[----:B------:R-:W-:Y:S01]  /*28b0*/  @!PT LDS RZ, [RZ] ;  /* 0x00000000fffff984 */ /* 0x000fe20000000800 */
[----:B------:R1:W-:Y:S01]  /*28c0*/  @!P1 LDGSTS.E.BYPASS.LTC128B.128 [R208+0x5000], desc[UR12][R32.64] ;  /* 0x0500000020d09fae */ /* 0x0003e2000b981a0c */
[----:B------:R-:W-:-:S02]  /*28d0*/  CS2R R84, SRZ ;  /* 0x0000000000547805 */ /* 0x000fc4000001ff00 */
[----:B------:R-:W-:Y:S02]  /*28e0*/  CS2R R78, SRZ ;  /* 0x00000000004e7805 */ /* 0x000fe4000001ff00 */
[----:B------:R-:W-:Y:S01]  /*28f0*/  CS2R R76, SRZ ;  /* 0x00000000004c7805 */ /* 0x000fe2000001ff00 */
[----:B------:R-:W-:Y:S01]  /*2900*/  @!P0 LDGSTS.E.BYPASS.LTC128B.128 [R231], desc[UR12][R220.64] ;  /* 0x00000000dce78fae */ /* 0x000fe2000b981a0c */
[----:B------:R-:W-:Y:S02]  /*2910*/  CS2R R82, SRZ ;  /* 0x0000000000527805 */ /* 0x000fe4000001ff00 */
[----:B------:R-:W-:Y:S01]  /*2920*/  CS2R R80, SRZ ;  /* 0x0000000000507805 */ /* 0x000fe2000001ff00 */
[----:B--2---:R-:W-:Y:S01]  /*2930*/  @!P6 IMAD.MOV.U32 R34, RZ, RZ, R30 ;  /* 0x000000ffff22e224 */ /* 0x004fe200078e001e */
[----:B------:R2:W-:Y:S01]  /*2940*/  @P0 STS.128 [R231], RZ ;  /* 0x000000ffe7000388 */ /* 0x0005e20000000c00 */
[----:B------:R-:W-:Y:S01]  /*2950*/  @!P6 IMAD.MOV.U32 R35, RZ, RZ, R31 ;  /* 0x000000ffff23e224 */ /* 0x000fe200078e001f */
[----:B------:R-:W-:-:S02]  /*2960*/  @!P1 LEA R22, P0, R29, R220, 0x1 ;  /* 0x000000dc1d169211 */ /* 0x000fc400078008ff */
[----:B------:R-:W-:Y:S01]  /*2970*/  CS2R R74, SRZ ;  /* 0x00000000004a7805 */ /* 0x000fe2000001ff00 */
[----:B------:R2:W-:Y:S01]  /*2980*/  @P1 STS.128 [R231+0x1000], RZ ;  /* 0x001000ffe7001388 */ /* 0x0005e20000000c00 */
[-C--:B------:R-:W-:Y:S01]  /*2990*/  @!P6 IMAD.WIDE.U32 R34, R201, R12.reuse, R34 ;  /* 0x0000000cc922e225 */ /* 0x080fe200078e0022 */
[----:B------:R-:W-:Y:S02]  /*29a0*/  @!P1 LEA.HI.X R23, R29, R221, R26, 0x1, P0 ;  /* 0x000000dd1d179211 */ /* 0x000fe400000f0c1a */
[----:B------:R-:W-:Y:S02]  /*29b0*/  CS2R R72, SRZ ;  /* 0x0000000000487805 */ /* 0x000fe4000001ff00 */
[----:B------:R-:W-:Y:S01]  /*29c0*/  CS2R R70, SRZ ;  /* 0x0000000000467805 */ /* 0x000fe2000001ff00 */
[----:B------:R-:W-:Y:S01]  /*29d0*/  @!P5 IMAD.WIDE.U32 R26, R18, R12, R30 ;  /* 0x0000000c121ad225 */ /* 0x000fe200078e001e */
[----:B------:R-:W-:Y:S01]  /*29e0*/  CS2R R68, SRZ ;  /* 0x0000000000447805 */ /* 0x000fe2000001ff00 */
[----:B------:R-:W-:Y:S01]  /*29f0*/  @!PT LDS RZ, [RZ] ;  /* 0x00000000fffff984 */ /* 0x000fe20000000800 */
[----:B------:R-:W-:Y:S01]  /*2a00*/  @!PT LDS RZ, [RZ] ;  /* 0x00000000fffff984 */ /* 0x000fe20000000800 */
[----:B------:R-:W-:Y:S01]  /*2a10*/  @!PT LDS RZ, [RZ] ;  /* 0x00000000fffff984 */ /* 0x000fe20000000800 */
[----:B------:R-:W-:Y:S01]  /*2a20*/  @!P1 LDGSTS.E.BYPASS.LTC128B.128 [R231+0x1000], desc[UR12][R22.64] ;  /* 0x0100000016e79fae */ /* 0x000fe2000b981a0c */
[----:B------:R-:W-:Y:S01]  /*2a30*/  CS2R R62, SRZ ;  /* 0x00000000003e7805 */ /* 0x000fe2000001ff00 */
[----:B------:R-:W-:Y:S01]  /*2a40*/  @!P6 IMAD R18, R201, R13, R35 ;  /* 0x0000000dc912e224 */ /* 0x000fe200078e0223 */
[----:B------:R-:W-:Y:S01]  /*2a50*/  CS2R R60, SRZ ;  /* 0x00000000003c7805 */ /* 0x000fe2000001ff00 */
[----:B------:R-:W-:Y:S01]  /*2a60*/  @!P4 IMAD.MOV.U32 R29, RZ, RZ, R31 ;  /* 0x000000ffff1dc224 */ /* 0x000fe200078e001f */
[----:B------:R-:W-:Y:S01]  /*2a70*/  CS2R R66, SRZ ;  /* 0x0000000000427805 */ /* 0x000fe2000001ff00 */
[----:B------:R-:W-:Y:S01]  /*2a80*/  @!P5 IMAD.IADD R25, R27, 0x1, R25 ;  /* 0x000000011b19d824 */ /* 0x000fe200078e0219 */
[----:B------:R-:W-:-:S02]  /*2a90*/  CS2R R64, SRZ ;  /* 0x0000000000407805 */ /* 0x000fc4000001ff00 */
[C---:B-1----:R-:W-:Y:S01]  /*2aa0*/  @!P6 LEA R32, P0, R34.reuse, R10, 0x1 ;  /* 0x0000000a2220e211 */ /* 0x042fe200078008ff */
[-C--:B------:R-:W-:Y:S01]  /*2ab0*/  @!P4 IMAD.WIDE.U32 R28, R19, R12.reuse, R28 ;  /* 0x0000000c131cc225 */ /* 0x080fe200078e001c */
[----:B------:R-:W-:Y:S02]  /*2ac0*/  CS2R R58, SRZ ;  /* 0x00000000003a7805 */ /* 0x000fe4000001ff00 */
[----:B------:R-:W-:Y:S02]  /*2ad0*/  CS2R R56, SRZ ;  /* 0x0000000000387805 */ /* 0x000fe4000001ff00 */
[----:B------:R-:W-:Y:S01]  /*2ae0*/  @!P6 LEA.HI.X R33, R34, R11, R18, 0x1, P0 ;  /* 0x0000000b2221e211 */ /* 0x000fe200000f0c12 */
[----:B------:R-:W-:Y:S01]  /*2af0*/  @!P3 IMAD R10, R21, R12, RZ ;  /* 0x0000000c150ab224 */ /* 0x000fe200078e02ff */
[C---:B---3--:R-:W-:Y:S01]  /*2b00*/  @!P5 LEA R8, P0, R26.reuse, R8, 0x1 ;  /* 0x000000081a08d211 */ /* 0x048fe200078008ff */
[----:B------:R-:W-:Y:S01]  /*2b10*/  @!P4 IMAD.IADD R15, R29, 0x1, R15 ;  /* 0x000000011d0fc824 */ /* 0x000fe200078e020f */
[----:B------:R-:W-:Y:S01]  /*2b20*/  LOP3.LUT R11, R197, 0x20, RZ, 0xfc, !PT ;  /* 0x00000020c50b7812 */ /* 0x000fe200078efcff */
[C---:B------:R-:W-:Y:S01]  /*2b30*/  @!P3 IMAD R10, R17.reuse, R13, R10 ;  /* 0x0000000d110ab224 */ /* 0x040fe200078e020a */
[----:B------:R-:W-:Y:S01]  /*2b40*/  @!P5 LEA.HI.X R9, R26, R9, R25, 0x1, P0 ;  /* 0x000000091a09d211 */ /* 0x000fe200000f0c19 */
[----:B------:R-:W-:Y:S01]  /*2b50*/  @!P3 IMAD.WIDE.U32 R30, R17, R12, R30 ;  /* 0x0000000c111eb225 */ /* 0x000fe200078e001e */
[C---:B----4-:R-:W-:Y:S01]  /*2b60*/  @!P4 LEA R6, P0, R28.reuse, R6, 0x1 ;  /* 0x000000061c06c211 */ /* 0x050fe200078008ff */
[----:B------:R-:W-:Y:S01]  /*2b70*/  @!P6 LDGSTS.E.BYPASS.LTC128B.128 [R208+0x6000], desc[UR12][R32.64] ;  /* 0x0600000020d0efae */ /* 0x000fe2000b981a0c */
[----:B------:R-:W-:Y:S01]  /*2b80*/  ISETP.GE.AND P1, PT, R11, R14, PT ;  /* 0x0000000e0b00720c */ /* 0x000fe20003f26270 */
[----:B------:R-:W-:Y:S01]  /*2b90*/  @!P3 IMAD.IADD R10, R31, 0x1, R10 ;  /* 0x000000011f0ab824 */ /* 0x000fe200078e020a */
[----:B------:R-:W-:Y:S01]  /*2ba0*/  @!P4 LEA.HI.X R7, R28, R7, R15, 0x1, P0 ;  /* 0x000000071c07c211 */ /* 0x000fe200000f0c0f */
[----:B------:R2:W-:Y:S01]  /*2bb0*/  @P6 STS.128 [R208+0x6000], RZ ;  /* 0x006000ffd0006388 */ /* 0x0005e20000000c00 */
[C---:B------:R-:W-:Y:S01]  /*2bc0*/  @!P3 LEA R4, P0, R30.reuse, R4, 0x1 ;  /* 0x000000041e04b211 */ /* 0x040fe200078008ff */
[----:B------:R-:W-:Y:S01]  /*2bd0*/  VIADD R11, R197, 0x28 ;  /* 0x00000028c50b7836 */ /* 0x000fe20000000000 */
[----:B------:R-:W-:Y:S01]  /*2be0*/  CS2R R54, SRZ ;  /* 0x0000000000367805 */ /* 0x000fe2000001ff00 */
[----:B------:R2:W-:Y:S01]  /*2bf0*/  @P5 STS.128 [R208+0x7000], RZ ;  /* 0x007000ffd0005388 */ /* 0x0005e20000000c00 */
[----:B------:R-:W-:-:S02]  /*2c00*/  @!P3 LEA.HI.X R5, R30, R5, R10, 0x1, P0 ;  /* 0x000000051e05b211 */ /* 0x000fc400000f0c0a */
[----:B------:R-:W-:Y:S02]  /*2c10*/  CS2R R52, SRZ ;  /* 0x0000000000347805 */ /* 0x000fe4000001ff00 */
[-C--:B------:R-:W-:Y:S01]  /*2c20*/  ISETP.GE.AND P0, PT, R197, R14.reuse, PT ;  /* 0x0000000ec500720c */ /* 0x080fe20003f06270 */
[----:B------:R-:W-:Y:S01]  /*2c30*/  @!PT LDS RZ, [RZ] ;  /* 0x00000000fffff984 */ /* 0x000fe20000000800 */
[----:B------:R-:W-:Y:S01]  /*2c40*/  @!PT LDS RZ, [RZ] ;  /* 0x00000000fffff984 */ /* 0x000fe20000000800 */
[----:B------:R-:W-:Y:S01]  /*2c50*/  @!PT LDS RZ, [RZ] ;  /* 0x00000000fffff984 */ /* 0x000fe20000000800 */
[----:B------:R-:W-:Y:S01]  /*2c60*/  @!P5 LDGSTS.E.BYPASS.LTC128B.128 [R208+0x7000], desc[UR12][R8.64] ;  /* 0x0700000008d0dfae */ /* 0x000fe2000b981a0c */
[----:B------:R-:W-:Y:S01]  /*2c70*/  ISETP.GE.AND P5, PT, R11, R14, PT ;  /* 0x0000000e0b00720c */ /* 0x000fe20003fa6270 */
[----:B------:R-:W-:Y:S01]  /*2c80*/  IMAD.WIDE.U32 R10, R197, 0x4, R240 ;  /* 0x00000004c50a7825 */ /* 0x000fe200078e00f0 */
[----:B------:R-:W-:Y:S01]  /*2c90*/  CS2R R46, SRZ ;  /* 0x00000000002e7805 */ /* 0x000fe2000001ff00 */
[----:B------:R2:W-:Y:S01]  /*2ca0*/  @P4 STS.128 [R208+0x8000], RZ ;  /* 0x008000ffd0004388 */ /* 0x0005e20000000c00 */
[----:B------:R-:W-:Y:S02]  /*2cb0*/  CS2R R50, SRZ ;  /* 0x0000000000327805 */ /* 0x000fe4000001ff00 */
[----:B------:R-:W-:-:S02]  /*2cc0*/  CS2R R48, SRZ ;  /* 0x0000000000307805 */ /* 0x000fc4000001ff00 */
[----:B------:R-:W-:Y:S01]  /*2cd0*/  CS2R R42, SRZ ;  /* 0x00000000002a7805 */ /* 0x000fe2000001ff00 */
[----:B------:R-:W-:Y:S01]  /*2ce0*/  @!PT LDS RZ, [RZ] ;  /* 0x00000000fffff984 */ /* 0x000fe20000000800 */
[----:B------:R-:W-:Y:S01]  /*2cf0*/  @!PT LDS RZ, [RZ] ;  /* 0x00000000fffff984 */ /* 0x000fe20000000800 */
[----:B------:R-:W-:Y:S01]  /*2d00*/  @!PT LDS RZ, [RZ] ;  /* 0x00000000fffff984 */ /* 0x000fe20000000800 */
[----:B------:R-:W-:Y:S01]  /*2d10*/  @!P4 LDGSTS.E.BYPASS.LTC128B.128 [R208+0x8000], desc[UR12][R6.64] ;  /* 0x0800000006d0cfae */ /* 0x000fe2000b981a0c */
[----:B------:R-:W-:Y:S02]  /*2d20*/  CS2R R40, SRZ ;  /* 0x0000000000287805 */ /* 0x000fe4000001ff00 */
[----:B------:R-:W-:Y:S01]  /*2d30*/  CS2R R38, SRZ ;  /* 0x0000000000267805 */ /* 0x000fe2000001ff00 */
[----:B------:R-:W1:Y:S01]  /*2d40*/  LDCU UR5, c[0x0][0x3e0] ;  /* 0x00007c00ff0577ac */ /* 0x000e620008000800 */
[----:B------:R2:W-:Y:S04]  /*2d50*/  @P3 STS.128 [R208+0x9000], RZ ;  /* 0x009000ffd0003388 */ /* 0x0005e80000000c00 */
[----:B------:R-:W-:Y:S01]  /*2d60*/  @!PT LDS RZ, [RZ] ;  /* 0x00000000fffff984 */ /* 0x000fe20000000800 */
[----:B------:R-:W-:Y:S01]  /*2d70*/  @!PT LDS RZ, [RZ] ;  /* 0x00000000fffff984 */ /* 0x000fe20000000800 */
[----:B------:R-:W-:Y:S01]  /*2d80*/  @!PT LDS RZ, [RZ] ;  /* 0x00000000fffff984 */ /* 0x000fe20000000800 */
[----:B------:R3:W-:Y:S04]  /*2d90*/  @!P3 LDGSTS.E.BYPASS.LTC128B.128 [R208+0x9000], desc[UR12][R4.64] ;  /* 0x0900000004d0bfae */ /* 0x0007e8000b981a0c */
[----:B------:R-:W0:Y:S04]  /*2da0*/  LDGDEPBAR ;  /* 0x00000000000079af */ /* 0x000e280000000000 */
[----:B------:R2:W5:Y:S04]  /*2db0*/  @!P0 LDG.E R229, desc[UR12][R10.64] ;  /* 0x0000000c0ae58981 */ /* 0x000568000c1e1900 */
[----:B------:R2:W5:Y:S04]  /*2dc0*/  @!P2 LDG.E R228, desc[UR12][R10.64+0x20] ;  /* 0x0000200c0ae4a981 */ /* 0x000568000c1e1900 */
[----:B------:R2:W5:Y:S04]  /*2dd0*/  @!P1 LDG.E R227, desc[UR12][R10.64+0x80] ;  /* 0x0000800c0ae39981 */ /* 0x000568000c1e1900 */
[----:B------:R2:W5:Y:S01]  /*2de0*/  @!P5 LDG.E R226, desc[UR12][R10.64+0xa0] ;  /* 0x0000a00c0ae2d981 */ /* 0x000562000c1e1900 */
[----:B------:R-:W-:Y:S01]  /*2df0*/  IMAD.IADD R178, R194, 0x1, R177 ;  /* 0x00000001c2b27824 */ /* 0x000fe200078e02b1 */
[----:B------:R-:W-:-:S02]  /*2e00*/  CS2R R44, SRZ ;  /* 0x00000000002c7805 */ /* 0x000fc4000001ff00 */
[----:B------:R-:W-:Y:S01]  /*2e10*/  CS2R R36, SRZ ;  /* 0x0000000000247805 */ /* 0x000fe2000001ff00 */
[----:B------:R-:W-:Y:S01]  /*2e20*/  IMAD.IADD R177, R192, 0x1, R177 ;  /* 0x00000001c0b17824 */ /* 0x000fe200078e02b1 */
[----:B------:R-:W-:Y:S01]  /*2e30*/  UIADD3 UR6, UPT, UPT, UR15, 0x80, URZ ;  /* 0x000000800f067890 */ /* 0x000fe2000fffe0ff */
[----:B---3--:R-:W-:Y:S01]  /*2e40*/  IMAD.SHL.U32 R5, R16, 0x2, RZ ;  /* 0x0000000210057824 */ /* 0x008fe200078e00ff */
[----:B------:R-:W-:-:S04]  /*2e50*/  DEPBAR.LE SB0, 0x1 ;  /* 0x000080400000791a */ /* 0x000fc80000000000 */
[----:B------:R-:W-:Y:S01]  /*2e60*/  BAR.SYNC.DEFER_BLOCKING 0x0 ;  /* 0x0000000000007b1d */ /* 0x000fe20000010000 */
[----:B------:R-:W-:Y:S01]  /*2e70*/  LOP3.LUT R5, R5, 0x6, RZ, 0xc0, !PT ;  /* 0x0000000605057812 */ /* 0x000fe200078ec0ff */
[----:B------:R-:W-:Y:S01]  /*2e80*/  USHF.L.U32 UR4, UR4, 0x6, URZ ;  /* 0x0000000604047899 */ /* 0x000fe200080006ff */
[----:B------:R-:W-:Y:S02]  /*2e90*/  IADD3 R4, PT, PT, R230, R197, R232 ;  /* 0x000000c5e6047210 */ /* 0x000fe40007ffe0e8 */
[----:B------:R-:W-:Y:S02]  /*2ea0*/  LOP3.LUT R212, R5, 0x1e0, R212, 0xf8, !PT ;  /* 0x000001e005d47812 */ /* 0x000fe400078ef8d4 */
[----:B------:R-:W-:-:S03]  /*2eb0*/  IADD3 R225, PT, PT, R4, -0x1f, -R225 ;  /* 0xffffffe104e17810 */ /* 0x000fc60007ffe8e1 */
[----:B------:R-:W-:Y:S01]  /*2ec0*/  VIADD R212, R212, UR15 ;  /* 0x0000000fd4d47c36 */ /* 0x000fe20008000000 */
[----:B------:R2:W3:Y:S04]  /*2ed0*/  LDSM.16.M88.4 R144, [R188] ;  /* 0x00000000bc90783b */ /* 0x0004e80000000200 */
[----:B------:R2:W4:Y:S04]  /*2ee0*/  LDSM.16.M88.4 R148, [R188+0x800] ;  /* 0x00080000bc94783b */ /* 0x0005280000000200 */
[----:B------:R2:W1:Y:S04]  /*2ef0*/  LDSM.16.M88.4 R152, [R186] ;  /* 0x00000000ba98783b */ /* 0x0004680000000200 */
[----:B------:R2:W1:Y:S04]  /*2f00*/  LDSM.16.M88.4 R156, [R186+0x800] ;  /* 0x00080000ba9c783b */ /* 0x0004680000000200 */
[----:B------:R2:W1:Y:S04]  /*2f10*/  LDSM.16.M88.4 R160, [R184] ;  /* 0x00000000b8a0783b */ /* 0x0004680000000200 */
[----:B------:R2:W1:Y:S04]  /*2f20*/  LDSM.16.M88.4 R164, [R184+0x800] ;  /* 0x00080000b8a4783b */ /* 0x0004680000000200 */
[----:B------:R2:W1:Y:S04]  /*2f30*/  LDSM.16.M88.4 R168, [R183] ;  /* 0x00000000b7a8783b */ /* 0x0004680000000200 */
[----:B------:R2:W1:Y:S02]  /*2f40*/  LDSM.16.M88.4 R172, [R183+0x800] ;  /* 0x00080000b7ac783b */ /* 0x0004640000000200 */
.L_x_120:
[----:B------:R-:W0:Y:S01]  /*2f50*/  LDGDEPBAR ;  /* 0x00000000000079af */ /* 0x000e220000000000 */
[--C-:B------:R-:W-:Y:S02]  /*2f60*/  IMAD.IADD R140, R187, 0x1, R178.reuse ;  /* 0x00000001bb8c7824 */ /* 0x100fe400078e02b2 */
[----:B-----5:R-:W-:Y:S01]  /*2f70*/  FMUL.FTZ R242, R229, 1.4426950216293334961 ;  /* 0x3fb8aa3be5f27820 */ /* 0x020fe20000410000 */
[----:B------:R-:W-:Y:S01]  /*2f80*/  IMAD.IADD R196, R185, 0x1, R178 ;  /* 0x00000001b9c47824 */ /* 0x000fe200078e02b2 */
[----:B------:R-:W-:Y:S01]  /*2f90*/  FSETP.NEU.FTZ.AND P0, PT, R229, -INF , PT ;  /* 0xff800000e500780b */ /* 0x000fe20003f1d000 */
[----:B------:R-:W-:Y:S02]  /*2fa0*/  VIADD R230, R230, 0xffffffc0 ;  /* 0xffffffc0e6e67836 */ /* 0x000fe40000000000 */
[----:B------:R-:W-:Y:S01]  /*2fb0*/  FMUL.FTZ R243, R228, 1.4426950216293334961 ;  /* 0x3fb8aa3be4f37820 */ /* 0x000fe20000410000 */
[----:B------:R-:W-:Y:S01]  /*2fc0*/  FMUL.FTZ R245, R227, 1.4426950216293334961 ;  /* 0x3fb8aa3be3f57820 */ /* 0x000fe20000410000 */
[----:B------:R-:W-:Y:S01]  /*2fd0*/  FMUL.FTZ R247, R226, 1.4426950216293334961 ;  /* 0x3fb8aa3be2f77820 */ /* 0x000fe20000410000 */
[----:B------:R-:W-:Y:S01]  /*2fe0*/  VIADD R233, R233, 0xffffffff ;  /* 0xffffffffe9e97836 */ /* 0x000fe20000000000 */
[----:B------:R-:W-:Y:S04]  /*2ff0*/  ISETP.GE.AND P2, PT, R230, R213, PT ;  /* 0x000000d5e600720c */ /* 0x000fe80003f46270 */
[----:B------:R-:W-:Y:S01]  /*3000*/  ISETP.GT.AND P2, PT, R232, UR6, P2 ;  /* 0x00000006e8007c0c */ /* 0x000fe20009744270 */
[----:B------:R-:W-:Y:S04]  /*3010*/  DEPBAR.LE SB0, 0x0 ;  /* 0x000080000000791a */ /* 0x000fe80000000000 */
[----:B------:R-:W-:Y:S08]  /*3020*/  BAR.SYNC.DEFER_BLOCKING 0x0 ;  /* 0x0000000000007b1d */ /* 0x000ff00000010000 */
[C---:B------:R-:W-:Y:S01]  /*3030*/  @!P2 VIADD R248, R212.reuse, 0x1 ;  /* 0x00000001d4f8a836 */ /* 0x040fe20000000000 */
[----:B------:R-:W-:Y:S08]  /*3040*/  LDSM.16.M88.4 R100, [R178] ;  /* 0x00000000b264783b */ /* 0x000ff00000000200 */
[----:B------:R-:W3:Y:S08]  /*3050*/  LDSM.16.M88.4 R104, [R188+-0x4000] ;  /* 0xffc00000bc68783b */ /* 0x000ef00000000200 */
[----:B------:R-:W2:Y:S08]  /*3060*/  LDSM.16.M88.4 R108, [R178+0x1000] ;  /* 0x00100000b26c783b */ /* 0x000eb00000000200 */
[----:B------:R-:W4:Y:S08]  /*3070*/  LDSM.16.M88.4 R112, [R188+-0x3800] ;  /* 0xffc80000bc70783b */ /* 0x000f300000000200 */
[----:B------:R-:W-:Y:S08]  /*3080*/  LDSM.16.M88.4 R116, [R140] ;  /* 0x000000008c74783b */ /* 0x000ff00000000200 */
[----:B------:R-:W1:Y:S01]  /*3090*/  LDSM.16.M88.4 R120, [R186+-0x4000] ;  /* 0xffc00000ba78783b */ /* 0x000e620000000200 */
[-C--:B---3--:R-:W-:Y:S07]  /*30a0*/  HMMA.16816.F32.BF16 R4, R100, R104.reuse, RZ ;  /* 0x000000686404723c */ /* 0x088fee00000418ff */
[----:B------:R-:W3:Y:S01]  /*30b0*/  LDSM.16.M88.4 R124, [R140+0x1000] ;  /* 0x001000008c7c783b */ /* 0x000ee20000000200 */
[C---:B--2---:R-:W-:Y:S07]  /*30c0*/  HMMA.16816.F32.BF16 R8, R108.reuse, R104, RZ ;  /* 0x000000686c08723c */ /* 0x044fee00000418ff */
[----:B------:R-:W2:Y:S01]  /*30d0*/  LDSM.16.M88.4 R128, [R186+-0x3800] ;  /* 0xffc80000ba80783b */ /* 0x000ea20000000200 */
[-C--:B------:R-:W-:Y:S07]  /*30e0*/  HMMA.16816.F32.BF16 R12, R108, R106.reuse, RZ ;  /* 0x0000006a6c0c723c */ /* 0x080fee00000418ff */
[----:B------:R-:W-:Y:S01]  /*30f0*/  LDSM.16.M88.4 R132, [R184+-0x4000] ;  /* 0xffc00000b884783b */ /* 0x000fe20000000200 */
[C---:B------:R-:W-:Y:S07]  /*3100*/  HMMA.16816.F32.BF16 R16, R100.reuse, R106, RZ ;  /* 0x0000006a6410723c */ /* 0x040fee00000418ff */
[----:B------:R-:W2:Y:S01]  /*3110*/  LDSM.16.M88.4 R104, [R196] ;  /* 0x00000000c468783b */ /* 0x000ea20000000200 */
        /* <DEDUP_REMOVED lines=9> */
[-C--:B-1----:R-:W-:Y:S06]  /*31b0*/  HMMA.16816.F32.BF16 R4, R116, R120.reuse, R4 ;  /* 0x000000787404723c */ /* 0x082fec0000041804 */
[----:B------:R-:W1:Y:S02]  /*31c0*/  LDSM.16.M88.4 R112, [R112+0x1000] ;  /* 0x001000007070783b */ /* 0x000e640000000200 */
[C---:B---3--:R-:W-:Y:S08]  /*31d0*/  HMMA.16816.F32.BF16 R8, R124.reuse, R120, R8 ;  /* 0x000000787c08723c */ /* 0x048ff00000041808 */
[-C--:B------:R-:W-:Y:S08]  /*31e0*/  HMMA.16816.F32.BF16 R12, R124, R122.reuse, R12 ;  /* 0x0000007a7c0c723c */ /* 0x080ff0000004180c */
[C---:B------:R-:W-:Y:S04]  /*31f0*/  HMMA.16816.F32.BF16 R16, R116.reuse, R122, R16 ;  /* 0x0000007a7410723c */ /* 0x040fe80000041810 */
[C---:B------:R-:W-:Y:S04]  /*3200*/  @!P2 VIADD R122, R212.reuse, 0x9 ;  /* 0x00000009d47aa836 */ /* 0x040fe80000000000 */
[-C--:B--2---:R-:W-:Y:S08]  /*3210*/  HMMA.16816.F32.BF16 R20, R116, R128.reuse, R20 ;  /* 0x000000807414723c */ /* 0x084ff00000041814 */
[C---:B------:R-:W-:Y:S08]  /*3220*/  HMMA.16816.F32.BF16 R24, R124.reuse, R128, R24 ;  /* 0x000000807c18723c */ /* 0x040ff00000041818 */
[-C--:B------:R-:W-:Y:S03]  /*3230*/  HMMA.16816.F32.BF16 R28, R124, R130.reuse, R28 ;  /* 0x000000827c1c723c */ /* 0x080fe6000004181c */
[C-C-:B------:R-:W-:Y:S02]  /*3240*/  @!P2 VIADDMNMX R126, R225.reuse, 0xffffffe0, R232.reuse, PT ;  /* 0xffffffe0e17ea846 */ /* 0x140fe400038001e8 */
[C---:B------:R-:W-:Y:S02]  /*3250*/  @!P2 VIMNMX R125, PT, PT, R225.reuse, R232, PT ;  /* 0x000000e8e17da248 */ /* 0x040fe40003fe0100 */
[-C--:B------:R-:W-:Y:S01]  /*3260*/  @!P2 ISETP.GE.AND P1, PT, R212, R126.reuse, PT ;  /* 0x0000007ed400a20c */ /* 0x080fe20003f26270 */
[----:B------:R-:W-:Y:S04]  /*3270*/  HMMA.16816.F32.BF16 R32, R116, R130, R32 ;  /* 0x000000827420723c */ /* 0x000fe80000041820 */
[----:B------:R-:W-:Y:S02]  /*3280*/  FSEL R127, R242, RZ, P0 ;  /* 0x000000fff27f7208 */ /* 0x000fe40000000000 */
[----:B------:R-:W-:Y:S02]  /*3290*/  @!P2 ISETP.GE.AND P0, PT, R248, R126, PT ;  /* 0x0000007ef800a20c */ /* 0x000fe40003f06270 */
[-C--:B------:R-:W-:Y:S08]  /*32a0*/  HMMA.16816.F32.BF16 R4, R104, R132.reuse, R4 ;  /* 0x000000846804723c */ /* 0x080ff00000041804 */
[C---:B----4-:R-:W-:Y:S08]  /*32b0*/  HMMA.16816.F32.BF16 R8, R136.reuse, R132, R8 ;  /* 0x000000848808723c */ /* 0x050ff00000041808 */
[-C--:B------:R-:W-:Y:S08]  /*32c0*/  HMMA.16816.F32.BF16 R12, R136, R134.reuse, R12 ;  /* 0x00000086880c723c */ /* 0x080ff0000004180c */
[C---:B------:R-:W-:Y:S04]  /*32d0*/  HMMA.16816.F32.BF16 R16, R104.reuse, R134, R16 ;  /* 0x000000866810723c */ /* 0x040fe80000041810 */
[----:B------:R-:W-:Y:S04]  /*32e0*/  @!P2 VIADD R134, R212, 0x8 ;  /* 0x00000008d486a836 */ /* 0x000fe80000000000 */
[-C--:B------:R-:W-:Y:S08]  /*32f0*/  HMMA.16816.F32.BF16 R20, R104, R140.reuse, R20 ;  /* 0x0000008c6814723c */ /* 0x080ff00000041814 */
[C---:B------:R-:W-:Y:S08]  /*3300*/  HMMA.16816.F32.BF16 R24, R136.reuse, R140, R24 ;  /* 0x0000008c8818723c */ /* 0x040ff00000041818 */
[-C--:B------:R-:W-:Y:S08]  /*3310*/  HMMA.16816.F32.BF16 R28, R136, R142.reuse, R28 ;  /* 0x0000008e881c723c */ /* 0x080ff0000004181c */
[----:B------:R-:W-:Y:S01]  /*3320*/  HMMA.16816.F32.BF16 R32, R104, R142, R32 ;  /* 0x0000008e6820723c */ /* 0x000fe20000041820 */
[----:B------:R-:W2:Y:S07]  /*3330*/  LDSM.16.M88.4 R104, [R183+-0x3800] ;  /* 0xffc80000b768783b */ /* 0x000eae0000000200 */
[-C--:B------:R-:W-:Y:S08]  /*3340*/  HMMA.16816.F32.BF16 R4, R100, R108.reuse, R4 ;  /* 0x0000006c6404723c */ /* 0x080ff00000041804 */
[C---:B-1----:R-:W-:Y:S04]  /*3350*/  HMMA.16816.F32.BF16 R8, R112.reuse, R108, R8 ;  /* 0x0000006c7008723c */ /* 0x042fe80000041808 */
[--C-:B------:R-:W-:Y:S04]  /*3360*/  @!P2 VIADDMNMX R109, R225, 0xffffffe8, R232.reuse, PT ;  /* 0xffffffe8e16da846 */ /* 0x100fe800038001e8 */
        /* <DEDUP_REMOVED lines=10> */
[-C--:B--2---:R-:W-:Y:S03]  /*3410*/  HMMA.16816.F32.BF16 R20, R100, R104.reuse, R20 ;  /* 0x000000686414723c */ /* 0x084fe60000041814 */
        /* <DEDUP_REMOVED lines=10> */
[----:B------:R1:W-:Y:S02]  /*34c0*/  MUFU.EX2 R243, R246 ;  /* 0x000000f600f37308 */ /* 0x0003e40000000800 */
[----:B------:R-:W-:Y:S02]  /*34d0*/  @!P2 VIADDMNMX R7, R225, 0x8, R232, PT ;  /* 0x00000008e107a846 */ /* 0x000fe400038001e8 */
        /* <DEDUP_REMOVED lines=13> */
[--C-:B-1----:R-:W-:Y:S01]  /*35b0*/  FFMA.FTZ R246, R8, UR7, -R119.reuse ;  /* 0x0000000708f67c23 */ /* 0x102fe20008010877 */
[----:B------:R-:W-:Y:S01]  /*35c0*/  @!P2 ISETP.GE.AND P1, PT, R248, R125, PT ;  /* 0x0000007df800a20c */ /* 0x000fe20003f26270 */
[--C-:B--2---:R-:W-:Y:S01]  /*35d0*/  FFMA.FTZ R249, R11, UR7, -R6.reuse ;  /* 0x000000070bf97c23 */ /* 0x104fe20008010806 */
[----:B------:R-:W-:Y:S01]  /*35e0*/  LEA.HI.X R139, R197, R219, RZ, 0x2, P0 ;  /* 0x000000dbc58b7211 */ /* 0x000fe200000f14ff */
[--C-:B------:R-:W-:Y:S01]  /*35f0*/  FFMA.FTZ R251, R13, UR7, -R119.reuse ;  /* 0x000000070dfb7c23 */ /* 0x100fe20008010877 */
[-C--:B------:R-:W-:Y:S01]  /*3600*/  @!P2 ISETP.GE.AND P0, PT, R122, R7.reuse, PT ;  /* 0x000000077a00a20c */ /* 0x080fe20003f06270 */
[----:B------:R-:W-:Y:S01]  /*3610*/  MUFU.EX2 R246, R246 ;  /* 0x000000f600f67308 */ /* 0x000fe20000000800 */
[----:B------:R-:W-:Y:S01]  /*3620*/  @!P2 FSEL R9, R9, -INF , !P1 ;  /* 0xff8000000909a808 */ /* 0x000fe20004800000 */
[----:B------:R-:W2:Y:S01]  /*3630*/  LDG.E R252, desc[UR12][R138.64] ;  /* 0x0000000c8afc7981 */ /* 0x000ea2000c1e1900 */
[----:B------:R-:W-:Y:S02]  /*3640*/  @!P2 FSEL R15, R15, -INF , !P0 ;  /* 0xff8000000f0fa808 */ /* 0x000fe40004000000 */
[-C--:B------:R-:W-:Y:S01]  /*3650*/  @!P2 ISETP.GE.AND P0, PT, R134, R126.reuse, PT ;  /* 0x0000007e8600a20c */ /* 0x080fe20003f06270 */
[----:B------:R-:W5:Y:S01]  /*3660*/  LDG.E R129, desc[UR12][R138.64+0x80] ;  /* 0x0000800c8a817981 */ /* 0x000f62000c1e1900 */
[----:B------:R-:W-:Y:S01]  /*3670*/  @!P2 ISETP.GE.AND P1, PT, R212, R7, PT ;  /* 0x00000007d400a20c */ /* 0x000fe20003f26270 */
[----:B------:R-:W-:Y:S01]  /*3680*/  FFMA.FTZ R250, R9, UR7, -R119 ;  /* 0x0000000709fa7c23 */ /* 0x000fe20008010877 */
[----:B------:R-:W-:Y:S01]  /*3690*/  @!P2 FSEL R16, R16, -INF , !P0 ;  /* 0xff8000001010a808 */ /* 0x000fe20004000000 */
[----:B------:R-:W5:Y:S01]  /*36a0*/  LDG.E R130, desc[UR12][R138.64+0xa0] ;  /* 0x0000a00c8a827981 */ /* 0x000f62000c1e1900 */
[-C--:B------:R-:W-:Y:S01]  /*36b0*/  @!P2 ISETP.GE.AND P0, PT, R122, R126.reuse, PT ;  /* 0x0000007e7a00a20c */ /* 0x080fe20003f06270 */
[----:B------:R1:W-:Y:S01]  /*36c0*/  MUFU.EX2 R247, R250 ;  /* 0x000000fa00f77308 */ /* 0x0003e20000000800 */
[----:B------:R-:W-:Y:S01]  /*36d0*/  @!P2 FSEL R10, R10, -INF , !P1 ;  /* 0xff8000000a0aa808 */ /* 0x000fe20004800000 */
[--C-:B------:R-:W-:Y:S01]  /*36e0*/  FFMA.FTZ R143, R16, UR7, -R127.reuse ;  /* 0x00000007108f7c23 */ /* 0x100fe2000801087f */
[----:B------:R-:W-:Y:S01]  /*36f0*/  @!P2 FSEL R17, R17, -INF , !P0 ;  /* 0xff8000001111a808 */ /* 0x000fe20004000000 */
[--C-:B------:R-:W-:Y:S01]  /*3700*/  FFMA.FTZ R142, R15, UR7, -R6.reuse ;  /* 0x000000070f8e7c23 */ /* 0x100fe20008010806 */
[----:B------:R-:W-:Y:S01]  /*3710*/  @!P2 ISETP.GE.AND P0, PT, R134, R109, PT ;  /* 0x0000006d8600a20c */ /* 0x000fe20003f06270 */
[--C-:B------:R-:W-:Y:S01]  /*3720*/  FFMA.FTZ R248, R10, UR7, -R6.reuse ;  /* 0x000000070af87c23 */ /* 0x100fe20008010806 */
[----:B------:R-:W-:Y:S01]  /*3730*/  @!P2 ISETP.GE.AND P1, PT, R134, R7, PT ;  /* 0x000000078600a20c */ /* 0x000fe20003f26270 */
[----:B------:R-:W-:Y:S01]  /*3740*/  FFMA.FTZ R135, R17, UR7, -R127 ;  /* 0x0000000711877c23 */ /* 0x000fe2000801087f */
[----:B------:R-:W-:Y:S01]  /*3750*/  @!P2 FSEL R18, R18, -INF , !P0 ;  /* 0xff8000001212a808 */ /* 0x000fe20004000000 */
[----:B------:R-:W-:Y:S01]  /*3760*/  @!P2 VIADD R17, R212, 0x10 ;  /* 0x00000010d411a836 */ /* 0x000fe20000000000 */
[-C--:B------:R-:W-:Y:S01]  /*3770*/  @!P2 ISETP.GE.AND P0, PT, R122, R109.reuse, PT ;  /* 0x0000006d7a00a20c */ /* 0x080fe20003f06270 */
[----:B------:R3:W4:Y:S01]  /*3780*/  LDG.E R134, desc[UR12][R138.64+0x20] ;  /* 0x0000200c8a867981 */ /* 0x000722000c1e1900 */
[----:B------:R-:W-:Y:S01]  /*3790*/  MUFU.EX2 R143, R143 ;  /* 0x0000008f008f7308 */ /* 0x000fe20000000800 */
[----:B------:R-:W-:Y:S01]  /*37a0*/  FFMA.FTZ R121, R18, UR7, -R5 ;  /* 0x0000000712797c23 */ /* 0x000fe20008010805 */
[----:B------:R-:W-:Y:S01]  /*37b0*/  @!P2 FSEL R19, R19, -INF , !P0 ;  /* 0xff8000001313a808 */ /* 0x000fe20004000000 */
[----:B------:R-:W-:Y:S01]  /*37c0*/  @!P2 VIADD R18, R212, 0x11 ;  /* 0x00000011d412a836 */ /* 0x000fe20000000000 */
[-C--:B------:R-:W-:Y:S01]  /*37d0*/  @!P2 ISETP.GE.AND P0, PT, R17, R126.reuse, PT ;  /* 0x0000007e1100a20c */ /* 0x080fe20003f06270 */
[----:B-1----:R-:W-:Y:S01]  /*37e0*/  FFMA.FTZ R250, R12, UR7, -R119 ;  /* 0x000000070cfa7c23 */ /* 0x002fe20008010877 */
[----:B------:R-:W-:Y:S01]  /*37f0*/  @!P2 FSEL R14, R14, -INF , !P1 ;  /* 0xff8000000e0ea808 */ /* 0x000fe20004800000 */
[----:B------:R-:W-:Y:S01]  /*3800*/  FFMA.FTZ R122, R19, UR7, -R5 ;  /* 0x00000007137a7c23 */ /* 0x000fe20008010805 */
[----:B------:R-:W-:Y:S02]  /*3810*/  @!P2 FSEL R20, R20, -INF , !P0 ;  /* 0xff8000001414a808 */ /* 0x000fe40004000000 */
[----:B------:R-:W1:Y:S01]  /*3820*/  MUFU.EX2 R135, R135 ;  /* 0x0000008700877308 */ /* 0x000e620000000800 */
[-C--:B------:R-:W-:Y:S01]  /*3830*/  @!P2 ISETP.GE.AND P0, PT, R18, R126.reuse, PT ;  /* 0x0000007e1200a20c */ /* 0x080fe20003f06270 */
[--C-:B------:R-:W-:Y:S01]  /*3840*/  FFMA.FTZ R141, R14, UR7, -R6.reuse ;  /* 0x000000070e8d7c23 */ /* 0x100fe20008010806 */
[--C-:B------:R-:W-:Y:S02]  /*3850*/  FFMA.FTZ R123, R20, UR7, -R127.reuse ;  /* 0x00000007147b7c23 */ /* 0x100fe4000801087f */
        /* <DEDUP_REMOVED lines=10> */
[----:B---3--:R3:W-:Y:S02]  /*3900*/  MUFU.EX2 R138, R19 ;  /* 0x00000013008a7308 */ /* 0x0087e40000000800 */
[----:B------:R-:W-:Y:S01]  /*3910*/  FFMA.FTZ R133, R23, UR7, -R5 ;  /* 0x0000000717857c23 */ /* 0x000fe20008010805 */
[----:B------:R-:W-:Y:S02]  /*3920*/  @!P2 FSEL R24, R24, -INF , !P0 ;  /* 0xff8000001818a808 */ /* 0x000fe40004000000 */
[----:B------:R-:W-:Y:S05]  /*3930*/  @!P2 ISETP.GE.AND P0, PT, R18, R125, PT ;  /* 0x0000007d1200a20c */ /* 0x000fea0003f06270 */
[----:B------:R-:W1:Y:S01]  /*3940*/  MUFU.EX2 R122, R122 ;  /* 0x0000007a007a7308 */ /* 0x000e620000000800 */
[----:B------:R-:W-:Y:S01]  /*3950*/  @!P2 FSEL R25, R25, -INF , !P0 ;  /* 0xff8000001919a808 */ /* 0x000fe20004000000 */
[--C-:B------:R-:W-:Y:S01]  /*3960*/  FFMA.FTZ R137, R24, UR7, -R119.reuse ;  /* 0x0000000718897c23 */ /* 0x100fe20008010877 */
[-C--:B------:R-:W-:Y:S03]  /*3970*/  @!P2 ISETP.GE.AND P0, PT, R17, R7.reuse, PT ;  /* 0x000000071100a20c */ /* 0x080fe60003f06270 */
[--C-:B------:R-:W-:Y:S01]  /*3980*/  FFMA.FTZ R139, R25, UR7, -R119.reuse ;  /* 0x00000007198b7c23 */ /* 0x100fe20008010877 */
[----:B------:R-:W-:Y:S03]  /*3990*/  @!P2 FSEL R26, R26, -INF , !P0 ;  /* 0xff8000001a1aa808 */ /* 0x000fe60004000000 */
[----:B------:R-:W-:Y:S01]  /*39a0*/  MUFU.EX2 R248, R248 ;  /* 0x000000f800f87308 */ /* 0x000fe20000000800 */
[----:B------:R-:W-:Y:S01]  /*39b0*/  @!P2 ISETP.GE.AND P0, PT, R18, R7, PT ;  /* 0x000000071200a20c */ /* 0x000fe20003f06270 */
[----:B------:R-:W-:Y:S02]  /*39c0*/  @!P2 VIADD R18, R212, 0x19 ;  /* 0x00000019d412a836 */ /* 0x000fe40000000000 */
[--C-:B---3--:R-:W-:Y:S01]  /*39d0*/  FFMA.FTZ R19, R26, UR7, -R6.reuse ;  /* 0x000000071a137c23 */ /* 0x108fe20008010806 */
[----:B------:R-:W-:Y:S02]  /*39e0*/  @!P2 FSEL R27, R27, -INF , !P0 ;  /* 0xff8000001b1ba808 */ /* 0x000fe40004000000 */
[----:B------:R-:W-:Y:S03]  /*39f0*/  @!P2 ISETP.GE.AND P0, PT, R22, R125, PT ;  /* 0x0000007d1600a20c */ /* 0x000fe60003f06270 */
[----:B------:R3:W-:Y:S01]  /*3a00*/  MUFU.EX2 R196, R19 ;  /* 0x0000001300c47308 */ /* 0x0007e20000000800 */
[----:B-1----:R-:W-:Y:S01]  /*3a10*/  F2FP.BF16.F32.PACK_AB R26, R135, R143 ;  /* 0x0000008f871a723e */ /* 0x002fe200000010ff */
[--C-:B------:R-:W-:Y:S01]  /*3a20*/  FFMA.FTZ R17, R27, UR7, -R6.reuse ;  /* 0x000000071b117c23 */ /* 0x100fe20008010806 */
[----:B------:R-:W-:Y:S02]  /*3a30*/  @!P2 FSEL R28, R28, -INF , !P0 ;  /* 0xff8000001c1ca808 */ /* 0x000fe40004000000 */
[----:B------:R-:W-:Y:S05]  /*3a40*/  @!P2 ISETP.GE.AND P0, PT, R18, R125, PT ;  /* 0x0000007d1200a20c */ /* 0x000fea0003f06270 */
[----:B------:R1:W-:Y:S01]  /*3a50*/  MUFU.EX2 R117, R17 ;  /* 0x0000001100757308 */ /* 0x0003e20000000800 */
[----:B------:R-:W-:Y:S01]  /*3a60*/  @!P2 FSEL R29, R29, -INF , !P0 ;  /* 0xff8000001d1da808 */ /* 0x000fe20004000000 */
[--C-:B------:R-:W-:Y:S01]  /*3a70*/  FFMA.FTZ R21, R28, UR7, -R119.reuse ;  /* 0x000000071c157c23 */ /* 0x100fe20008010877 */
[----:B------:R-:W-:Y:S03]  /*3a80*/  @!P2 ISETP.GE.AND P0, PT, R22, R7, PT ;  /* 0x000000071600a20c */ /* 0x000fe60003f06270 */
[----:B------:R-:W-:Y:S01]  /*3a90*/  FFMA.FTZ R119, R29, UR7, -R119 ;  /* 0x000000071d777c23 */ /* 0x000fe20008010877 */
[----:B------:R-:W-:Y:S03]  /*3aa0*/  @!P2 FSEL R30, R30, -INF , !P0 ;  /* 0xff8000001e1ea808 */ /* 0x000fe60004000000 */
[----:B------:R1:W-:Y:S01]  /*3ab0*/  MUFU.EX2 R118, R21 ;  /* 0x0000001500767308 */ /* 0x0003e20000000800 */
[-C--:B------:R-:W-:Y:S01]  /*3ac0*/  @!P2 ISETP.GE.AND P0, PT, R22, R126.reuse, PT ;  /* 0x0000007e1600a20c */ /* 0x080fe20003f06270 */
[--C-:B---3--:R-:W-:Y:S03]  /*3ad0*/  FFMA.FTZ R19, R30, UR7, -R6.reuse ;  /* 0x000000071e137c23 */ /* 0x108fe60008010806 */
[----:B------:R-:W-:Y:S02]  /*3ae0*/  @!P2 FSEL R32, R32, -INF , !P0 ;  /* 0xff8000002020a808 */ /* 0x000fe40004000000 */
[----:B------:R-:W-:Y:S03]  /*3af0*/  @!P2 ISETP.GE.AND P0, PT, R18, R126, PT ;  /* 0x0000007e1200a20c */ /* 0x000fe60003f06270 */
[----:B------:R-:W3:Y:S01]  /*3b00*/  MUFU.EX2 R249, R249 ;  /* 0x000000f900f97308 */ /* 0x000ee20000000800 */
[--C-:B-1----:R-:W-:Y:S01]  /*3b10*/  FFMA.FTZ R17, R32, UR7, -R127.reuse ;  /* 0x0000000720117c23 */ /* 0x102fe2000801087f */
[----:B------:R-:W-:Y:S02]  /*3b20*/  @!P2 FSEL R33, R33, -INF , !P0 ;  /* 0xff8000002121a808 */ /* 0x000fe40004000000 */
[-C--:B------:R-:W-:Y:S02]  /*3b30*/  @!P2 ISETP.GE.AND P0, PT, R22, R109.reuse, PT ;  /* 0x0000006d1600a20c */ /* 0x080fe40003f06270 */
[----:B------:R-:W-:Y:S04]  /*3b40*/  F2FP.BF16.F32.PACK_AB R22, R243, R242 ;  /* 0x000000f2f316723e */ /* 0x000fe800000010ff */
[----:B------:R1:W-:Y:S01]  /*3b50*/  MUFU.EX2 R126, R17 ;  /* 0x00000011007e7308 */ /* 0x0003e20000000800 */
[----:B------:R-:W-:Y:S01]  /*3b60*/  @!P2 FSEL R34, R34, -INF , !P0 ;  /* 0xff8000002222a808 */ /* 0x000fe20004000000 */
[----:B------:R-:W-:Y:S01]  /*3b70*/  FFMA.FTZ R127, R33, UR7, -R127 ;  /* 0x00000007217f7c23 */ /* 0x000fe2000801087f */
[----:B------:R-:W-:Y:S01]  /*3b80*/  @!P2 ISETP.GE.AND P0, PT, R18, R109, PT ;  /* 0x0000006d1200a20c */ /* 0x000fe20003f06270 */
[----:B------:R-:W-:Y:S02]  /*3b90*/  STS [R207], R22 ;  /* 0x00000016cf007388 */ /* 0x000fe40000000800 */
[--C-:B------:R-:W-:Y:S01]  /*3ba0*/  FFMA.FTZ R21, R34, UR7, -R5.reuse ;  /* 0x0000000722157c23 */ /* 0x100fe20008010805 */
[----:B------:R-:W-:Y:S03]  /*3bb0*/  F2FP.BF16.F32.PACK_AB R34, R245, R244 ;  /* 0x000000f4f522723e */ /* 0x000fe600000010ff */
[----:B------:R-:W-:Y:S01]  /*3bc0*/  MUFU.EX2 R250, R250 ;  /* 0x000000fa00fa7308 */ /* 0x000fe20000000800 */
[----:B------:R-:W-:Y:S02]  /*3bd0*/  @!P2 FSEL R35, R35, -INF , !P0 ;  /* 0xff8000002323a808 */ /* 0x000fe40004000000 */
[----:B------:R-:W-:Y:S01]  /*3be0*/  @!P2 ISETP.GE.AND P0, PT, R18, R7, PT ;  /* 0x000000071200a20c */ /* 0x000fe20003f06270 */
[----:B------:R1:W-:Y:S01]  /*3bf0*/  STS [R207+0x400], R34 ;  /* 0x00040022cf007388 */ /* 0x0003e20000000800 */
[----:B------:R-:W-:Y:S01]  /*3c00*/  F2FP.BF16.F32.PACK_AB R18, R122, R121 ;  /* 0x000000797a12723e */ /* 0x000fe200000010ff */
[----:B------:R-:W-:Y:S01]  /*3c10*/  FFMA.FTZ R5, R35, UR7, -R5 ;  /* 0x0000000723057c23 */ /* 0x000fe20008010805 */
[----:B---3--:R-:W-:Y:S01]  /*3c20*/  F2FP.BF16.F32.PACK_AB R30, R249, R248 ;  /* 0x000000f8f91e723e */ /* 0x008fe200000010ff */
[----:B------:R-:W-:Y:S01]  /*3c30*/  STS [R237], R26 ;  /* 0x0000001aed007388 */ /* 0x000fe20000000800 */
[----:B-1----:R-:W-:Y:S01]  /*3c40*/  F2FP.BF16.F32.PACK_AB R17, R247, R246 ;  /* 0x000000f6f711723e */ /* 0x002fe200000010ff */
[----:B------:R-:W1:Y:S01]  /*3c50*/  MUFU.EX2 R251, R251 ;  /* 0x000000fb00fb7308 */ /* 0x000e620000000800 */
[----:B------:R-:W-:Y:S01]  /*3c60*/  @!P2 FSEL R31, R31, -INF , !P0 ;  /* 0xff8000001f1fa808 */ /* 0x000fe20004000000 */
[----:B------:R3:W-:Y:S01]  /*3c70*/  STS [R237+0x400], R18 ;  /* 0x00040012ed007388 */ /* 0x0007e20000000800 */
[----:B------:R-:W-:Y:S03]  /*3c80*/  ISETP.GT.AND P2, PT, R233, R214, PT ;  /* 0x000000d6e900720c */ /* 0x000fe60003f44270 */
[----:B------:R3:W-:Y:S01]  /*3c90*/  STS [R207+0x1000], R17 ;  /* 0x00100011cf007388 */ /* 0x0007e20000000800 */
[----:B------:R-:W-:Y:S03]  /*3ca0*/  FFMA.FTZ R6, R31, UR7, -R6 ;  /* 0x000000071f067c23 */ /* 0x000fe60008010806 */
[----:B------:R-:W-:Y:S01]  /*3cb0*/  MUFU.EX2 R141, R141 ;  /* 0x0000008d008d7308 */ /* 0x000fe20000000800 */
[----:B------:R3:W-:Y:S09]  /*3cc0*/  STS [R207+0x1400], R30 ;  /* 0x0014001ecf007388 */ /* 0x0007f20000000800 */
[----:B------:R-:W3:Y:S01]  /*3cd0*/  MUFU.EX2 R142, R142 ;  /* 0x0000008e008e7308 */ /* 0x000ee20000000800 */
[----:B-1----:R-:W-:Y:S05]  /*3ce0*/  F2FP.BF16.F32.PACK_AB R114, R251, R250 ;  /* 0x000000fafb72723e */ /* 0x002fea00000010ff */
[----:B------:R-:W-:Y:S04]  /*3cf0*/  STS [R237+0x1000], R114 ;  /* 0x00100072ed007388 */ /* 0x000fe80000000800 */
[----:B------:R-:W1:Y:S10]  /*3d00*/  MUFU.EX2 R123, R123 ;  /* 0x0000007b007b7308 */ /* 0x000e740000000800 */
[----:B------:R-:W-:Y:S01]  /*3d10*/  MUFU.EX2 R131, R131 ;  /* 0x0000008300837308 */ /* 0x000fe20000000800 */
[----:B---3--:R-:W-:Y:S05]  /*3d20*/  F2FP.BF16.F32.PACK_AB R34, R142, R141 ;  /* 0x0000008d8e22723e */ /* 0x008fea00000010ff */
[----:B------:R-:W-:Y:S04]  /*3d30*/  STS [R237+0x1400], R34 ;  /* 0x00140022ed007388 */ /* 0x000fe80000000800 */
[----:B------:R-:W3:Y:S01]  /*3d40*/  MUFU.EX2 R133, R133 ;  /* 0x0000008500857308 */ /* 0x000ee20000000800 */
[----:B-1----:R-:W-:Y:S05]  /*3d50*/  F2FP.BF16.F32.PACK_AB R23, R138, R123 ;  /* 0x0000007b8a17723e */ /* 0x002fea00000010ff */
[----:B------:R-:W-:Y:S04]  /*3d60*/  STS [R236], R23 ;  /* 0x00000017ec007388 */ /* 0x000fe80000000800 */
[----:B------:R3:W-:Y:S10]  /*3d70*/  MUFU.EX2 R125, R19 ;  /* 0x00000013007d7308 */ /* 0x0007f40000000800 */
[----:B------:R-:W1:Y:S10]  /*3d80*/  MUFU.EX2 R127, R127 ;  /* 0x0000007f007f7308 */ /* 0x000e740000000800 */
[----:B------:R1:W-:Y:S01]  /*3d90*/  MUFU.EX2 R140, R21 ;  /* 0x00000015008c7308 */ /* 0x0003e20000000800 */
[----:B---3--:R-:W-:Y:S05]  /*3da0*/  F2FP.BF16.F32.PACK_AB R19, R133, R131 ;  /* 0x000000838513723e */ /* 0x008fea00000010ff */
[----:B------:R-:W-:Y:S04]  /*3db0*/  STS [R236+0x400], R19 ;  /* 0x00040013ec007388 */ /* 0x000fe80000000800 */
[----:B------:R-:W3:Y:S01]  /*3dc0*/  MUFU.EX2 R132, R5 ;  /* 0x0000000500847308 */ /* 0x000ee20000000800 */
[----:B-1----:R-:W-:Y:S05]  /*3dd0*/  F2FP.BF16.F32.PACK_AB R22, R127, R126 ;  /* 0x0000007e7f16723e */ /* 0x002fea00000010ff */
[----:B------:R-:W-:Y:S04]  /*3de0*/  STS [R215], R22 ;  /* 0x00000016d7007388 */ /* 0x000fe80000000800 */
[----:B------:R-:W-:Y:S01]  /*3df0*/  MUFU.EX2 R137, R137 ;  /* 0x0000008900897308 */ /* 0x000fe20000000800 */
[----:B------:R-:W-:Y:S09]  /*3e00*/  F2FP.BF16.F32.PACK_AB R21, R117, R196 ;  /* 0x000000c47515723e */ /* 0x000ff200000010ff */
[----:B------:R-:W1:Y:S01]  /*3e10*/  MUFU.EX2 R139, R139 ;  /* 0x0000008b008b7308 */ /* 0x000e620000000800 */
[----:B---3--:R-:W-:Y:S05]  /*3e20*/  F2FP.BF16.F32.PACK_AB R18, R132, R140 ;  /* 0x0000008c8412723e */ /* 0x008fea00000010ff */
[----:B------:R-:W-:Y:S04]  /*3e30*/  STS [R215+0x400], R18 ;  /* 0x00040012d7007388 */ /* 0x000fe80000000800 */
[----:B------:R-:W3:Y:S01]  /*3e40*/  MUFU.EX2 R119, R119 ;  /* 0x0000007700777308 */ /* 0x000ee20000000800 */
[----:B------:R-:W-:Y:S09]  /*3e50*/  STS [R236+0x1400], R21 ;  /* 0x00140015ec007388 */ /* 0x000ff20000000800 */
[----:B------:R-:W2:Y:S01]  /*3e60*/  MUFU.EX2 R120, R6 ;  /* 0x0000000600787308 */ /* 0x000ea20000000800 */
[----:B-1----:R-:W-:Y:S05]  /*3e70*/  F2FP.BF16.F32.PACK_AB R17, R139, R137 ;  /* 0x000000898b11723e */ /* 0x002fea00000010ff */
[----:B------:R-:W-:Y:S01]  /*3e80*/  STS [R236+0x1000], R17 ;  /* 0x00100011ec007388 */ /* 0x000fe20000000800 */
[----:B---3--:R-:W-:Y:S05]  /*3e90*/  F2FP.BF16.F32.PACK_AB R26, R119, R118 ;  /* 0x00000076771a723e */ /* 0x008fea00000010ff */
[----:B------:R-:W-:Y:S01]  /*3ea0*/  STS [R215+0x1000], R26 ;  /* 0x0010001ad7007388 */ /* 0x000fe20000000800 */
[----:B--2---:R-:W-:Y:S05]  /*3eb0*/  F2FP.BF16.F32.PACK_AB R30, R120, R125 ;  /* 0x0000007d781e723e */ /* 0x004fea00000010ff */
[----:B------:R-:W-:Y:S04]  /*3ec0*/  STS [R215+0x1400], R30 ;  /* 0x0014001ed7007388 */ /* 0x000fe80000000800 */
[----:B------:R-:W1:Y:S08]  /*3ed0*/  LDSM.16.M88.4 R100, [R194+0x4000] ;  /* 0x00400000c264783b */ /* 0x000e700000000200 */
[----:B------:R-:W2:Y:S08]  /*3ee0*/  LDSM.16.M88.4 R104, [R194+0x5000] ;  /* 0x00500000c268783b */ /* 0x000eb00000000200 */
[----:B------:R-:W3:Y:S08]  /*3ef0*/  LDSM.16.M88.4 R108, [R176+0x4000] ;  /* 0x00400000b06c783b */ /* 0x000ef00000000200 */
        /* <DEDUP_REMOVED lines=19> */
[----:B------:R-:W-:Y:S01]  /*4030*/  HMMA.16816.F32.BF16 R32, R108, R158, R32 ;  /* 0x0000009e6c20723c */ /* 0x000fe20000041820 */
[----:B------:R-:W4:Y:S07]  /*4040*/  LDSM.16.M88.4 R108, [R2+0x5000] ;  /* 0x00500000026c783b */ /* 0x000f2e0000000200 */
[-C--:B-1----:R-:W-:Y:S08]  /*4050*/  HMMA.16816.F32.BF16 R4, R104, R160.reuse, R4 ;  /* 0x000000a06804723c */ /* 0x082ff00000041804 */
[C---:B--2---:R-:W-:Y:S08]  /*4060*/  HMMA.16816.F32.BF16 R8, R100.reuse, R160, R8 ;  /* 0x000000a06408723c */ /* 0x044ff00000041808 */
[-C--:B------:R-:W-:Y:S08]  /*4070*/  HMMA.16816.F32.BF16 R12, R100, R162.reuse, R12 ;  /* 0x000000a2640c723c */ /* 0x080ff0000004180c */
[C---:B------:R-:W-:Y:S08]  /*4080*/  HMMA.16816.F32.BF16 R16, R104.reuse, R162, R16 ;  /* 0x000000a26810723c */ /* 0x040ff00000041810 */
[-C--:B------:R-:W-:Y:S08]  /*4090*/  HMMA.16816.F32.BF16 R20, R104, R164.reuse, R20 ;  /* 0x000000a46814723c */ /* 0x080ff00000041814 */
        /* <DEDUP_REMOVED lines=8> */
[C---:B------:R-:W-:Y:S04]  /*4120*/  HMMA.16816.F32.BF16 R24, R108.reuse, R172, R24 ;  /* 0x000000ac6c18723c */ /* 0x040fe80000041818 */
[----:B------:R-:W-:Y:S01]  /*4130*/  FADD.FTZ R17, -R252, R17 ;  /* 0x00000011fc117221 */ /* 0x000fe20000010100 */
[----:B------:R-:W-:Y:S03]  /*4140*/  FADD.FTZ R19, -R134, R19 ;  /* 0x0000001386137221 */ /* 0x000fe60000010100 */
[-C--:B------:R-:W-:Y:S03]  /*4150*/  HMMA.16816.F32.BF16 R28, R108, R174.reuse, R28 ;  /* 0x000000ae6c1c723c */ /* 0x080fe6000004181c */
[----:B------:R-:W-:Y:S01]  /*4160*/  FADD.FTZ R21, -R252, R21 ;  /* 0x00000015fc157221 */ /* 0x000fe20000010100 */
[----:B------:R-:W-:Y:S03]  /*4170*/  FADD.FTZ R22, -R134, R22 ;  /* 0x0000001686167221 */ /* 0x000fe60000010100 */
[----:B------:R-:W-:Y:S01]  /*4180*/  FMUL.FTZ R138, R138, R21 ;  /* 0x000000158a8a7220 */ /* 0x000fe20000410000 */
[----:B------:R-:W-:Y:S04]  /*4190*/  HMMA.16816.F32.BF16 R32, R112, R174, R32 ;  /* 0x000000ae7020723c */ /* 0x000fe80000041820 */
[C---:B------:R-:W-:Y:S01]  /*41a0*/  FADD.FTZ R113, -R252.reuse, R4 ;  /* 0x00000004fc717221 */ /* 0x040fe20000010100 */
[----:B------:R-:W-:Y:S01]  /*41b0*/  FADD.FTZ R114, -R252, R5 ;  /* 0x00000005fc727221 */ /* 0x000fe20000010100 */
[----:B------:R-:W-:Y:S01]  /*41c0*/  FADD.FTZ R21, -R134, R6 ;  /* 0x0000000686157221 */ /* 0x000fe20000010100 */
[----:B------:R-:W-:Y:S01]  /*41d0*/  FMUL.FTZ R22, R131, R22 ;  /* 0x0000001683167220 */ /* 0x000fe20000410000 */
[----:B------:R-:W-:Y:S01]  /*41e0*/  FMUL.FTZ R242, R242, R113 ;  /* 0x00000071f2f27220 */ /* 0x000fe20000410000 */
[----:B------:R-:W-:Y:S01]  /*41f0*/  FMUL.FTZ R243, R243, R114 ;  /* 0x00000072f3f37220 */ /* 0x000fe20000410000 */
[----:B------:R-:W-:Y:S01]  /*4200*/  FADD.FTZ R114, -R252, R16 ;  /* 0x00000010fc727221 */ /* 0x000fe20000010100 */
[----:B------:R-:W-:Y:S03]  /*4210*/  FMUL.FTZ R244, R244, R21 ;  /* 0x00000015f4f47220 */ /* 0x000fe60000410000 */
[----:B------:R-:W-:Y:S01]  /*4220*/  F2FP.BF16.F32.PACK_AB R242, R243, R242 ;  /* 0x000000f2f3f2723e */ /* 0x000fe200000010ff */
[----:B------:R-:W-:Y:S01]  /*4230*/  FMUL.FTZ R243, R143, R114 ;  /* 0x000000728ff37220 */ /* 0x000fe20000410000 */
[----:B------:R-:W-:Y:S01]  /*4240*/  FMUL.FTZ R143, R135, R17 ;  /* 0x00000011878f7220 */ /* 0x000fe20000410000 */
[----:B------:R-:W-:Y:S01]  /*4250*/  FADD.FTZ R135, -R252, R20 ;  /* 0x00000014fc877221 */ /* 0x000fe20000010100 */
[----:B------:R-:W-:Y:S01]  /*4260*/  FADD.FTZ R114, -R134, R7 ;  /* 0x0000000786727221 */ /* 0x000fe20000010100 */
[C---:B------:R-:W-:Y:S01]  /*4270*/  FADD.FTZ R17, -R252.reuse, R32 ;  /* 0x00000020fc117221 */ /* 0x040fe20000010100 */
[----:B------:R-:W-:Y:S01]  /*4280*/  FADD.FTZ R252, -R252, R33 ;  /* 0x00000021fcfc7221 */ /* 0x000fe20000010100 */
[----:B------:R-:W-:Y:S01]  /*4290*/  FMUL.FTZ R135, R123, R135 ;  /* 0x000000877b877220 */ /* 0x000fe20000410000 */
[----:B------:R-:W-:Y:S01]  /*42a0*/  F2FP.BF16.F32.PACK_AB R243, R143, R243 ;  /* 0x000000f38ff3723e */ /* 0x000fe200000010ff */
[----:B------:R-:W-:Y:S01]  /*42b0*/  FMUL.FTZ R17, R126, R17 ;  /* 0x000000117e117220 */ /* 0x000fe20000410000 */
[----:B------:R-:W-:Y:S01]  /*42c0*/  FMUL.FTZ R252, R127, R252 ;  /* 0x000000fc7ffc7220 */ /* 0x000fe20000410000 */
[----:B------:R-:W-:Y:S01]  /*42d0*/  FMUL.FTZ R245, R245, R114 ;  /* 0x00000072f5f57220 */ /* 0x000fe20000410000 */
[----:B------:R-:W-:Y:S01]  /*42e0*/  F2FP.BF16.F32.PACK_AB R143, R138, R135 ;  /* 0x000000878a8f723e */ /* 0x000fe200000010ff */
[C---:B------:R-:W-:Y:S01]  /*42f0*/  FADD.FTZ R135, -R134.reuse, R18 ;  /* 0x0000001286877221 */ /* 0x040fe20000010100 */
[----:B------:R-:W-:Y:S01]  /*4300*/  FADD.FTZ R18, -R134, R23 ;  /* 0x0000001786127221 */ /* 0x000fe20000010100 */
        /* <DEDUP_REMOVED lines=8> */
[----:B------:R-:W-:Y:S01]  /*4390*/  FMUL.FTZ R134, R132, R134 ;  /* 0x0000008684867220 */ /* 0x000fe20000410000 */
[----:B------:R-:W-:Y:S06]  /*43a0*/  @!P2 BRA `(.L_x_118) ;  /* 0x000000000058a947 */ /* 0x000fec0003800000 */
[----:B------:R-:W-:Y:S01]  /*43b0*/  IADD3 R7, P0, PT, RZ, -UR16, RZ ;  /* 0x80000010ff077c10 */ /* 0x000fe2000ff1e0ff */
[----:B------:R-:W1:Y:S01]  /*43c0*/  LDC R5, c[0x0][0x3b0] ;  /* 0x0000ec00ff057b82 */ /* 0x000e620000000800 */
[----:B------:R-:W-:Y:S04]  /*43d0*/  LOP3.LUT R6, R233, 0x1, RZ, 0xc0, !PT ;  /* 0x00000001e9067812 */ /* 0x000fe800078ec0ff */
[----:B------:R-:W-:Y:S01]  /*43e0*/  ISETP.NE.U32.AND P1, PT, R6, 0x1, PT ;  /* 0x000000010600780c */ /* 0x000fe20003f25070 */
[----:B------:R-:W-:Y:S02]  /*43f0*/  IMAD.MOV.U32 R6, RZ, RZ, -0x2000 ;  /* 0xffffe000ff067424 */ /* 0x000fe400078e00ff */
[----:B------:R-:W2:Y:S03]  /*4400*/  LDC R4, c[0x0][0x3b4] ;  /* 0x0000ed00ff047b82 */ /* 0x000ea60000000800 */
[----:B------:R-:W-:Y:S05]  /*4410*/  SEL R6, R6, 0x2000, !P1 ;  /* 0x0000200006067807 */ /* 0x000fea0004800000 */
[--C-:B------:R-:W-:Y:S02]  /*4420*/  IMAD.IADD R231, R231, 0x1, R6.reuse ;  /* 0x00000001e7e77824 */ /* 0x100fe400078e0206 */
[----:B------:R-:W-:Y:S02]  /*4430*/  IMAD.IADD R178, R178, 0x1, R6 ;  /* 0x00000001b2b27824 */ /* 0x000fe400078e0206 */
[----:B-1----:R-:W-:Y:S04]  /*4440*/  IMAD.SHL.U32 R16, R5, 0x40, RZ ;  /* 0x0000004005107824 */ /* 0x002fe800078e00ff */
[----:B------:R-:W-:Y:S05]  /*4450*/  IMAD.X R16, RZ, RZ, ~R16, P0 ;  /* 0x000000ffff107224 */ /* 0x000fea00000e0e10 */
[----:B------:R-:W-:Y:S04]  /*4460*/  SHF.R.S64 R7, R7, 0x1f, R16 ;  /* 0x0000001f07077819 */ /* 0x000fe80000001010 */
[----:B------:R-:W-:Y:S04]  /*4470*/  IADD3 R220, P0, PT, R7, R220, RZ ;  /* 0x000000dc07dc7210 */ /* 0x000fe80007f1e0ff */
[----:B------:R-:W-:Y:S02]  /*4480*/  LEA.HI.X.SX32 R221, R16, R221, 0x1, P0 ;  /* 0x000000dd10dd7211 */ /* 0x000fe400000f0eff */
[C---:B------:R-:W-:Y:S03]  /*4490*/  LEA R18, P0, R5.reuse, R220, 0x6 ;  /* 0x000000dc05127211 */ /* 0x040fe600078030ff */
[----:B------:R-:W-:Y:S01]  /*44a0*/  @!PT LDS RZ, [RZ] ;  /* 0x00000000fffff984 */ /* 0x000fe20000000800 */
[----:B------:R-:W-:Y:S01]  /*44b0*/  @!PT LDS RZ, [RZ] ;  /* 0x00000000fffff984 */ /* 0x000fe20000000800 */
[----:B------:R-:W-:Y:S01]  /*44c0*/  @!PT LDS RZ, [RZ] ;  /* 0x00000000fffff984 */ /* 0x000fe20000000800 */
[----:B------:R1:W-:Y:S01]  /*44d0*/  LDGSTS.E.BYPASS.LTC128B.128 [R231], desc[UR12][R220.64] ;  /* 0x00000000dce77fae */ /* 0x0003e2000b981a0c */
[----:B--2---:R-:W-:Y:S05]  /*44e0*/  LEA.HI.X R19, R5, R221, R4, 0x6, P0 ;  /* 0x000000dd05137211 */ /* 0x004fea00000f3404 */
[----:B------:R1:W-:Y:S05]  /*44f0*/  LDGSTS.E.BYPASS.LTC128B.128 [R231+0x1000], desc[UR12][R18.64] ;  /* 0x0100000012e77fae */ /* 0x0003ea000b981a0c */
[----:B------:R-:W0:Y:S02]  /*4500*/  LDGDEPBAR ;  /* 0x00000000000079af */ /* 0x000e240000000000 */
.L_x_118:
[----:B------:R-:W-:Y:S01]  /*4510*/  F2FP.BF16.F32.PACK_AB R4, R135, R245 ;  /* 0x000000f58704723e */ /* 0x000fe200000010ff */
[----:B------:R-:W-:Y:S01]  /*4520*/  STS [R207+-0x4000], R242 ;  /* 0xffc000f2cf007388 */ /* 0x000fe20000000800 */
[C---:B-----5:R-:W-:Y:S01]  /*4530*/  FADD.FTZ R5, -R129.reuse, R8 ;  /* 0x0000000881057221 */ /* 0x060fe20000010100 */
[C---:B------:R-:W-:Y:S01]  /*4540*/  FADD.FTZ R6, -R129.reuse, R9 ;  /* 0x0000000981067221 */ /* 0x040fe20000010100 */
[----:B------:R-:W-:Y:S01]  /*4550*/  FADD.FTZ R8, -R129, R13 ;  /* 0x0000000d81087221 */ /* 0x000fe20000010100 */
[----:B------:R-:W-:Y:S01]  /*4560*/  STS [R207+-0x3c00], R244 ;  /* 0xffc400f4cf007388 */ /* 0x000fe20000000800 */
[----:B------:R-:W-:Y:S01]  /*4570*/  FMUL.FTZ R5, R246, R5 ;  /* 0x00000005f6057220 */ /* 0x000fe20000410000 */
[----:B------:R-:W-:Y:S01]  /*4580*/  FMUL.FTZ R6, R247, R6 ;  /* 0x00000006f7067220 */ /* 0x000fe20000410000 */
[----:B------:R-:W-:Y:S01]  /*4590*/  FADD.FTZ R7, -R129, R12 ;  /* 0x0000000c81077221 */ /* 0x000fe20000010100 */
[----:B------:R2:W-:Y:S01]  /*45a0*/  STS [R237+-0x3c00], R4 ;  /* 0xffc40004ed007388 */ /* 0x0005e20000000800 */
[C---:B------:R-:W-:Y:S01]  /*45b0*/  FADD.FTZ R15, -R130.reuse, R15 ;  /* 0x0000000f820f7221 */ /* 0x040fe20000010100 */
[----:B------:R-:W-:Y:S01]  /*45c0*/  FADD.FTZ R14, -R130, R14 ;  /* 0x0000000e820e7221 */ /* 0x000fe20000010100 */
[----:B------:R-:W-:Y:S01]  /*45d0*/  F2FP.BF16.F32.PACK_AB R6, R6, R5 ;  /* 0x000000050606723e */ /* 0x000fe200000010ff */
[C---:B------:R-:W-:Y:S01]  /*45e0*/  FADD.FTZ R5, -R130.reuse, R10 ;  /* 0x0000000a82057221 */ /* 0x040fe20000010100 */
[----:B------:R-:W-:Y:S01]  /*45f0*/  FADD.FTZ R10, -R130, R11 ;  /* 0x0000000b820a7221 */ /* 0x000fe20000010100 */
[----:B------:R-:W-:Y:S01]  /*4600*/  FMUL.FTZ R15, R142, R15 ;  /* 0x0000000f8e0f7220 */ /* 0x000fe20000410000 */
[----:B------:R-:W-:Y:S01]  /*4610*/  FMUL.FTZ R7, R250, R7 ;  /* 0x00000007fa077220 */ /* 0x000fe20000410000 */
[----:B------:R-:W-:Y:S01]  /*4620*/  FMUL.FTZ R5, R248, R5 ;  /* 0x00000005f8057220 */ /* 0x000fe20000410000 */
[----:B------:R-:W-:Y:S01]  /*4630*/  FMUL.FTZ R10, R249, R10 ;  /* 0x0000000af90a7220 */ /* 0x000fe20000410000 */
[----:B------:R-:W-:Y:S01]  /*4640*/  FMUL.FTZ R8, R251, R8 ;  /* 0x00000008fb087220 */ /* 0x000fe20000410000 */
[----:B------:R-:W-:Y:S01]  /*4650*/  FMUL.FTZ R14, R141, R14 ;  /* 0x0000000e8d0e7220 */ /* 0x000fe20000410000 */
[----:B------:R-:W-:Y:S01]  /*4660*/  STS [R237+-0x4000], R243 ;  /* 0xffc000f3ed007388 */ /* 0x000fe20000000800 */
[C---:B------:R-:W-:Y:S01]  /*4670*/  FADD.FTZ R12, -R129.reuse, R25 ;  /* 0x00000019810c7221 */ /* 0x040fe20000010100 */
        /* <DEDUP_REMOVED lines=8> */
[C---:B------:R-:W-:Y:S01]  /*4700*/  FADD.FTZ R9, -R129.reuse, R28 ;  /* 0x0000001c81097221 */ /* 0x040fe20000010100 */
[----:B------:R-:W-:Y:S01]  /*4710*/  FADD.FTZ R16, -R129, R29 ;  /* 0x0000001d81107221 */ /* 0x000fe20000010100 */
[----:B------:R-:W-:Y:S01]  /*4720*/  FMUL.FTZ R24, R137, R24 ;  /* 0x0000001889187220 */ /* 0x000fe20000410000 */
[----:B--2---:R-:W-:Y:S01]  /*4730*/  FADD.FTZ R4, -R130, R27 ;  /* 0x0000001b82047221 */ /* 0x004fe20000010100 */
[----:B------:R-:W-:Y:S01]  /*4740*/  STS [R237+-0x3000], R8 ;  /* 0xffd00008ed007388 */ /* 0x000fe20000000800 */
[----:B------:R-:W-:Y:S01]  /*4750*/  FMUL.FTZ R139, R139, R12 ;  /* 0x0000000c8b8b7220 */ /* 0x000fe20000410000 */
[----:B------:R-:W-:Y:S01]  /*4760*/  FMUL.FTZ R7, R196, R7 ;  /* 0x00000007c4077220 */ /* 0x000fe20000410000 */
[----:B------:R-:W-:Y:S01]  /*4770*/  FMUL.FTZ R4, R117, R4 ;  /* 0x0000000475047220 */ /* 0x000fe20000410000 */
        /* <DEDUP_REMOVED lines=12> */
[----:B------:R-:W-:Y:S01]  /*4840*/  F2FP.BF16.F32.PACK_AB R33, R4, R7 ;  /* 0x000000070421723e */ /* 0x000fe200000010ff */
[----:B------:R-:W-:Y:S01]  /*4850*/  STS [R215+-0x4000], R252 ;  /* 0xffc000fcd7007388 */ /* 0x000fe20000000800 */
[----:B------:R-:W-:Y:S02]  /*4860*/  F2FP.BF16.F32.PACK_AB R100, R16, R9 ;  /* 0x000000091064723e */ /* 0x000fe400000010ff */
[----:B------:R-:W-:Y:S01]  /*4870*/  F2FP.BF16.F32.PACK_AB R102, R31, R30 ;  /* 0x0000001e1f66723e */ /* 0x000fe200000010ff */
[----:B------:R-:W-:Y:S04]  /*4880*/  STS [R215+-0x3c00], R134 ;  /* 0xffc40086d7007388 */ /* 0x000fe80000000800 */
[----:B------:R-:W-:Y:S04]  /*4890*/  STS [R236+-0x3000], R139 ;  /* 0xffd0008bec007388 */ /* 0x000fe80000000800 */
[----:B------:R-:W-:Y:S04]  /*48a0*/  STS [R236+-0x2c00], R33 ;  /* 0xffd40021ec007388 */ /* 0x000fe80000000800 */
[----:B------:R-:W-:Y:S04]  /*48b0*/  STS [R215+-0x3000], R100 ;  /* 0xffd00064d7007388 */ /* 0x000fe80000000800 */
[----:B------:R-:W-:Y:S01]  /*48c0*/  STS [R215+-0x2c00], R102 ;  /* 0xffd40066d7007388 */ /* 0x000fe20000000800 */
[----:B------:R-:W-:Y:S06]  /*48d0*/  BAR.SYNC.DEFER_BLOCKING 0x0 ;  /* 0x0000000000007b1d */ /* 0x000fec0000010000 */
[----:B------:R-:W-:Y:S04]  /*48e0*/  LDSM.16.MT88.4 R4, [R182] ;  /* 0x00000000b604783b */ /* 0x000fe80000004200 */
[----:B------:R-:W2:Y:S04]  /*48f0*/  LDSM.16.MT88.4 R8, [R192+0x4000] ;  /* 0x00400000c008783b */ /* 0x000ea80000004200 */
[----:B------:R-:W3:Y:S04]  /*4900*/  LDSM.16.MT88.4 R12, [R182+0x2000] ;  /* 0x00200000b60c783b */ /* 0x000ee80000004200 */
[----:B-1----:R-:W1:Y:S04]  /*4910*/  LDSM.16.MT88.4 R16, [R0+0x4000] ;  /* 0x004000000010783b */ /* 0x002e680000004200 */
[----:B------:R-:W-:Y:S04]  /*4920*/  LDSM.16.MT88.4 R20, [R182+0x800] ;  /* 0x00080000b614783b */ /* 0x000fe80000004200 */
[----:B------:R-:W4:Y:S04]  /*4930*/  LDSM.16.MT88.4 R24, [R192+0x4800] ;  /* 0x00480000c018783b */ /* 0x000f280000004200 */
[----:B------:R-:W4:Y:S04]  /*4940*/  LDSM.16.MT88.4 R28, [R182+0x2800] ;  /* 0x00280000b61c783b */ /* 0x000f280000004200 */
[----:B------:R-:W4:Y:S04]  /*4950*/  LDSM.16.MT88.4 R32, [R0+0x4800] ;  /* 0x004800000020783b */ /* 0x000f280000004200 */
[----:B------:R-:W-:Y:S04]  /*4960*/  LDSM.16.MT88.4 R100, [R192+0x5000] ;  /* 0x00500000c064783b */ /* 0x000fe80000004200 */
[----:B------:R-:W-:Y:S01]  /*4970*/  LDSM.16.MT88.4 R104, [R182+0x3000] ;  /* 0x00300000b668783b */ /* 0x000fe20000004200 */
[-C--:B--2---:R-:W-:Y:S08]  /*4980*/  HMMA.16816.F32.BF16 R36, R4, R8.reuse, R36 ;  /* 0x000000080424723c */ /* 0x084ff00000041824 */
[C---:B---3--:R-:W-:Y:S08]  /*4990*/  HMMA.16816.F32.BF16 R40, R12.reuse, R8, R40 ;  /* 0x000000080c28723c */ /* 0x048ff00000041828 */
[-C--:B------:R-:W-:Y:S08]  /*49a0*/  HMMA.16816.F32.BF16 R44, R12, R10.reuse, R44 ;  /* 0x0000000a0c2c723c */ /* 0x080ff0000004182c */
[C---:B------:R-:W-:Y:S01]  /*49b0*/  HMMA.16816.F32.BF16 R48, R4.reuse, R10, R48 ;  /* 0x0000000a0430723c */ /* 0x040fe20000041830 */
[----:B------:R-:W2:Y:S07]  /*49c0*/  LDSM.16.MT88.4 R8, [R182+0x1000] ;  /* 0x00100000b608783b */ /* 0x000eae0000004200 */
[-C--:B-1----:R-:W-:Y:S08]  /*49d0*/  HMMA.16816.F32.BF16 R52, R4, R16.reuse, R52 ;  /* 0x000000100434723c */ /* 0x082ff00000041834 */
[C---:B------:R-:W-:Y:S08]  /*49e0*/  HMMA.16816.F32.BF16 R56, R12.reuse, R16, R56 ;  /* 0x000000100c38723c */ /* 0x040ff00000041838 */
[-C--:B------:R-:W-:Y:S01]  /*49f0*/  HMMA.16816.F32.BF16 R60, R12, R18.reuse, R60 ;  /* 0x000000120c3c723c */ /* 0x080fe2000004183c */
[----:B------:R-:W1:Y:S07]  /*4a00*/  LDSM.16.MT88.4 R12, [R0+0x5000] ;  /* 0x00500000000c783b */ /* 0x000e6e0000004200 */
        /* <DEDUP_REMOVED lines=39> */
[C---:B------:R-:W-:Y:S03]  /*4c80*/  LEA R6, P0, R217.reuse, R222, 0x1 ;  /* 0x000000ded9067211 */ /* 0x040fe600078008ff */
[----:B------:R-:W-:Y:S01]  /*4c90*/  @!PT LDS RZ, [RZ] ;  /* 0x00000000fffff984 */ /* 0x000fe20000000800 */
[----:B------:R-:W-:Y:S01]  /*4ca0*/  @!PT LDS RZ, [RZ] ;  /* 0x00000000fffff984 */ /* 0x000fe20000000800 */
[----:B------:R-:W-:Y:S01]  /*4cb0*/  @!PT LDS RZ, [RZ] ;  /* 0x00000000fffff984 */ /* 0x000fe20000000800 */
[----:B------:R1:W-:Y:S01]  /*4cc0*/  LDGSTS.E.BYPASS.LTC128B.128 [R208+0x4000], desc[UR12][R222.64] ;  /* 0x04000000ded07fae */ /* 0x0003e2000b981a0c */
[----:B------:R-:W-:Y:S05]  /*4cd0*/  LEA.HI.X R7, R217, R223, R216, 0x1, P0 ;  /* 0x000000dfd9077211 */ /* 0x000fea00000f0cd8 */
[----:B------:R1:W-:Y:S04]  /*4ce0*/  LDGSTS.E.BYPASS.LTC128B.128 [R208+0x5000], desc[UR12][R6.64] ;  /* 0x0500000006d07fae */ /* 0x0003e8000b981a0c */
[----:B------:R-:W0:Y:S02]  /*4cf0*/  LDGDEPBAR ;  /* 0x00000000000079af */ /* 0x000e240000000000 */
.L_x_119:
        /* <DEDUP_REMOVED lines=285> */
.L_x_121:
[----:B-1----:R-:W1:Y:S01]  /*5ed0*/  LDC.64 R6, c[0x0][0x5c0] ;  /* 0x00017000ff067b82 */ /* 0x002e620000000a00 */
[----:B------:R-:W-:-:S05]  /*5ee0*/  IADD3 R14, PT, PT, R234, R235, RZ ;  /* 0x000000ebea0e7210 */ /* 0x000fca0007ffe0ff */
[C---:B-1----:R-:W-:Y:S02]  /*5ef0*/  IMAD R12, R14.reuse, R7, RZ ;  /* 0x000000070e0c7224 */ /* 0x042fe400078e02ff */
[----:B------:R-:W-:-:S05]  /*5f00*/  IMAD.WIDE.U32 R14, R14, R6, RZ ;  /* 0x000000060e0e7225 */ /* 0x000fca00078e00ff */
[----:B------:R-:W-:Y:S02]  /*5f10*/  IADD3 R12, PT, PT, R15, R12, RZ ;  /* 0x0000000c0f0c7210 */ /* 0x000fe40007ffe0ff */
.L_x_122:
        /* <DEDUP_REMOVED lines=13> */
.L_x_123:
[----:B------:R-:W1:Y:S01]  /*5ff0*/  LDC.64 R4, c[0x0][0x5c8] ;  /* 0x00017200ff047b82 */ /* 0x000e620000000a00 */
[----:B------:R-:W-:-:S05]  /*6000*/  IADD3 R18, PT, PT, R234, R235, RZ ;  /* 0x000000ebea127210 */ /* 0x000fca0007ffe0ff */
[C---:B-1----:R-:W-:Y:S02]  /*6010*/  IMAD R16, R18.reuse, R5, RZ ;  /* 0x0000000512107224 */ /* 0x042fe400078e02ff */
[----:B------:R-:W-:-:S05]  /*6020*/  IMAD.WIDE.U32 R18, R18, R4, RZ ;  /* 0x0000000412127225 */ /* 0x000fca00078e00ff */
[----:B------:R-:W-:Y:S02]  /*6030*/  IADD3 R16, PT, PT, R19, R16, RZ ;  /* 0x0000001013107210 */ /* 0x000fe40007ffe0ff */
.L_x_124:
[----:B------:R-:W-:Y:S01]  /*6040*/  BAR.SYNC.DEFER_BLOCKING 0x0 ;  /* 0x0000000000007b1d */ /* 0x000fe20000010000 */
[----:B------:R-:W-:Y:S01]  /*6050*/  USHF.L.U32 UR6, UR11, 0x7, URZ ;  /* 0x000000070b067899 */ /* 0x000fe200080006ff */
[CC--:B------:R-:W-:Y:S02]  /*6060*/  ISETP.GE.AND P3, PT, R201.reuse, R211.reuse, PT ;  /* 0x000000d3c900720c */ /* 0x0c0fe40003f66270 */
[----:B------:R-:W-:Y:S01]  /*6070*/  IADD3 R26, P2, PT, R201, 0x20, RZ ;  /* 0x00000020c91a7810 */ /* 0x000fe20007f5e0ff */
[----:B------:R-:W-:Y:S01]  /*6080*/  USHF.R.S32.HI UR7, URZ, 0x1f, UR6 ;  /* 0x0000001fff077899 */ /* 0x000fe20008011406 */
[----:B------:R-:W-:Y:S01]  /*6090*/  BSSY.RECONVERGENT B0, `(.L_x_125) ;  /* 0x000001b000007945 */ /* 0x000fe20003800200 */
[----:B------:R-:W-:Y:S01]  /*60a0*/  IMAD.WIDE.U32 R22, R6, UR6, RZ ;  /* 0x0000000606167c25 */ /* 0x000fe2000f8e00ff */
[----:B------:R-:W1:Y:S01]  /*60b0*/  LDCU.64 UR4, c[0x0][0x5d8] ;  /* 0x0000bb00ff0477ac */ /* 0x000e620008000a00 */
[-C--:B------:R-:W-:Y:S02]  /*60c0*/  ISETP.GE.AND P6, PT, R206, R211.reuse, PT ;  /* 0x000000d3ce00720c */ /* 0x080fe40003fc6270 */
[----:B------:R-:W-:Y:S01]  /*60d0*/  IMAD R20, R6, UR7, RZ ;  /* 0x0000000706147c24 */ /* 0x000fe2000f8e02ff */
[----:B------:R-:W-:Y:S01]  /*60e0*/  LOP3.LUT R15, R22, 0x38, R200, 0xf8, !PT ;  /* 0x00000038160f7812 */ /* 0x000fe200078ef8c8 */
[----:B------:R-:W-:Y:S01]  /*60f0*/  IMAD.X R27, RZ, RZ, RZ, P2 ;  /* 0x000000ffff1b7224 */ /* 0x000fe200010e06ff */
[----:B------:R-:W-:Y:S01]  /*6100*/  ISETP.GE.AND P5, PT, R205, R211, PT ;  /* 0x000000d3cd00720c */ /* 0x000fe20003fa6270 */
[----:B------:R-:W-:Y:S01]  /*6110*/  IMAD R13, R7, UR6, R20 ;  /* 0x00000006070d7c24 */ /* 0x000fe2000f8e0214 */
[----:B------:R-:W-:-:S02]  /*6120*/  IADD3 R20, P0, PT, R14, R15, RZ ;  /* 0x0000000f0e147210 */ /* 0x000fc40007f1e0ff */
[----:B------:R-:W-:Y:S02]  /*6130*/  ISETP.GE.AND P4, PT, R204, R211, PT ;  /* 0x000000d3cc00720c */ /* 0x000fe40003f86270 */
[----:B------:R-:W-:Y:S02]  /*6140*/  IADD3.X R21, PT, PT, R12, R23, R13, P0, !PT ;  /* 0x000000170c157210 */ /* 0x000fe400007fe40d */
[C---:B------:R-:W-:Y:S01]  /*6150*/  IADD3 R25, P1, PT, R201.reuse, 0x40, RZ ;  /* 0x00000040c9197810 */ /* 0x040fe20007f3e0ff */
[----:B------:R2:W3:Y:S01]  /*6160*/  LDS.128 R8, [R208+0x7000] ;  /* 0x00700000d0087984 */ /* 0x0004e20000000c00 */
[----:B------:R-:W-:Y:S01]  /*6170*/  IADD3 R24, P0, PT, R201, 0x60, RZ ;  /* 0x00000060c9187810 */ /* 0x000fe20007f1e0ff */
[----:B-1----:R-:W-:-:S04]  /*6180*/  IMAD.WIDE.U32 R20, R191, UR4, R20 ;  /* 0x00000004bf147c25 */ /* 0x002fc8000f8e0014 */
[----:B------:R-:W-:Y:S01]  /*6190*/  IMAD R17, R191, UR5, R21 ;  /* 0x00000005bf117c24 */ /* 0x000fe2000f8e0215 */
[----:B------:R-:W-:Y:S07]  /*61a0*/  @P3 BRA `(.L_x_126) ;  /* 0x0000000000243947 */ /* 0x000fee0003800000 */
[----:B------:R-:W1:Y:S01]  /*61b0*/  LDS.128 R12, [R208+0x6000] ;  /* 0x00600000d00c7984 */ /* 0x000e620000000c00 */
[----:B------:R-:W4:Y:S01]  /*61c0*/  LDCU.64 UR4, c[0x0][0x560] ;  /* 0x0000ac00ff0477ac */ /* 0x000f220008000a00 */
[----:B------:R-:W-:Y:S02]  /*61d0*/  MOV R22, R20 ;  /* 0x0000001400167202 */ /* 0x000fe40000000f00 */
[----:B------:R-:W-:-:S03]  /*61e0*/  MOV R23, R17 ;  /* 0x0000001100177202 */ /* 0x000fc60000000f00 */
[----:B------:R-:W-:-:S04]  /*61f0*/  IMAD.WIDE.U32 R28, R201, R6, R22 ;  /* 0x00000006c91c7225 */ /* 0x000fc800078e0016 */
[----:B------:R-:W-:Y:S01]  /*6200*/  IMAD R19, R201, R7, R29 ;  /* 0x00000007c9137224 */ /* 0x000fe200078e021d */
[----:B----4-:R-:W-:-:S04]  /*6210*/  LEA R22, P2, R28, UR4, 0x1 ;  /* 0x000000041c167c11 */ /* 0x010fc8000f8408ff */
[----:B------:R-:W-:-:S05]  /*6220*/  LEA.HI.X R23, R28, UR5, R19, 0x1, P2 ;  /* 0x000000051c177c11 */ /* 0x000fca00090f0c13 */
[----:B-1----:R1:W-:Y:S04]  /*6230*/  STG.E.128 desc[UR12][R22.64], R12 ;  /* 0x0000000c16007986 */ /* 0x0023e8000c101d0c */
.L_x_126:
[----:B------:R-:W-:Y:S05]  /*6240*/  BSYNC.RECONVERGENT B0 ;  /* 0x0000000000007941 */ /* 0x000fea0003800200 */
.L_x_125:
[----:B------:R-:W-:Y:S04]  /*6250*/  BSSY.RECONVERGENT B0, `(.L_x_127) ;  /* 0x000000c000007945 */ /* 0x000fe80003800200 */
[----:B------:R-:W-:Y:S05]  /*6260*/  @P6 BRA `(.L_x_128) ;  /* 0x0000000000286947 */ /* 0x000fea0003800000 */
[----:B------:R-:W4:Y:S01]  /*6270*/  LDCU.64 UR4, c[0x0][0x560] ;  /* 0x0000ac00ff0477ac */ /* 0x000f220008000a00 */
[----:B-1----:R-:W-:Y:S01]  /*6280*/  MOV R14, R20 ;  /* 0x00000014000e7202 */ /* 0x002fe20000000f00 */
[----:B------:R-:W-:Y:S01]  /*6290*/  IMAD R12, R27, R6, RZ ;  /* 0x000000061b0c7224 */ /* 0x000fe200078e02ff */
[----:B------:R-:W-:-:S03]  /*62a0*/  MOV R15, R17 ;  /* 0x00000011000f7202 */ /* 0x000fc60000000f00 */
[C---:B------:R-:W-:Y:S02]  /*62b0*/  IMAD R12, R26.reuse, R7, R12 ;  /* 0x000000071a0c7224 */ /* 0x040fe400078e020c */
[----:B------:R-:W-:-:S05]  /*62c0*/  IMAD.WIDE.U32 R14, R26, R6, R14 ;  /* 0x000000061a0e7225 */ /* 0x000fca00078e000e */
[----:B------:R-:W-:Y:S02]  /*62d0*/  IADD3 R12, PT, PT, R12, R15, RZ ;  /* 0x0000000f0c0c7210 */ /* 0x000fe40007ffe0ff */
[----:B----4-:R-:W-:-:S04]  /*62e0*/  LEA R22, P2, R14, UR4, 0x1 ;  /* 0x000000040e167c11 */ /* 0x010fc8000f8408ff */
[----:B------:R-:W-:-:S05]  /*62f0*/  LEA.HI.X R23, R14, UR5, R12, 0x1, P2 ;  /* 0x000000050e177c11 */ /* 0x000fca00090f0c0c */
[----:B---3--:R4:W-:Y:S04]  /*6300*/  STG.E.128 desc[UR12][R22.64], R8 ;  /* 0x0000000816007986 */ /* 0x0089e8000c101d0c */
.L_x_128:
[----:B------:R-:W-:Y:S05]  /*6310*/  BSYNC.RECONVERGENT B0 ;  /* 0x0000000000007941 */ /* 0x000fea0003800200 */
.L_x_127:
[----:B---34-:R3:W4:Y:S01]  /*6320*/  LDS.128 R8, [R208+0x8000] ;  /* 0x00800000d0087984 */ /* 0x0187220000000c00 */
[----:B------:R-:W-:Y:S01]  /*6330*/  BSSY.RECONVERGENT B0, `(.L_x_129) ;  /* 0x000000d000007945 */ /* 0x000fe20003800200 */
[----:B------:R-:W-:-:S03]  /*6340*/  IADD3.X R29, PT, PT, RZ, RZ, RZ, P1, !PT ;  /* 0x000000ffff1d7210 */ /* 0x000fc60000ffe4ff */
        /* <DEDUP_REMOVED lines=11> */
.L_x_130:
[----:B------:R-:W-:Y:S05]  /*6400*/  BSYNC.RECONVERGENT B0 ;  /* 0x0000000000007941 */ /* 0x000fea0003800200 */
.L_x_129:
[----:B-1--4-:R1:W4:Y:S01]  /*6410*/  LDS.128 R8, [R208+0x9000] ;  /* 0x00900000d0087984 */ /* 0x0123220000000c00 */
[----:B------:R-:W-:Y:S01]  /*6420*/  MOV R211, RZ ;  /* 0x000000ff00d37202 */ /* 0x000fe20000000f00 */
[----:B------:R-:W-:Y:S01]  /*6430*/  BSSY.RECONVERGENT B0, `(.L_x_131) ;  /* 0x000000d000007945 */ /* 0x000fe20003800200 */
[----:B------:R-:W-:Y:S01]  /*6440*/  IADD3.X R31, PT, PT, RZ, RZ, RZ, P0, !PT ;  /* 0x000000ffff1f7210 */ /* 0x000fe200007fe4ff */
[----:B------:R-:W-:Y:S02]  /*6450*/  IMAD.WIDE.U32 R14, R4, UR6, R210 ;  /* 0x00000006040e7c25 */ /* 0x000fe4000f8e00d2 */
        /* <DEDUP_REMOVED lines=9> */
[----:B----4-:R2:W-:Y:S04]  /*64f0*/  STG.E.128 desc[UR12][R6.64], R8 ;  /* 0x0000000806007986 */ /* 0x0105e8000c101d0c */
.L_x_132:
[----:B------:R-:W-:Y:S05]  /*6500*/  BSYNC.RECONVERGENT B0 ;  /* 0x0000000000007941 */ /* 0x000fea0003800200 */
.L_x_131:
[----:B------:R-:W3:Y:S01]  /*6510*/  LDCU.64 UR4, c[0x0][0x5e0] ;  /* 0x0000bc00ff0477ac */ /* 0x000ee20008000a00 */
[----:B------:R-:W1:Y:S01]  /*6520*/  LDS.128 R20, [R208+0xa000] ;  /* 0x00a00000d0147984 */ /* 0x000e620000000c00 */
[----:B--2---:R-:W-:Y:S01]  /*6530*/  IMAD R6, R4, UR7, RZ ;  /* 0x0000000704067c24 */ /* 0x004fe2000f8e02ff */
[----:B------:R-:W-:Y:S01]  /*6540*/  IADD3 R32, P0, PT, R18, R14, RZ ;  /* 0x0000000e12207210 */ /* 0x000fe20007f1e0ff */
[----:B------:R-:W-:Y:S02]  /*6550*/  BSSY.RECONVERGENT B0, `(.L_x_133) ;  /* 0x000001a000007945 */ /* 0x000fe40003800200 */
[----:B----4-:R-:W-:Y:S02]  /*6560*/  IMAD R9, R5, UR6, R6 ;  /* 0x0000000605097c24 */ /* 0x010fe4000f8e0206 */
[----:B------:R-:W2:Y:S03]  /*6570*/  @!P3 LDC.64 R6, c[0x0][0x568] ;  /* 0x00015a00ff06bb82 */ /* 0x000ea60000000a00 */
[----:B------:R-:W-:-:S02]  /*6580*/  IADD3.X R33, PT, PT, R16, R15, R9, P0, !PT ;  /* 0x0000000f10217210 */ /* 0x000fc400007fe409 */
[----:B------:R4:W1:Y:S04]  /*6590*/  LDS.128 R12, [R208+0xc000] ;  /* 0x00c00000d00c7984 */ /* 0x0008680000000c00 */
[----:B------:R4:W1:Y:S01]  /*65a0*/  LDS.128 R8, [R208+0xd000] ;  /* 0x00d00000d0087984 */ /* 0x0008620000000c00 */
[----:B---3--:R-:W-:-:S03]  /*65b0*/  IMAD.WIDE.U32 R32, R191, UR4, R32 ;  /* 0x00000004bf207c25 */ /* 0x008fc6000f8e0020 */
[----:B------:R4:W3:Y:S01]  /*65c0*/  LDS.128 R16, [R208+0xb000] ;  /* 0x00b00000d0107984 */ /* 0x0008e20000000c00 */
[----:B------:R-:W-:Y:S01]  /*65d0*/  IMAD R35, R191, UR5, R33 ;  /* 0x00000005bf237c24 */ /* 0x000fe2000f8e0221 */
[----:B------:R-:W-:-:S05]  /*65e0*/  @!P3 MOV R34, R32 ;  /* 0x000000200022b202 */ /* 0x000fca0000000f00 */
[----:B------:R-:W-:-:S04]  /*65f0*/  @!P3 IMAD.WIDE.U32 R36, R201, R4, R34 ;  /* 0x00000004c924b225 */ /* 0x000fc800078e0022 */
[----:B------:R-:W-:Y:S01]  /*6600*/  @!P3 IMAD R28, R201, R5, R37 ;  /* 0x00000005c91cb224 */ /* 0x000fe200078e0225 */
[----:B--2---:R-:W-:-:S04]  /*6610*/  @!P3 LEA R6, P0, R36, R6, 0x1 ;  /* 0x000000062406b211 */ /* 0x004fc800078008ff */
[----:B------:R-:W-:-:S05]  /*6620*/  @!P3 LEA.HI.X R7, R36, R7, R28, 0x1, P0 ;  /* 0x000000072407b211 */ /* 0x000fca00000f0c1c */
[----:B-1----:R4:W-:Y:S01]  /*6630*/  @!P3 STG.E.128 desc[UR12][R6.64], R20 ;  /* 0x000000140600b986 */ /* 0x0029e2000c101d0c */
[----:B---3--:R-:W-:Y:S05]  /*6640*/  @P6 BRA `(.L_x_134) ;  /* 0x0000000000286947 */ /* 0x008fea0003800000 */
        /* <DEDUP_REMOVED lines=10> */
.L_x_134:
[----:B------:R-:W-:Y:S05]  /*66f0*/  BSYNC.RECONVERGENT B0 ;  /* 0x0000000000007941 */ /* 0x000fea0003800200 */
.L_x_133:
        /* <DEDUP_REMOVED lines=12> */
.L_x_136:
[----:B------:R-:W-:Y:S05]  /*67c0*/  BSYNC.RECONVERGENT B0 ;  /* 0x0000000000007941 */ /* 0x000fea0003800200 */
.L_x_135:
        /* <DEDUP_REMOVED lines=11> */
.L_x_117:
[----:B------:R-:W-:Y:S05]  /*6880*/  BSYNC.RECONVERGENT B1 ;  /* 0x0000000000017941 */ /* 0x000fea0003800200 */
.L_x_91:
        /* <DEDUP_REMOVED lines=11> */
.L_x_138:
        /* <DEDUP_REMOVED lines=12> */
.L_x_1405:


//--------------------- .text._ZN5flash44flash_bwd_dq_dk_dv_loop_seqk_parallel_kernelI23Flash_bwd_kernel_traitsILi64ELi64ELi128ELi8ELi2ELi4ELi4ELb1ELb0EN7cutlass10bfloat16_tE19Flash_kernel_traitsILi64ELi64ELi128ELi8ES3_EELb0ELb1ELb0ELb1ELb0ELb0ELb0EEEvNS_16Flash_bwd_paramsE --------------------------
	.section	.text._ZN5flash44flash_bwd_dq_dk_dv_loop_seqk_parallel_kernelI23Flash_bwd_kernel_traitsILi64ELi64ELi128ELi8ELi2ELi4ELi4ELb1ELb0EN7cutlass10bfloat16_tE19Flash_kernel_traitsILi64ELi64ELi128ELi8ES3_EELb0ELb1ELb0ELb1ELb0ELb0ELb0EEEvNS_16Flash_bwd_paramsE,"ax",@progbits
	.align	128
        .global         _ZN5flash44flash_bwd_dq_dk_dv_loop_seqk_parallel_kernelI23Flash_bwd_kernel_traitsILi64ELi64ELi128ELi8ELi2ELi4ELi4ELb1ELb0EN7cutlass10bfloat16_tE19Flash_kernel_traitsILi64ELi64ELi128ELi8ES3_EELb0ELb1ELb0ELb1ELb0ELb0ELb0EEEvNS_16Flash_bwd_paramsE
        .type           _ZN5flash44flash_bwd_dq_dk_dv_loop_seqk_parallel_kernelI23Flash_bwd_kernel_traitsILi64ELi64ELi128ELi8ELi2ELi4ELi4ELb1ELb0EN7cutlass10bfloat16_tE19Flash_kernel_traitsILi64ELi64ELi128ELi8ES3_EELb0ELb1ELb0ELb1ELb0ELb0ELb0EEEvNS_16Flash_bwd_paramsE,@function
        .size           _ZN5flash44flash_bwd_dq_dk_dv_loop_seqk_parallel_kernelI23Flash_bwd_kernel_traitsILi64ELi64ELi128ELi8ELi2ELi4ELi4ELb1ELb0EN7cutlass10bfloat16_tE19Flash_kernel_traitsILi64ELi64ELi128ELi8ES3_EELb0ELb1ELb0ELb1ELb0ELb0ELb0EEEvNS_16Flash_bwd_paramsE,(.L_x_1406 - _ZN5flash44flash_bwd_dq_dk_dv_loop_seqk_parallel_kernelI23Flash_bwd_kernel_traitsILi64ELi64ELi128ELi8ELi2ELi4ELi4ELb1ELb0EN7cutlass10bfloat16_tE19Flash_kernel_traitsILi64ELi64ELi128ELi8ES3_EELb0ELb1ELb0ELb1ELb0ELb0ELb0EEEvNS_16Flash_bwd_paramsE)
        .other          _ZN5flash44flash_bwd_dq_dk_dv_loop_seqk_parallel_kernelI23Flash_bwd_kernel_traitsILi64ELi64ELi128ELi8ELi2ELi4ELi4ELb1ELb0EN7cutlass10bfloat16_tE19Flash_kernel_traitsILi64ELi64ELi128ELi8ES3_EELb0ELb1ELb0ELb1ELb0ELb0ELb0EEEvNS_16Flash_bwd_paramsE,@"STO_CUDA_ENTRY STV_DEFAULT"
_ZN5flash44flash_bwd_dq_dk_dv_loop_seqk_parallel_kernelI23Flash_bwd_kernel_traitsILi64ELi64ELi128ELi8ELi2ELi4ELi4ELb1ELb0EN7cutlass10bfloat16_tE19Flash_kernel_traitsILi64ELi64ELi128ELi8ES3_EELb0ELb1ELb0ELb1ELb0ELb0ELb0EEEvNS_16Flash_bwd_paramsE:
.text._ZN5flash44flash_bwd_dq_dk_dv_loop_seqk_parallel_kernelI23Flash_bwd_kernel_traitsILi64ELi64ELi128ELi8ELi2ELi4ELi4ELb1ELb0EN7cutlass10bfloat16_tE19Flash_kernel_traitsILi64ELi64ELi128ELi8ES3_EELb0ELb1ELb0ELb1ELb0ELb0ELb0EEEvNS_16Flash_bwd_paramsE:
        /* <DEDUP_REMOVED lines=16> */
[----:B------:R-:W3:Y:S02]  /*0100*/  S2R R188, SR_CTAID.Z ;  /* 0x0000000000bc7919 */ /* 0x000ee40000002700 */
[----:B------:R-:W3:Y:S01]  /*0110*/  LDC.64 R194, c[0x0][0x460] ;  /* 0x00011800ffc27b82 */ /* 0x000ee20000000a00 */
[----:B------:R-:W1:Y:S01]  /*0120*/  LDCU.64 UR8, c[0x0][0x470] ;  /* 0x00008e00ff0877ac */ /* 0x000e620008000a00 */
[----:B------:R-:W-:Y:S01]  /*0130*/  UMOV UR20, URZ ;  /* 0x000000ff00147c82 */ /* 0x000fe20008000000 */
[----:B------:R-:W-:-:S05]  /*0140*/  UMOV UR21, URZ ;  /* 0x000000ff00157c82 */ /* 0x000fca0008000000 */
[----:B------:R-:W3:Y:S01]  /*0150*/  S2UR UR14, SR_CTAID.X ;  /* 0x00000000000e79c3 */ /* 0x000ee20000002500 */
[----:B--2---:R-:W-:Y:S01]  /*0160*/  ULEA UR6, UR6, UR4, 0x18 ;  /* 0x0000000406067291 */ /* 0x004fe2000f8ec0ff */
[----:B------:R-:W2:Y:S03]  /*0170*/  LDCU UR4, c[0x0][0x438] ;  /* 0x00008700ff0477ac */ /* 0x000ea60008000800 */
        /* <DEDUP_REMOVED lines=8> */
[C---:B------:R-:W-:Y:S01]  /*0200*/  IMAD.SHL.U32 R192, R191.reuse, 0x8, RZ ;  /* 0x00000008bfc07824 */ /* 0x040fe200078e00ff */
[----:B------:R-:W-:Y:S01]  /*0210*/  LOP3.LUT R190, R190, 0x7, R3, 0xf8, !PT ;  /* 0x00000007bebe7812 */ /* 0x000fe200078ef803 */
[----:B------:R-:W-:Y:S01]  /*0220*/  IMAD.SHL.U32 R3, R191, 0x20, RZ ;  /* 0x00000020bf037824 */ /* 0x000fe200078e00ff */
[----:B------:R-:W-:-:S02]  /*0230*/  LOP3.LUT R11, R11, 0x1c0, RZ, 0xc0, !PT ;  /* 0x000001c00b0b7812 */ /* 0x000fc400078ec0ff */
[----:B------:R-:W-:Y:S01]  /*0240*/  LOP3.LUT R7, R2, 0x1c0, RZ, 0xc0, !PT ;  /* 0x000001c002077812 */ /* 0x000fe200078ec0ff */
[----:B--2---:R-:W-:Y:S01]  /*0250*/  IMAD.U32 R8, RZ, RZ, UR4 ;  /* 0x00000004ff087e24 */ /* 0x004fe2000f8e00ff */
[----:B------:R-:W-:Y:S01]  /*0260*/  LOP3.LUT R189, R3, 0xc00, RZ, 0xc0, !PT ;  /* 0x00000c0003bd7812 */ /* 0x000fe200078ec0ff */
[----:B------:R-:W-:Y:S01]  /*0270*/  UIADD3 UR4, UPT, UPT, UR6, 0xa000, URZ ;  /* 0x0000a00006047890 */ /* 0x000fe2000fffe0ff */
[----:B------:R-:W-:Y:S02]  /*0280*/  LOP3.LUT P1, R183, R191, 0x10, RZ, 0xc0, !PT ;  /* 0x00000010bfb77812 */ /* 0x000fe4000782c0ff */
[----:B------:R-:W-:Y:S02]  /*0290*/  LOP3.LUT R5, R5, 0x8, RZ, 0xc0, !PT ;  /* 0x0000000805057812 */ /* 0x000fe400078ec0ff */
[----:B------:R-:W-:Y:S02]  /*02a0*/  LOP3.LUT R0, R11, 0x38, R196, 0xf8, !PT ;  /* 0x000000380b007812 */ /* 0x000fe400078ef8c4 */
[----:B------:R-:W-:-:S02]  /*02b0*/  LOP3.LUT R180, R7, 0x38, R192, 0xf8, !PT ;  /* 0x0000003807b47812 */ /* 0x000fc400078ef8c0 */
[----:B------:R-:W-:Y:S02]  /*02c0*/  LOP3.LUT R189, R189, 0x6, R196, 0xf8, !PT ;  /* 0x00000006bdbd7812 */ /* 0x000fe400078ef8c4 */
[----:B------:R-:W-:Y:S02]  /*02d0*/  LOP3.LUT R183, R180, R5, R183, 0x1e, !PT ;  /* 0x00000005b4b77212 */ /* 0x000fe400078e1eb7 */
[----:B------:R-:W-:Y:S02]  /*02e0*/  LOP3.LUT R189, R189, R0, R5, 0xf6, !PT ;  /* 0x00000000bdbd7212 */ /* 0x000fe400078ef605 */
[----:B------:R-:W-:Y:S02]  /*02f0*/  LOP3.LUT R5, R0, 0x20, R9, 0x78, !PT ;  /* 0x0000002000057812 */ /* 0x000fe400078e7809 */
[----:B------:R-:W-:Y:S02]  /*0300*/  LOP3.LUT R0, R2, 0x200, RZ, 0xc0, !PT ;  /* 0x0000020002007812 */ /* 0x000fe400078ec0ff */
[----:B------:R-:W-:-:S02]  /*0310*/  LOP3.LUT R196, R196, 0x7006, R3, 0xc8, !PT ;  /* 0x00007006c4c47812 */ /* 0x000fc400078ec803 */
[C-C-:B------:R-:W-:Y:S02]  /*0320*/  LOP3.LUT R7, R0.reuse, 0x400, R3.reuse, 0xf8, !PT ;  /* 0x0000040000077812 */ /* 0x140fe400078ef803 */
[----:B------:R-:W-:Y:S02]  /*0330*/  LOP3.LUT R181, R0, 0xc00, R3, 0xf8, !PT ;  /* 0x00000c0000b57812 */ /* 0x000fe400078ef803 */
[----:B------:R-:W-:Y:S02]  /*0340*/  LOP3.LUT R0, R180, 0x8, R9, 0x78, !PT ;  /* 0x00000008b4007812 */ /* 0x000fe400078e7809 */
[----:B------:R-:W-:Y:S02]  /*0350*/  LEA R189, R189, UR6, 0x1 ;  /* 0x00000006bdbd7c11 */ /* 0x000fe4000f8e08ff */
[----:B------:R-:W-:Y:S02]  /*0360*/  LOP3.LUT R196, R196, 0x400, R3, 0xf8, !PT ;  /* 0x00000400c4c47812 */ /* 0x000fe400078ef803 */
[----:B------:R-:W-:Y:S01]  /*0370*/  LOP3.LUT R4, R9, 0x30, RZ, 0xc0, !PT ;  /* 0x0000003009047812 */ /* 0x000fe200078ec0ff */
[----:B------:R-:W-:Y:S01]  /*0380*/  VIADD R187, R189, 0x6040 ;  /* 0x00006040bdbb7836 */ /* 0x000fe20000000000 */
[----:B------:R-:W-:-:S02]  /*0390*/  LOP3.LUT R182, R7, R0, RZ, 0xfc, !PT ;  /* 0x0000000007b67212 */ /* 0x000fc400078efcff */
[----:B------:R-:W-:Y:S01]  /*03a0*/  LOP3.LUT R181, R181, R0, RZ, 0xfc, !PT ;  /* 0x00000000b5b57212 */ /* 0x000fe200078efcff */
[----:B------:R-:W-:Y:S01]  /*03b0*/  VIADD R0, R189, 0x6000 ;  /* 0x00006000bd007836 */ /* 0x000fe20000000000 */
[----:B---3--:R-:W-:Y:S02]  /*03c0*/  LEA R194, P0, R185, R194, 0x2 ;  /* 0x000000c2b9c27211 */ /* 0x008fe400078010ff */
[----:B------:R-:W-:Y:S01]  /*03d0*/  LOP3.LUT P2, RZ, R191, 0x8, RZ, 0xc0, !PT ;  /* 0x00000008bfff7812 */ /* 0x000fe2000784c0ff */
[----:B------:R-:W-:Y:S01]  /*03e0*/  @P1 VIADD R187, R0, 0xffffffc0 ;  /* 0xffffffc000bb1836 */ /* 0x000fe20000000000 */
[----:B------:R-:W-:Y:S02]  /*03f0*/  LOP3.LUT R196, R196, R5, RZ, 0xfc, !PT ;  /* 0x00000005c4c47212 */ /* 0x000fe400078efcff */
[----:B------:R-:W-:Y:S02]  /*0400*/  LOP3.LUT R5, R4, 0x8, R191, 0xf8, !PT ;  /* 0x0000000804057812 */ /* 0x000fe400078ef8bf */
[----:B------:R-:W-:-:S02]  /*0410*/  LEA.HI.X R195, R185, R195, RZ, 0x2, P0 ;  /* 0x000000c3b9c37211 */ /* 0x000fc400000f14ff */
[----:B------:R-:W-:Y:S02]  /*0420*/  LOP3.LUT P0, RZ, R191, 0x4, RZ, 0xc0, !PT ;  /* 0x00000004bfff7812 */ /* 0x000fe4000780c0ff */
[--C-:B------:R-:W-:Y:S02]  /*0430*/  LOP3.LUT R5, R5, 0x1c0, R2.reuse, 0xf8, !PT ;  /* 0x000001c005057812 */ /* 0x100fe400078ef802 */
[----:B------:R-:W-:Y:S02]  /*0440*/  LOP3.LUT R0, R192, 0x1f8, RZ, 0xc0, !PT ;  /* 0x000001f8c0007812 */ /* 0x000fe400078ec0ff */
[----:B------:R-:W-:Y:S02]  /*0450*/  LEA R196, R196, UR5, 0x1 ;  /* 0x00000005c4c47c11 */ /* 0x000fe4000f8e08ff */
[----:B------:R-:W-:Y:S02]  /*0460*/  LOP3.LUT R183, R183, 0x200, R2, 0xf8, !PT ;  /* 0x00000200b7b77812 */ /* 0x000fe400078ef802 */
[----:B------:R-:W-:Y:S01]  /*0470*/  LOP3.LUT P1, RZ, R191, 0x2, RZ, 0xc0, !PT ;  /* 0x00000002bfff7812 */ /* 0x000fe2000782c0ff */
[----:B------:R-:W-:Y:S01]  /*0480*/  VIADD R199, R196, 0x20 ;  /* 0x00000020c4c77836 */ /* 0x000fe20000000000 */
[----:B------:R-:W-:Y:S01]  /*0490*/  SEL R178, R178, 0xffffffc0, !P0 ;  /* 0xffffffc0b2b27807 */ /* 0x000fe20004000000 */
[----:B------:R-:W-:Y:S01]  /*04a0*/  @P2 VIADD R199, R196, 0xffffffe0 ;  /* 0xffffffe0c4c72836 */ /* 0x000fe20000000000 */
[----:B------:R-:W-:-:S02]  /*04b0*/  LEA R182, R182, UR6, 0x1 ;  /* 0x00000006b6b67c11 */ /* 0x000fc4000f8e08ff */
[----:B------:R-:W-:Y:S01]  /*04c0*/  LEA R181, R181, UR4, 0x1 ;  /* 0x00000004b5b57c11 */ /* 0x000fe2000f8e08ff */
[----:B------:R-:W-:Y:S01]  /*04d0*/  VIADD R233, R199, 0x10 ;  /* 0x00000010c7e97836 */ /* 0x000fe20000000000 */
[--C-:B------:R-:W-:Y:S01]  /*04e0*/  LOP3.LUT R180, R180, 0x8, R191.reuse, 0x78, !PT ;  /* 0x00000008b4b47812 */ /* 0x100fe200078e78bf */
[----:B------:R-:W-:Y:S01]  /*04f0*/  IMAD.IADD R177, R182, 0x1, R178 ;  /* 0x00000001b6b17824 */ /* 0x000fe200078e02b2 */
[----:B------:R-:W-:Y:S01]  /*0500*/  LOP3.LUT R176, R5, 0x38, R192, 0x78, !PT ;  /* 0x0000003805b07812 */ /* 0x000fe200078e78c0 */
[----:B------:R-:W-:Y:S01]  /*0510*/  IMAD.IADD R174, R181, 0x1, R178 ;  /* 0x00000001b5ae7824 */ /* 0x000fe200078e02b2 */
[----:B------:R-:W-:Y:S01]  /*0520*/  LOP3.LUT R197, R0, 0x38, R191, 0x78, !PT ;  /* 0x0000003800c57812 */ /* 0x000fe200078e78bf */
[----:B------:R-:W-:Y:S01]  /*0530*/  @P0 VIADD R233, R199, 0xfffffff0 ;  /* 0xfffffff0c7e90836 */ /* 0x000fe20000000000 */
[----:B------:R-:W-:Y:S02]  /*0540*/  SEL R179, R179, 0xffffffe0, !P1 ;  /* 0xffffffe0b3b37807 */ /* 0x000fe40004800000 */
[----:B------:R-:W-:-:S02]  /*0550*/  LEA R183, R183, UR6, 0x1 ;  /* 0x00000006b7b77c11 */ /* 0x000fc4000f8e08ff */
[----:B------:R-:W-:Y:S01]  /*0560*/  LOP3.LUT R180, R180, 0x7a00, R3, 0xf8, !PT ;  /* 0x00007a00b4b47812 */ /* 0x000fe200078ef803 */
[----:B------:R-:W-:Y:S01]  /*0570*/  IMAD.IADD R0, R179, 0x1, R177 ;  /* 0x00000001b3007824 */ /* 0x000fe200078e02b1 */
[----:B------:R-:W-:Y:S01]  /*0580*/  LOP3.LUT R176, R176, 0x200, R3, 0xf8, !PT ;  /* 0x00000200b0b07812 */ /* 0x000fe200078ef803 */
[----:B------:R-:W-:Y:S01]  /*0590*/  IMAD.IADD R175, R183, 0x1, R178 ;  /* 0x00000001b7af7824 */ /* 0x000fe200078e02b2 */
[----:B------:R-:W-:Y:S01]  /*05a0*/  LOP3.LUT R197, R197, 0x1e00, R192, 0xf8, !PT ;  /* 0x00001e00c5c57812 */ /* 0x000fe200078ef8c0 */
[----:B------:R-:W-:Y:S01]  /*05b0*/  IMAD.IADD R173, R179, 0x1, R174 ;  /* 0x00000001b3ad7824 */ /* 0x000fe200078e02ae */
[--C-:B------:R-:W-:Y:S02]  /*05c0*/  SHF.R.U32.HI R193, RZ, 0x3, R191.reuse ;  /* 0x00000003ffc17819 */ /* 0x100fe400000116bf */
[----:B------:R-:W-:Y:S02]  /*05d0*/  SHF.R.U32.HI R191, RZ, 0x5, R191 ;  /* 0x00000005ffbf7819 */ /* 0x000fe400000116bf */
[----:B------:R-:W-:-:S02]  /*05e0*/  LOP3.LUT R198, R192, 0x38, RZ, 0xc0, !PT ;  /* 0x00000038c0c67812 */ /* 0x000fc400078ec0ff */
[----:B------:R-:W-:Y:S02]  /*05f0*/  LEA R197, R197, UR6, 0x1 ;  /* 0x00000006c5c57c11 */ /* 0x000fe4000f8e08ff */
[----:B------:R-:W-:Y:S02]  /*0600*/  LEA R180, R180, UR4, 0x1 ;  /* 0x00000004b4b47c11 */ /* 0x000fe4000f8e08ff */
[----:B----4-:R-:W-:-:S07]  /*0610*/  LEA R176, R176, UR5, 0x1 ;  /* 0x00000005b0b07c11 */ /* 0x010fce000f8e08ff */
.L_x_218:
[----:B------:R-:W1:Y:S01]  /*0620*/  LDC.64 R2, c[0x0][0x478] ;  /* 0x00011e00ff027b82 */ /* 0x000e620000000a00 */
[----:B------:R-:W-:Y:S01]  /*0630*/  ISETP.NE.U32.AND P5, PT, RZ, UR8, PT ;  /* 0x00000008ff007c0c */ /* 0x000fe2000bfa5070 */
[----:B--2---:R-:W-:Y:S02]  /*0640*/  IMAD.SHL.U32 R15, R185, 0x4, RZ ;  /* 0x00000004b90f7824 */ /* 0x004fe400078e00ff */
[----:B------:R-:W-:Y:S01]  /*0650*/  IMAD.MOV.U32 R231, RZ, RZ, RZ ;  /* 0x000000ffffe77224 */ /* 0x000fe200078e00ff */
[----:B------:R-:W-:-:S03]  /*0660*/  ISETP.NE.AND.EX P5, PT, RZ, UR9, PT, P5 ;  /* 0x00000009ff007c0c */ /* 0x000fc6000bfa5350 */
[----:B------:R-:W2:Y:S01]  /*0670*/  LDC.64 R6, c[0x0][0x460] ;  /* 0x00011800ff067b82 */ /* 0x000ea20000000a00 */
[----:B------:R-:W-:-:S07]  /*0680*/  IMAD.MOV.U32 R10, RZ, RZ, -0x1 ;  /* 0xffffffffff0a7424 */ /* 0x000fce00078e00ff */
[----:B---3--:R-:W3:Y:S02]  /*0690*/  LDC.U8 R9, c[0x0][0x532] ;  /* 0x00014c80ff097b82 */ /* 0x008ee40000000000 */
[----:B------:R-:W-:Y:S02]  /*06a0*/  @P5 IADD3 R16, P2, PT, R15, UR8, RZ ;  /* 0x000000080f105c10 */ /* 0x000fe4000ff5e0ff */
[----:B-1----:R-:W-:-:S04]  /*06b0*/  ISETP.NE.U32.AND P4, PT, R2, RZ, PT ;  /* 0x000000ff0200720c */ /* 0x002fc80003f85070 */
[----:B------:R-:W1:Y:S01]  /*06c0*/  LDC.64 R4, c[0x0][0x468] ;  /* 0x00011a00ff047b82 */ /* 0x000e620000000a00 */
[----:B------:R-:W-:Y:S02]  /*06d0*/  ISETP.NE.AND.EX P4, PT, R3, RZ, PT, P4 ;  /* 0x000000ff0300720c */ /* 0x000fe40003f85340 */
[C---:B--2---:R-:W-:Y:S02]  /*06e0*/  ISETP.NE.U32.AND P0, PT, R6.reuse, RZ, PT ;  /* 0x000000ff0600720c */ /* 0x044fe40003f05070 */
[----:B------:R-:W-:Y:S02]  /*06f0*/  ISETP.NE.U32.AND P3, PT, R6, RZ, PT ;  /* 0x000000ff0600720c */ /* 0x000fe40003f65070 */
[----:B------:R-:W-:Y:S02]  /*0700*/  SHF.R.U32.HI R6, RZ, 0x1e, R185 ;  /* 0x0000001eff067819 */ /* 0x000fe400000116b9 */
[C---:B------:R-:W-:Y:S02]  /*0710*/  ISETP.NE.AND.EX P0, PT, R7.reuse, RZ, PT, P0 ;  /* 0x000000ff0700720c */ /* 0x040fe40003f05300 */
[----:B------:R-:W-:-:S03]  /*0720*/  ISETP.NE.AND.EX P3, PT, R7, RZ, PT, P3 ;  /* 0x000000ff0700720c */ /* 0x000fc60003f65330 */
[----:B------:R-:W-:Y:S02]  /*0730*/  @P4 IADD3 R12, P1, PT, R15, R2, RZ ;  /* 0x000000020f0c4210 */ /* 0x000fe40007f3e0ff */
[----:B------:R-:W-:-:S03]  /*0740*/  @P5 IADD3.X R17, PT, PT, R6, UR9, RZ, P2, !PT ;  /* 0x0000000906115c10 */ /* 0x000fc600097fe4ff */
[----:B------:R-:W-:Y:S02]  /*0750*/  @P4 IMAD.X R13, R6, 0x1, R3, P1 ;  /* 0x00000001060d4824 */ /* 0x000fe400008e0603 */
[----:B------:R-:W2:Y:S04]  /*0760*/  @P5 LDG.E R231, desc[UR16][R16.64] ;  /* 0x0000001010e75981 */ /* 0x000ea8000c1e1900 */
[----:B-----5:R4:W5:Y:S04]  /*0770*/  @P0 LDG.E R10, desc[UR16][R194.64] ;  /* 0x00000010c20a0981 */ /* 0x020968000c1e1900 */
[----:B------:R4:W5:Y:S01]  /*0780*/  @P3 LDG.E R7, desc[UR16][R194.64+0x4] ;  /* 0x00000410c2073981 */ /* 0x000962000c1e1900 */
[----:B-1----:R-:W-:Y:S01]  /*0790*/  ISETP.EQ.U32.AND P2, PT, R4, RZ, PT ;  /* 0x000000ff0400720c */ /* 0x002fe20003f42070 */
[----:B------:R-:W1:Y:S02]  /*07a0*/  @!P4 LDC.64 R2, c[0x0][0x488] ;  /* 0x00012200ff02cb82 */ /* 0x000e640000000a00 */
[----:B------:R-:W2:Y:S01]  /*07b0*/  @P4 LDG.E R12, desc[UR16][R12.64] ;  /* 0x000000100c0c4981 */ /* 0x000ea2000c1e1900 */
[----:B---3--:R-:W-:-:S04]  /*07c0*/  ISETP.NE.AND P5, PT, R9, RZ, PT ;  /* 0x000000ff0900720c */ /* 0x008fc80003fa5270 */
[----:B------:R-:W-:Y:S02]  /*07d0*/  ISETP.EQ.OR.EX P2, PT, R5, RZ, !P5, P2 ;  /* 0x000000ff0500720c */ /* 0x000fe40006f42720 */
[----:B------:R-:W-:Y:S01]  /*07e0*/  IADD3 R14, P1, PT, R15, R4, RZ ;  /* 0x000000040f0e7210 */ /* 0x000fe20007f3e0ff */
[----:B------:R-:W-:-:S04]  /*07f0*/  IMAD.MOV.U32 R232, RZ, RZ, -0x1 ;  /* 0xffffffffffe87424 */ /* 0x000fc800078e00ff */
[----:B------:R-:W-:Y:S02]  /*0800*/  IMAD.X R15, R6, 0x1, R5, P1 ;  /* 0x00000001060f7824 */ /* 0x000fe400008e0605 */
[----:B------:R-:W3:Y:S04]  /*0810*/  @!P4 LDC R6, c[0x0][0x43c] ;  /* 0x00010f00ff06cb82 */ /* 0x000ee80000000800 */
[----:B------:R4:W5:Y:S01]  /*0820*/  @!P2 LDG.E R232, desc[UR16][R14.64] ;  /* 0x000000100ee8a981 */ /* 0x000962000c1e1900 */
[----:B------:R-:W-:-:S03]  /*0830*/  ISETP.NE.U32.AND P2, PT, R4, RZ, PT ;  /* 0x000000ff0400720c */ /* 0x000fc60003f45070 */
[----:B------:R-:W2:Y:S01]  /*0840*/  @!P3 LDC R222, c[0x0][0x434] ;  /* 0x00010d00ffdebb82 */ /* 0x000ea20000000800 */
[----:B------:R-:W-:Y:S02]  /*0850*/  ISETP.NE.AND.EX P2, PT, R5, RZ, PT, P2 ;  /* 0x000000ff0500720c */ /* 0x000fe40003f45320 */
[----:B-1----:R-:W-:Y:S01]  /*0860*/  @!P4 ISETP.NE.U32.AND P1, PT, R2, RZ, PT ;  /* 0x000000ff0200c20c */ /* 0x002fe20003f25070 */
[----:B------:R-:W-:-:S03]  /*0870*/  USHF.L.U32 UR19, UR15, 0x7, URZ ;  /* 0x000000070f137899 */ /* 0x000fc600080006ff */
[----:B------:R-:W-:-:S04]  /*0880*/  @!P4 ISETP.NE.AND.EX P1, PT, R3, RZ, PT, P1 ;  /* 0x000000ff0300c20c */ /* 0x000fc80003f25310 */
[----:B---3--:R-:W-:Y:S01]  /*0890*/  @!P4 SEL R6, R6, RZ, P1 ;  /* 0x000000ff0606c207 */ /* 0x008fe20000800000 */
[----:B--2---:R-:W-:Y:S02]  /*08a0*/  @P4 IMAD.IADD R229, R12, 0x1, -R231 ;  /* 0x000000010ce54824 */ /* 0x004fe400078e0ae7 */
[----:B----4-:R-:W-:Y:S06]  /*08b0*/  @!P2 BRA `(.L_x_139) ;  /* 0x00000000000ca947 */ /* 0x010fec0003800000 */
[----:B------:R-:W2:Y:S02]  /*08c0*/  @P5 LDG.E R3, desc[UR16][R14.64+0x4] ;  /* 0x000004100e035981 */ /* 0x000ea4000c1e1900 */
[----:B--2--5:R-:W-:-:S06]  /*08d0*/  @P5 IADD3 R8, PT, PT, R3, -R232, RZ ;  /* 0x800000e803085210 */ /* 0x024fcc0007ffe0ff */
[----:B------:R1:W5:Y:S02]  /*08e0*/  @!P5 LDG.E R8, desc[UR16][R14.64] ;  /* 0x000000100e08d981 */ /* 0x000364000c1e1900 */
.L_x_139:
        /* <DEDUP_REMOVED lines=12> */
[----:B------:R-:W3:Y:S03]  /*09b0*/  @P3 LDC.64 R2, c[0x0][0x3b0] ;  /* 0x0000ec00ff023b82 */ /* 0x000ee60000000a00 */
[----:B------:R-:W-:-:S04]  /*09c0*/  IADD3 R23, PT, PT, R228, -0x40, RZ ;  /* 0xffffffc0e4177810 */ /* 0x000fc80007ffe0ff */
[----:B------:R-:W-:Y:S01]  /*09d0*/  SHF.R.S32.HI R27, RZ, 0x1f, R23 ;  /* 0x0000001fff1b7819 */ /* 0x000fe20000011417 */
[----:B--2---:R-:W-:-:S04]  /*09e0*/  @!P3 IMAD.WIDE.U32 R24, R185, R4, RZ ;  /* 0x00000004b918b225 */ /* 0x004fc800078e00ff */
[----:B------:R-:W-:Y:S02]  /*09f0*/  @!P3 IMAD R19, R185, R5, R25 ;  /* 0x00000005b913b224 */ /* 0x000fe400078e0219 */
[----:B---3--:R-:W-:-:S04]  /*0a00*/  @P3 IMAD.WIDE.U32 R4, R10, R2, RZ ;  /* 0x000000020a043225 */ /* 0x008fc800078e00ff */
        /* <DEDUP_REMOVED lines=13> */
[----:B-1----:R-:W-:Y:S01]  /*0ae0*/  IMAD R14, R185, UR7, R17 ;  /* 0x00000007b90e7c24 */ /* 0x002fe2000f8e0211 */
[----:B------:R-:W-:Y:S06]  /*0af0*/  BRA `(.L_x_142) ;  /* 0x0000000000147947 */ /* 0x000fec0003800000 */
.L_x_141:
[----:B------:R-:W1:Y:S01]  /*0b00*/  LDC.64 R2, c[0x0][0x3b8] ;  /* 0x0000ee00ff027b82 */ /* 0x000e620000000a00 */
[----:B------:R-:W-:-:S05]  /*0b10*/  IADD3 R16, PT, PT, R231, R232, RZ ;  /* 0x000000e8e7107210 */ /* 0x000fca0007ffe0ff */
[C---:B-1----:R-:W-:Y:S02]  /*0b20*/  IMAD R14, R16.reuse, R3, RZ ;  /* 0x00000003100e7224 */ /* 0x042fe400078e02ff */
[----:B------:R-:W-:-:S05]  /*0b30*/  IMAD.WIDE.U32 R16, R16, R2, RZ ;  /* 0x0000000210107225 */ /* 0x000fca00078e00ff */
[----:B------:R-:W-:Y:S02]  /*0b40*/  IADD3 R14, PT, PT, R17, R14, RZ ;  /* 0x0000000e110e7210 */ /* 0x000fe40007ffe0ff */
.L_x_142:
[----:B------:R-:W1:Y:S01]  /*0b50*/  LDC R5, c[0x0][0x3e8] ;  /* 0x0000fa00ff057b82 */ /* 0x000e620000000800 */
[----:B------:R-:W-:Y:S01]  /*0b60*/  USHF.R.S32.HI UR18, URZ, 0x1f, UR19 ;  /* 0x0000001fff127899 */ /* 0x000fe20008011413 */
[----:B-1----:R-:W-:-:S04]  /*0b70*/  IABS R7, R5 ;  /* 0x0000000500077213 */ /* 0x002fc80000000000 */
[----:B------:R-:W1:Y:S08]  /*0b80*/  I2F.RP R11, R7 ;  /* 0x00000007000b7306 */ /* 0x000e700000209400 */
[----:B-1----:R-:W1:Y:S02]  /*0b90*/  MUFU.RCP R8, R11 ;  /* 0x0000000b00087308 */ /* 0x002e640000001000 */
[----:B-1----:R-:W-:-:S06]  /*0ba0*/  VIADD R8, R8, 0xffffffe ;  /* 0x0ffffffe08087836 */ /* 0x002fcc0000000000 */
[----:B------:R-:W1:Y:S02]  /*0bb0*/  F2I.FTZ.U32.TRUNC.NTZ R9, R8 ;  /* 0x0000000800097305 */ /* 0x000e64000021f000 */
[----:B-1----:R-:W-:Y:S02]  /*0bc0*/  IMAD.MOV R4, RZ, RZ, -R9 ;  /* 0x000000ffff047224 */ /* 0x002fe400078e0a09 */
[----:B------:R-:W-:Y:S02]  /*0bd0*/  IMAD.MOV.U32 R8, RZ, RZ, RZ ;  /* 0x000000ffff087224 */ /* 0x000fe400078e00ff */
[----:B------:R-:W-:Y:S01]  /*0be0*/  IMAD R6, R4, R7, RZ ;  /* 0x0000000704067224 */ /* 0x000fe200078e02ff */
[----:B------:R-:W-:-:S03]  /*0bf0*/  IABS R4, R188 ;  /* 0x000000bc00047213 */ /* 0x000fc60000000000 */
[----:B------:R-:W-:Y:S01]  /*0c00*/  IMAD.HI.U32 R9, R9, R6, R8 ;  /* 0x0000000609097227 */ /* 0x000fe200078e0008 */
[----:B------:R-:W-:-:S05]  /*0c10*/  MOV R6, R4 ;  /* 0x0000000400067202 */ /* 0x000fca0000000f00 */
[----:B------:R-:W-:-:S04]  /*0c20*/  IMAD.HI.U32 R13, R9, R6, RZ ;  /* 0x00000006090d7227 */ /* 0x000fc800078e00ff */
[----:B------:R-:W-:-:S04]  /*0c30*/  IMAD.MOV R4, RZ, RZ, -R13 ;  /* 0x000000ffff047224 */ /* 0x000fc800078e0a0d */
[----:B------:R-:W-:-:S05]  /*0c40*/  IMAD R4, R7, R4, R6 ;  /* 0x0000000407047224 */ /* 0x000fca00078e0206 */
[----:B------:R-:W-:-:S13]  /*0c50*/  ISETP.GT.U32.AND P2, PT, R7, R4, PT ;  /* 0x000000040700720c */ /* 0x000fda0003f44070 */
[----:B------:R-:W-:Y:S01]  /*0c60*/  @!P2 IMAD.IADD R4, R4, 0x1, -R7 ;  /* 0x000000010404a824 */ /* 0x000fe200078e0a07 */
[----:B------:R-:W-:Y:S02]  /*0c70*/  @!P2 IADD3 R13, PT, PT, R13, 0x1, RZ ;  /* 0x000000010d0da810 */ /* 0x000fe40007ffe0ff */
[----:B------:R-:W-:Y:S02]  /*0c80*/  ISETP.NE.AND P2, PT, R5, RZ, PT ;  /* 0x000000ff0500720c */ /* 0x000fe40003f45270 */
[----:B------:R-:W-:Y:S02]  /*0c90*/  ISETP.GE.U32.AND P4, PT, R4, R7, PT ;  /* 0x000000070400720c */ /* 0x000fe40003f86070 */
[----:B------:R-:W-:-:S04]  /*0ca0*/  LOP3.LUT R4, R188, R5, RZ, 0x3c, !PT ;  /* 0x00000005bc047212 */ /* 0x000fc800078e3cff */
[----:B------:R-:W-:-:S07]  /*0cb0*/  ISETP.GE.AND P1, PT, R4, RZ, PT ;  /* 0x000000ff0400720c */ /* 0x000fce0003f26270 */
[----:B------:R-:W-:-:S06]  /*0cc0*/  @P4 VIADD R13, R13, 0x1 ;  /* 0x000000010d0d4836 */ /* 0x000fcc0000000000 */
        /* <DEDUP_REMOVED lines=17> */
.L_x_143:
[----:B------:R-:W1:Y:S01]  /*0de0*/  LDC.64 R4, c[0x0][0x3c0] ;  /* 0x0000f000ff047b82 */ /* 0x000e620000000a00 */
[----:B------:R-:W-:-:S05]  /*0df0*/  IADD3 R6, PT, PT, R231, R232, RZ ;  /* 0x000000e8e7067210 */ /* 0x000fca0007ffe0ff */
[C---:B-1----:R-:W-:Y:S02]  /*0e00*/  IMAD R17, R6.reuse, R5, RZ ;  /* 0x0000000506117224 */ /* 0x042fe400078e02ff */
[----:B------:R-:W-:-:S05]  /*0e10*/  IMAD.WIDE.U32 R6, R6, R4, RZ ;  /* 0x0000000406067225 */ /* 0x000fca00078e00ff */
[----:B------:R-:W-:Y:S02]  /*0e20*/  IADD3 R17, PT, PT, R7, R17, RZ ;  /* 0x0000001107117210 */ /* 0x000fe40007ffe0ff */
[----:B------:R-:W-:-:S07]  /*0e30*/  MOV R18, R6 ;  /* 0x0000000600127202 */ /* 0x000fce0000000f00 */
.L_x_144:
        /* <DEDUP_REMOVED lines=15> */
[----:B------:R-:W-:-:S05]  /*0f30*/  IMAD R6, R185, UR5, RZ ;  /* 0x00000005b9067c24 */ /* 0x000fca000f8e02ff */
[----:B------:R-:W-:-:S05]  /*0f40*/  IADD3 R6, PT, PT, R9, R6, RZ ;  /* 0x0000000609067210 */ /* 0x000fca0007ffe0ff */
[----:B------:R-:W-:Y:S02]  /*0f50*/  IMAD R9, R6, UR6, RZ ;  /* 0x0000000606097c24 */ /* 0x000fe4000f8e02ff */
[----:B------:R-:W-:-:S04]  /*0f60*/  IMAD.WIDE.U32 R6, R8, UR6, RZ ;  /* 0x0000000608067c25 */ /* 0x000fc8000f8e00ff */
[----:B------:R-:W-:Y:S02]  /*0f70*/  IMAD R9, R8, UR4, R9 ;  /* 0x0000000408097c24 */ /* 0x000fe4000f8e0209 */
[----:B------:R-:W-:-:S03]  /*0f80*/  IMAD.WIDE.U32 R32, R6, R21, RZ ;  /* 0x0000001506207225 */ /* 0x000fc600078e00ff */
[----:B------:R-:W-:Y:S02]  /*0f90*/  IADD3 R30, PT, PT, R7, R9, RZ ;  /* 0x00000009071e7210 */ /* 0x000fe40007ffe0ff */
[----:B------:R-:W-:-:S03]  /*0fa0*/  SHF.R.S32.HI R7, RZ, 0x1f, R21 ;  /* 0x0000001fff077819 */ /* 0x000fc60000011415 */
[----:B------:R-:W-:-:S04]  /*0fb0*/  IMAD R30, R30, R21, RZ ;  /* 0x000000151e1e7224 */ /* 0x000fc800078e02ff */
[----:B------:R-:W-:-:S05]  /*0fc0*/  IMAD R30, R7, R6, R30 ;  /* 0x00000006071e7224 */ /* 0x000fca00078e021e */
[----:B------:R-:W-:Y:S01]  /*0fd0*/  IADD3 R30, PT, PT, R33, R30, RZ ;  /* 0x0000001e211e7210 */ /* 0x000fe20007ffe0ff */
[----:B------:R-:W-:Y:S06]  /*0fe0*/  BRA `(.L_x_146) ;  /* 0x00000000000c7947 */ /* 0x000fec0003800000 */
.L_x_145:
[-C--:B------:R-:W-:Y:S02]  /*0ff0*/  IMAD R30, R37, R10.reuse, RZ ;  /* 0x0000000a251e7224 */ /* 0x080fe400078e02ff */
[----:B------:R-:W-:-:S05]  /*1000*/  IMAD.WIDE.U32 R32, R36, R10, RZ ;  /* 0x0000000a24207225 */ /* 0x000fca00078e00ff */
[----:B------:R-:W-:Y:S02]  /*1010*/  IADD3 R30, PT, PT, R33, R30, RZ ;  /* 0x0000001e211e7210 */ /* 0x000fe40007ffe0ff */
.L_x_146:
        /* <DEDUP_REMOVED lines=20> */
.L_x_147:
[----:B------:R-:W1:Y:S01]  /*1160*/  LDC R22, c[0x0][0x434] ;  /* 0x00010d00ff167b82 */ /* 0x000e620000000800 */
[----:B------:R-:W-:-:S04]  /*1170*/  IMAD R7, R185, UR6, R188 ;  /* 0x00000006b9077c24 */ /* 0x000fc8000f8e02bc */
[----:B-1----:R-:W-:-:S03]  /*1180*/  IMAD R22, R7, R22, RZ ;  /* 0x0000001607167224 */ /* 0x002fc600078e02ff */
.L_x_148:
        /* <DEDUP_REMOVED lines=11> */
.L_x_149:
[----:B------:R-:W1:Y:S01]  /*1240*/  LDC R26, c[0x0][0x444] ;  /* 0x00011100ff1a7b82 */ /* 0x000e620000000800 */
[----:B------:R-:W-:-:S04]  /*1250*/  IMAD R7, R185, UR6, R188 ;  /* 0x00000006b9077c24 */ /* 0x000fc8000f8e02bc */
[----:B-1----:R-:W-:-:S07]  /*1260*/  IMAD R26, R7, R26, RZ ;  /* 0x0000001a071a7224 */ /* 0x002fce00078e02ff */
.L_x_150:
[----:B------:R-:W1:Y:S01]  /*1270*/  S2R R15, SR_TID.X ;  /* 0x00000000000f7919 */ /* 0x000e620000002100 */
[----:B------:R-:W2:Y:S01]  /*1280*/  LDC.64 R10, c[0x0][0x5f8] ;  /* 0x00017e00ff0a7b82 */ /* 0x000ea20000000a00 */
[----:B------:R-:W-:Y:S01]  /*1290*/  IMAD R220, R21, UR6, RZ ;  /* 0x0000000615dc7c24 */ /* 0x000fe2000f8e02ff */
[----:B------:R-:W-:Y:S01]  /*12a0*/  ISETP.NE.AND P4, PT, RZ, UR5, PT ;  /* 0x00000005ff007c0c */ /* 0x000fe2000bf85270 */
[----:B------:R-:W3:Y:S01]  /*12b0*/  LDCU.64 UR12, c[0x0][0x3c8] ;  /* 0x00007900ff0c77ac */ /* 0x000ee20008000a00 */
[--C-:B------:R-:W-:Y:S01]  /*12c0*/  IADD3 R32, P1, P0, R34, R32, R31.reuse ;  /* 0x0000002022207210 */ /* 0x100fe2000783e01f */
[----:B------:R-:W-:Y:S01]  /*12d0*/  IMAD R215, R25, 0x40, R26 ;  /* 0x0000004019d77824 */ /* 0x000fe200078e021a */
[----:B------:R-:W-:Y:S01]  /*12e0*/  SHF.R.S32.HI R31, RZ, 0x1f, R31 ;  /* 0x0000001fff1f7819 */ /* 0x000fe2000001141f */
[----:B------:R-:W4:Y:S01]  /*12f0*/  LDCU.64 UR4, c[0x0][0x570] ;  /* 0x0000ae00ff0477ac */ /* 0x000f220008000a00 */
[----:B------:R-:W5:Y:S01]  /*1300*/  LDC.64 R8, c[0x0][0x3b0] ;  /* 0x0000ec00ff087b82 */ /* 0x000f620000000a00 */
[----:B------:R-:W-:Y:S01]  /*1310*/  BSSY.RECONVERGENT B1, `(.L_x_140) ;  /* 0x0000627000017945 */ /* 0x000fe20003800200 */
[----:B------:R-:W-:Y:S01]  /*1320*/  IADD3.X R29, PT, PT, R29, R30, R31, P1, P0 ;  /* 0x0000001e1d1d7210 */ /* 0x000fe20000fe041f */
[----:B------:R-:W4:Y:S01]  /*1330*/  LDCU.64 UR6, c[0x0][0x550] ;  /* 0x0000aa00ff0677ac */ /* 0x000f220008000a00 */
[----:B------:R-:W4:Y:S04]  /*1340*/  LDCU.64 UR10, c[0x0][0x380] ;  /* 0x00007000ff0a77ac */ /* 0x000f280008000a00 */
[----:B------:R-:W3:Y:S01]  /*1350*/  LDC.64 R6, c[0x0][0x590] ;  /* 0x00016400ff067b82 */ /* 0x000ee20000000a00 */
[----:B--2---:R-:W-:-:S07]  /*1360*/  IMAD.WIDE.U32 R36, R10, UR14, RZ ;  /* 0x0000000e0a247c25 */ /* 0x004fce000f8e00ff */
[----:B------:R-:W2:Y:S01]  /*1370*/  LDC.64 R236, c[0x0][0x420] ;  /* 0x00010800ffec7b82 */ /* 0x000ea20000000a00 */
[----:B------:R-:W-:Y:S01]  /*1380*/  IMAD R11, R11, UR14, R37 ;  /* 0x0000000e0b0b7c24 */ /* 0x000fe2000f8e0225 */
[----:B-1----:R-:W-:Y:S01]  /*1390*/  LOP3.LUT R21, R15, 0x1f, RZ, 0xc0, !PT ;  /* 0x0000001f0f157812 */ /* 0x002fe200078ec0ff */
[----:B-----5:R-:W-:-:S03]  /*13a0*/  IMAD R30, R27, R8, RZ ;  /* 0x000000081b1e7224 */ /* 0x020fc600078e02ff */
[----:B------:R-:W-:Y:S01]  /*13b0*/  SEL R11, R11, RZ, P4 ;  /* 0x000000ff0b0b7207 */ /* 0x000fe20002000000 */
[----:B------:R-:W-:Y:S01]  /*13c0*/  IMAD R10, R191, R220, R21 ;  /* 0x000000dcbf0a7224 */ /* 0x000fe200078e0215 */
[----:B------:R-:W-:Y:S01]  /*13d0*/  SEL R21, R36, RZ, P4 ;  /* 0x000000ff24157207 */ /* 0x000fe20002000000 */
[----:B------:R-:W-:Y:S01]  /*13e0*/  IMAD R30, R23, R9, R30 ;  /* 0x00000009171e7224 */ /* 0x000fe200078e021e */
[----:B------:R-:W-:Y:S01]  /*13f0*/  IADD3 R36, P2, PT, R198, R28, RZ ;  /* 0x0000001cc6247210 */ /* 0x000fe20007f5e0ff */
[----:B---3--:R-:W-:Y:S01]  /*1400*/  IMAD R34, R27, R6, RZ ;  /* 0x000000061b227224 */ /* 0x008fe200078e02ff */
[----:B------:R-:W-:Y:S01]  /*1410*/  IADD3 R32, P1, P0, R10, R32, R21 ;  /* 0x000000200a207210 */ /* 0x000fe2000783e015 */
[----:B------:R-:W-:Y:S01]  /*1420*/  IMAD.MOV.U32 R21, RZ, RZ, RZ ;  /* 0x000000ffff157224 */ /* 0x000fe200078e00ff */
[----:B------:R-:W-:Y:S01]  /*1430*/  SHF.R.S32.HI R10, RZ, 0x1f, R10 ;  /* 0x0000001fff0a7819 */ /* 0x000fe2000001140a */
[----:B------:R-:W-:Y:S01]  /*1440*/  IMAD.X R37, RZ, RZ, R20, P2 ;  /* 0x000000ffff257224 */ /* 0x000fe200010e0614 */
[----:B------:R-:W-:Y:S01]  /*1450*/  SHF.L.U64.HI R212, R6, 0x5, R7 ;  /* 0x0000000506d47819 */ /* 0x000fe20000010207 */
[----:B------:R-:W-:Y:S01]  /*1460*/  IMAD.MOV.U32 R20, RZ, RZ, R198 ;  /* 0x000000ffff147224 */ /* 0x000fe200078e00c6 */
[----:B------:R-:W-:Y:S01]  /*1470*/  IADD3.X R28, PT, PT, R10, R29, R11, P1, P0 ;  /* 0x0000001d0a1c7210 */ /* 0x000fe20000fe040b */
[C---:B------:R-:W-:Y:S01]  /*1480*/  IMAD R27, R23.reuse, R7, R34 ;  /* 0x00000007171b7224 */ /* 0x040fe200078e0222 */
[----:B------:R-:W1:Y:S01]  /*1490*/  LDC.64 R10, c[0x0][0x598] ;  /* 0x00016600ff0a7b82 */ /* 0x000e620000000a00 */
[----:B------:R-:W-:-:S04]  /*14a0*/  IMAD.WIDE.U32 R36, R23, R6, R36 ;  /* 0x0000000617247225 */ /* 0x000fc800078e0024 */
[----:B------:R-:W-:Y:S01]  /*14b0*/  IMAD.WIDE.U32 R38, R23, R8, R20 ;  /* 0x0000000817267225 */ /* 0x000fe200078e0014 */
[----:B------:R-:W-:Y:S02]  /*14c0*/  IADD3 R37, PT, PT, R37, R27, RZ ;  /* 0x0000001b25257210 */ /* 0x000fe40007ffe0ff */
[----:B------:R-:W3:Y:S01]  /*14d0*/  LDC R23, c[0x0][0x508] ;  /* 0x00014200ff177b82 */ /* 0x000ee20000000800 */
[----:B------:R-:W-:Y:S01]  /*14e0*/  IMAD.SHL.U32 R29, R220, 0x40, RZ ;  /* 0x00000040dc1d7824 */ /* 0x000fe200078e00ff */
[----:B------:R-:W-:Y:S01]  /*14f0*/  IADD3 R38, P1, PT, R24, R38, RZ ;  /* 0x0000002618267210 */ /* 0x000fe20007f3e0ff */
[----:B------:R-:W-:-:S03]  /*1500*/  IMAD.SHL.U32 R213, R6, 0x20, RZ ;  /* 0x0000002006d57824 */ /* 0x000fc600078e00ff */
[----:B------:R-:W-:Y:S02]  /*1510*/  IADD3.X R39, PT, PT, R19, R39, R30, P1, !PT ;  /* 0x0000002713277210 */ /* 0x000fe40000ffe41e */
[----:B------:R-:W5:Y:S01]  /*1520*/  LDC.64 R34, c[0x0][0x5e8] ;  /* 0x00017a00ff227b82 */ /* 0x000f620000000a00 */
[----:B------:R-:W-:Y:S01]  /*1530*/  IADD3 R32, P0, PT, R29, R32, RZ ;  /* 0x000000201d207210 */ /* 0x000fe20007f1e0ff */
[----:B------:R-:W-:-:S03]  /*1540*/  IMAD.WIDE.U32 R30, R188, UR12, R38 ;  /* 0x0000000cbc1e7c25 */ /* 0x000fc6000f8e0026 */
[----:B------:R-:W-:Y:S02]  /*1550*/  LEA.HI.X.SX32 R29, R29, R28, 0x1, P0 ;  /* 0x0000001c1d1d7211 */ /* 0x000fe400000f0eff */
[----:B----4-:R-:W-:Y:S01]  /*1560*/  LEA R234, P0, R32, UR4, 0x2 ;  /* 0x0000000420ea7c11 */ /* 0x010fe2000f8010ff */
[----:B-1----:R-:W-:-:S03]  /*1570*/  IMAD.WIDE.U32 R36, R188, R10, R36 ;  /* 0x0000000abc247225 */ /* 0x002fc600078e0024 */
[----:B------:R-:W-:Y:S01]  /*1580*/  LEA.HI.X R235, R32, UR5, R29, 0x2, P0 ;  /* 0x0000000520eb7c11 */ /* 0x000fe200080f141d */
[----:B------:R-:W-:Y:S02]  /*1590*/  VIADD R10, R222, UR19 ;  /* 0x00000013de0a7c36 */ /* 0x000fe40008000000 */
[----:B------:R-:W-:Y:S01]  /*15a0*/  IMAD R27, R188, R11, R37 ;  /* 0x0000000bbc1b7224 */ /* 0x000fe200078e0225 */
[----:B------:R-:W-:Y:S01]  /*15b0*/  LEA R11, R25, R22, 0x6 ;  /* 0x00000016190b7211 */ /* 0x000fe200078e30ff */
[----:B------:R-:W-:Y:S01]  /*15c0*/  IMAD.MOV.U32 R26, RZ, RZ, R36 ;  /* 0x000000ffff1a7224 */ /* 0x000fe200078e0024 */
[----:B---3--:R-:W-:Y:S01]  /*15d0*/  IADD3 R24, PT, PT, R10, -R23, -R229 ;  /* 0x800000170a187210 */ /* 0x008fe20007ffe8e5 */
[----:B------:R-:W-:Y:S02]  /*15e0*/  IMAD R31, R188, UR13, R31 ;  /* 0x0000000dbc1f7c24 */ /* 0x000fe4000f8e021f */
[----:B------:R-:W-:Y:S01]  /*15f0*/  IMAD.WIDE.U32 R26, R193, R6, R26 ;  /* 0x00000006c11a7225 */ /* 0x000fe200078e001a */
[----:B------:R-:W-:-:S02]  /*1600*/  SHF.R.S32.HI R211, RZ, 0x1f, R24 ;  /* 0x0000001fffd37819 */ /* 0x000fc40000011418 */
[C---:B------:R-:W-:Y:S01]  /*1610*/  IADD3 R6, P2, PT, R193.reuse, 0x40, RZ ;  /* 0x00000040c1067810 */ /* 0x040fe20007f5e0ff */
[----:B------:R-:W-:Y:S01]  /*1620*/  IMAD.WIDE.U32 R28, R193, R8, R30 ;  /* 0x00000008c11c7225 */ /* 0x000fe200078e001e */
[----:B------:R-:W-:Y:S02]  /*1630*/  LEA.HI R211, R211, R24, RZ, 0x6 ;  /* 0x00000018d3d37211 */ /* 0x000fe400078f30ff */
[----:B------:R-:W-:Y:S01]  /*1640*/  LEA R218, P0, R26, UR6, 0x1 ;  /* 0x000000061ada7c11 */ /* 0x000fe2000f8008ff */
[C---:B------:R-:W-:Y:S01]  /*1650*/  IMAD R219, R193.reuse, R7, R27 ;  /* 0x00000007c1db7224 */ /* 0x040fe200078e021b */
[----:B------:R-:W-:Y:S01]  /*1660*/  SHF.R.S32.HI R211, RZ, 0x6, R211 ;  /* 0x00000006ffd37819 */ /* 0x000fe200000114d3 */
[----:B------:R-:W-:Y:S01]  /*1670*/  IMAD R217, R193, R9, R29 ;  /* 0x00000009c1d97224 */ /* 0x000fe200078e021d */
[----:B------:R-:W-:Y:S01]  /*1680*/  LEA R216, P1, R28, UR10, 0x1 ;  /* 0x0000000a1cd87c11 */ /* 0x000fe2000f8208ff */
[----:B--2---:R-:W-:Y:S01]  /*1690*/  IMAD.WIDE R236, R11, 0x4, R236 ;  /* 0x000000040bec7825 */ /* 0x004fe200078e02ec */
[----:B------:R-:W-:-:S02]  /*16a0*/  VIMNMX R211, PT, PT, RZ, R211, !PT ;  /* 0x000000d3ffd37248 */ /* 0x000fc40007fe0100 */
[----:B------:R-:W-:Y:S01]  /*16b0*/  LEA.HI.X R219, R26, UR7, R219, 0x1, P0 ;  /* 0x000000071adb7c11 */ /* 0x000fe200080f0cdb */
[----:B-----5:R-:W-:Y:S01]  /*16c0*/  IMAD.WIDE R214, R215, 0x4, R34 ;  /* 0x00000004d7d67825 */ /* 0x020fe200078e0222 */
[----:B------:R-:W-:Y:S02]  /*16d0*/  ISETP.GT.AND P3, PT, R230, R211, PT ;  /* 0x000000d3e600720c */ /* 0x000fe40003f64270 */
[----:B------:R-:W-:Y:S01]  /*16e0*/  LEA.HI.X R217, R28, UR11, R217, 0x1, P1 ;  /* 0x0000000b1cd97c11 */ /* 0x000fe200088f0cd9 */
[C---:B------:R-:W-:Y:S01]  /*16f0*/  VIADD R28, R193.reuse, 0x20 ;  /* 0x00000020c11c7836 */ /* 0x040fe20000000000 */
[C---:B------:R-:W-:Y:S01]  /*1700*/  IADD3 R22, P0, PT, R193.reuse, 0x60, RZ ;  /* 0x00000060c1167810 */ /* 0x040fe20007f1e0ff */
[C---:B------:R-:W-:Y:S01]  /*1710*/  VIADD R26, R193.reuse, 0x40 ;  /* 0x00000040c11a7836 */ /* 0x040fe20000000000 */
[C---:B------:R-:W-:Y:S01]  /*1720*/  IADD3 R19, P1, PT, R193.reuse, 0x20, RZ ;  /* 0x00000020c1137810 */ /* 0x040fe20007f3e0ff */
[----:B------:R-:W-:Y:S01]  /*1730*/  IMAD.X R7, RZ, RZ, RZ, P2 ;  /* 0x000000ffff077224 */ /* 0x000fe200010e06ff */
[C---:B------:R-:W-:Y:S01]  /*1740*/  SHF.L.U64.HI R24, R8.reuse, 0x5, R9 ;  /* 0x0000000508187819 */ /* 0x040fe20000010209 */
[----:B------:R-:W-:Y:S01]  /*1750*/  IMAD.SHL.U32 R9, R8, 0x20, RZ ;  /* 0x0000002008097824 */ /* 0x000fe200078e00ff */
[----:B------:R-:W-:Y:S01]  /*1760*/  IADD3 R27, PT, PT, R193, 0x60, RZ ;  /* 0x00000060c11b7810 */ /* 0x000fe20007ffe0ff */
[----:B------:R-:W-:Y:S01]  /*1770*/  IMAD.X R23, RZ, RZ, RZ, P0 ;  /* 0x000000ffff177224 */ /* 0x000fe200000e06ff */
[----:B------:R-:W-:Y:S01]  /*1780*/  IADD3.X R11, PT, PT, RZ, RZ, RZ, P1, !PT ;  /* 0x000000ffff0b7210 */ /* 0x000fe20000ffe4ff */
[----:B------:R-:W-:Y:S06]  /*1790*/  @P3 BRA `(.L_x_151) ;  /* 0x0000000800503947 */ /* 0x000fec0003800000 */
        /* <DEDUP_REMOVED lines=13> */
.L_x_152:
[----:B------:R-:W1:Y:S01]  /*1870*/  LDC.64 R4, c[0x0][0x5c0] ;  /* 0x00017000ff047b82 */ /* 0x000e620000000a00 */
[----:B------:R-:W-:-:S05]  /*1880*/  IADD3 R2, PT, PT, R231, R232, RZ ;  /* 0x000000e8e7027210 */ /* 0x000fca0007ffe0ff */
[C---:B-1----:R-:W-:Y:S02]  /*1890*/  IMAD R10, R2.reuse, R5, RZ ;  /* 0x00000005020a7224 */ /* 0x042fe400078e02ff */
[----:B------:R-:W-:-:S05]  /*18a0*/  IMAD.WIDE.U32 R8, R2, R4, RZ ;  /* 0x0000000402087225 */ /* 0x000fca00078e00ff */
[----:B------:R-:W-:Y:S02]  /*18b0*/  IADD3 R10, PT, PT, R9, R10, RZ ;  /* 0x0000000a090a7210 */ /* 0x000fe40007ffe0ff */
.L_x_153:
        /* <DEDUP_REMOVED lines=13> */
.L_x_154:
[----:B------:R-:W1:Y:S01]  /*1990*/  LDC.64 R2, c[0x0][0x5c8] ;  /* 0x00017200ff027b82 */ /* 0x000e620000000a00 */
[----:B------:R-:W-:-:S05]  /*19a0*/  IADD3 R231, PT, PT, R231, R232, RZ ;  /* 0x000000e8e7e77210 */ /* 0x000fca0007ffe0ff */
[C---:B-1----:R-:W-:Y:S02]  /*19b0*/  IMAD R12, R231.reuse, R3, RZ ;  /* 0x00000003e70c7224 */ /* 0x042fe400078e02ff */
[----:B------:R-:W-:-:S05]  /*19c0*/  IMAD.WIDE.U32 R14, R231, R2, RZ ;  /* 0x00000002e70e7225 */ /* 0x000fca00078e00ff */
[----:B------:R-:W-:Y:S02]  /*19d0*/  IADD3 R12, PT, PT, R15, R12, RZ ;  /* 0x0000000c0f0c7210 */ /* 0x000fe40007ffe0ff */
.L_x_155:
[----:B------:R-:W1:Y:S01]  /*19e0*/  LDCU UR4, c[0x0][0x440] ;  /* 0x00008800ff0477ac */ /* 0x000e620008000800 */
[----:B------:R-:W-:Y:S01]  /*19f0*/  VIADD R229, R229, -UR19 ;  /* 0x80000013e5e57c36 */ /* 0x000fe20008000000 */
[----:B------:R-:W-:Y:S01]  /*1a00*/  BSSY.RECONVERGENT B0, `(.L_x_156) ;  /* 0x0000020000007945 */ /* 0x000fe20003800200 */
[C---:B------:R-:W-:Y:S02]  /*1a10*/  IMAD R16, R4.reuse, UR18, RZ ;  /* 0x0000001204107c24 */ /* 0x040fe4000f8e02ff */
        /* <DEDUP_REMOVED lines=30> */
.L_x_157:
[----:B------:R-:W-:Y:S05]  /*1c00*/  BSYNC.RECONVERGENT B0 ;  /* 0x0000000000007941 */ /* 0x000fea0003800200 */
.L_x_156:
        /* <DEDUP_REMOVED lines=12> */
.L_x_159:
[----:B------:R-:W-:Y:S05]  /*1cd0*/  BSYNC.RECONVERGENT B0 ;  /* 0x0000000000007941 */ /* 0x000fea0003800200 */
.L_x_158:
        /* <DEDUP_REMOVED lines=11> */
.L_x_161:
[----:B------:R-:W-:Y:S05]  /*1d90*/  BSYNC.RECONVERGENT B0 ;  /* 0x0000000000007941 */ /* 0x000fea0003800200 */
.L_x_160:
        /* <DEDUP_REMOVED lines=27> */
.L_x_163:
[----:B------:R-:W-:Y:S05]  /*1f50*/  BSYNC.RECONVERGENT B0 ;  /* 0x0000000000007941 */ /* 0x000fea0003800200 */
.L_x_162:
[----:B------:R-:W-:Y:S04]  /*1f60*/  BSSY.RECONVERGENT B0, `(.L_x_164) ;  /* 0x000000c000007945 */ /* 0x000fe80003800200 */
[----:B------:R-:W-:Y:S05]  /*1f70*/  @P1 BRA `(.L_x_165) ;  /* 0x0000000000281947 */ /* 0x000fea0003800000 */
[----:B------:R-:W5:Y:S01]  /*1f80*/  LDCU.64 UR4, c[0x0][0x568] ;  /* 0x0000ad00ff0477ac */ /* 0x000f620008000a00 */
[----:B------:R-:W-:Y:S01]  /*1f90*/  MOV R8, R12 ;  /* 0x0000000c00087202 */ /* 0x000fe20000000f00 */
[----:B-1----:R-:W-:Y:S01]  /*1fa0*/  IMAD R4, R7, R2, RZ ;  /* 0x0000000207047224 */ /* 0x002fe200078e02ff */
[----:B------:R-:W-:-:S03]  /*1fb0*/  MOV R9, R15 ;  /* 0x0000000f00097202 */ /* 0x000fc60000000f00 */
[C---:B------:R-:W-:Y:S02]  /*1fc0*/  IMAD R4, R6.reuse, R3, R4 ;  /* 0x0000000306047224 */ /* 0x040fe400078e0204 */
[----:B------:R-:W-:-:S05]  /*1fd0*/  IMAD.WIDE.U32 R8, R6, R2, R8 ;  /* 0x0000000206087225 */ /* 0x000fca00078e0008 */
[----:B------:R-:W-:Y:S02]  /*1fe0*/  IADD3 R4, PT, PT, R9, R4, RZ ;  /* 0x0000000409047210 */ /* 0x000fe40007ffe0ff */
[----:B-----5:R-:W-:-:S04]  /*1ff0*/  LEA R6, P1, R8, UR4, 0x1 ;  /* 0x0000000408067c11 */ /* 0x020fc8000f8208ff */
[----:B------:R-:W-:-:S05]  /*2000*/  LEA.HI.X R7, R8, UR5, R4, 0x1, P1 ;  /* 0x0000000508077c11 */ /* 0x000fca00088f0c04 */
[----:B------:R1:W-:Y:S04]  /*2010*/  STG.E.128 desc[UR16][R6.64], RZ ;  /* 0x000000ff06007986 */ /* 0x0003e8000c101d10 */
.L_x_165:
[----:B------:R-:W-:Y:S05]  /*2020*/  BSYNC.RECONVERGENT B0 ;  /* 0x0000000000007941 */ /* 0x000fea0003800200 */
.L_x_164:
        /* <DEDUP_REMOVED lines=11> */
.L_x_151:
[C---:B------:R-:W-:Y:S01]  /*20e0*/  IMAD R8, R4.reuse, UR18, RZ ;  /* 0x0000001204087c24 */ /* 0x040fe2000f8e02ff */
[----:B------:R-:W1:Y:S01]  /*20f0*/  LDCU.64 UR4, c[0x0][0x3d8] ;  /* 0x00007b00ff0477ac */ /* 0x000e620008000a00 */
[----:B------:R-:W-:Y:S01]  /*2100*/  IMAD.WIDE.U32 R30, R4, UR19, R20 ;  /* 0x00000013041e7c25 */ /* 0x000fe2000f8e0014 */
[----:B------:R-:W-:Y:S03]  /*2110*/  BSSY.RECONVERGENT B0, `(.L_x_167) ;  /* 0x0000021000007945 */ /* 0x000fe60003800200 */
[----:B------:R-:W-:Y:S01]  /*2120*/  IMAD R8, R5, UR19, R8 ;  /* 0x0000001305087c24 */ /* 0x000fe2000f8e0208 */
[----:B------:R-:W-:Y:S01]  /*2130*/  @P4 BAR.SYNC.DEFER_BLOCKING 0x0 ;  /* 0x0000000000004b1d */ /* 0x000fe20000010000 */
[----:B------:R-:W-:-:S04]  /*2140*/  IADD3 R30, P0, PT, R18, R30, RZ ;  /* 0x0000001e121e7210 */ /* 0x000fc80007f1e0ff */
[----:B------:R-:W-:Y:S02]  /*2150*/  IADD3.X R31, PT, PT, R17, R31, R8, P0, !PT ;  /* 0x0000001f111f7210 */ /* 0x000fe400007fe408 */
[----:B------:R-:W-:Y:S02]  /*2160*/  IADD3 R8, PT, PT, R229, -UR19, RZ ;  /* 0x80000013e5087c10 */ /* 0x000fe4000fffe0ff */
[----:B------:R-:W-:Y:S02]  /*2170*/  LOP3.LUT R17, R25, 0x80000001, RZ, 0xc0, !PT ;  /* 0x8000000119117812 */ /* 0x000fe400078ec0ff */
[----:B------:R-:W-:Y:S01]  /*2180*/  ISETP.GE.AND P6, PT, R193, R8, PT ;  /* 0x00000008c100720c */ /* 0x000fe20003fc6270 */
[----:B-1----:R-:W-:Y:S01]  /*2190*/  IMAD R18, R12, UR4, RZ ;  /* 0x000000040c127c24 */ /* 0x002fe2000f8e02ff */
[----:B------:R-:W-:Y:S01]  /*21a0*/  ISETP.NE.AND P0, PT, R17, 0x1, PT ;  /* 0x000000011100780c */ /* 0x000fe20003f05270 */
[----:B------:R-:W-:-:S03]  /*21b0*/  IMAD.WIDE.U32 R30, R13, UR4, R30 ;  /* 0x000000040d1e7c25 */ /* 0x000fc6000f8e001e */
[----:B------:R-:W-:Y:S01]  /*21c0*/  SEL R168, RZ, 0x2000, P0 ;  /* 0x00002000ffa87807 */ /* 0x000fe20000000000 */
[----:B------:R-:W-:-:S05]  /*21d0*/  IMAD R17, R13, UR5, R18 ;  /* 0x000000050d117c24 */ /* 0x000fca000f8e0212 */
[----:B------:R-:W-:Y:S01]  /*21e0*/  IADD3 R17, PT, PT, R31, R17, RZ ;  /* 0x000000111f117210 */ /* 0x000fe20007ffe0ff */
[----:B------:R-:W-:Y:S06]  /*21f0*/  @P6 BRA `(.L_x_168) ;  /* 0x0000000000446947 */ /* 0x000fec0003800000 */
[----:B------:R-:W1:Y:S02]  /*2200*/  LDCU UR4, c[0x0][0x440] ;  /* 0x00008800ff0477ac */ /* 0x000e640008000800 */
[----:B-1----:R-:W-:-:S13]  /*2210*/  ISETP.GE.AND P0, PT, R198, UR4, PT ;  /* 0x00000004c6007c0c */ /* 0x002fda000bf06270 */
[----:B------:R-:W-:Y:S05]  /*2220*/  @P0 BRA `(.L_x_169) ;  /* 0x0000000000300947 */ /* 0x000fea0003800000 */
[----:B------:R-:W1:Y:S01]  /*2230*/  LDCU.64 UR4, c[0x0][0x390] ;  /* 0x00007200ff0477ac */ /* 0x000e620008000a00 */
[----:B------:R-:W-:Y:S02]  /*2240*/  MOV R32, R30 ;  /* 0x0000001e00207202 */ /* 0x000fe40000000f00 */
[----:B------:R-:W-:-:S03]  /*2250*/  MOV R33, R17 ;  /* 0x0000001100217202 */ /* 0x000fc60000000f00 */
        /* <DEDUP_REMOVED lines=9> */
.L_x_169:
[----:B------:R3:W-:Y:S01]  /*22f0*/  STS.128 [R197+0xa000], RZ ;  /* 0x00a000ffc5007388 */ /* 0x0007e20000000c00 */
[----:B------:R-:W-:Y:S05]  /*2300*/  BRA `(.L_x_170) ;  /* 0x0000000000047947 */ /* 0x000fea0003800000 */
.L_x_168:
[----:B------:R1:W-:Y:S02]  /*2310*/  STS.128 [R197+0xa000], RZ ;  /* 0x00a000ffc5007388 */ /* 0x0003e40000000c00 */
.L_x_170:
[----:B------:R-:W-:Y:S05]  /*2320*/  BSYNC.RECONVERGENT B0 ;  /* 0x0000000000007941 */ /* 0x000fea0003800200 */
.L_x_167:
[-C--:B------:R-:W-:Y:S01]  /*2330*/  ISETP.GE.AND P5, PT, R28, R8.reuse, PT ;  /* 0x000000081c00720c */ /* 0x080fe20003fa6270 */
[----:B------:R-:W-:Y:S01]  /*2340*/  BSSY.RECONVERGENT B0, `(.L_x_171) ;  /* 0x0000016000007945 */ /* 0x000fe20003800200 */
[-C--:B------:R-:W-:Y:S02]  /*2350*/  ISETP.GE.AND P4, PT, R26, R8.reuse, PT ;  /* 0x000000081a00720c */ /* 0x080fe40003f86270 */
[----:B------:R-:W-:-:S09]  /*2360*/  ISETP.GE.AND P3, PT, R27, R8, PT ;  /* 0x000000081b00720c */ /* 0x000fd20003f66270 */
[----:B------:R4:W-:Y:S01]  /*2370*/  @P5 STS.128 [R197+0xb000], RZ ;  /* 0x00b000ffc5005388 */ /* 0x0009e20000000c00 */
[----:B------:R-:W-:Y:S05]  /*2380*/  @P5 BRA `(.L_x_172) ;  /* 0x0000000000445947 */ /* 0x000fea0003800000 */
[----:B------:R-:W5:Y:S02]  /*2390*/  LDCU UR4, c[0x0][0x440] ;  /* 0x00008800ff0477ac */ /* 0x000f640008000800 */
[----:B-----5:R-:W-:-:S13]  /*23a0*/  ISETP.GE.AND P0, PT, R198, UR4, PT ;  /* 0x00000004c6007c0c */ /* 0x020fda000bf06270 */
[----:B------:R1:W-:Y:S01]  /*23b0*/  @P0 STS.128 [R197+0xb000], RZ ;  /* 0x00b000ffc5000388 */ /* 0x0003e20000000c00 */
[----:B------:R-:W-:Y:S05]  /*23c0*/  @P0 BRA `(.L_x_172) ;  /* 0x0000000000340947 */ /* 0x000fea0003800000 */
[----:B------:R-:W2:Y:S01]  /*23d0*/  LDCU.64 UR4, c[0x0][0x390] ;  /* 0x00007200ff0477ac */ /* 0x000ea20008000a00 */
[----:B------:R-:W-:Y:S01]  /*23e0*/  MOV R26, R30 ;  /* 0x0000001e001a7202 */ /* 0x000fe20000000f00 */
[----:B------:R-:W-:Y:S01]  /*23f0*/  IMAD R8, R11, R4, RZ ;  /* 0x000000040b087224 */ /* 0x000fe200078e02ff */
[----:B------:R-:W-:-:S03]  /*2400*/  MOV R27, R17 ;  /* 0x00000011001b7202 */ /* 0x000fc60000000f00 */
[C---:B------:R-:W-:Y:S02]  /*2410*/  IMAD R8, R19.reuse, R5, R8 ;  /* 0x0000000513087224 */ /* 0x040fe400078e0208 */
[----:B------:R-:W-:-:S05]  /*2420*/  IMAD.WIDE.U32 R26, R19, R4, R26 ;  /* 0x00000004131a7225 */ /* 0x000fca00078e001a */
[----:B------:R-:W-:Y:S02]  /*2430*/  IADD3 R8, PT, PT, R27, R8, RZ ;  /* 0x000000081b087210 */ /* 0x000fe40007ffe0ff */
[----:B--2---:R-:W-:-:S04]  /*2440*/  LEA R32, P0, R26, UR4, 0x1 ;  /* 0x000000041a207c11 */ /* 0x004fc8000f8008ff */
[----:B------:R-:W-:-:S05]  /*2450*/  LEA.HI.X R33, R26, UR5, R8, 0x1, P0 ;  /* 0x000000051a217c11 */ /* 0x000fca00080f0c08 */
[----:B------:R-:W-:Y:S01]  /*2460*/  @!PT LDS RZ, [RZ] ;  /* 0x00000000fffff984 */ /* 0x000fe20000000800 */
[----:B------:R-:W-:Y:S01]  /*2470*/  @!PT LDS RZ, [RZ] ;  /* 0x00000000fffff984 */ /* 0x000fe20000000800 */
[----:B------:R-:W-:Y:S01]  /*2480*/  @!PT LDS RZ, [RZ] ;  /* 0x00000000fffff984 */ /* 0x000fe20000000800 */
[----:B------:R2:W-:Y:S04]  /*2490*/  LDGSTS.E.BYPASS.LTC128B.128 [R197+0xb000], desc[UR16][R32.64] ;  /* 0x0b00000020c57fae */ /* 0x0005e8000b981a10 */
.L_x_172:
[----:B------:R-:W-:Y:S05]  /*24a0*/  BSYNC.RECONVERGENT B0 ;  /* 0x0000000000007941 */ /* 0x000fea0003800200 */
.L_x_171:
[----:B------:R1:W-:Y:S01]  /*24b0*/  @P4 STS.128 [R197+0xc000], RZ ;  /* 0x00c000ffc5004388 */ /* 0x0003e20000000c00 */
[----:B------:R-:W-:Y:S04]  /*24c0*/  BSSY.RECONVERGENT B0, `(.L_x_173) ;  /* 0x0000013000007945 */ /* 0x000fe80003800200 */
        /* <DEDUP_REMOVED lines=18> */
.L_x_174:
[----:B------:R-:W-:Y:S05]  /*25f0*/  BSYNC.RECONVERGENT B0 ;  /* 0x0000000000007941 */ /* 0x000fea0003800200 */
.L_x_173:
        /* <DEDUP_REMOVED lines=9> */
[----:B------:R-:W-:Y:S01]  /*2690*/  IMAD R8, R23, R4, RZ ;  /* 0x0000000417087224 */ /* 0x000fe200078e02ff */
[----:B------:R-:W-:-:S03]  /*26a0*/  MOV R27, R17 ;  /* 0x00000011001b7202 */ /* 0x000fc60000000f00 */
[C---:B------:R-:W-:Y:S02]  /*26b0*/  IMAD R8, R22.reuse, R5, R8 ;  /* 0x0000000516087224 */ /* 0x040fe400078e0208 */
[----:B------:R-:W-:-:S05]  /*26c0*/  IMAD.WIDE.U32 R26, R22, R4, R26 ;  /* 0x00000004161a7225 */ /* 0x000fca00078e001a */
[----:B------:R-:W-:Y:S02]  /*26d0*/  IADD3 R8, PT, PT, R27, R8, RZ ;  /* 0x000000081b087210 */ /* 0x000fe40007ffe0ff */
[----:B-----5:R-:W-:-:S04]  /*26e0*/  LEA R4, P0, R26, UR4, 0x1 ;  /* 0x000000041a047c11 */ /* 0x020fc8000f8008ff */
[----:B------:R-:W-:-:S05]  /*26f0*/  LEA.HI.X R5, R26, UR5, R8, 0x1, P0 ;  /* 0x000000051a057c11 */ /* 0x000fca00080f0c08 */
[----:B------:R-:W-:Y:S01]  /*2700*/  @!PT LDS RZ, [RZ] ;  /* 0x00000000fffff984 */ /* 0x000fe20000000800 */
[----:B------:R-:W-:Y:S01]  /*2710*/  @!PT LDS RZ, [RZ] ;  /* 0x00000000fffff984 */ /* 0x000fe20000000800 */
[----:B------:R-:W-:Y:S01]  /*2720*/  @!PT LDS RZ, [RZ] ;  /* 0x00000000fffff984 */ /* 0x000fe20000000800 */
[----:B------:R1:W-:Y:S04]  /*2730*/  LDGSTS.E.BYPASS.LTC128B.128 [R197+0xd000], desc[UR16][R4.64] ;  /* 0x0d00000004c57fae */ /* 0x0003e8000b981a10 */
.L_x_176:
[----:B------:R-:W-:Y:S05]  /*2740*/  BSYNC.RECONVERGENT B0 ;  /* 0x0000000000007941 */ /* 0x000fea0003800200 */
.L_x_175:
[----:B------:R-:W-:Y:S01]  /*2750*/  IMAD R25, R25, -0x40, R222 ;  /* 0xffffffc019197824 */ /* 0x000fe200078e02de */
[----:B------:R-:W0:Y:S01]  /*2760*/  LDGDEPBAR ;  /* 0x00000000000079af */ /* 0x000e220000000000 */
[----:B------:R-:W-:Y:S03]  /*2770*/  BSSY.RECONVERGENT B0, `(.L_x_177) ;  /* 0x000000e000007945 */ /* 0x000fe60003800200 */
[----:B------:R-:W-:-:S13]  /*2780*/  ISETP.GE.AND P2, PT, R193, R25, PT ;  /* 0x00000019c100720c */ /* 0x000fda0003f46270 */
        /* <DEDUP_REMOVED lines=9> */
.L_x_179:
[----:B------:R1:W-:Y:S01]  /*2820*/  STS.128 [R197+0x4000], RZ ;  /* 0x004000ffc5007388 */ /* 0x0003e20000000c00 */
[----:B------:R-:W-:Y:S05]  /*2830*/  BRA `(.L_x_180) ;  /* 0x0000000000047947 */ /* 0x000fea0003800000 */
.L_x_178:
[----:B------:R1:W-:Y:S02]  /*2840*/  STS.128 [R197+0x4000], RZ ;  /* 0x004000ffc5007388 */ /* 0x0003e40000000c00 */
.L_x_180:
[----:B------:R-:W-:Y:S05]  /*2850*/  BSYNC.RECONVERGENT B0 ;  /* 0x0000000000007941 */ /* 0x000fea0003800200 */
.L_x_177:
[----:B------:R-:W-:Y:S01]  /*2860*/  ISETP.GE.AND P1, PT, R28, R25, PT ;  /* 0x000000191c00720c */ /* 0x000fe20003f26270 */
[----:B------:R-:W-:-:S12]  /*2870*/  BSSY.RECONVERGENT B0, `(.L_x_181) ;  /* 0x000000d000007945 */ /* 0x000fd80003800200 */
[----:B------:R1:W-:Y:S01]  /*2880*/  @P1 STS.128 [R197+0x5000], RZ ;  /* 0x005000ffc5001388 */ /* 0x0003e20000000c00 */
[----:B------:R-:W-:Y:S05]  /*2890*/  @P1 BRA `(.L_x_182) ;  /* 0x0000000000281947 */ /* 0x000fea0003800000 */
[----:B------:R-:W5:Y:S02]  /*28a0*/  LDCU UR4, c[0x0][0x440] ;  /* 0x00008800ff0477ac */ /* 0x000f640008000800 */
[----:B-----5:R-:W-:-:S13]  /*28b0*/  ISETP.GE.AND P0, PT, R198, UR4, PT ;  /* 0x00000004c6007c0c */ /* 0x020fda000bf06270 */
[----:B------:R1:W-:Y:S01]  /*28c0*/  @P0 STS.128 [R197+0x5000], RZ ;  /* 0x005000ffc5000388 */ /* 0x0003e20000000c00 */
[----:B------:R-:W-:Y:S05]  /*28d0*/  @P0 BRA `(.L_x_182) ;  /* 0x0000000000180947 */ /* 0x000fea0003800000 */
[----:B-1----:R-:W-:-:S04]  /*28e0*/  LEA R4, P0, R213, R218, 0x1 ;  /* 0x000000dad5047211 */ /* 0x002fc800078008ff */
[----:B------:R-:W-:-:S05]  /*28f0*/  LEA.HI.X R5, R213, R219, R212, 0x1, P0 ;  /* 0x000000dbd5057211 */ /* 0x000fca00000f0cd4 */
[----:B------:R-:W-:Y:S01]  /*2900*/  @!PT LDS RZ, [RZ] ;  /* 0x00000000fffff984 */ /* 0x000fe20000000800 */
[----:B------:R-:W-:Y:S01]  /*2910*/  @!PT LDS RZ, [RZ] ;  /* 0x00000000fffff984 */ /* 0x000fe20000000800 */
[----:B------:R-:W-:Y:S01]  /*2920*/  @!PT LDS RZ, [RZ] ;  /* 0x00000000fffff984 */ /* 0x000fe20000000800 */
[----:B------:R1:W-:Y:S04]  /*2930*/  LDGSTS.E.BYPASS.LTC128B.128 [R197+0x5000], desc[UR16][R4.64] ;  /* 0x0500000004c57fae */ /* 0x0003e8000b981a10 */
.L_x_182:
[----:B------:R-:W-:Y:S05]  /*2940*/  BSYNC.RECONVERGENT B0 ;  /* 0x0000000000007941 */ /* 0x000fea0003800200 */
.L_x_181:
        /* <DEDUP_REMOVED lines=11> */
.L_x_185:
[----:B------:R1:W-:Y:S01]  /*2a00*/  STS.128 [R227], RZ ;  /* 0x000000ffe3007388 */ /* 0x0003e20000000c00 */
[----:B------:R-:W-:Y:S05]  /*2a10*/  BRA `(.L_x_186) ;  /* 0x0000000000047947 */ /* 0x000fea0003800000 */
.L_x_184:
[----:B------:R1:W-:Y:S02]  /*2a20*/  STS.128 [R227], RZ ;  /* 0x000000ffe3007388 */ /* 0x0003e40000000c00 */
.L_x_186:
[----:B------:R-:W-:Y:S05]  /*2a30*/  BSYNC.RECONVERGENT B0 ;  /* 0x0000000000007941 */ /* 0x000fea0003800200 */
.L_x_183:
[C---:B-1----:R-:W-:Y:S01]  /*2a40*/  VIADD R4, R190.reuse, 0x8 ;  /* 0x00000008be047836 */ /* 0x042fe20000000000 */
[CC--:B------:R-:W-:Y:S01]  /*2a50*/  ISETP.GE.AND P2, PT, R190.reuse, R25.reuse, PT ;  /* 0x00000019be00720c */ /* 0x0c0fe20003f46270 */
[----:B------:R-:W-:Y:S01]  /*2a60*/  IMAD.MOV.U32 R226, RZ, RZ, 0x7f800000 ;  /* 0x7f800000ffe27424 */ /* 0x000fe200078e00ff */
[----:B------:R-:W-:Y:S01]  /*2a70*/  LOP3.LUT R8, R190, 0x20, RZ, 0xfc, !PT ;  /* 0x00000020be087812 */ /* 0x000fe200078efcff */
[----:B------:R-:W-:Y:S01]  /*2a80*/  IMAD.MOV.U32 R225, RZ, RZ, 0x7f800000 ;  /* 0x7f800000ffe17424 */ /* 0x000fe200078e00ff */
[----:B------:R-:W-:Y:S01]  /*2a90*/  ISETP.GE.AND P0, PT, R4, R25, PT ;  /* 0x000000190400720c */ /* 0x000fe20003f06270 */
[C---:B------:R-:W-:Y:S01]  /*2aa0*/  IMAD.WIDE.U32 R26, R190.reuse, 0x4, R236 ;  /* 0x00000004be1a7825 */ /* 0x040fe200078e00ec */
[----:B------:R-:W-:-:S07]  /*2ab0*/  IADD3 R4, PT, PT, R190, 0x28, RZ ;  /* 0x00000028be047810 */ /* 0x000fce0007ffe0ff */
[----:B------:R1:W5:Y:S01]  /*2ac0*/  @!P2 LDG.E R226, desc[UR16][R26.64] ;  /* 0x000000101ae2a981 */ /* 0x000362000c1e1900 */
[----:B------:R-:W-:-:S03]  /*2ad0*/  ISETP.GE.AND P2, PT, R8, R25, PT ;  /* 0x000000190800720c */ /* 0x000fc60003f46270 */
[----:B------:R1:W5:Y:S01]  /*2ae0*/  @!P0 LDG.E R225, desc[UR16][R26.64+0x20] ;  /* 0x000020101ae18981 */ /* 0x000362000c1e1900 */
[----:B------:R-:W-:Y:S01]  /*2af0*/  ISETP.GE.AND P0, PT, R4, R25, PT ;  /* 0x000000190400720c */ /* 0x000fe20003f06270 */
        /* <DEDUP_REMOVED lines=17> */
.L_x_188:
[----:B------:R-:W-:Y:S05]  /*2c10*/  BSYNC.RECONVERGENT B0 ;  /* 0x0000000000007941 */ /* 0x000fea0003800200 */
.L_x_187:
        /* <DEDUP_REMOVED lines=26> */
.L_x_191:
[----:B------:R3:W-:Y:S01]  /*2dc0*/  STS.128 [R197+0x6000], RZ ;  /* 0x006000ffc5007388 */ /* 0x0007e20000000c00 */
[----:B------:R-:W-:Y:S05]  /*2dd0*/  BRA `(.L_x_192) ;  /* 0x0000000000047947 */ /* 0x000fea0003800000 */
.L_x_190:
[----:B------:R1:W-:Y:S02]  /*2de0*/  STS.128 [R197+0x6000], RZ ;  /* 0x006000ffc5007388 */ /* 0x0003e40000000c00 */
.L_x_192:
[----:B------:R-:W-:Y:S05]  /*2df0*/  BSYNC.RECONVERGENT B0 ;  /* 0x0000000000007941 */ /* 0x000fea0003800200 */
.L_x_189:
[----:B------:R1:W-:Y:S01]  /*2e00*/  @P5 STS.128 [R197+0x7000], RZ ;  /* 0x007000ffc5005388 */ /* 0x0003e20000000c00 */
[----:B------:R-:W-:Y:S04]  /*2e10*/  BSSY.RECONVERGENT B0, `(.L_x_193) ;  /* 0x0000013000007945 */ /* 0x000fe80003800200 */
[----:B------:R-:W-:Y:S05]  /*2e20*/  @P5 BRA `(.L_x_194) ;  /* 0x0000000000445947 */ /* 0x000fea0003800000 */
[----:B------:R-:W2:Y:S02]  /*2e30*/  LDCU UR4, c[0x0][0x440] ;  /* 0x00008800ff0477ac */ /* 0x000ea40008000800 */
[----:B--2---:R-:W-:-:S13]  /*2e40*/  ISETP.GE.AND P0, PT, R198, UR4, PT ;  /* 0x00000004c6007c0c */ /* 0x004fda000bf06270 */
[----:B------:R2:W-:Y:S01]  /*2e50*/  @P0 STS.128 [R197+0x7000], RZ ;  /* 0x007000ffc5000388 */ /* 0x0005e20000000c00 */
[----:B------:R-:W-:Y:S05]  /*2e60*/  @P0 BRA `(.L_x_194) ;  /* 0x0000000000340947 */ /* 0x000fea0003800000 */
[----:B------:R-:W3:Y:S01]  /*2e70*/  LDCU.64 UR4, c[0x0][0x388] ;  /* 0x00007100ff0477ac */ /* 0x000ee20008000a00 */
[----:B-1----:R-:W-:Y:S01]  /*2e80*/  MOV R12, R8 ;  /* 0x00000008000c7202 */ /* 0x002fe20000000f00 */
[----:B------:R-:W-:Y:S01]  /*2e90*/  IMAD R4, R11, R2, RZ ;  /* 0x000000020b047224 */ /* 0x000fe200078e02ff */
[----:B------:R-:W-:-:S03]  /*2ea0*/  MOV R13, R5 ;  /* 0x00000005000d7202 */ /* 0x000fc60000000f00 */
[C---:B------:R-:W-:Y:S02]  /*2eb0*/  IMAD R4, R19.reuse, R3, R4 ;  /* 0x0000000313047224 */ /* 0x040fe400078e0204 */
[----:B------:R-:W-:-:S05]  /*2ec0*/  IMAD.WIDE.U32 R12, R19, R2, R12 ;  /* 0x00000002130c7225 */ /* 0x000fca00078e000c */
[----:B------:R-:W-:Y:S02]  /*2ed0*/  IADD3 R4, PT, PT, R13, R4, RZ ;  /* 0x000000040d047210 */ /* 0x000fe40007ffe0ff */
[----:B---3--:R-:W-:-:S04]  /*2ee0*/  LEA R16, P0, R12, UR4, 0x1 ;  /* 0x000000040c107c11 */ /* 0x008fc8000f8008ff */
[----:B------:R-:W-:-:S05]  /*2ef0*/  LEA.HI.X R17, R12, UR5, R4, 0x1, P0 ;  /* 0x000000050c117c11 */ /* 0x000fca00080f0c04 */
[----:B------:R-:W-:Y:S01]  /*2f00*/  @!PT LDS RZ, [RZ] ;  /* 0x00000000fffff984 */ /* 0x000fe20000000800 */
[----:B------:R-:W-:Y:S01]  /*2f10*/  @!PT LDS RZ, [RZ] ;  /* 0x00000000fffff984 */ /* 0x000fe20000000800 */
[----:B------:R-:W-:Y:S01]  /*2f20*/  @!PT LDS RZ, [RZ] ;  /* 0x00000000fffff984 */ /* 0x000fe20000000800 */
[----:B------:R1:W-:Y:S04]  /*2f30*/  LDGSTS.E.BYPASS.LTC128B.128 [R197+0x7000], desc[UR16][R16.64] ;  /* 0x0700000010c57fae */ /* 0x0003e8000b981a10 */
.L_x_194:
[----:B------:R-:W-:Y:S05]  /*2f40*/  BSYNC.RECONVERGENT B0 ;  /* 0x0000000000007941 */ /* 0x000fea0003800200 */
.L_x_193:
[----:B------:R1:W-:Y:S01]  /*2f50*/  @P4 STS.128 [R197+0x8000], RZ ;  /* 0x008000ffc5004388 */ /* 0x0003e20000000c00 */
[----:B------:R-:W-:Y:S04]  /*2f60*/  BSSY.RECONVERGENT B0, `(.L_x_195) ;  /* 0x0000013000007945 */ /* 0x000fe80003800200 */
[----:B------:R-:W-:Y:S05]  /*2f70*/  @P4 BRA `(.L_x_196) ;  /* 0x0000000000444947 */ /* 0x000fea0003800000 */
[----:B------:R-:W3:Y:S02]  /*2f80*/  LDCU UR4, c[0x0][0x440] ;  /* 0x00008800ff0477ac */ /* 0x000ee40008000800 */
[----:B---3--:R-:W-:-:S13]  /*2f90*/  ISETP.GE.AND P0, PT, R198, UR4, PT ;  /* 0x00000004c6007c0c */ /* 0x008fda000bf06270 */
[----:B------:R3:W-:Y:S01]  /*2fa0*/  @P0 STS.128 [R197+0x8000], RZ ;  /* 0x008000ffc5000388 */ /* 0x0007e20000000c00 */
[----:B------:R-:W-:Y:S05]  /*2fb0*/  @P0 BRA `(.L_x_196) ;  /* 0x0000000000340947 */ /* 0x000fea0003800000 */
[----:B------:R-:W2:Y:S01]  /*2fc0*/  LDCU.64 UR4, c[0x0][0x388] ;  /* 0x00007100ff0477ac */ /* 0x000ea20008000a00 */
[----:B------:R-:W-:Y:S01]  /*2fd0*/  IMAD R4, R7, R2, RZ ;  /* 0x0000000207047224 */ /* 0x000fe200078e02ff */
[----:B-1----:R-:W-:Y:S02]  /*2fe0*/  MOV R12, R8 ;  /* 0x00000008000c7202 */ /* 0x002fe40000000f00 */
[----:B------:R-:W-:Y:S01]  /*2ff0*/  MOV R13, R5 ;  /* 0x00000005000d7202 */ /* 0x000fe20000000f00 */
        /* <DEDUP_REMOVED lines=9> */
.L_x_196:
[----:B------:R-:W-:Y:S05]  /*3090*/  BSYNC.RECONVERGENT B0 ;  /* 0x0000000000007941 */ /* 0x000fea0003800200 */
.L_x_195:
[----:B------:R1:W-:Y:S01]  /*30a0*/  @P3 STS.128 [R197+0x9000], RZ ;  /* 0x009000ffc5003388 */ /* 0x0003e20000000c00 */
[----:B------:R-:W-:Y:S04]  /*30b0*/  BSSY.RECONVERGENT B0, `(.L_x_197) ;  /* 0x0000012000007945 */ /* 0x000fe80003800200 */
[----:B------:R-:W-:Y:S05]  /*30c0*/  @P3 BRA `(.L_x_198) ;  /* 0x0000000000403947 */ /* 0x000fea0003800000 */
[----:B------:R-:W2:Y:S02]  /*30d0*/  LDCU UR4, c[0x0][0x440] ;  /* 0x00008800ff0477ac */ /* 0x000ea40008000800 */
[----:B--2---:R-:W-:-:S13]  /*30e0*/  ISETP.GE.AND P0, PT, R198, UR4, PT ;  /* 0x00000004c6007c0c */ /* 0x004fda000bf06270 */
        /* <DEDUP_REMOVED lines=14> */
.L_x_198:
[----:B------:R-:W-:Y:S05]  /*31d0*/  BSYNC.RECONVERGENT B0 ;  /* 0x0000000000007941 */ /* 0x000fea0003800200 */
.L_x_197:
[----:B------:R-:W3:Y:S01]  /*31e0*/  LDCU.64 UR4, c[0x0][0x538] ;  /* 0x0000a700ff0477ac */ /* 0x000ee20008000a00 */
[----:B------:R-:W0:Y:S01]  /*31f0*/  LDGDEPBAR ;  /* 0x00000000000079af */ /* 0x000e220000000000 */
[C---:B------:R-:W-:Y:S02]  /*3200*/  IMAD.IADD R172, R180.reuse, 0x1, R178 ;  /* 0x00000001b4ac7824 */ /* 0x040fe400078e02b2 */
[----:B------:R-:W-:Y:S01]  /*3210*/  IMAD.SHL.U32 R7, R15, 0x2, RZ ;  /* 0x000000020f077824 */ /* 0x000fe200078e00ff */
[----:B------:R-:W-:Y:S01]  /*3220*/  SHF.R.U32.HI R210, RZ, 0x1, R15 ;  /* 0x00000001ffd27819 */ /* 0x000fe2000001160f */
[----:B------:R-:W-:Y:S01]  /*3230*/  IMAD.IADD R170, R180, 0x1, R179 ;  /* 0x00000001b4aa7824 */ /* 0x000fe200078e02b3 */
[----:B------:R-:W2:Y:S01]  /*3240*/  LDC R200, c[0x0][0x44c] ;  /* 0x00011300ffc87b82 */ /* 0x000ea20000000800 */
[----:B------:R-:W-:Y:S01]  /*3250*/  IMAD.MOV.U32 R202, RZ, RZ, RZ ;  /* 0x000000ffffca7224 */ /* 0x000fe200078e00ff */
[----:B------:R-:W1:Y:S01]  /*3260*/  LDCU UR6, c[0x0][0x3e0] ;  /* 0x00007c00ff0677ac */ /* 0x000e620008000800 */
[----:B------:R-:W1:Y:S01]  /*3270*/  LDCU UR7, c[0x0][0x45c] ;  /* 0x00008b80ff0777ac */ /* 0x000e620008000800 */
[----:B---3--:R-:W-:-:S04]  /*3280*/  ISETP.NE.U32.AND P0, PT, RZ, UR4, PT ;  /* 0x00000004ff007c0c */ /* 0x008fc8000bf05070 */
[----:B------:R-:W-:Y:S01]  /*3290*/  ISETP.NE.AND.EX P0, PT, RZ, UR5, PT, P0 ;  /* 0x00000005ff007c0c */ /* 0x000fe2000bf05300 */
[----:B------:R-:W-:-:S04]  /*32a0*/  DEPBAR.LE SB0, 0x1 ;  /* 0x000080400000791a */ /* 0x000fc80000000000 */
[----:B------:R-:W-:Y:S08]  /*32b0*/  BAR.SYNC.DEFER_BLOCKING 0x0 ;  /* 0x0000000000007b1d */ /* 0x000ff00000010000 */
[----:B-1----:R-:W1:Y:S01]  /*32c0*/  @P0 LDC.64 R2, c[0x0][0x540] ;  /* 0x00015000ff020b82 */ /* 0x002e620000000a00 */
[----:B------:R-:W-:Y:S02]  /*32d0*/  @P0 IMAD.MOV.U32 R4, RZ, RZ, R188 ;  /* 0x000000ffff040224 */ /* 0x000fe400078e00bc */
[----:B------:R-:W-:-:S02]  /*32e0*/  @P0 IMAD.MOV.U32 R5, RZ, RZ, RZ ;  /* 0x000000ffff050224 */ /* 0x000fc400078e00ff */
[----:B------:R-:W-:Y:S01]  /*32f0*/  IMAD.IADD R171, R179, 0x1, R172 ;  /* 0x00000001b3ab7824 */ /* 0x000fe200078e02ac */
[----:B------:R-:W-:Y:S01]  /*3300*/  LOP3.LUT R7, R7, 0x6, RZ, 0xc0, !PT ;  /* 0x0000000607077812 */ /* 0x000fe200078ec0ff */
[----:B------:R3:W1:Y:S04]  /*3310*/  LDSM.16.M88.4 R136, [R180] ;  /* 0x00000000b488783b */ /* 0x0006680000000200 */
[----:B------:R3:W2:Y:S01]  /*3320*/  LDSM.16.M88.4 R140, [R180+0x800] ;  /* 0x00080000b48c783b */ /* 0x0006a20000000200 */
[----:B-1----:R-:W-:-:S03]  /*3330*/  @P0 IMAD.WIDE.U32 R4, R185, R2, R4 ;  /* 0x00000002b9040225 */ /* 0x002fc600078e0004 */
[----:B------:R3:W1:Y:S01]  /*3340*/  LDSM.16.M88.4 R144, [R170] ;  /* 0x00000000aa90783b */ /* 0x0006620000000200 */
[----:B------:R-:W-:Y:S01]  /*3350*/  @P0 IMAD R3, R185, R3, R5 ;  /* 0x00000003b9030224 */ /* 0x000fe200078e0205 */
[C---:B------:R-:W-:Y:S02]  /*3360*/  @P0 LEA R8, P1, R4.reuse, UR4, 0x2 ;  /* 0x0000000404080c11 */ /* 0x040fe4000f8210ff */
[----:B------:R3:W1:Y:S04]  /*3370*/  LDSM.16.M88.4 R148, [R170+0x800] ;  /* 0x00080000aa94783b */ /* 0x0006680000000200 */
[----:B------:R3:W1:Y:S01]  /*3380*/  LDSM.16.M88.4 R152, [R172] ;  /* 0x00000000ac98783b */ /* 0x0006620000000200 */
[----:B------:R-:W-:Y:S01]  /*3390*/  @P0 LEA.HI.X R9, R4, UR5, R3, 0x2, P1 ;  /* 0x0000000504090c11 */ /* 0x000fe200088f1403 */
[----:B------:R-:W4:Y:S01]  /*33a0*/  LDCU UR4, c[0x0][0x590] ;  /* 0x0000b200ff0477ac */ /* 0x000f220008000800 */
[----:B------:R-:W2:Y:S01]  /*33b0*/  @P0 LDC R3, c[0x0][0x458] ;  /* 0x00011600ff030b82 */ /* 0x000ea20000000800 */
[----:B------:R3:W1:Y:S04]  /*33c0*/  LDSM.16.M88.4 R156, [R172+0x800] ;  /* 0x00080000ac9c783b */ /* 0x0006680000000200 */
[----:B------:R3:W1:Y:S04]  /*33d0*/  LDSM.16.M88.4 R160, [R171] ;  /* 0x00000000aba0783b */ /* 0x0006680000000200 */
[----:B------:R3:W1:Y:S01]  /*33e0*/  LDSM.16.M88.4 R164, [R171+0x800] ;  /* 0x00080000aba4783b */ /* 0x0006620000000200 */
[----:B------:R-:W4:Y:S01]  /*33f0*/  S2R R2, SR_TID.X ;  /* 0x0000000000027919 */ /* 0x000f220000002100 */
[----:B------:R-:W-:Y:S01]  /*3400*/  LOP3.LUT R210, R7, 0x1e0, R210, 0xf8, !PT ;  /* 0x000001e007d27812 */ /* 0x000fe200078ef8d2 */
[----:B------:R-:W-:Y:S01]  /*3410*/  IMAD.IADD R169, R182, 0x1, R168 ;  /* 0x00000001b6a97824 */ /* 0x000fe200078e02a8 */
[--C-:B------:R-:W-:Y:S01]  /*3420*/  IADD3 R5, PT, PT, R228, R190, R229.reuse ;  /* 0x000000bee4057210 */ /* 0x100fe20007ffe0e5 */
[----:B------:R3:W4:Y:S01]  /*3430*/  @P0 LDG.E R4, desc[UR16][R8.64] ;  /* 0x0000001008040981 */ /* 0x000722000c1e1900 */
[----:B------:R-:W-:Y:S01]  /*3440*/  IADD3 R209, PT, PT, R10, 0x80, -R229 ;  /* 0x000000800ad17810 */ /* 0x000fe20007ffe8e5 */
[----:B------:R-:W-:Y:S01]  /*3450*/  VIADD R210, R210, UR19 ;  /* 0x00000013d2d27c36 */ /* 0x000fe20008000000 */
[----:B------:R-:W-:Y:S01]  /*3460*/  IADD3 R222, PT, PT, R5, -0x1f, -R222 ;  /* 0xffffffe105de7810 */ /* 0x000fe20007ffe8de */
[----:B------:R-:W-:Y:S01]  /*3470*/  IMAD.SHL.U32 R220, R220, 0x8, RZ ;  /* 0x00000008dcdc7824 */ /* 0x000fe200078e00ff */
[----:B------:R-:W-:Y:S01]  /*3480*/  CS2R R94, SRZ ;  /* 0x00000000005e7805 */ /* 0x000fe2000001ff00 */
[C---:B------:R-:W-:Y:S01]  /*3490*/  VIADD R205, R210.reuse, 0x8 ;  /* 0x00000008d2cd7836 */ /* 0x040fe20000000000 */
[----:B--2---:R-:W2:Y:S01]  /*34a0*/  @P0 MUFU.RCP R3, R3 ;  /* 0x0000000300030308 */ /* 0x004ea20000001000 */
[C---:B------:R-:W-:Y:S01]  /*34b0*/  VIADD R7, R210.reuse, 0x9 ;  /* 0x00000009d2077836 */ /* 0x040fe20000000000 */
[----:B------:R-:W-:Y:S01]  /*34c0*/  I2FP.F32.S32 R207, R210 ;  /* 0x000000d200cf7245 */ /* 0x000fe20000201400 */
[C---:B------:R-:W-:Y:S01]  /*34d0*/  VIADD R203, R210.reuse, 0x10 ;  /* 0x00000010d2cb7836 */ /* 0x040fe20000000000 */
[----:B------:R-:W-:Y:S01]  /*34e0*/  I2FP.F32.S32 R205, R205 ;  /* 0x000000cd00cd7245 */ /* 0x000fe20000201400 */
[C---:B------:R-:W-:Y:S01]  /*34f0*/  VIADD R5, R210.reuse, 0x11 ;  /* 0x00000011d2057836 */ /* 0x040fe20000000000 */
[----:B------:R-:W-:Y:S01]  /*3500*/  I2FP.F32.S32 R7, R7 ;  /* 0x0000000700077245 */ /* 0x000fe20000201400 */
[----:B------:R-:W-:Y:S01]  /*3510*/  VIADD R201, R210, 0x18 ;  /* 0x00000018d2c97836 */ /* 0x000fe20000000000 */
[----:B------:R-:W-:Y:S01]  /*3520*/  I2FP.F32.S32 R203, R203 ;  /* 0x000000cb00cb7245 */ /* 0x000fe20000201400 */
[----:B------:R-:W-:Y:S01]  /*3530*/  IMAD.IADD R168, R183, 0x1, R168 ;  /* 0x00000001b7a87824 */ /* 0x000fe200078e02a8 */
[----:B------:R-:W-:Y:S01]  /*3540*/  I2FP.F32.S32 R5, R5 ;  /* 0x0000000500057245 */ /* 0x000fe20000201400 */
[----:B------:R-:W-:Y:S01]  /*3550*/  IMAD.MOV.U32 R221, RZ, RZ, R227 ;  /* 0x000000ffffdd7224 */ /* 0x000fe200078e00e3 */
[----:B------:R-:W-:-:S02]  /*3560*/  I2FP.F32.S32 R201, R201 ;  /* 0x000000c900c97245 */ /* 0x000fc40000201400 */
[----:B------:R-:W-:Y:S02]  /*3570*/  CS2R R92, SRZ ;  /* 0x00000000005c7805 */ /* 0x000fe4000001ff00 */
[----:B------:R-:W-:Y:S02]  /*3580*/  CS2R R98, SRZ ;  /* 0x0000000000627805 */ /* 0x000fe4000001ff00 */
[----:B------:R-:W-:Y:S02]  /*3590*/  CS2R R96, SRZ ;  /* 0x0000000000607805 */ /* 0x000fe4000001ff00 */
[----:B------:R-:W-:Y:S02]  /*35a0*/  CS2R R90, SRZ ;  /* 0x00000000005a7805 */ /* 0x000fe4000001ff00 */
[----:B------:R-:W-:Y:S01]  /*35b0*/  CS2R R88, SRZ ;  /* 0x0000000000587805 */ /* 0x000fe2000001ff00 */
[----:B---3--:R-:W-:Y:S01]  /*35c0*/  VIADD R9, R210, 0x1 ;  /* 0x00000001d2097836 */ /* 0x008fe20000000000 */
[----:B------:R-:W-:-:S02]  /*35d0*/  CS2R R86, SRZ ;  /* 0x0000000000567805 */ /* 0x000fc4000001ff00 */
[----:B------:R-:W-:Y:S02]  /*35e0*/  CS2R R84, SRZ ;  /* 0x0000000000547805 */ /* 0x000fe4000001ff00 */
[----:B----4-:R-:W-:Y:S01]  /*35f0*/  LOP3.LUT P2, RZ, R2, 0x4, RZ, 0xc0, !PT ;  /* 0x0000000402ff7812 */ /* 0x010fe2000784c0ff */
[----:B------:R-:W-:Y:S01]  /*3600*/  IMAD.IADD R2, R182, 0x1, R179 ;  /* 0x00000001b6027824 */ /* 0x000fe200078e02b3 */
[----:B------:R-:W-:Y:S02]  /*3610*/  I2FP.F32.S32 R9, R9 ;  /* 0x0000000900097245 */ /* 0x000fe40000201400 */
        /* <DEDUP_REMOVED lines=24> */
[----:B------:R-:W3:Y:S01]  /*37a0*/  LDCU UR5, c[0x0][0x440] ;  /* 0x00008800ff0577ac */ /* 0x000ee20008000800 */
[----:B------:R-:W-:Y:S02]  /*37b0*/  USHF.L.U32 UR4, UR4, 0x6, URZ ;  /* 0x0000000604047899 */ /* 0x000fe400080006ff */
[----:B------:R-:W-:Y:S01]  /*37c0*/  UIADD3 UR19, UPT, UPT, UR19, 0x80, URZ ;  /* 0x0000008013137890 */ /* 0x000fe2000fffe0ff */
[----:B--2---:R-:W-:Y:S01]  /*37d0*/  @P0 FMUL.FTZ R202, R4, R3 ;  /* 0x0000000304ca0220 */ /* 0x004fe20000410000 */
[----:B------:R-:W-:-:S03]  /*37e0*/  VIADD R3, R210, 0x19 ;  /* 0x00000019d2037836 */ /* 0x000fc60000000000 */
[-C--:B------:R-:W-:Y:S01]  /*37f0*/  FMUL.FTZ R208, R9, R202.reuse ;  /* 0x000000ca09d07220 */ /* 0x080fe20000410000 */
[-C--:B------:R-:W-:Y:S01]  /*3800*/  FMUL.FTZ R205, R205, R202.reuse ;  /* 0x000000cacdcd7220 */ /* 0x080fe20000410000 */
[----:B------:R-:W-:Y:S01]  /*3810*/  I2FP.F32.S32 R3, R3 ;  /* 0x0000000300037245 */ /* 0x000fe20000201400 */
[-C--:B------:R-:W-:Y:S01]  /*3820*/  FMUL.FTZ R206, R7, R202.reuse ;  /* 0x000000ca07ce7220 */ /* 0x080fe20000410000 */
[-C--:B------:R-:W-:Y:S01]  /*3830*/  FMUL.FTZ R203, R203, R202.reuse ;  /* 0x000000cacbcb7220 */ /* 0x080fe20000410000 */
[-C--:B------:R-:W-:Y:S01]  /*3840*/  FMUL.FTZ R204, R5, R202.reuse ;  /* 0x000000ca05cc7220 */ /* 0x080fe20000410000 */
[-C--:B------:R-:W-:Y:S01]  /*3850*/  FMUL.FTZ R201, R201, R202.reuse ;  /* 0x000000cac9c97220 */ /* 0x080fe20000410000 */
[-C--:B------:R-:W-:Y:S01]  /*3860*/  FMUL.FTZ R207, R207, R202.reuse ;  /* 0x000000cacfcf7220 */ /* 0x080fe20000410000 */
[----:B------:R-:W-:Y:S01]  /*3870*/  FMUL.FTZ R202, R3, R202 ;  /* 0x000000ca03ca7220 */ /* 0x000fe20000410000 */
[----:B-1-3--:R-:W-:-:S07]  /*3880*/  IMAD.IADD R3, R181, 0x1, R179 ;  /* 0x00000001b5037824 */ /* 0x00afce00078e02b3 */
.L_x_201:
[----:B------:R-:W0:Y:S01]  /*3890*/  LDGDEPBAR ;  /* 0x00000000000079af */ /* 0x000e220000000000 */
[C-C-:B------:R-:W-:Y:S02]  /*38a0*/  IMAD.IADD R132, R179.reuse, 0x1, R169.reuse ;  /* 0x00000001b3847824 */ /* 0x140fe400078e02a9 */
[----:B-----5:R-:W-:Y:S01]  /*38b0*/  FMUL.FTZ R239, R226, 1.4426950216293334961 ;  /* 0x3fb8aa3be2ef7820 */ /* 0x020fe20000410000 */
[----:B------:R-:W-:Y:S01]  /*38c0*/  IMAD.IADD R186, R178, 0x1, R169 ;  /* 0x00000001b2ba7824 */ /* 0x000fe200078e02a9 */
[----:B------:R-:W-:Y:S01]  /*38d0*/  FSETP.NEU.FTZ.AND P0, PT, R226, -INF , PT ;  /* 0xff800000e200780b */ /* 0x000fe20003f1d000 */
[----:B------:R-:W-:Y:S02]  /*38e0*/  VIADD R228, R228, 0xffffffc0 ;  /* 0xffffffc0e4e47836 */ /* 0x000fe40000000000 */
[----:B------:R-:W-:Y:S01]  /*38f0*/  VIADD R230, R230, 0xffffffff ;  /* 0xffffffffe6e67836 */ /* 0x000fe20000000000 */
[----:B------:R-:W-:Y:S02]  /*3900*/  IADD3 R184, PT, PT, R179, R186, RZ ;  /* 0x000000bab3b87210 */ /* 0x000fe40007ffe0ff */
[----:B------:R-:W-:Y:S04]  /*3910*/  ISETP.GE.AND P4, PT, R228, R209, PT ;  /* 0x000000d1e400720c */ /* 0x000fe80003f86270 */
[----:B------:R-:W-:Y:S01]  /*3920*/  ISETP.GT.AND P4, PT, R229, UR19, P4 ;  /* 0x00000013e5007c0c */ /* 0x000fe2000a784270 */
[----:B------:R-:W-:Y:S04]  /*3930*/  DEPBAR.LE SB0, 0x0 ;  /* 0x000080000000791a */ /* 0x000fe80000000000 */
[----:B------:R-:W-:Y:S08]  /*3940*/  BAR.SYNC.DEFER_BLOCKING 0x0 ;  /* 0x0000000000007b1d */ /* 0x000ff00000010000 */
[C---:B------:R-:W-:Y:S01]  /*3950*/  @!P4 IADD3 R244, PT, PT, R210.reuse, 0x1, RZ ;  /* 0x00000001d2f4c810 */ /* 0x040fe20007ffe0ff */
[C---:B------:R-:W-:Y:S01]  /*3960*/  @!P4 VIADD R251, R210.reuse, 0x8 ;  /* 0x00000008d2fbc836 */ /* 0x040fe20000000000 */
[----:B------:R-:W-:Y:S01]  /*3970*/  @!P4 IADD3 R252, PT, PT, R210, 0x9, RZ ;  /* 0x00000009d2fcc810 */ /* 0x000fe20007ffe0ff */
[----:B------:R-:W-:Y:S08]  /*3980*/  LDSM.16.M88.4 R100, [R169] ;  /* 0x00000000a964783b */ /* 0x000ff00000000200 */
[----:B------:R-:W1:Y:S08]  /*3990*/  LDSM.16.M88.4 R104, [R180+-0x4000] ;  /* 0xffc00000b468783b */ /* 0x000e700000000200 */
[----:B------:R-:W2:Y:S08]  /*39a0*/  LDSM.16.M88.4 R108, [R169+0x1000] ;  /* 0x00100000a96c783b */ /* 0x000eb00000000200 */
[----:B------:R-:W3:Y:S08]  /*39b0*/  LDSM.16.M88.4 R112, [R180+-0x3800] ;  /* 0xffc80000b470783b */ /* 0x000ef00000000200 */
[----:B------:R-:W-:Y:S08]  /*39c0*/  LDSM.16.M88.4 R116, [R132] ;  /* 0x000000008474783b */ /* 0x000ff00000000200 */
[----:B------:R-:W4:Y:S01]  /*39d0*/  LDSM.16.M88.4 R120, [R170+-0x4000] ;  /* 0xffc00000aa78783b */ /* 0x000f220000000200 */
[-C--:B-1----:R-:W-:Y:S07]  /*39e0*/  HMMA.16816.F32.BF16 R4, R100, R104.reuse, RZ ;  /* 0x000000686404723c */ /* 0x082fee00000418ff */
[----:B------:R-:W1:Y:S01]  /*39f0*/  LDSM.16.M88.4 R124, [R132+0x1000] ;  /* 0x00100000847c783b */ /* 0x000e620000000200 */
[C---:B--2---:R-:W-:Y:S07]  /*3a00*/  HMMA.16816.F32.BF16 R8, R108.reuse, R104, RZ ;  /* 0x000000686c08723c */ /* 0x044fee00000418ff */
[----:B------:R-:W2:Y:S01]  /*3a10*/  LDSM.16.M88.4 R128, [R170+-0x3800] ;  /* 0xffc80000aa80783b */ /* 0x000ea20000000200 */
[-C--:B------:R-:W-:Y:S07]  /*3a20*/  HMMA.16816.F32.BF16 R12, R108, R106.reuse, RZ ;  /* 0x0000006a6c0c723c */ /* 0x080fee00000418ff */
[----:B------:R-:W-:Y:S01]  /*3a30*/  LDSM.16.M88.4 R132, [R186+0x1000] ;  /* 0x00100000ba84783b */ /* 0x000fe20000000200 */
[C---:B------:R-:W-:Y:S07]  /*3a40*/  HMMA.16816.F32.BF16 R16, R100.reuse, R106, RZ ;  /* 0x0000006a6410723c */ /* 0x040fee00000418ff */
[----:B------:R-:W-:Y:S01]  /*3a50*/  LDSM.16.M88.4 R104, [R186] ;  /* 0x00000000ba68783b */ /* 0x000fe20000000200 */
[-C--:B---3--:R-:W-:Y:S08]  /*3a60*/  HMMA.16816.F32.BF16 R20, R100, R112.reuse, RZ ;  /* 0x000000706414723c */ /* 0x088ff000000418ff */
[C---:B------:R-:W-:Y:S08]  /*3a70*/  HMMA.16816.F32.BF16 R24, R108.reuse, R112, RZ ;  /* 0x000000706c18723c */ /* 0x040ff000000418ff */
[-C--:B------:R-:W-:Y:S01]  /*3a80*/  HMMA.16816.F32.BF16 R28, R108, R114.reuse, RZ ;  /* 0x000000726c1c723c */ /* 0x080fe200000418ff */
[----:B------:R-:W3:Y:S07]  /*3a90*/  LDSM.16.M88.4 R108, [R172+-0x4000] ;  /* 0xffc00000ac6c783b */ /* 0x000eee0000000200 */
[----:B------:R-:W-:Y:S01]  /*3aa0*/  HMMA.16816.F32.BF16 R32, R100, R114, RZ ;  /* 0x000000726420723c */ /* 0x000fe200000418ff */
[----:B------:R-:W3:Y:S07]  /*3ab0*/  LDSM.16.M88.4 R100, [R172+-0x3800] ;  /* 0xffc80000ac64783b */ /* 0x000eee0000000200 */
[-C--:B----4-:R-:W-:Y:S01]  /*3ac0*/  HMMA.16816.F32.BF16 R4, R116, R120.reuse, R4 ;  /* 0x000000787404723c */ /* 0x090fe20000041804 */
[----:B------:R-:W-:Y:S07]  /*3ad0*/  LDSM.16.M88.4 R112, [R184] ;  /* 0x00000000b870783b */ /* 0x000fee0000000200 */
[C---:B-1----:R-:W-:Y:S08]  /*3ae0*/  HMMA.16816.F32.BF16 R8, R124.reuse, R120, R8 ;  /* 0x000000787c08723c */ /* 0x042ff00000041808 */
[-C--:B------:R-:W-:Y:S08]  /*3af0*/  HMMA.16816.F32.BF16 R12, R124, R122.reuse, R12 ;  /* 0x0000007a7c0c723c */ /* 0x080ff0000004180c */
[C---:B------:R-:W-:Y:S01]  /*3b00*/  HMMA.16816.F32.BF16 R16, R116.reuse, R122, R16 ;  /* 0x0000007a7410723c */ /* 0x040fe20000041810 */
[----:B------:R-:W1:Y:S07]  /*3b10*/  LDSM.16.M88.4 R120, [R171+-0x4000] ;  /* 0xffc00000ab78783b */ /* 0x000e6e0000000200 */
[-C--:B--2---:R-:W-:Y:S08]  /*3b20*/  HMMA.16816.F32.BF16 R20, R116, R128.reuse, R20 ;  /* 0x000000807414723c */ /* 0x084ff00000041814 */
[C---:B------:R-:W-:Y:S08]  /*3b30*/  HMMA.16816.F32.BF16 R24, R124.reuse, R128, R24 ;  /* 0x000000807c18723c */ /* 0x040ff00000041818 */
[-C--:B------:R-:W-:Y:S08]  /*3b40*/  HMMA.16816.F32.BF16 R28, R124, R130.reuse, R28 ;  /* 0x000000827c1c723c */ /* 0x080ff0000004181c */
[----:B------:R-:W-:Y:S04]  /*3b50*/  HMMA.16816.F32.BF16 R32, R116, R130, R32 ;  /* 0x000000827420723c */ /* 0x000fe80000041820 */
[C---:B------:R-:W-:Y:S01]  /*3b60*/  VIADD R116, R196.reuse, 0x10 ;  /* 0x00000010c4747836 */ /* 0x040fe20000000000 */
[----:B------:R-:W-:Y:S03]  /*3b70*/  @P2 IADD3 R116, PT, PT, R196, -0x10, RZ ;  /* 0xfffffff0c4742810 */ /* 0x000fe60007ffe0ff */
[-C--:B---3--:R-:W-:Y:S08]  /*3b80*/  HMMA.16816.F32.BF16 R4, R104, R108.reuse, R4 ;  /* 0x0000006c6804723c */ /* 0x088ff00000041804 */
[C---:B------:R-:W-:Y:S08]  /*3b90*/  HMMA.16816.F32.BF16 R8, R132.reuse, R108, R8 ;  /* 0x0000006c8408723c */ /* 0x040ff00000041808 */
[-C--:B------:R-:W-:Y:S08]  /*3ba0*/  HMMA.16816.F32.BF16 R12, R132, R110.reuse, R12 ;  /* 0x0000006e840c723c */ /* 0x080ff0000004180c */
[C---:B------:R-:W-:Y:S01]  /*3bb0*/  HMMA.16816.F32.BF16 R16, R104.reuse, R110, R16 ;  /* 0x0000006e6810723c */ /* 0x040fe20000041810 */
[----:B------:R-:W2:Y:S07]  /*3bc0*/  LDSM.16.M88.4 R108, [R184+0x1000] ;  /* 0x00100000b86c783b */ /* 0x000eae0000000200 */
[-C--:B------:R-:W-:Y:S08]  /*3bd0*/  HMMA.16816.F32.BF16 R20, R104, R100.reuse, R20 ;  /* 0x000000646814723c */ /* 0x080ff00000041814 */
[C---:B------:R-:W-:Y:S08]  /*3be0*/  HMMA.16816.F32.BF16 R24, R132.reuse, R100, R24 ;  /* 0x000000648418723c */ /* 0x040ff00000041818 */
[-C--:B------:R-:W-:Y:S08]  /*3bf0*/  HMMA.16816.F32.BF16 R28, R132, R102.reuse, R28 ;  /* 0x00000066841c723c */ /* 0x080ff0000004181c */
[----:B------:R-:W-:Y:S01]  /*3c00*/  HMMA.16816.F32.BF16 R32, R104, R102, R32 ;  /* 0x000000666820723c */ /* 0x000fe20000041820 */
[----:B------:R-:W3:Y:S03]  /*3c10*/  LDSM.16.M88.4 R100, [R171+-0x3800] ;  /* 0xffc80000ab64783b */ /* 0x000ee60000000200 */
[C-C-:B------:R-:W-:Y:S02]  /*3c20*/  @!P4 VIADDMNMX R107, R222.reuse, 0xffffffe0, R229.reuse, PT ;  /* 0xffffffe0de6bc846 */ /* 0x140fe400038001e5 */
[----:B------:R-:W-:Y:S02]  /*3c30*/  @!P4 VIADDMNMX R106, R222, 0xffffffe8, R229, PT ;  /* 0xffffffe8de6ac846 */ /* 0x000fe400038001e5 */
[-C--:B-1----:R-:W-:Y:S05]  /*3c40*/  HMMA.16816.F32.BF16 R4, R112, R120.reuse, R4 ;  /* 0x000000787004723c */ /* 0x082fea0000041804 */
[----:B------:R-:W-:Y:S02]  /*3c50*/  @!P4 ISETP.GE.AND P1, PT, R210, R107, PT ;  /* 0x0000006bd200c20c */ /* 0x000fe40003f26270 */
[----:B------:R-:W-:Y:S01]  /*3c60*/  FSEL R105, R239, RZ, P0 ;  /* 0x000000ffef697208 */ /* 0x000fe20000000000 */
[C---:B--2---:R-:W-:Y:S04]  /*3c70*/  HMMA.16816.F32.BF16 R8, R108.reuse, R120, R8 ;  /* 0x000000786c08723c */ /* 0x044fe80000041808 */
[C---:B------:R-:W-:Y:S01]  /*3c80*/  FMUL.FTZ R239, R225.reuse, 1.4426950216293334961 ;  /* 0x3fb8aa3be1ef7820 */ /* 0x040fe20000410000 */
[----:B------:R-:W-:Y:S02]  /*3c90*/  FSETP.NEU.FTZ.AND P0, PT, R225, -INF , PT ;  /* 0xff800000e100780b */ /* 0x000fe40003f1d000 */
[----:B------:R-:W-:Y:S01]  /*3ca0*/  @!P4 VIMNMX R121, PT, PT, R222, R229, PT ;  /* 0x000000e5de79c248 */ /* 0x000fe20003fe0100 */
[-C--:B------:R-:W-:Y:S03]  /*3cb0*/  HMMA.16816.F32.BF16 R12, R108, R122.reuse, R12 ;  /* 0x0000007a6c0c723c */ /* 0x080fe6000004180c */
[----:B------:R-:W-:Y:S01]  /*3cc0*/  FADD.FTZ R238, R207, R4 ;  /* 0x00000004cfee7221 */ /* 0x000fe20000010000 */
[C---:B------:R-:W-:Y:S01]  /*3cd0*/  FADD.FTZ R240, R208.reuse, R5 ;  /* 0x00000005d0f07221 */ /* 0x040fe20000010000 */
[----:B------:R-:W-:Y:S01]  /*3ce0*/  FSEL R5, R239, RZ, P0 ;  /* 0x000000ffef057208 */ /* 0x000fe20000000000 */
[C---:B------:R-:W-:Y:S01]  /*3cf0*/  FADD.FTZ R246, R207.reuse, R6 ;  /* 0x00000006cff67221 */ /* 0x040fe20000010000 */
[----:B------:R-:W-:Y:S01]  /*3d00*/  FADD.FTZ R242, R208, R7 ;  /* 0x00000007d0f27221 */ /* 0x000fe20000010000 */
[C---:B------:R-:W-:Y:S04]  /*3d10*/  HMMA.16816.F32.BF16 R16, R112.reuse, R122, R16 ;  /* 0x0000007a7010723c */ /* 0x040fe80000041810 */
[----:B------:R-:W-:Y:S01]  /*3d20*/  @!P4 FSEL R238, R238, -INF , !P1 ;  /* 0xff800000eeeec808 */ /* 0x000fe20004800000 */
[C---:B------:R-:W-:Y:S01]  /*3d30*/  FADD.FTZ R248, R207.reuse, R8 ;  /* 0x00000008cff87221 */ /* 0x040fe20000010000 */
[C---:B------:R-:W-:Y:S01]  /*3d40*/  @!P4 ISETP.GE.AND P1, PT, R244.reuse, R107, PT ;  /* 0x0000006bf400c20c */ /* 0x040fe20003f26270 */
[----:B------:R-:W-:Y:S01]  /*3d50*/  FADD.FTZ R247, R207, R10 ;  /* 0x0000000acff77221 */ /* 0x000fe20000010000 */
[-C--:B------:R-:W-:Y:S01]  /*3d60*/  @!P4 ISETP.GE.AND P0, PT, R244, R106.reuse, PT ;  /* 0x0000006af400c20c */ /* 0x080fe20003f06270 */
[-C--:B---3--:R-:W-:Y:S03]  /*3d70*/  HMMA.16816.F32.BF16 R20, R112, R100.reuse, R20 ;  /* 0x000000647014723c */ /* 0x088fe60000041814 */
[--C-:B------:R-:W-:Y:S01]  /*3d80*/  FFMA.FTZ R241, R238, UR7, -R105.reuse ;  /* 0x00000007eef17c23 */ /* 0x100fe20008010869 */
[----:B------:R-:W-:Y:S01]  /*3d90*/  @!P4 FSEL R240, R240, -INF , !P1 ;  /* 0xff800000f0f0c808 */ /* 0x000fe20004800000 */
[C---:B------:R-:W-:Y:S01]  /*3da0*/  FADD.FTZ R250, R205.reuse, R12 ;  /* 0x0000000ccdfa7221 */ /* 0x040fe20000010000 */
[-C--:B------:R-:W-:Y:S01]  /*3db0*/  @!P4 ISETP.GE.AND P1, PT, R210, R106.reuse, PT ;  /* 0x0000006ad200c20c */ /* 0x080fe20003f26270 */
[----:B------:R1:W-:Y:S01]  /*3dc0*/  MUFU.EX2 R238, R241 ;  /* 0x000000f100ee7308 */ /* 0x0003e20000000800 */
[C---:B------:R-:W-:Y:S04]  /*3dd0*/  HMMA.16816.F32.BF16 R24, R108.reuse, R100, R24 ;  /* 0x000000646c18723c */ /* 0x040fe80000041818 */
[----:B------:R-:W-:Y:S01]  /*3de0*/  FFMA.FTZ R243, R240, UR7, -R105 ;  /* 0x00000007f0f37c23 */ /* 0x000fe20008010869 */
[----:B------:R-:W-:Y:S01]  /*3df0*/  @!P4 FSEL R246, R246, -INF , !P1 ;  /* 0xff800000f6f6c808 */ /* 0x000fe20004800000 */
[C---:B------:R-:W-:Y:S01]  /*3e00*/  FADD.FTZ R249, R205.reuse, R14 ;  /* 0x0000000ecdf97221 */ /* 0x040fe20000010000 */
[----:B------:R-:W-:Y:S01]  /*3e10*/  @!P4 FSEL R242, R242, -INF , !P0 ;  /* 0xff800000f2f2c808 */ /* 0x000fe20004000000 */
[-C--:B------:R-:W-:Y:S01]  /*3e20*/  HMMA.16816.F32.BF16 R28, R108, R102.reuse, R28 ;  /* 0x000000666c1c723c */ /* 0x080fe2000004181c */
[----:B------:R2:W3:Y:S02]  /*3e30*/  MUFU.EX2 R239, R243 ;  /* 0x000000f300ef7308 */ /* 0x0004e40000000800 */
[----:B------:R-:W-:Y:S01]  /*3e40*/  FSETP.NEU.FTZ.AND P1, PT, R224, -INF , PT ;  /* 0xff800000e000780b */ /* 0x000fe20003f3d000 */
[--C-:B------:R-:W-:Y:S01]  /*3e50*/  FFMA.FTZ R240, R246, UR7, -R5.reuse ;  /* 0x00000007f6f07c23 */ /* 0x100fe20008010805 */
[-C--:B------:R-:W-:Y:S01]  /*3e60*/  @!P4 ISETP.GE.AND P3, PT, R210, R121.reuse, PT ;  /* 0x00000079d200c20c */ /* 0x080fe20003f66270 */
[----:B------:R-:W-:Y:S01]  /*3e70*/  FFMA.FTZ R245, R242, UR7, -R5 ;  /* 0x00000007f2f57c23 */ /* 0x000fe20008010805 */
[----:B------:R-:W-:Y:S01]  /*3e80*/  FADD.FTZ R246, R208, R9 ;  /* 0x00000009d0f67221 */ /* 0x000fe20000010000 */
[----:B------:R-:W-:Y:S03]  /*3e90*/  HMMA.16816.F32.BF16 R32, R112, R102, R32 ;  /* 0x000000667020723c */ /* 0x000fe60000041820 */
[----:B------:R-:W-:Y:S01]  /*3ea0*/  MUFU.EX2 R240, R240 ;  /* 0x000000f000f07308 */ /* 0x000fe20000000800 */
[----:B-1----:R-:W-:Y:S01]  /*3eb0*/  FMUL.FTZ R241, R224, 1.4426950216293334961 ;  /* 0x3fb8aa3be0f17820 */ /* 0x002fe20000410000 */
[----:B------:R-:W-:Y:S01]  /*3ec0*/  @!P4 FSEL R248, R248, -INF , !P3 ;  /* 0xff800000f8f8c808 */ /* 0x000fe20005800000 */
[----:B------:R-:W-:Y:S01]  /*3ed0*/  FADD.FTZ R133, R205, R16 ;  /* 0x00000010cd857221 */ /* 0x000fe20000010000 */
[----:B------:R-:W-:Y:S01]  /*3ee0*/  FSETP.NEU.FTZ.AND P0, PT, R223, -INF , PT ;  /* 0xff800000df00780b */ /* 0x000fe20003f1d000 */
[----:B------:R-:W-:Y:S01]  /*3ef0*/  FADD.FTZ R135, R205, R18 ;  /* 0x00000012cd877221 */ /* 0x000fe20000010000 */
[----:B------:R-:W-:Y:S01]  /*3f00*/  FSEL R125, R241, RZ, P1 ;  /* 0x000000fff17d7208 */ /* 0x000fe20000800000 */
[----:B--2---:R-:W-:Y:S01]  /*3f10*/  FMUL.FTZ R243, R223, 1.4426950216293334961 ;  /* 0x3fb8aa3bdff37820 */ /* 0x004fe20000410000 */
[----:B------:R-:W-:Y:S02]  /*3f20*/  @!P4 ISETP.GE.AND P1, PT, R244, R121, PT ;  /* 0x00000079f400c20c */ /* 0x000fe40003f26270 */
[----:B------:R1:W-:Y:S01]  /*3f30*/  MUFU.EX2 R241, R245 ;  /* 0x000000f500f17308 */ /* 0x0003e20000000800 */
[----:B------:R-:W-:Y:S01]  /*3f40*/  @!P4 VIADDMNMX R7, R222, 0x8, R229, PT ;  /* 0x00000008de07c846 */ /* 0x000fe200038001e5 */
[--C-:B------:R-:W-:Y:S01]  /*3f50*/  FFMA.FTZ R242, R248, UR7, -R125.reuse ;  /* 0x00000007f8f27c23 */ /* 0x100fe2000801087d */
[----:B------:R-:W-:Y:S01]  /*3f60*/  @!P4 FSEL R246, R246, -INF , !P1 ;  /* 0xff800000f6f6c808 */ /* 0x000fe20004800000 */
[----:B------:R-:W-:Y:S01]  /*3f70*/  @!P4 VIADD R18, R210, 0x10 ;  /* 0x00000010d212c836 */ /* 0x000fe20000000000 */
[----:B------:R-:W-:Y:S01]  /*3f80*/  FSEL R6, R243, RZ, P0 ;  /* 0x000000fff3067208 */ /* 0x000fe20000000000 */
[----:B------:R-:W-:Y:S01]  /*3f90*/  FADD.FTZ R130, R203, R22 ;  /* 0x00000016cb827221 */ /* 0x000fe20000010000 */
[-C--:B------:R-:W-:Y:S01]  /*3fa0*/  @!P4 ISETP.GE.AND P0, PT, R244, R7.reuse, PT ;  /* 0x00000007f400c20c */ /* 0x080fe20003f06270 */
[----:B------:R-:W-:Y:S01]  /*3fb0*/  FFMA.FTZ R248, R246, UR7, -R125 ;  /* 0x00000007f6f87c23 */ /* 0x000fe2000801087d */
[----:B------:R-:W-:Y:S01]  /*3fc0*/  @!P4 ISETP.GE.AND P1, PT, R210, R7, PT ;  /* 0x00000007d200c20c */ /* 0x000fe20003f26270 */
[----:B------:R-:W-:Y:S01]  /*3fd0*/  FADD.FTZ R184, R204, R23 ;  /* 0x00000017ccb87221 */ /* 0x000fe20000010000 */
[----:B------:R-:W-:Y:S01]  /*3fe0*/  @!P4 IADD3 R14, PT, PT, R210, 0x11, RZ ;  /* 0x00000011d20ec810 */ /* 0x000fe20007ffe0ff */
[----:B------:R2:W-:Y:S01]  /*3ff0*/  MUFU.EX2 R243, R248 ;  /* 0x000000f800f37308 */ /* 0x0005e20000000800 */
[----:B------:R-:W-:Y:S01]  /*4000*/  @!P4 FSEL R247, R247, -INF , !P1 ;  /* 0xff800000f7f7c808 */ /* 0x000fe20004800000 */
[----:B------:R-:W-:Y:S01]  /*4010*/  FADD.FTZ R22, R204, R25 ;  /* 0x00000019cc167221 */ /* 0x000fe20000010000 */
[----:B------:R-:W-:Y:S01]  /*4020*/  @!P4 ISETP.GE.AND P1, PT, R14, R107, PT ;  /* 0x0000006b0e00c20c */ /* 0x000fe20003f26270 */
[----:B------:R-:W-:Y:S01]  /*4030*/  FADD.FTZ R27, R204, R27 ;  /* 0x0000001bcc1b7221 */ /* 0x000fe20000010000 */
[----:B-1----:R-:W-:Y:S01]  /*4040*/  FADD.FTZ R245, R208, R11 ;  /* 0x0000000bd0f57221 */ /* 0x002fe20000010000 */
[----:B------:R-:W-:Y:S01]  /*4050*/  FFMA.FTZ R244, R247, UR7, -R6 ;  /* 0x00000007f7f47c23 */ /* 0x000fe20008010806 */
[C---:B------:R-:W-:Y:S01]  /*4060*/  FADD.FTZ R33, R202.reuse, R33 ;  /* 0x00000021ca217221 */ /* 0x040fe20000010000 */
[----:B------:R-:W-:Y:S01]  /*4070*/  FADD.FTZ R34, R201, R34 ;  /* 0x00000022c9227221 */ /* 0x000fe20000010000 */
[----:B------:R-:W-:Y:S01]  /*4080*/  FADD.FTZ R35, R202, R35 ;  /* 0x00000023ca237221 */ /* 0x000fe20000010000 */
[----:B------:R-:W-:Y:S01]  /*4090*/  @!P4 FSEL R245, R245, -INF , !P0 ;  /* 0xff800000f5f5c808 */ /* 0x000fe20004000000 */
[----:B------:R-:W-:Y:S01]  /*40a0*/  MUFU.EX2 R242, R242 ;  /* 0x000000f200f27308 */ /* 0x000fe20000000800 */
[----:B------:R-:W-:Y:S02]  /*40b0*/  @!P4 ISETP.GE.AND P0, PT, R251, R121, PT ;  /* 0x00000079fb00c20c */ /* 0x000fe40003f06270 */
[----:B------:R-:W-:Y:S01]  /*40c0*/  ISETP.GT.AND P3, PT, R230, R211, PT ;  /* 0x000000d3e600720c */ /* 0x000fe20003f64270 */
[----:B------:R-:W-:Y:S01]  /*40d0*/  FFMA.FTZ R247, R245, UR7, -R6 ;  /* 0x00000007f5f77c23 */ /* 0x000fe20008010806 */
[----:B------:R-:W-:Y:S01]  /*40e0*/  @!P4 FSEL R250, R250, -INF , !P0 ;  /* 0xff800000fafac808 */ /* 0x000fe20004000000 */
[----:B--2---:R-:W-:Y:S01]  /*40f0*/  FADD.FTZ R248, R206, R13 ;  /* 0x0000000dcef87221 */ /* 0x004fe20000010000 */
[----:B------:R-:W-:Y:S03]  /*4100*/  @!P4 ISETP.GE.AND P0, PT, R252, R121, PT ;  /* 0x00000079fc00c20c */ /* 0x000fe60003f06270 */
[----:B------:R-:W-:Y:S01]  /*4110*/  MUFU.EX2 R245, R247 ;  /* 0x000000f700f57308 */ /* 0x000fe20000000800 */
[----:B------:R-:W-:Y:S01]  /*4120*/  FADD.FTZ R13, R203, R24 ;  /* 0x00000018cb0d7221 */ /* 0x000fe20000010000 */
[----:B------:R-:W-:Y:S01]  /*4130*/  FFMA.FTZ R246, R250, UR7, -R125 ;  /* 0x00000007faf67c23 */ /* 0x000fe2000801087d */
[----:B------:R-:W-:Y:S01]  /*4140*/  @!P4 FSEL R248, R248, -INF , !P0 ;  /* 0xff800000f8f8c808 */ /* 0x000fe20004000000 */
[----:B------:R-:W-:Y:S01]  /*4150*/  FADD.FTZ R250, R206, R15 ;  /* 0x0000000fcefa7221 */ /* 0x000fe20000010000 */
[-C--:B------:R-:W-:Y:S03]  /*4160*/  @!P4 ISETP.GE.AND P0, PT, R251, R7.reuse, PT ;  /* 0x00000007fb00c20c */ /* 0x080fe60003f06270 */
[----:B------:R-:W-:Y:S01]  /*4170*/  FFMA.FTZ R134, R248, UR7, -R125 ;  /* 0x00000007f8867c23 */ /* 0x000fe2000801087d */
[----:B------:R-:W-:Y:S01]  /*4180*/  @!P4 FSEL R249, R249, -INF , !P0 ;  /* 0xff800000f9f9c808 */ /* 0x000fe20004000000 */
[----:B------:R-:W-:Y:S01]  /*4190*/  MUFU.EX2 R244, R244 ;  /* 0x000000f400f47308 */ /* 0x000fe20000000800 */
[----:B------:R-:W-:Y:S03]  /*41a0*/  @!P4 ISETP.GE.AND P0, PT, R252, R7, PT ;  /* 0x00000007fc00c20c */ /* 0x000fe60003f06270 */
[--C-:B------:R-:W-:Y:S01]  /*41b0*/  FFMA.FTZ R248, R249, UR7, -R6.reuse ;  /* 0x00000007f9f87c23 */ /* 0x100fe20008010806 */
[----:B------:R-:W-:Y:S02]  /*41c0*/  @!P4 FSEL R250, R250, -INF , !P0 ;  /* 0xff800000fafac808 */ /* 0x000fe40004000000 */
[-C--:B------:R-:W-:Y:S03]  /*41d0*/  @!P4 ISETP.GE.AND P0, PT, R251, R107.reuse, PT ;  /* 0x0000006bfb00c20c */ /* 0x080fe60003f06270 */
[----:B------:R1:W-:Y:S01]  /*41e0*/  MUFU.EX2 R247, R134 ;  /* 0x0000008600f77308 */ /* 0x0003e20000000800 */
[----:B------:R-:W-:Y:S01]  /*41f0*/  FFMA.FTZ R249, R250, UR7, -R6 ;  /* 0x00000007faf97c23 */ /* 0x000fe20008010806 */
[----:B------:R-:W-:Y:S02]  /*4200*/  @!P4 FSEL R133, R133, -INF , !P0 ;  /* 0xff8000008585c808 */ /* 0x000fe40004000000 */
[-C--:B------:R-:W-:Y:S03]  /*4210*/  @!P4 ISETP.GE.AND P0, PT, R252, R107.reuse, PT ;  /* 0x0000006bfc00c20c */ /* 0x080fe60003f06270 */
[----:B------:R-:W-:Y:S01]  /*4220*/  FFMA.FTZ R250, R133, UR7, -R105 ;  /* 0x0000000785fa7c23 */ /* 0x000fe20008010869 */
[C---:B------:R-:W-:Y:S02]  /*4230*/  FADD.FTZ R133, R206.reuse, R19 ;  /* 0x00000013ce857221 */ /* 0x040fe40000010000 */
[----:B------:R-:W-:Y:S01]  /*4240*/  MUFU.EX2 R246, R246 ;  /* 0x000000f600f67308 */ /* 0x000fe20000000800 */
[----:B-1----:R-:W-:Y:S09]  /*4250*/  FADD.FTZ R134, R206, R17 ;  /* 0x00000011ce867221 */ /* 0x002ff20000010000 */
[----:B------:R-:W-:Y:S01]  /*4260*/  MUFU.EX2 R250, R250 ;  /* 0x000000fa00fa7308 */ /* 0x000fe20000000800 */
[----:B------:R-:W-:Y:S02]  /*4270*/  @!P4 FSEL R134, R134, -INF , !P0 ;  /* 0xff8000008686c808 */ /* 0x000fe40004000000 */
[-C--:B------:R-:W-:Y:S07]  /*4280*/  @!P4 ISETP.GE.AND P0, PT, R251, R106.reuse, PT ;  /* 0x0000006afb00c20c */ /* 0x080fee0003f06270 */
[----:B------:R-:W-:Y:S01]  /*4290*/  MUFU.EX2 R248, R248 ;  /* 0x000000f800f87308 */ /* 0x000fe20000000800 */
[----:B------:R-:W-:Y:S01]  /*42a0*/  FFMA.FTZ R251, R134, UR7, -R105 ;  /* 0x0000000786fb7c23 */ /* 0x000fe20008010869 */
[----:B------:R-:W-:Y:S01]  /*42b0*/  @!P4 FSEL R135, R135, -INF , !P0 ;  /* 0xff8000008787c808 */ /* 0x000fe20004000000 */
[----:B------:R-:W-:Y:S01]  /*42c0*/  FADD.FTZ R134, R203, R20 ;  /* 0x00000014cb867221 */ /* 0x000fe20000010000 */
[----:B------:R-:W-:Y:S03]  /*42d0*/  @!P4 ISETP.GE.AND P0, PT, R252, R106, PT ;  /* 0x0000006afc00c20c */ /* 0x000fe60003f06270 */
[----:B------:R-:W-:Y:S01]  /*42e0*/  FFMA.FTZ R252, R135, UR7, -R5 ;  /* 0x0000000787fc7c23 */ /* 0x000fe20008010805 */
[----:B------:R-:W-:Y:S01]  /*42f0*/  @!P4 FSEL R133, R133, -INF , !P0 ;  /* 0xff8000008585c808 */ /* 0x000fe20004000000 */
[----:B------:R-:W-:Y:S01]  /*4300*/  FADD.FTZ R135, R204, R21 ;  /* 0x00000015cc877221 */ /* 0x000fe20000010000 */
[----:B------:R-:W-:Y:S01]  /*4310*/  @!P4 ISETP.GE.AND P0, PT, R18, R107, PT ;  /* 0x0000006b1200c20c */ /* 0x000fe20003f06270 */
[----:B------:R-:W-:Y:S02]  /*4320*/  MUFU.EX2 R251, R251 ;  /* 0x000000fb00fb7308 */ /* 0x000fe40000000800 */
[----:B------:R-:W-:Y:S01]  /*4330*/  FFMA.FTZ R131, R133, UR7, -R5 ;  /* 0x0000000785837c23 */ /* 0x000fe20008010805 */
[----:B------:R-:W-:Y:S02]  /*4340*/  @!P4 FSEL R134, R134, -INF , !P0 ;  /* 0xff8000008686c808 */ /* 0x000fe40004000000 */
[C---:B------:R-:W-:Y:S02]  /*4350*/  LEA R10, P0, R190.reuse, R214, 0x2 ;  /* 0x000000d6be0a7211 */ /* 0x040fe400078010ff */
[----:B------:R-:W-:Y:S03]  /*4360*/  @!P4 FSEL R135, R135, -INF , !P1 ;  /* 0xff8000008787c808 */ /* 0x000fe60004800000 */
[----:B------:R1:W-:Y:S01]  /*4370*/  MUFU.EX2 R133, R131 ;  /* 0x0000008300857308 */ /* 0x0003e20000000800 */
[----:B------:R-:W-:Y:S01]  /*4380*/  LEA.HI.X R11, R190, R215, RZ, 0x2, P0 ;  /* 0x000000d7be0b7211 */ /* 0x000fe200000f14ff */
[----:B------:R-:W-:Y:S01]  /*4390*/  FFMA.FTZ R134, R134, UR7, -R105 ;  /* 0x0000000786867c23 */ /* 0x000fe20008010869 */
[-C--:B------:R-:W-:Y:S03]  /*43a0*/  @!P4 ISETP.GE.AND P0, PT, R18, R106.reuse, PT ;  /* 0x0000006a1200c20c */ /* 0x080fe60003f06270 */
[----:B------:R-:W2:Y:S01]  /*43b0*/  LDG.E R129, desc[UR16][R10.64+0x20] ;  /* 0x000020100a817981 */ /* 0x000ea2000c1e1900 */
[----:B------:R-:W-:Y:S03]  /*43c0*/  @!P4 FSEL R130, R130, -INF , !P0 ;  /* 0xff8000008282c808 */ /* 0x000fe60004000000 */
[----:B------:R-:W-:Y:S01]  /*43d0*/  MUFU.EX2 R252, R252 ;  /* 0x000000fc00fc7308 */ /* 0x000fe20000000800 */
[-C--:B------:R-:W-:Y:S01]  /*43e0*/  @!P4 ISETP.GE.AND P0, PT, R14, R106.reuse, PT ;  /* 0x0000006a0e00c20c */ /* 0x080fe20003f06270 */
[----:B------:R-:W5:Y:S01]  /*43f0*/  LDG.E R123, desc[UR16][R10.64+0x80] ;  /* 0x000080100a7b7981 */ /* 0x000f62000c1e1900 */
[----:B------:R-:W-:Y:S02]  /*4400*/  FFMA.FTZ R17, R130, UR7, -R5 ;  /* 0x0000000782117c23 */ /* 0x000fe40008010805 */
[----:B------:R-:W-:Y:S02]  /*4410*/  @!P4 FSEL R184, R184, -INF , !P0 ;  /* 0xff800000b8b8c808 */ /* 0x000fe40004000000 */
[-C--:B------:R-:W-:Y:S03]  /*4420*/  @!P4 ISETP.GE.AND P0, PT, R18, R121.reuse, PT ;  /* 0x000000791200c20c */ /* 0x080fe60003f06270 */
[----:B------:R4:W-:Y:S01]  /*4430*/  MUFU.EX2 R130, R17 ;  /* 0x0000001100827308 */ /* 0x0009e20000000800 */
[----:B-1----:R-:W-:Y:S01]  /*4440*/  FFMA.FTZ R131, R135, UR7, -R105 ;  /* 0x0000000787837c23 */ /* 0x002fe20008010869 */
[----:B------:R-:W-:Y:S01]  /*4450*/  FFMA.FTZ R15, R184, UR7, -R5 ;  /* 0x00000007b80f7c23 */ /* 0x000fe20008010805 */
[----:B------:R-:W-:Y:S01]  /*4460*/  @!P4 FSEL R13, R13, -INF , !P0 ;  /* 0xff8000000d0dc808 */ /* 0x000fe20004000000 */
[----:B------:R-:W2:Y:S01]  /*4470*/  LDG.E R135, desc[UR16][R10.64] ;  /* 0x000000100a877981 */ /* 0x000ea2000c1e1900 */
[----:B------:R-:W-:Y:S05]  /*4480*/  @!P4 ISETP.GE.AND P0, PT, R14, R121, PT ;  /* 0x000000790e00c20c */ /* 0x000fea0003f06270 */
[----:B------:R1:W3:Y:S01]  /*4490*/  MUFU.EX2 R184, R15 ;  /* 0x0000000f00b87308 */ /* 0x0002e20000000800 */
[----:B------:R-:W-:Y:S01]  /*44a0*/  FFMA.FTZ R9, R13, UR7, -R125 ;  /* 0x000000070d097c23 */ /* 0x000fe2000801087d */
[----:B------:R-:W-:Y:S01]  /*44b0*/  @!P4 FSEL R22, R22, -INF , !P0 ;  /* 0xff8000001616c808 */ /* 0x000fe20004000000 */
[----:B------:R-:W-:Y:S01]  /*44c0*/  FADD.FTZ R13, R203, R26 ;  /* 0x0000001acb0d7221 */ /* 0x000fe20000010000 */
[-C--:B------:R-:W-:Y:S01]  /*44d0*/  @!P4 ISETP.GE.AND P0, PT, R18, R7.reuse, PT ;  /* 0x000000071200c20c */ /* 0x080fe20003f06270 */
[----:B------:R-:W-:Y:S01]  /*44e0*/  FADD.FTZ R18, R201, R28 ;  /* 0x0000001cc9127221 */ /* 0x000fe20000010000 */
[----:B------:R-:W-:Y:S02]  /*44f0*/  FADD.FTZ R26, R202, R29 ;  /* 0x0000001dca1a7221 */ /* 0x000fe40000010000 */
[----:B------:R-:W-:Y:S02]  /*4500*/  @!P4 FSEL R13, R13, -INF , !P0 ;  /* 0xff8000000d0dc808 */ /* 0x000fe40004000000 */
[----:B------:R3:W-:Y:S01]  /*4510*/  MUFU.EX2 R117, R9 ;  /* 0x0000000900757308 */ /* 0x0007e20000000800 */
[----:B------:R-:W-:Y:S01]  /*4520*/  @!P4 ISETP.GE.AND P0, PT, R14, R7, PT ;  /* 0x000000070e00c20c */ /* 0x000fe20003f06270 */
[----:B------:R-:W-:Y:S02]  /*4530*/  @!P4 VIADD R14, R210, 0x18 ;  /* 0x00000018d20ec836 */ /* 0x000fe40000000000 */
[--C-:B----4-:R-:W-:Y:S01]  /*4540*/  FFMA.FTZ R17, R22, UR7, -R125.reuse ;  /* 0x0000000716117c23 */ /* 0x110fe2000801087d */
[----:B------:R-:W-:Y:S02]  /*4550*/  @!P4 IADD3 R22, PT, PT, R210, 0x19, RZ ;  /* 0x00000019d216c810 */ /* 0x000fe40007ffe0ff */
[----:B------:R-:W-:Y:S01]  /*4560*/  @!P4 FSEL R27, R27, -INF , !P0 ;  /* 0xff8000001b1bc808 */ /* 0x000fe20004000000 */
[--C-:B-1----:R-:W-:Y:S01]  /*4570*/  FFMA.FTZ R15, R13, UR7, -R6.reuse ;  /* 0x000000070d0f7c23 */ /* 0x102fe20008010806 */
[-C--:B------:R-:W-:Y:S01]  /*4580*/  @!P4 ISETP.GE.AND P0, PT, R14, R121.reuse, PT ;  /* 0x000000790e00c20c */ /* 0x080fe20003f06270 */
[----:B------:R-:W-:Y:S02]  /*4590*/  MUFU.EX2 R249, R249 ;  /* 0x000000f900f97308 */ /* 0x000fe40000000800 */
[----:B------:R-:W-:Y:S01]  /*45a0*/  FFMA.FTZ R13, R27, UR7, -R6 ;  /* 0x000000071b0d7c23 */ /* 0x000fe20008010806 */
[----:B------:R-:W-:Y:S02]  /*45b0*/  @!P4 ISETP.GE.AND P1, PT, R22, R106, PT ;  /* 0x0000006a1600c20c */ /* 0x000fe40003f26270 */
[----:B------:R-:W-:Y:S02]  /*45c0*/  @!P4 FSEL R18, R18, -INF , !P0 ;  /* 0xff8000001212c808 */ /* 0x000fe40004000000 */
[----:B------:R-:W-:Y:S03]  /*45d0*/  @!P4 ISETP.GE.AND P0, PT, R22, R121, PT ;  /* 0x000000791600c20c */ /* 0x000fe60003f06270 */
[----:B------:R1:W-:Y:S01]  /*45e0*/  MUFU.EX2 R119, R15 ;  /* 0x0000000f00777308 */ /* 0x0003e20000000800 */
[----:B------:R4:W5:Y:S01]  /*45f0*/  LDG.E R121, desc[UR16][R10.64+0xa0] ;  /* 0x0000a0100a797981 */ /* 0x000962000c1e1900 */
[----:B------:R-:W-:Y:S01]  /*4600*/  @!P4 FSEL R26, R26, -INF , !P0 ;  /* 0xff8000001a1ac808 */ /* 0x000fe20004000000 */
[--C-:B---3--:R-:W-:Y:S01]  /*4610*/  FFMA.FTZ R9, R18, UR7, -R125.reuse ;  /* 0x0000000712097c23 */ /* 0x108fe2000801087d */
[----:B------:R-:W-:Y:S01]  /*4620*/  @!P4 ISETP.GE.AND P0, PT, R14, R7, PT ;  /* 0x000000070e00c20c */ /* 0x000fe20003f06270 */
[----:B------:R-:W-:Y:S01]  /*4630*/  FADD.FTZ R18, R201, R32 ;  /* 0x00000020c9127221 */ /* 0x000fe20000010000 */
[----:B------:R-:W-:Y:S01]  /*4640*/  @!P4 FSEL R35, R35, -INF , !P1 ;  /* 0xff8000002323c808 */ /* 0x000fe20004800000 */
[----:B------:R-:W-:Y:S03]  /*4650*/  FFMA.FTZ R125, R26, UR7, -R125 ;  /* 0x000000071a7d7c23 */ /* 0x000fe6000801087d */
[----:B------:R3:W-:Y:S10]  /*4660*/  MUFU.EX2 R186, R9 ;  /* 0x0000000900ba7308 */ /* 0x0007f40000000800 */
[----:B------:R3:W3:Y:S01]  /*4670*/  MUFU.EX2 R122, R13 ;  /* 0x0000000d007a7308 */ /* 0x0006e20000000800 */
[----:B-1----:R-:W-:Y:S05]  /*4680*/  FADD.FTZ R15, R201, R30 ;  /* 0x0000001ec90f7221 */ /* 0x002fea0000010000 */
[----:B------:R-:W-:Y:S02]  /*4690*/  @!P4 FSEL R15, R15, -INF , !P0 ;  /* 0xff8000000f0fc808 */ /* 0x000fe40004000000 */
[-C--:B------:R-:W-:Y:S02]  /*46a0*/  @!P4 ISETP.GE.AND P0, PT, R14, R107.reuse, PT ;  /* 0x0000006b0e00c20c */ /* 0x080fe40003f06270 */
[----:B------:R-:W-:Y:S01]  /*46b0*/  MUFU.EX2 R134, R134 ;  /* 0x0000008600867308 */ /* 0x000fe20000000800 */
[----:B----4-:R-:W-:Y:S02]  /*46c0*/  F2FP.BF16.F32.PACK_AB R11, R239, R238 ;  /* 0x000000eeef0b723e */ /* 0x010fe400000010ff */
[----:B------:R-:W-:Y:S02]  /*46d0*/  @!P4 FSEL R18, R18, -INF , !P0 ;  /* 0xff8000001212c808 */ /* 0x000fe40004000000 */
[----:B------:R-:W-:Y:S01]  /*46e0*/  @!P4 ISETP.GE.AND P0, PT, R22, R107, PT ;  /* 0x0000006b1600c20c */ /* 0x000fe20003f06270 */
[----:B------:R-:W-:Y:S02]  /*46f0*/  STS [R196], R11 ;  /* 0x0000000bc4007388 */ /* 0x000fe40000000800 */
[--C-:B---3--:R-:W-:Y:S01]  /*4700*/  FFMA.FTZ R9, R18, UR7, -R105.reuse ;  /* 0x0000000712097c23 */ /* 0x108fe20008010869 */
[----:B------:R-:W-:Y:S01]  /*4710*/  @!P4 FSEL R33, R33, -INF , !P0 ;  /* 0xff8000002121c808 */ /* 0x000fe20004000000 */
[--C-:B------:R-:W-:Y:S01]  /*4720*/  FFMA.FTZ R13, R15, UR7, -R6.reuse ;  /* 0x000000070f0d7c23 */ /* 0x100fe20008010806 */
[----:B------:R-:W-:Y:S01]  /*4730*/  @!P4 ISETP.GE.AND P0, PT, R14, R106, PT ;  /* 0x0000006a0e00c20c */ /* 0x000fe20003f06270 */
[----:B------:R1:W-:Y:S01]  /*4740*/  MUFU.EX2 R127, R9 ;  /* 0x00000009007f7308 */ /* 0x0003e20000000800 */
[----:B------:R-:W-:Y:S01]  /*4750*/  F2FP.BF16.F32.PACK_AB R14, R184, R130 ;  /* 0x00000082b80e723e */ /* 0x000fe200000010ff */
[----:B------:R-:W-:Y:S01]  /*4760*/  FFMA.FTZ R105, R33, UR7, -R105 ;  /* 0x0000000721697c23 */ /* 0x000fe20008010869 */
[----:B------:R-:W-:Y:S01]  /*4770*/  @!P4 FSEL R34, R34, -INF , !P0 ;  /* 0xff8000002222c808 */ /* 0x000fe20004000000 */
[----:B------:R-:W-:Y:S01]  /*4780*/  FADD.FTZ R33, R202, R31 ;  /* 0x0000001fca217221 */ /* 0x000fe20000010000 */
[----:B------:R-:W-:Y:S02]  /*4790*/  @!P4 ISETP.GE.AND P0, PT, R22, R7, PT ;  /* 0x000000071600c20c */ /* 0x000fe40003f06270 */
[----:B------:R-:W-:Y:S01]  /*47a0*/  F2FP.BF16.F32.PACK_AB R7, R241, R240 ;  /* 0x000000f0f107723e */ /* 0x000fe200000010ff */
[--C-:B------:R-:W-:Y:S01]  /*47b0*/  FFMA.FTZ R10, R34, UR7, -R5.reuse ;  /* 0x00000007220a7c23 */ /* 0x100fe20008010805 */
[----:B------:R-:W-:Y:S01]  /*47c0*/  FFMA.FTZ R5, R35, UR7, -R5 ;  /* 0x0000000723057c23 */ /* 0x000fe20008010805 */
[----:B------:R-:W-:Y:S01]  /*47d0*/  F2FP.BF16.F32.PACK_AB R35, R133, R252 ;  /* 0x000000fc8523723e */ /* 0x000fe200000010ff */
[----:B------:R-:W3:Y:S01]  /*47e0*/  MUFU.EX2 R131, R131 ;  /* 0x0000008300837308 */ /* 0x000ee20000000800 */
[----:B------:R4:W-:Y:S01]  /*47f0*/  STS [R196+0x400], R7 ;  /* 0x00040007c4007388 */ /* 0x0009e20000000800 */
[----:B------:R-:W-:Y:S02]  /*4800*/  @!P4 FSEL R33, R33, -INF , !P0 ;  /* 0xff8000002121c808 */ /* 0x000fe40004000000 */
[----:B------:R-:W-:Y:S01]  /*4810*/  F2FP.BF16.F32.PACK_AB R34, R251, R250 ;  /* 0x000000fafb22723e */ /* 0x000fe200000010ff */
[----:B------:R4:W-:Y:S01]  /*4820*/  STS [R116+0x400], R35 ;  /* 0x0004002374007388 */ /* 0x0009e20000000800 */
[----:B-1----:R-:W-:Y:S01]  /*4830*/  F2FP.BF16.F32.PACK_AB R9, R243, R242 ;  /* 0x000000f2f309723e */ /* 0x002fe200000010ff */
[----:B------:R-:W-:Y:S03]  /*4840*/  FFMA.FTZ R6, R33, UR7, -R6 ;  /* 0x0000000721067c23 */ /* 0x000fe60008010806 */
[----:B------:R1:W-:Y:S01]  /*4850*/  MUFU.EX2 R124, R5 ;  /* 0x00000005007c7308 */ /* 0x0003e20000000800 */
[----:B------:R-:W-:Y:S01]  /*4860*/  F2FP.BF16.F32.PACK_AB R33, R245, R244 ;  /* 0x000000f4f521723e */ /* 0x000fe200000010ff */
[----:B------:R-:W-:Y:S01]  /*4870*/  STS [R116], R34 ;  /* 0x0000002274007388 */ /* 0x000fe20000000800 */
[----:B------:R-:W-:Y:S03]  /*4880*/  F2FP.BF16.F32.PACK_AB R22, R122, R119 ;  /* 0x000000777a16723e */ /* 0x000fe600000010ff */
[----:B------:R4:W-:Y:S04]  /*4890*/  STS [R196+0x1400], R33 ;  /* 0x00140021c4007388 */ /* 0x0009e80000000800 */
[----:B------:R-:W4:Y:S01]  /*48a0*/  MUFU.EX2 R132, R105 ;  /* 0x0000006900847308 */ /* 0x000f220000000800 */
[----:B---3--:R-:W-:Y:S01]  /*48b0*/  F2FP.BF16.F32.PACK_AB R26, R131, R134 ;  /* 0x00000086831a723e */ /* 0x008fe200000010ff */
[----:B------:R-:W-:Y:S08]  /*48c0*/  STS [R196+0x1000], R9 ;  /* 0x00100009c4007388 */ /* 0x000ff00000000800 */
[----:B------:R3:W3:Y:S01]  /*48d0*/  MUFU.EX2 R128, R10 ;  /* 0x0000000a00807308 */ /* 0x0006e20000000800 */
[----:B-1----:R-:W-:Y:S02]  /*48e0*/  F2FP.BF16.F32.PACK_AB R5, R249, R248 ;  /* 0x000000f8f905723e */ /* 0x002fe400000010ff */
[----:B----4-:R-:W-:Y:S03]  /*48f0*/  F2FP.BF16.F32.PACK_AB R7, R247, R246 ;  /* 0x000000f6f707723e */ /* 0x010fe600000010ff */
[----:B------:R-:W-:Y:S04]  /*4900*/  STS [R116+0x1400], R5 ;  /* 0x0014000574007388 */ /* 0x000fe80000000800 */
[----:B------:R-:W1:Y:S01]  /*4910*/  MUFU.EX2 R118, R17 ;  /* 0x0000001100767308 */ /* 0x000e620000000800 */
[----:B------:R-:W-:Y:S04]  /*4920*/  STS [R116+0x1000], R7 ;  /* 0x0010000774007388 */ /* 0x000fe80000000800 */
[----:B------:R-:W-:Y:S05]  /*4930*/  STS [R199], R26 ;  /* 0x0000001ac7007388 */ /* 0x000fea0000000800 */
[----:B------:R-:W4:Y:S01]  /*4940*/  MUFU.EX2 R125, R125 ;  /* 0x0000007d007d7308 */ /* 0x000f220000000800 */
[----:B---3--:R-:W-:Y:S01]  /*4950*/  F2FP.BF16.F32.PACK_AB R10, R132, R127 ;  /* 0x0000007f840a723e */ /* 0x008fe200000010ff */
[----:B------:R-:W-:Y:S01]  /*4960*/  STS [R199+0x400], R14 ;  /* 0x0004000ec7007388 */ /* 0x000fe20000000800 */
[----:B------:R-:W-:Y:S03]  /*4970*/  F2FP.BF16.F32.PACK_AB R35, R124, R128 ;  /* 0x000000807c23723e */ /* 0x000fe600000010ff */
[----:B------:R-:W-:Y:S04]  /*4980*/  STS [R233], R10 ;  /* 0x0000000ae9007388 */ /* 0x000fe80000000800 */
[----:B------:R-:W-:Y:S01]  /*4990*/  MUFU.EX2 R126, R13 ;  /* 0x0000000d007e7308 */ /* 0x000fe20000000800 */
[----:B-1----:R-:W-:Y:S01]  /*49a0*/  F2FP.BF16.F32.PACK_AB R18, R118, R117 ;  /* 0x000000757612723e */ /* 0x002fe200000010ff */
[----:B------:R-:W-:Y:S04]  /*49b0*/  STS [R233+0x400], R35 ;  /* 0x00040023e9007388 */ /* 0x000fe80000000800 */
[----:B------:R-:W-:Y:S04]  /*49c0*/  STS [R199+0x1000], R18 ;  /* 0x00100012c7007388 */ /* 0x000fe80000000800 */
[----:B------:R-:W1:Y:S01]  /*49d0*/  MUFU.EX2 R120, R6 ;  /* 0x0000000600787308 */ /* 0x000e620000000800 */
[----:B----4-:R-:W-:Y:S01]  /*49e0*/  F2FP.BF16.F32.PACK_AB R33, R125, R186 ;  /* 0x000000ba7d21723e */ /* 0x010fe200000010ff */
[----:B------:R-:W-:Y:S04]  /*49f0*/  STS [R199+0x1400], R22 ;  /* 0x00140016c7007388 */ /* 0x000fe80000000800 */
[----:B------:R-:W-:Y:S01]  /*4a00*/  STS [R233+0x1000], R33 ;  /* 0x00100021e9007388 */ /* 0x000fe20000000800 */
[----:B-1----:R-:W-:Y:S05]  /*4a10*/  F2FP.BF16.F32.PACK_AB R34, R120, R126 ;  /* 0x0000007e7822723e */ /* 0x002fea00000010ff */
[----:B------:R-:W-:Y:S04]  /*4a20*/  STS [R233+0x1400], R34 ;  /* 0x00140022e9007388 */ /* 0x000fe80000000800 */
[----:B------:R-:W1:Y:S08]  /*4a30*/  LDSM.16.M88.4 R100, [R182+0x4000] ;  /* 0x00400000b664783b */ /* 0x000e700000000200 */
[----:B------:R-:W3:Y:S08]  /*4a40*/  LDSM.16.M88.4 R104, [R182+0x5000] ;  /* 0x00500000b668783b */ /* 0x000ef00000000200 */
[----:B------:R-:W4:Y:S08]  /*4a50*/  LDSM.16.M88.4 R108, [R2+0x4000] ;  /* 0x00400000026c783b */ /* 0x000f300000000200 */
[----:B------:R-:W4:Y:S01]  /*4a60*/  LDSM.16.M88.4 R112, [R2+0x5000] ;  /* 0x005000000270783b */ /* 0x000f220000000200 */
[-C--:B-1----:R-:W-:Y:S08]  /*4a70*/  HMMA.16816.F32.BF16 R4, R100, R136.reuse, RZ ;  /* 0x000000886404723c */ /* 0x082ff000000418ff */
[C---:B---3--:R-:W-:Y:S08]  /*4a80*/  HMMA.16816.F32.BF16 R8, R104.reuse, R136, RZ ;  /* 0x000000886808723c */ /* 0x048ff000000418ff */
[-C--:B------:R-:W-:Y:S08]  /*4a90*/  HMMA.16816.F32.BF16 R12, R104, R138.reuse, RZ ;  /* 0x0000008a680c723c */ /* 0x080ff000000418ff */
[C---:B------:R-:W-:Y:S08]  /*4aa0*/  HMMA.16816.F32.BF16 R16, R100.reuse, R138, RZ ;  /* 0x0000008a6410723c */ /* 0x040ff000000418ff */
[-C--:B------:R-:W-:Y:S08]  /*4ab0*/  HMMA.16816.F32.BF16 R20, R100, R140.reuse, RZ ;  /* 0x0000008c6414723c */ /* 0x080ff000000418ff */
[C---:B------:R-:W-:Y:S08]  /*4ac0*/  HMMA.16816.F32.BF16 R24, R104.reuse, R140, RZ ;  /* 0x0000008c6818723c */ /* 0x040ff000000418ff */
[-C--:B------:R-:W-:Y:S01]  /*4ad0*/  HMMA.16816.F32.BF16 R28, R104, R142.reuse, RZ ;  /* 0x0000008e681c723c */ /* 0x080fe200000418ff */
[----:B------:R-:W-:Y:S07]  /*4ae0*/  LDSM.16.M88.4 R104, [R177+0x5000] ;  /* 0x00500000b168783b */ /* 0x000fee0000000200 */
[----:B------:R-:W-:Y:S01]  /*4af0*/  HMMA.16816.F32.BF16 R32, R100, R142, RZ ;  /* 0x0000008e6420723c */ /* 0x000fe200000418ff */
[----:B------:R-:W1:Y:S07]  /*4b00*/  LDSM.16.M88.4 R100, [R177+0x4000] ;  /* 0x00400000b164783b */ /* 0x000e6e0000000200 */
[-C--:B----4-:R-:W-:Y:S08]  /*4b10*/  HMMA.16816.F32.BF16 R4, R108, R144.reuse, R4 ;  /* 0x000000906c04723c */ /* 0x090ff00000041804 */
[C---:B------:R-:W-:Y:S08]  /*4b20*/  HMMA.16816.F32.BF16 R8, R112.reuse, R144, R8 ;  /* 0x000000907008723c */ /* 0x040ff00000041808 */
[-C--:B------:R-:W-:Y:S08]  /*4b30*/  HMMA.16816.F32.BF16 R12, R112, R146.reuse, R12 ;  /* 0x00000092700c723c */ /* 0x080ff0000004180c */
[C---:B------:R-:W-:Y:S08]  /*4b40*/  HMMA.16816.F32.BF16 R16, R108.reuse, R146, R16 ;  /* 0x000000926c10723c */ /* 0x040ff00000041810 */
[-C--:B------:R-:W-:Y:S08]  /*4b50*/  HMMA.16816.F32.BF16 R20, R108, R148.reuse, R20 ;  /* 0x000000946c14723c */ /* 0x080ff00000041814 */
[C---:B------:R-:W-:Y:S08]  /*4b60*/  HMMA.16816.F32.BF16 R24, R112.reuse, R148, R24 ;  /* 0x000000947018723c */ /* 0x040ff00000041818 */
[-C--:B------:R-:W-:Y:S08]  /*4b70*/  HMMA.16816.F32.BF16 R28, R112, R150.reuse, R28 ;  /* 0x00000096701c723c */ /* 0x080ff0000004181c */
[----:B------:R-:W-:Y:S01]  /*4b80*/  HMMA.16816.F32.BF16 R32, R108, R150, R32 ;  /* 0x000000966c20723c */ /* 0x000fe20000041820 */
[----:B------:R-:W3:Y:S07]  /*4b90*/  LDSM.16.M88.4 R108, [R0+0x4000] ;  /* 0x00400000006c783b */ /* 0x000eee0000000200 */
[-C--:B-1----:R-:W-:Y:S08]  /*4ba0*/  HMMA.16816.F32.BF16 R4, R100, R152.reuse, R4 ;  /* 0x000000986404723c */ /* 0x082ff00000041804 */
[C---:B------:R-:W-:Y:S08]  /*4bb0*/  HMMA.16816.F32.BF16 R8, R104.reuse, R152, R8 ;  /* 0x000000986808723c */ /* 0x040ff00000041808 */
[-C--:B------:R-:W-:Y:S08]  /*4bc0*/  HMMA.16816.F32.BF16 R12, R104, R154.reuse, R12 ;  /* 0x0000009a680c723c */ /* 0x080ff0000004180c */
[C---:B------:R-:W-:Y:S08]  /*4bd0*/  HMMA.16816.F32.BF16 R16, R100.reuse, R154, R16 ;  /* 0x0000009a6410723c */ /* 0x040ff00000041810 */
[-C--:B------:R-:W-:Y:S08]  /*4be0*/  HMMA.16816.F32.BF16 R20, R100, R156.reuse, R20 ;  /* 0x0000009c6414723c */ /* 0x080ff00000041814 */
[C---:B------:R-:W-:Y:S08]  /*4bf0*/  HMMA.16816.F32.BF16 R24, R104.reuse, R156, R24 ;  /* 0x0000009c6818723c */ /* 0x040ff00000041818 */
[-C--:B------:R-:W-:Y:S01]  /*4c00*/  HMMA.16816.F32.BF16 R28, R104, R158.reuse, R28 ;  /* 0x0000009e681c723c */ /* 0x080fe2000004181c */
[----:B------:R-:W1:Y:S07]  /*4c10*/  LDSM.16.M88.4 R104, [R0+0x5000] ;  /* 0x005000000068783b */ /* 0x000e6e0000000200 */
[----:B------:R-:W-:Y:S08]  /*4c20*/  HMMA.16816.F32.BF16 R32, R100, R158, R32 ;  /* 0x0000009e6420723c */ /* 0x000ff00000041820 */
[-C--:B---3--:R-:W-:Y:S11]  /*4c30*/  HMMA.16816.F32.BF16 R4, R108, R160.reuse, R4 ;  /* 0x000000a06c04723c */ /* 0x088ff60000041804 */
[----:B------:R-:W-:Y:S08]  /*4c40*/  @!UPT UIADD3 URZ, UPT, UPT, URZ, URZ, URZ ;  /* 0x000000fffffff290 */ /* 0x000ff0000fffe0ff */
[----:B--2---:R-:W-:Y:S04]  /*4c50*/  FADD.FTZ R5, -R135, R5 ;  /* 0x0000000587057221 */ /* 0x004fe80000010100 */
[----:B------:R-:W-:Y:S01]  /*4c60*/  FMUL.FTZ R239, R239, R5 ;  /* 0x00000005efef7220 */ /* 0x000fe20000410000 */
[C---:B-1----:R-:W-:Y:S08]  /*4c70*/  HMMA.16816.F32.BF16 R8, R104.reuse, R160, R8 ;  /* 0x000000a06808723c */ /* 0x042ff00000041808 */
[-C--:B------:R-:W-:Y:S08]  /*4c80*/  HMMA.16816.F32.BF16 R12, R104, R162.reuse, R12 ;  /* 0x000000a2680c723c */ /* 0x080ff0000004180c */
[C---:B------:R-:W-:Y:S08]  /*4c90*/  HMMA.16816.F32.BF16 R16, R108.reuse, R162, R16 ;  /* 0x000000a26c10723c */ /* 0x040ff00000041810 */
[-C--:B------:R-:W-:Y:S08]  /*4ca0*/  HMMA.16816.F32.BF16 R20, R108, R164.reuse, R20 ;  /* 0x000000a46c14723c */ /* 0x080ff00000041814 */
[C---:B------:R-:W-:Y:S04]  /*4cb0*/  HMMA.16816.F32.BF16 R24, R104.reuse, R164, R24 ;  /* 0x000000a46818723c */ /* 0x040fe80000041818 */
[C---:B------:R-:W-:Y:S01]  /*4cc0*/  FADD.FTZ R5, -R135.reuse, R16 ;  /* 0x0000001087057221 */ /* 0x040fe20000010100 */
[C---:B------:R-:W-:Y:S03]  /*4cd0*/  FADD.FTZ R17, -R135.reuse, R17 ;  /* 0x0000001187117221 */ /* 0x040fe60000010100 */
[-C--:B------:R-:W-:Y:S03]  /*4ce0*/  HMMA.16816.F32.BF16 R28, R104, R166.reuse, R28 ;  /* 0x000000a6681c723c */ /* 0x080fe6000004181c */
[C---:B------:R-:W-:Y:S01]  /*4cf0*/  FADD.FTZ R105, -R135.reuse, R4 ;  /* 0x0000000487697221 */ /* 0x040fe20000010100 */
[----:B------:R-:W-:Y:S01]  /*4d00*/  FADD.FTZ R21, -R135, R21 ;  /* 0x0000001587157221 */ /* 0x000fe20000010100 */
[----:B------:R-:W-:Y:S01]  /*4d10*/  FMUL.FTZ R250, R250, R5 ;  /* 0x00000005fafa7220 */ /* 0x000fe20000410000 */
[----:B------:R-:W-:Y:S01]  /*4d20*/  FMUL.FTZ R251, R251, R17 ;  /* 0x00000011fbfb7220 */ /* 0x000fe20000410000 */
[----:B------:R-:W-:Y:S01]  /*4d30*/  FMUL.FTZ R238, R238, R105 ;  /* 0x00000069eeee7220 */ /* 0x000fe20000410000 */
[----:B------:R-:W-:Y:S04]  /*4d40*/  HMMA.16816.F32.BF16 R32, R108, R166, R32 ;  /* 0x000000a66c20723c */ /* 0x000fe80000041820 */
[----:B------:R-:W-:Y:S01]  /*4d50*/  F2FP.BF16.F32.PACK_AB R239, R239, R238 ;  /* 0x000000eeefef723e */ /* 0x000fe200000010ff */
[----:B------:R-:W-:Y:S01]  /*4d60*/  FADD.FTZ R238, -R135, R20 ;  /* 0x0000001487ee7221 */ /* 0x000fe20000010100 */
[----:B------:R-:W-:Y:S03]  /*4d70*/  F2FP.BF16.F32.PACK_AB R251, R251, R250 ;  /* 0x000000fafbfb723e */ /* 0x000fe600000010ff */
[----:B------:R-:W-:Y:S10]  /*4d80*/  FMUL.FTZ R238, R134, R238 ;  /* 0x000000ee86ee7220 */ /* 0x000ff40000410000 */
[C---:B------:R-:W-:Y:S01]  /*4d90*/  FADD.FTZ R5, -R135.reuse, R32 ;  /* 0x0000002087057221 */ /* 0x040fe20000010100 */
[----:B------:R-:W-:Y:S01]  /*4da0*/  FADD.FTZ R33, -R135, R33 ;  /* 0x0000002187217221 */ /* 0x000fe20000010100 */
[----:B------:R-:W-:Y:S01]  /*4db0*/  FMUL.FTZ R135, R131, R21 ;  /* 0x0000001583877220 */ /* 0x000fe20000410000 */
[----:B------:R-:W-:Y:S01]  /*4dc0*/  FADD.FTZ R131, -R129, R6 ;  /* 0x0000000681837221 */ /* 0x000fe20000010100 */
[----:B------:R-:W-:Y:S01]  /*4dd0*/  FMUL.FTZ R134, R127, R5 ;  /* 0x000000057f867220 */ /* 0x000fe20000410000 */
[----:B------:R-:W-:Y:S01]  /*4de0*/  FMUL.FTZ R33, R132, R33 ;  /* 0x0000002184217220 */ /* 0x000fe20000410000 */
[----:B------:R-:W-:Y:S01]  /*4df0*/  FADD.FTZ R6, -R129, R7 ;  /* 0x0000000781067221 */ /* 0x000fe20000010100 */
[----:B------:R-:W-:Y:S01]  /*4e00*/  FMUL.FTZ R240, R240, R131 ;  /* 0x00000083f0f07220 */ /* 0x000fe20000410000 */
[----:B------:R-:W-:Y:S01]  /*4e10*/  F2FP.BF16.F32.PACK_AB R238, R135, R238 ;  /* 0x000000ee87ee723e */ /* 0x000fe200000010ff */
[----:B------:R-:W-:Y:S01]  /*4e20*/  FADD.FTZ R135, -R129, R34 ;  /* 0x0000002281877221 */ /* 0x000fe20000010100 */
[----:B------:R-:W-:Y:S01]  /*4e30*/  FMUL.FTZ R241, R241, R6 ;  /* 0x00000006f1f17220 */ /* 0x000fe20000410000 */
[----:B------:R-:W-:Y:S01]  /*4e40*/  F2FP.BF16.F32.PACK_AB R250, R33, R134 ;  /* 0x0000008621fa723e */ /* 0x000fe200000010ff */
[C---:B------:R-:W-:Y:S01]  /*4e50*/  FADD.FTZ R33, -R129.reuse, R18 ;  /* 0x0000001281217221 */ /* 0x040fe20000010100 */
[C---:B------:R-:W-:Y:S01]  /*4e60*/  FADD.FTZ R134, -R129.reuse, R19 ;  /* 0x0000001381867221 */ /* 0x040fe20000010100 */
[----:B------:R-:W-:Y:S01]  /*4e70*/  FADD.FTZ R35, -R129, R35 ;  /* 0x0000002381237221 */ /* 0x000fe20000010100 */
[----:B------:R-:W-:Y:S01]  /*4e80*/  F2FP.BF16.F32.PACK_AB R241, R241, R240 ;  /* 0x000000f0f1f1723e */ /* 0x000fe200000010ff */
[----:B------:R-:W-:Y:S01]  /*4e90*/  FMUL.FTZ R252, R252, R33 ;  /* 0x00000021fcfc7220 */ /* 0x000fe20000410000 */
[----:B------:R-:W-:Y:S01]  /*4ea0*/  FMUL.FTZ R240, R133, R134 ;  /* 0x0000008685f07220 */ /* 0x000fe20000410000 */
[C---:B------:R-:W-:Y:S01]  /*4eb0*/  FADD.FTZ R33, -R129.reuse, R22 ;  /* 0x0000001681217221 */ /* 0x040fe20000010100 */
[----:B------:R-:W-:Y:S01]  /*4ec0*/  FADD.FTZ R133, -R129, R23 ;  /* 0x0000001781857221 */ /* 0x000fe20000010100 */
        /* <DEDUP_REMOVED lines=20> */
[----:B------:R-:W-:Y:S01]  /*5010*/  IMAD.IADD R221, R221, 0x1, R6 ;  /* 0x00000001dddd7824 */ /* 0x000fe200078e0206 */
        /* <DEDUP_REMOVED lines=16> */
.L_x_199:
[C---:B-----5:R-:W-:Y:S01]  /*5120*/  FADD.FTZ R7, -R123.reuse, R8 ;  /* 0x000000087b077221 */ /* 0x060fe20000010100 */
[C---:B------:R-:W-:Y:S01]  /*5130*/  FADD.FTZ R6, -R123.reuse, R13 ;  /* 0x0000000d7b067221 */ /* 0x040fe20000010100 */
[----:B------:R-:W-:Y:S01]  /*5140*/  F2FP.BF16.F32.PACK_AB R5, R240, R252 ;  /* 0x000000fcf005723e */ /* 0x000fe200000010ff */
[C---:B------:R-:W-:Y:S01]  /*5150*/  FADD.FTZ R8, -R123.reuse, R29 ;  /* 0x0000001d7b087221 */ /* 0x040fe20000010100 */
[C---:B------:R-:W-:Y:S01]  /*5160*/  FADD.FTZ R4, -R123.reuse, R9 ;  /* 0x000000097b047221 */ /* 0x040fe20000010100 */
[C---:B------:R-:W-:Y:S01]  /*5170*/  FADD.FTZ R13, -R123.reuse, R28 ;  /* 0x0000001c7b0d7221 */ /* 0x040fe20000010100 */
[----:B------:R-:W-:Y:S01]  /*5180*/  STS [R196+-0x4000], R239 ;  /* 0xffc000efc4007388 */ /* 0x000fe20000000800 */
[----:B------:R-:W-:Y:S01]  /*5190*/  FADD.FTZ R9, -R123, R12 ;  /* 0x0000000c7b097221 */ /* 0x000fe20000010100 */
[----:B------:R-:W-:Y:S01]  /*51a0*/  FMUL.FTZ R8, R125, R8 ;  /* 0x000000087d087220 */ /* 0x000fe20000410000 */
[----:B------:R-:W-:Y:S01]  /*51b0*/  FMUL.FTZ R7, R242, R7 ;  /* 0x00000007f2077220 */ /* 0x000fe20000410000 */
[----:B------:R-:W-:Y:S01]  /*51c0*/  STS [R196+-0x3c00], R241 ;  /* 0xffc400f1c4007388 */ /* 0x000fe20000000800 */
[----:B------:R-:W-:Y:S01]  /*51d0*/  FMUL.FTZ R4, R243, R4 ;  /* 0x00000004f3047220 */ /* 0x000fe20000410000 */
[----:B------:R-:W-:Y:S01]  /*51e0*/  FMUL.FTZ R13, R186, R13 ;  /* 0x0000000dba0d7220 */ /* 0x000fe20000410000 */
[----:B------:R-:W-:Y:S01]  /*51f0*/  FMUL.FTZ R9, R246, R9 ;  /* 0x00000009f6097220 */ /* 0x000fe20000410000 */
[----:B------:R2:W-:Y:S01]  /*5200*/  STS [R116+-0x3c00], R5 ;  /* 0xffc4000574007388 */ /* 0x0005e20000000800 */
[----:B------:R-:W-:Y:S01]  /*5210*/  FMUL.FTZ R6, R247, R6 ;  /* 0x00000006f7067220 */ /* 0x000fe20000410000 */
[----:B------:R-:W-:Y:S01]  /*5220*/  F2FP.BF16.F32.PACK_AB R7, R4, R7 ;  /* 0x000000070407723e */ /* 0x000fe200000010ff */
[C---:B------:R-:W-:Y:S01]  /*5230*/  FADD.FTZ R4, -R121.reuse, R11 ;  /* 0x0000000b79047221 */ /* 0x040fe20000010100 */
[----:B------:R-:W-:Y:S01]  /*5240*/  F2FP.BF16.F32.PACK_AB R100, R8, R13 ;  /* 0x0000000d0864723e */ /* 0x000fe200000010ff */
[C---:B------:R-:W-:Y:S01]  /*5250*/  FADD.FTZ R13, -R121.reuse, R10 ;  /* 0x0000000a790d7221 */ /* 0x040fe20000010100 */
[----:B------:R-:W-:Y:S01]  /*5260*/  F2FP.BF16.F32.PACK_AB R9, R6, R9 ;  /* 0x000000090609723e */ /* 0x000fe200000010ff */
[C---:B------:R-:W-:Y:S01]  /*5270*/  FADD.FTZ R11, -R121.reuse, R14 ;  /* 0x0000000e790b7221 */ /* 0x040fe20000010100 */
[----:B------:R-:W-:Y:S01]  /*5280*/  FADD.FTZ R6, -R121, R15 ;  /* 0x0000000f79067221 */ /* 0x000fe20000010100 */
        /* <DEDUP_REMOVED lines=10> */
[C---:B------:R-:W-:Y:S01]  /*5330*/  FADD.FTZ R26, -R121.reuse, R26 ;  /* 0x0000001a791a7221 */ /* 0x040fe20000010100 */
[----:B------:R-:W-:Y:S01]  /*5340*/  FADD.FTZ R27, -R121, R27 ;  /* 0x0000001b791b7221 */ /* 0x000fe20000010100 */
[----:B------:R-:W-:Y:S01]  /*5350*/  F2FP.BF16.F32.PACK_AB R34, R34, R33 ;  /* 0x000000212222723e */ /* 0x000fe200000010ff */
[----:B------:R-:W-:Y:S01]  /*5360*/  STS [R196+-0x2c00], R13 ;  /* 0xffd4000dc4007388 */ /* 0x000fe20000000800 */
[----:B------:R-:W-:Y:S01]  /*5370*/  FMUL.FTZ R24, R117, R24 ;  /* 0x0000001875187220 */ /* 0x000fe20000410000 */
[----:B------:R-:W-:Y:S01]  /*5380*/  FMUL.FTZ R25, R118, R25 ;  /* 0x0000001976197220 */ /* 0x000fe20000410000 */
[C---:B--2---:R-:W-:Y:S01]  /*5390*/  FADD.FTZ R5, -R121.reuse, R30 ;  /* 0x0000001e79057221 */ /* 0x044fe20000010100 */
[----:B------:R-:W-:Y:S01]  /*53a0*/  STS [R116+-0x3000], R9 ;  /* 0xffd0000974007388 */ /* 0x000fe20000000800 */
[----:B------:R-:W-:Y:S01]  /*53b0*/  FADD.FTZ R31, -R121, R31 ;  /* 0x0000001f791f7221 */ /* 0x000fe20000010100 */
[----:B------:R-:W-:Y:S01]  /*53c0*/  FMUL.FTZ R26, R119, R26 ;  /* 0x0000001a771a7220 */ /* 0x000fe20000410000 */
[----:B------:R-:W-:Y:S01]  /*53d0*/  FMUL.FTZ R27, R122, R27 ;  /* 0x0000001b7a1b7220 */ /* 0x000fe20000410000 */
[----:B------:R2:W-:Y:S01]  /*53e0*/  STS [R116+-0x2c00], R11 ;  /* 0xffd4000b74007388 */ /* 0x0005e20000000800 */
[----:B------:R-:W-:Y:S01]  /*53f0*/  F2FP.BF16.F32.PACK_AB R134, R134, R135 ;  /* 0x000000878686723e */ /* 0x000fe200000010ff */
[----:B------:R-:W-:Y:S01]  /*5400*/  FMUL.FTZ R5, R126, R5 ;  /* 0x000000057e057220 */ /* 0x000fe20000410000 */
[----:B------:R-:W-:Y:S01]  /*5410*/  FMUL.FTZ R120, R120, R31 ;  /* 0x0000001f78787220 */ /* 0x000fe20000410000 */
        /* <DEDUP_REMOVED lines=8> */
[----:B------:R-:W-:Y:S01]  /*54a0*/  STS [R199+-0x2c00], R32 ;  /* 0xffd40020c7007388 */ /* 0x000fe20000000800 */
[----:B--2---:R-:W-:Y:S03]  /*54b0*/  IMAD R116, R200, UR6, RZ ;  /* 0x00000006c8747c24 */ /* 0x004fe6000f8e02ff */
        /* <DEDUP_REMOVED lines=56> */
[----:B------:R-:W-:Y:S02]  /*5840*/  IADD3 R5, P0, PT, RZ, -UR21, RZ ;  /* 0x80000015ff057c10 */ /* 0x000fe4000ff1e0ff */
[C---:B------:R-:W-:Y:S02]  /*5850*/  ISETP.GE.AND P1, PT, R198.reuse, UR5, PT ;  /* 0x00000005c6007c0c */ /* 0x040fe4000bf26270 */
[----:B------:R-:W-:Y:S01]  /*5860*/  ISETP.GE.AND P4, PT, R198, UR5, PT ;  /* 0x00000005c6007c0c */ /* 0x000fe2000bf86270 */
[----:B------:R-:W-:Y:S05]  /*5870*/  IMAD.X R4, RZ, RZ, ~UR4, P0 ;  /* 0x80000004ff047e24 */ /* 0x000fea00080e06ff */
[----:B------:R-:W-:Y:S04]  /*5880*/  SHF.R.S64 R5, R5, 0x1f, R4 ;  /* 0x0000001f05057819 */ /* 0x000fe80000001004 */
[----:B------:R-:W-:Y:S04]  /*5890*/  IADD3 R218, P0, PT, R5, R218, RZ ;  /* 0x000000da05da7210 */ /* 0x000fe80007f1e0ff */
[----:B------:R-:W-:Y:S02]  /*58a0*/  LEA.HI.X.SX32 R219, R4, R219, 0x1, P0 ;  /* 0x000000db04db7211 */ /* 0x000fe400000f0eff */
[C---:B------:R-:W-:Y:S03]  /*58b0*/  @!P1 LEA R6, P0, R213.reuse, R218, 0x1 ;  /* 0x000000dad5069211 */ /* 0x040fe600078008ff */
        /* <DEDUP_REMOVED lines=12> */
.L_x_200:
        /* <DEDUP_REMOVED lines=73> */
[----:B------:R-:W-:Y:S01]  /*5e10*/  LEA.HI.X.SX32 R101, R116, R35, 0x5, P0 ;  /* 0x0000002374657211 */ /* 0x000fe200000f2eff */
        /* <DEDUP_REMOVED lines=85> */
[----:B------:R-:W-:Y:S01]  /*6370*/  VIADD R6, R168, 0xffffe000 ;  /* 0xffffe000a8067836 */ /* 0x000fe20000000000 */
        /* <DEDUP_REMOVED lines=125> */
.L_x_202:
[----:B-1----:R-:W1:Y:S01]  /*6b50*/  LDC.64 R4, c[0x0][0x5c0] ;  /* 0x00017000ff047b82 */ /* 0x002e620000000a00 */
[----:B------:R-:W-:-:S05]  /*6b60*/  IADD3 R12, PT, PT, R231, R232, RZ ;  /* 0x000000e8e70c7210 */ /* 0x000fca0007ffe0ff */
[C---:B-1----:R-:W-:Y:S02]  /*6b70*/  IMAD R6, R12.reuse, R5, RZ ;  /* 0x000000050c067224 */ /* 0x042fe400078e02ff */
[----:B------:R-:W-:-:S05]  /*6b80*/  IMAD.WIDE.U32 R12, R12, R4, RZ ;  /* 0x000000040c0c7225 */ /* 0x000fca00078e00ff */
[----:B------:R-:W-:Y:S02]  /*6b90*/  IADD3 R6, PT, PT, R13, R6, RZ ;  /* 0x000000060d067210 */ /* 0x000fe40007ffe0ff */
.L_x_203:
        /* <DEDUP_REMOVED lines=13> */
.L_x_204:
[----:B------:R-:W1:Y:S01]  /*6c70*/  LDC.64 R2, c[0x0][0x5c8] ;  /* 0x00017200ff027b82 */ /* 0x000e620000000a00 */
[----:B------:R-:W-:-:S05]  /*6c80*/  IADD3 R18, PT, PT, R231, R232, RZ ;  /* 0x000000e8e7127210 */ /* 0x000fca0007ffe0ff */
[C---:B-1----:R-:W-:Y:S02]  /*6c90*/  IMAD R16, R18.reuse, R3, RZ ;  /* 0x0000000312107224 */ /* 0x042fe400078e02ff */
[----:B------:R-:W-:-:S05]  /*6ca0*/  IMAD.WIDE.U32 R18, R18, R2, RZ ;  /* 0x0000000212127225 */ /* 0x000fca00078e00ff */
[----:B------:R-:W-:Y:S02]  /*6cb0*/  IADD3 R16, PT, PT, R19, R16, RZ ;  /* 0x0000001013107210 */ /* 0x000fe40007ffe0ff */
.L_x_205:
[----:B------:R-:W-:Y:S01]  /*6cc0*/  BAR.SYNC.DEFER_BLOCKING 0x0 ;  /* 0x0000000000007b1d */ /* 0x000fe20000010000 */
[----:B------:R-:W-:Y:S01]  /*6cd0*/  USHF.L.U32 UR6, UR15, 0x7, URZ ;  /* 0x000000070f067899 */ /* 0x000fe200080006ff */
[C---:B------:R-:W-:Y:S01]  /*6ce0*/  VIADD R13, R193.reuse, 0x20 ;  /* 0x00000020c10d7836 */ /* 0x040fe20000000000 */
[----:B------:R-:W-:Y:S01]  /*6cf0*/  USHF.L.U32 UR10, UR15, 0x7, URZ ;  /* 0x000000070f0a7899 */ /* 0x000fe200080006ff */
[C---:B------:R-:W-:Y:S01]  /*6d00*/  VIADD R7, R193.reuse, 0x40 ;  /* 0x00000040c1077836 */ /* 0x040fe20000000000 */
[----:B------:R-:W-:Y:S01]  /*6d10*/  USHF.R.S32.HI UR7, URZ, 0x1f, UR6 ;  /* 0x0000001fff077899 */ /* 0x000fe20008011406 */
[----:B------:R-:W-:Y:S01]  /*6d20*/  VIADD R14, R193, 0x60 ;  /* 0x00000060c10e7836 */ /* 0x000fe20000000000 */
[----:B------:R-:W1:Y:S01]  /*6d30*/  LDCU UR11, c[0x0][0x440] ;  /* 0x00008800ff0b77ac */ /* 0x000e620008000800 */
[----:B------:R-:W-:Y:S01]  /*6d40*/  IMAD.WIDE.U32 R24, R4, UR6, RZ ;  /* 0x0000000604187c25 */ /* 0x000fe2000f8e00ff */
[----:B------:R-:W-:Y:S01]  /*6d50*/  BSSY.RECONVERGENT B0, `(.L_x_206) ;  /* 0x000001e000007945 */ /* 0x000fe20003800200 */
[----:B------:R-:W2:Y:S02]  /*6d60*/  LDCU.64 UR4, c[0x0][0x5d8] ;  /* 0x0000bb00ff0477ac */ /* 0x000ea40008000a00 */
[----:B------:R-:W-:Y:S01]  /*6d70*/  VIADD R20, R229, -UR10 ;  /* 0x8000000ae5147c36 */ /* 0x000fe20008000000 */
[----:B------:R-:W-:Y:S01]  /*6d80*/  LOP3.LUT R17, R24, 0x38, R192, 0xf8, !PT ;  /* 0x0000003818117812 */ /* 0x000fe200078ef8c0 */
[----:B------:R-:W-:Y:S01]  /*6d90*/  IMAD R22, R4, UR7, RZ ;  /* 0x0000000704167c24 */ /* 0x000fe2000f8e02ff */
[----:B------:R-:W-:-:S02]  /*6da0*/  IADD3 R24, P2, PT, R193, 0x20, RZ ;  /* 0x00000020c1187810 */ /* 0x000fc40007f5e0ff */
[----:B------:R-:W-:Y:S01]  /*6db0*/  IADD3 R12, P0, PT, R12, R17, RZ ;  /* 0x000000110c0c7210 */ /* 0x000fe20007f1e0ff */
[----:B------:R-:W-:Y:S01]  /*6dc0*/  IMAD R15, R5, UR6, R22 ;  /* 0x00000006050f7c24 */ /* 0x000fe2000f8e0216 */
[----:B------:R3:W4:Y:S01]  /*6dd0*/  LDS.128 R8, [R197+0x7000] ;  /* 0x00700000c5087984 */ /* 0x0007220000000c00 */
[----:B-1----:R-:W-:-:S04]  /*6de0*/  ISETP.GE.AND P6, PT, R198, UR11, PT ;  /* 0x0000000bc6007c0c */ /* 0x002fc8000bfc6270 */
[-C--:B------:R-:W-:Y:S02]  /*6df0*/  ISETP.GE.OR P5, PT, R13, R20.reuse, P6 ;  /* 0x000000140d00720c */ /* 0x080fe400037a6670 */
[-C--:B------:R-:W-:Y:S02]  /*6e00*/  ISETP.GE.OR P4, PT, R7, R20.reuse, P6 ;  /* 0x000000140700720c */ /* 0x080fe40003786670 */
[-C--:B------:R-:W-:Y:S02]  /*6e10*/  ISETP.GE.OR P3, PT, R14, R20.reuse, P6 ;  /* 0x000000140e00720c */ /* 0x080fe40003766670 */
[C---:B------:R-:W-:Y:S02]  /*6e20*/  ISETP.GE.OR P6, PT, R193.reuse, R20, P6 ;  /* 0x00000014c100720c */ /* 0x040fe400037c6670 */
[----:B------:R-:W-:Y:S01]  /*6e30*/  IADD3.X R13, PT, PT, R6, R25, R15, P0, !PT ;  /* 0x00000019060d7210 */ /* 0x000fe200007fe40f */
[----:B------:R-:W-:Y:S01]  /*6e40*/  IMAD.X R25, RZ, RZ, RZ, P2 ;  /* 0x000000ffff197224 */ /* 0x000fe200010e06ff */
[----:B------:R-:W-:-:S02]  /*6e50*/  IADD3 R7, P1, PT, R193, 0x40, RZ ;  /* 0x00000040c1077810 */ /* 0x000fc40007f3e0ff */
[----:B------:R-:W-:Y:S01]  /*6e60*/  IADD3 R6, P0, PT, R193, 0x60, RZ ;  /* 0x00000060c1067810 */ /* 0x000fe20007f1e0ff */
[----:B--2---:R-:W-:-:S04]  /*6e70*/  IMAD.WIDE.U32 R20, R188, UR4, R12 ;  /* 0x00000004bc147c25 */ /* 0x004fc8000f8e000c */
[----:B------:R-:W-:Y:S02]  /*6e80*/  IMAD R17, R188, UR5, R21 ;  /* 0x00000005bc117c24 */ /* 0x000fe4000f8e0215 */
[----:B---3--:R-:W-:Y:S06]  /*6e90*/  @P6 BRA `(.L_x_207) ;  /* 0x0000000000246947 */ /* 0x008fec0003800000 */
        /* <DEDUP_REMOVED lines=9> */
.L_x_207:
[----:B------:R-:W-:Y:S05]  /*6f30*/  BSYNC.RECONVERGENT B0 ;  /* 0x0000000000007941 */ /* 0x000fea0003800200 */
.L_x_206:
        /* <DEDUP_REMOVED lines=12> */
.L_x_209:
[----:B------:R-:W-:Y:S05]  /*7000*/  BSYNC.RECONVERGENT B0 ;  /* 0x0000000000007941 */ /* 0x000fea0003800200 */
.L_x_208:
[----:B--2-4-:R2:W3:Y:S01]  /*7010*/  LDS.128 R8, [R197+0x8000] ;  /* 0x00800000c5087984 */ /* 0x0144e20000000c00 */
[----:B------:R-:W-:Y:S01]  /*7020*/  BSSY.RECONVERGENT B0, `(.L_x_210) ;  /* 0x000000d000007945 */ /* 0x000fe20003800200 */
[----:B------:R-:W-:-:S03]  /*7030*/  IADD3.X R27, PT, PT, RZ, RZ, RZ, P1, !PT ;  /* 0x000000ffff1b7210 */ /* 0x000fc60000ffe4ff */
        /* <DEDUP_REMOVED lines=11> */
.L_x_211:
[----:B------:R-:W-:Y:S05]  /*70f0*/  BSYNC.RECONVERGENT B0 ;  /* 0x0000000000007941 */ /* 0x000fea0003800200 */
.L_x_210:
[----:B---34-:R-:W-:Y:S01]  /*7100*/  MOV R8, R198 ;  /* 0x000000c600087202 */ /* 0x018fe20000000f00 */
[----:B------:R-:W-:Y:S01]  /*7110*/  BSSY.RECONVERGENT B0, `(.L_x_212) ;  /* 0x000000f000007945 */ /* 0x000fe20003800200 */
[----:B------:R-:W-:Y:S02]  /*7120*/  MOV R9, RZ ;  /* 0x000000ff00097202 */ /* 0x000fe40000000f00 */
[----:B------:R-:W-:Y:S01]  /*7130*/  IADD3.X R29, PT, PT, RZ, RZ, RZ, P0, !PT ;  /* 0x000000ffff1d7210 */ /* 0x000fe200007fe4ff */
[----:B-1----:R-:W-:-:S03]  /*7140*/  IMAD.WIDE.U32 R14, R2, UR6, R8 ;  /* 0x00000006020e7c25 */ /* 0x002fc6000f8e0008 */
[----:B------:R1:W3:Y:S01]  /*7150*/  LDS.128 R8, [R197+0x9000] ;  /* 0x00900000c5087984 */ /* 0x0002e20000000c00 */
[----:B------:R-:W-:Y:S05]  /*7160*/  @P3 BRA `(.L_x_213) ;  /* 0x0000000000243947 */ /* 0x000fea0003800000 */
[----:B------:R-:W4:Y:S01]  /*7170*/  LDCU.64 UR4, c[0x0][0x560] ;  /* 0x0000ac00ff0477ac */ /* 0x000f220008000a00 */
[----:B------:R-:W-:Y:S01]  /*7180*/  MOV R21, R17 ;  /* 0x0000001100157202 */ /* 0x000fe20000000f00 */
[-C--:B------:R-:W-:Y:S02]  /*7190*/  IMAD R12, R29, R4.reuse, RZ ;  /* 0x000000041d0c7224 */ /* 0x080fe400078e02ff */
[----:B------:R-:W-:-:S04]  /*71a0*/  IMAD.WIDE.U32 R20, R6, R4, R20 ;  /* 0x0000000406147225 */ /* 0x000fc800078e0014 */
[----:B------:R-:W-:-:S05]  /*71b0*/  IMAD R12, R6, R5, R12 ;  /* 0x00000005060c7224 */ /* 0x000fca00078e020c */
[----:B------:R-:W-:Y:S02]  /*71c0*/  IADD3 R12, PT, PT, R12, R21, RZ ;  /* 0x000000150c0c7210 */ /* 0x000fe40007ffe0ff */
[----:B----4-:R-:W-:-:S04]  /*71d0*/  LEA R4, P0, R20, UR4, 0x1 ;  /* 0x0000000414047c11 */ /* 0x010fc8000f8008ff */
[----:B------:R-:W-:-:S05]  /*71e0*/  LEA.HI.X R5, R20, UR5, R12, 0x1, P0 ;  /* 0x0000000514057c11 */ /* 0x000fca00080f0c0c */
[----:B---3--:R4:W-:Y:S04]  /*71f0*/  STG.E.128 desc[UR16][R4.64], R8 ;  /* 0x0000000804007986 */ /* 0x0089e8000c101d10 */
.L_x_213:
[----:B------:R-:W-:Y:S05]  /*7200*/  BSYNC.RECONVERGENT B0 ;  /* 0x0000000000007941 */ /* 0x000fea0003800200 */
.L_x_212:
[----:B------:R-:W2:Y:S01]  /*7210*/  LDCU.64 UR4, c[0x0][0x5e0] ;  /* 0x0000bc00ff0477ac */ /* 0x000ea20008000a00 */
[----:B------:R-:W1:Y:S01]  /*7220*/  LDS.128 R20, [R197+0xa000] ;  /* 0x00a00000c5147984 */ /* 0x000e620000000c00 */
[----:B----4-:R-:W-:Y:S01]  /*7230*/  IMAD R4, R2, UR7, RZ ;  /* 0x0000000702047c24 */ /* 0x010fe2000f8e02ff */
[----:B------:R-:W-:Y:S01]  /*7240*/  IADD3 R30, P0, PT, R18, R14, RZ ;  /* 0x0000000e121e7210 */ /* 0x000fe20007f1e0ff */
[----:B------:R-:W-:Y:S02]  /*7250*/  BSSY.RECONVERGENT B0, `(.L_x_214) ;  /* 0x000001a000007945 */ /* 0x000fe40003800200 */
[----:B---3--:R-:W-:Y:S02]  /*7260*/  IMAD R9, R3, UR6, R4 ;  /* 0x0000000603097c24 */ /* 0x008fe4000f8e0204 */
[----:B------:R-:W3:Y:S03]  /*7270*/  @!P6 LDC.64 R4, c[0x0][0x568] ;  /* 0x00015a00ff04eb82 */ /* 0x000ee60000000a00 */
[----:B------:R-:W-:-:S02]  /*7280*/  IADD3.X R31, PT, PT, R16, R15, R9, P0, !PT ;  /* 0x0000000f101f7210 */ /* 0x000fc400007fe409 */
[----:B------:R4:W1:Y:S04]  /*7290*/  LDS.128 R12, [R197+0xc000] ;  /* 0x00c00000c50c7984 */ /* 0x0008680000000c00 */
[----:B------:R4:W1:Y:S01]  /*72a0*/  LDS.128 R8, [R197+0xd000] ;  /* 0x00d00000c5087984 */ /* 0x0008620000000c00 */
[----:B--2---:R-:W-:-:S03]  /*72b0*/  IMAD.WIDE.U32 R30, R188, UR4, R30 ;  /* 0x00000004bc1e7c25 */ /* 0x004fc6000f8e001e */
[----:B------:R4:W2:Y:S01]  /*72c0*/  LDS.128 R16, [R197+0xb000] ;  /* 0x00b00000c5107984 */ /* 0x0008a20000000c00 */
[----:B------:R-:W-:Y:S01]  /*72d0*/  IMAD R33, R188, UR5, R31 ;  /* 0x00000005bc217c24 */ /* 0x000fe2000f8e021f */
[----:B------:R-:W-:-:S05]  /*72e0*/  @!P6 MOV R32, R30 ;  /* 0x0000001e0020e202 */ /* 0x000fca0000000f00 */
[----:B------:R-:W-:-:S04]  /*72f0*/  @!P6 IMAD.WIDE.U32 R34, R193, R2, R32 ;  /* 0x00000002c122e225 */ /* 0x000fc800078e0020 */
[----:B------:R-:W-:Y:S01]  /*7300*/  @!P6 IMAD R26, R193, R3, R35 ;  /* 0x00000003c11ae224 */ /* 0x000fe200078e0223 */
[----:B---3--:R-:W-:-:S04]  /*7310*/  @!P6 LEA R4, P0, R34, R4, 0x1 ;  /* 0x000000042204e211 */ /* 0x008fc800078008ff */
[----:B------:R-:W-:-:S05]  /*7320*/  @!P6 LEA.HI.X R5, R34, R5, R26, 0x1, P0 ;  /* 0x000000052205e211 */ /* 0x000fca00000f0c1a */
[----:B-1----:R4:W-:Y:S01]  /*7330*/  @!P6 STG.E.128 desc[UR16][R4.64], R20 ;  /* 0x000000140400e986 */ /* 0x0029e2000c101d10 */
        /* <DEDUP_REMOVED lines=11> */
.L_x_215:
[----:B------:R-:W-:Y:S05]  /*73f0*/  BSYNC.RECONVERGENT B0 ;  /* 0x0000000000007941 */ /* 0x000fea0003800200 */
.L_x_214:
        /* <DEDUP_REMOVED lines=12> */
.L_x_217:
[----:B------:R-:W-:Y:S05]  /*74c0*/  BSYNC.RECONVERGENT B0 ;  /* 0x0000000000007941 */ /* 0x000fea0003800200 */
.L_x_216:
        /* <DEDUP_REMOVED lines=11> */
.L_x_166:
[----:B------:R-:W-:Y:S05]  /*7580*/  BSYNC.RECONVERGENT B1 ;  /* 0x0000000000017941 */ /* 0x000fea0003800200 */
.L_x_140:
        /* <DEDUP_REMOVED lines=11> */
.L_x_219:
        /* <DEDUP_REMOVED lines=12> */
.L_x_1406:


//--------------------- .text._ZN5flash44flash_bwd_dq_dk_dv_loop_seqk_parallel_kernelI23Flash_bwd_kernel_traitsILi64ELi128ELi128ELi8ELi4ELi4ELi4ELb0ELb0EN7cutlass10bfloat16_tE19Flash_kernel_traitsILi64ELi128ELi128ELi8ES3_EELb0ELb1ELb0ELb0ELb0ELb0ELb0EEEvNS_16Flash_bwd_paramsE --------------------------
	.section	.text._ZN5flash44flash_bwd_dq_dk_dv_loop_seqk_parallel_kernelI23Flash_bwd_kernel_traitsILi64ELi128ELi128ELi8ELi4ELi4ELi4ELb0ELb0EN7cutlass10bfloat16_tE19Flash_kernel_traitsILi64ELi128ELi128ELi8ES3_EELb0ELb1ELb0ELb0ELb0ELb0ELb0EEEvNS_16Flash_bwd_paramsE,"ax",@progbits
	.align	128
        .global         _ZN5flash44flash_bwd_dq_dk_dv_loop_seqk_parallel_kernelI23Flash_bwd_kernel_traitsILi64ELi128ELi128ELi8ELi4ELi4ELi4ELb0ELb0EN7cutlass10bfloat16_tE19Flash_kernel_traitsILi64ELi128ELi128ELi8ES3_EELb0ELb1ELb0ELb0ELb0ELb0ELb0EEEvNS_16Flash_bwd_paramsE
        .type           _ZN5flash44flash_bwd_dq_dk_dv_loop_seqk_parallel_kernelI23Flash_bwd_kernel_traitsILi64ELi128ELi128ELi8ELi4ELi4ELi4ELb0ELb0EN7cutlass10bfloat16_tE19Flash_kernel_traitsILi64ELi128ELi128ELi8ES3_EELb0ELb1ELb0ELb0ELb0ELb0ELb0EEEvNS_16Flash_bwd_paramsE,@function
        .size           _ZN5flash44flash_bwd_dq_dk_dv_loop_seqk_parallel_kernelI23Flash_bwd_kernel_traitsILi64ELi128ELi128ELi8ELi4ELi4ELi4ELb0ELb0EN7cutlass10bfloat16_tE19Flash_kernel_traitsILi64ELi128ELi128ELi8ES3_EELb0ELb1ELb0ELb0ELb0ELb0ELb0EEEvNS_16Flash_bwd_paramsE,(.L_x_1407 - _ZN5flash44flash_bwd_dq_dk_dv_loop_seqk_parallel_kernelI23Flash_bwd_kernel_traitsILi64ELi128ELi128ELi8ELi4ELi4ELi4ELb0ELb0EN7cutlass10bfloat16_tE19Flash_kernel_traitsILi64ELi128ELi128ELi8ES3_EELb0ELb1ELb0ELb0ELb0ELb0ELb0EEEvNS_16Flash_bwd_paramsE)
        .other          _ZN5flash44flash_bwd_dq_dk_dv_loop_seqk_parallel_kernelI23Flash_bwd_kernel_traitsILi64ELi128ELi128ELi8ELi4ELi4ELi4ELb0ELb0EN7cutlass10bfloat16_tE19Flash_kernel_traitsILi64ELi128ELi128ELi8ES3_EELb0ELb1ELb0ELb0ELb0ELb0ELb0EEEvNS_16Flash_bwd_paramsE,@"STO_CUDA_ENTRY STV_DEFAULT"
_ZN5flash44flash_bwd_dq_dk_dv_loop_seqk_parallel_kernelI23Flash_bwd_kernel_traitsILi64ELi128ELi128ELi8ELi4ELi4ELi4ELb0ELb0EN7cutlass10bfloat16_tE19Flash_kernel_traitsILi64ELi128ELi128ELi8ES3_EELb0ELb1ELb0ELb0ELb0ELb0ELb0EEEvNS_16Flash_bwd_paramsE:
.text._ZN5flash44flash_bwd_dq_dk_dv_loop_seqk_parallel_kernelI23Flash_bwd_kernel_traitsILi64ELi128ELi128ELi8ELi4ELi4ELi4ELb0ELb0EN7cutlass10bfloat16_tE19Flash_kernel_traitsILi64ELi128ELi128ELi8ES3_EELb0ELb1ELb0ELb0ELb0ELb0ELb0EEEvNS_16Flash_bwd_paramsE:
[----:B------:R-:W1:Y:S08]  /*0000*/  LDC R1, c[0x0][0x37c] ;  /* 0x0000df00ff017b82 */ /* 0x000e700000000800 */
[----:B------:R-:W2:Y:S01]  /*0010*/  LDC R0, c[0x0][0x438] ;  /* 0x00010e00ff007b82 */ /* 0x000ea20000000800 */
[----:B-1----:R-:W-:-:S07]  /*0020*/  VIADD R1, R1, 0xfffffff8 ;  /* 0xfffffff801017836 */ /* 0x002fce0000000000 */
[----:B------:R-:W1:Y:S01]  /*0030*/  S2UR UR39, SR_CTAID.X ;  /* 0x00000000002779c3 */ /* 0x000e620000002500 */
[----:B--2---:R-:W-:-:S05]  /*0040*/  VIADD R0, R0, 0x7f ;  /* 0x0000007f00007836 */ /* 0x004fca0000000000 */
[----:B------:R-:W-:-:S04]  /*0050*/  SHF.R.S32.HI R2, RZ, 0x1f, R0 ;  /* 0x0000001fff027819 */ /* 0x000fc80000011400 */
[----:B------:R-:W-:-:S04]  /*0060*/  LEA.HI R0, R2, R0, RZ, 0x7 ;  /* 0x0000000002007211 */ /* 0x000fc800078f38ff */
[----:B------:R-:W-:-:S04]  /*0070*/  SHF.R.S32.HI R0, RZ, 0x7, R0 ;  /* 0x00000007ff007819 */ /* 0x000fc80000011400 */
[----:B-1----:R-:W-:-:S13]  /*0080*/  ISETP.LE.AND P0, PT, R0, UR39, PT ;  /* 0x0000002700007c0c */ /* 0x002fda000bf03270 */
[----:B------:R-:W-:Y:S05]  /*0090*/  @P0 EXIT ;  /* 0x000000000000094d */ /* 0x000fea0003800000 */
[----:B------:R-:W1:Y:S01]  /*00a0*/  S2UR UR46, SR_CTAID.Y ;  /* 0x00000000002e79c3 */ /* 0x000e620000002600 */
[----:B------:R-:W1:Y:S01]  /*00b0*/  LDCU.64 UR40, c[0x0][0x468] ;  /* 0x00008d00ff2877ac */ /* 0x000e620008000a00 */
[----:B------:R-:W2:Y:S06]  /*00c0*/  LDCU.64 UR6, c[0x0][0x460] ;  /* 0x00008c00ff0677ac */ /* 0x000eac0008000a00 */
[----:B------:R-:W-:Y:S01]  /*00d0*/  S2UR UR24, SR_CgaCtaId ;  /* 0x00000000001879c3 */ /* 0x000fe20000008800 */
[----:B------:R-:W3:Y:S01]  /*00e0*/  LDCU.64 UR4, c[0x0][0x468] ;  /* 0x00008d00ff0477ac */ /* 0x000ee20008000a00 */
[----:B------:R-:W4:Y:S06]  /*00f0*/  LDCU.U8 UR8, c[0x0][0x532] ;  /* 0x0000a640ff0877ac */ /* 0x000f2c0008000000 */
[----:B------:R-:W-:Y:S01]  /*0100*/  S2UR UR23, SR_CTAID.Z ;  /* 0x00000000001779c3 */ /* 0x000fe20000002700 */
[----:B------:R-:W4:Y:S01]  /*0110*/  LDCU UR10, c[0x0][0x438] ;  /* 0x00008700ff0a77ac */ /* 0x000f220008000800 */
[----:B------:R-:W4:Y:S06]  /*0120*/  LDCU.64 UR32, c[0x0][0x358] ;  /* 0x00006b00ff2077ac */ /* 0x000f2c0008000a00 */
[----:B------:R-:W-:Y:S01]  /*0130*/  S2UR UR21, SR_CTAID.X ;  /* 0x00000000001579c3 */ /* 0x000fe20000002500 */
[----:B-1----:R-:W-:-:S02]  /*0140*/  ULEA UR40, UP0, UR46, UR40, 0x2 ;  /* 0x000000282e287291 */ /* 0x002fc4000f8010ff */
[----:B--2---:R-:W-:Y:S02]  /*0150*/  UISETP.NE.U32.AND UP1, UPT, UR6, URZ, UPT ;  /* 0x000000ff0600728c */ /* 0x004fe4000bf25070 */
[----:B------:R-:W-:Y:S02]  /*0160*/  ULEA.HI.X UR41, UR46, UR41, URZ, 0x2, UP0 ;  /* 0x000000292e297291 */ /* 0x000fe400080f14ff */
[----:B------:R-:W-:Y:S01]  /*0170*/  UISETP.NE.U32.AND UP0, UPT, UR6, URZ, UPT ;  /* 0x000000ff0600728c */ /* 0x000fe2000bf05070 */
[----:B------:R-:W-:Y:S01]  /*0180*/  S2UR UR18, SR_CTAID.Y ;  /* 0x00000000001279c3 */ /* 0x000fe20000002600 */
[----:B---3--:R-:W-:Y:S02]  /*0190*/  UISETP.EQ.U32.AND UP2, UPT, UR4, URZ, UPT ;  /* 0x000000ff0400728c */ /* 0x008fe4000bf42070 */
[----:B------:R-:W-:Y:S02]  /*01a0*/  UISETP.NE.U32.AND UP6, UPT, UR4, URZ, UPT ;  /* 0x000000ff0400728c */ /* 0x000fe4000bfc5070 */
[----:B------:R-:W-:-:S02]  /*01b0*/  UISETP.NE.AND.EX UP5, UPT, UR7, URZ, UPT, UP1 ;  /* 0x000000ff0700728c */ /* 0x000fc4000bfa5310 */
[----:B------:R-:W-:Y:S01]  /*01c0*/  UISETP.NE.AND.EX UP4, UPT, UR7, URZ, UPT, UP0 ;  /* 0x000000ff0700728c */ /* 0x000fe2000bf85300 */
[----:B------:R-:W1:Y:S01]  /*01d0*/  S2UR UR4, SR_CgaCtaId ;  /* 0x00000000000479c3 */ /* 0x000e620000008800 */
[----:B------:R-:W2:Y:S01]  /*01e0*/  LDCU.64 UR6, c[0x0][0x470] ;  /* 0x00008e00ff0677ac */ /* 0x000ea20008000a00 */
[----:B----4-:R-:W-:Y:S02]  /*01f0*/  UISETP.NE.AND UP3, UPT, UR8, URZ, UPT ;  /* 0x000000ff0800728c */ /* 0x010fe4000bf65270 */
[----:B------:R-:W-:-:S04]  /*0200*/  UISETP.NE.AND.EX UP6, UPT, UR5, URZ, UPT, UP6 ;  /* 0x000000ff0500728c */ /* 0x000fc8000bfc5360 */
[----:B------:R-:W3:Y:S01]  /*0210*/  S2UR UR20, SR_CTAID.Z ;  /* 0x00000000001479c3 */ /* 0x000ee20000002700 */
[----:B------:R-:W-:Y:S01]  /*0220*/  UISETP.EQ.OR.EX UP0, UPT, UR5, URZ, !UP3, UP2 ;  /* 0x000000ff0500728c */ /* 0x000fe2000df02720 */
[----:B------:R-:W-:Y:S02]  /*0230*/  UMOV UR8, 0x400 ;  /* 0x0000040000087882 */ /* 0x000fe40000000000 */
[----:B------:R-:W-:Y:S01]  /*0240*/  UMOV UR5, 0x400 ;  /* 0x0000040000057882 */ /* 0x000fe20000000000 */
[----:B------:R-:W-:Y:S02]  /*0250*/  UP2UR UR26, UPR, URZ, 0x1 ;  /* 0x00000001ff1a7883 */ /* 0x000fe40008000000 */
[----:B------:R-:W-:Y:S01]  /*0260*/  UP2UR UR25, UPR, URZ, 0x8 ;  /* 0x00000008ff197883 */ /* 0x000fe20008000000 */
[----:B------:R-:W4:Y:S01]  /*0270*/  LDCU.64 UR28, c[0x0][0x460] ;  /* 0x00008c00ff1c77ac */ /* 0x000f220008000a00 */
[----:B--2---:R-:W-:Y:S01]  /*0280*/  UISETP.NE.U32.AND UP0, UPT, UR6, URZ, UPT ;  /* 0x000000ff0600728c */ /* 0x004fe2000bf05070 */
[----:B------:R-:W2:Y:S01]  /*0290*/  LDCU UR19, c[0x0][0x438] ;  /* 0x00008700ff1377ac */ /* 0x000ea20008000800 */
[----:B-1----:R-:W-:Y:S01]  /*02a0*/  ULEA UR4, UR4, UR5, 0x18 ;  /* 0x0000000504047291 */ /* 0x002fe2000f8ec0ff */
[----:B------:R-:W1:Y:S01]  /*02b0*/  @!UP4 LDCU UR22, c[0x0][0x434] ;  /* 0x00008680ff16c7ac */ /* 0x000e620008000800 */
[----:B------:R-:W-:-:S02]  /*02c0*/  ULEA UR24, UR24, UR8, 0x18 ;  /* 0x0000000818187291 */ /* 0x000fc4000f8ec0ff */
[----:B------:R-:W-:Y:S01]  /*02d0*/  UISETP.NE.AND.EX UP3, UPT, UR7, URZ, UPT, UP0 ;  /* 0x000000ff0700728c */ /* 0x000fe2000bf65300 */
[----:B------:R-:W-:Y:S01]  /*02e0*/  UMOV UR5, 0xffffc000 ;  /* 0xffffc00000057882 */ /* 0x000fe20000000000 */
[----:B------:R-:W-:Y:S01]  /*02f0*/  UMOV UR27, URZ ;  /* 0x000000ff001b7c82 */ /* 0x000fe20008000000 */
[----:B------:R-:W-:-:S08]  /*0300*/  UMOV UR30, URZ ;  /* 0x000000ff001e7c82 */ /* 0x000fd00008000000 */
.L_x_307:
[----:B-----5:R-:W5:Y:S01]  /*0310*/  LDCU.64 UR8, c[0x0][0x478] ;  /* 0x00008f00ff0877ac */ /* 0x020f620008000a00 */
[----:B------:R-:W-:Y:S02]  /*0320*/  PLOP3.LUT P1, PT, PT, PT, UP3, 0x80, 0x8 ;  /* 0x000000000008781c */ /* 0x000fe40003f2f038 */
[----:B------:R-:W-:Y:S01]  /*0330*/  PLOP3.LUT P4, PT, PT, PT, UP5, 0x80, 0x8 ;  /* 0x000000000008781c */ /* 0x000fe20003f8f058 */
[----:B------:R-:W-:Y:S01]  /*0340*/  @UP3 ULEA UR12, UP0, UR46, UR6, 0x2 ;  /* 0x000000062e0c3291 */ /* 0x000fe2000f8010ff */
[----:B------:R-:W-:Y:S01]  /*0350*/  PLOP3.LUT P2, PT, PT, PT, UP4, 0x80, 0x8 ;  /* 0x000000000008781c */ /* 0x000fe20003f4f048 */
[----:B------:R-:W-:Y:S02]  /*0360*/  UISETP.NE.AND UP2, UPT, UR26, URZ, UPT ;  /* 0x000000ff1a00728c */ /* 0x000fe4000bf45270 */
[----:B------:R-:W-:Y:S02]  /*0370*/  @UP3 ULEA.HI.X UR13, UR46, UR7, URZ, 0x2, UP0 ;  /* 0x000000072e0d3291 */ /* 0x000fe400080f14ff */
[----:B---3--:R-:W-:-:S04]  /*0380*/  IMAD.U32 R4, RZ, RZ, UR12 ;  /* 0x0000000cff047e24 */ /* 0x008fc8000f8e00ff */
[----:B------:R-:W-:Y:S01]  /*0390*/  IMAD.U32 R5, RZ, RZ, UR13 ;  /* 0x0000000dff057e24 */ /* 0x000fe2000f8e00ff */
[----:B----4-:R-:W-:Y:S02]  /*03a0*/  UIMAD.WIDE.U32 UR12, UR46, 0x4, UR28 ;  /* 0x000000042e0c78a5 */ /* 0x010fe4000f8e001c */
[----:B-----5:R-:W-:Y:S02]  /*03b0*/  UISETP.NE.U32.AND UP0, UPT, UR8, URZ, UPT ;  /* 0x000000ff0800728c */ /* 0x020fe4000bf05070 */
[----:B------:R-:W4:Y:S02]  /*03c0*/  @P1 LDG.E R6, desc[UR32][R4.64] ;  /* 0x0000002004061981 */ /* 0x000f24000c1e1900 */
[----:B------:R-:W-:-:S06]  /*03d0*/  UISETP.NE.AND.EX UP0, UPT, UR9, URZ, UPT, UP0 ;  /* 0x000000ff0900728c */ /* 0x000fcc000bf05300 */
[----:B------:R-:W-:-:S05]  /*03e0*/  PLOP3.LUT P0, PT, PT, PT, UP0, 0x80, 0x8 ;  /* 0x000000000008781c */ /* 0x000fca0003f0f008 */
[----:B------:R-:W-:Y:S01]  /*03f0*/  @UP0 ULEA UR14, UP1, UR46, UR8, 0x2 ;  /* 0x000000082e0e0291 */ /* 0x000fe2000f8210ff */
[----:B------:R-:W-:Y:S01]  /*0400*/  PLOP3.LUT P3, PT, PT, PT, UP2, 0x80, 0x8 ;  /* 0x000000000008781c */ /* 0x000fe20003f6f028 */
[----:B------:R-:W5:Y:S02]  /*0410*/  @!UP0 LDCU UR11, c[0x0][0x43c] ;  /* 0x00008780ff0b87ac */ /* 0x000f640008000800 */
[----:B------:R-:W-:Y:S02]  /*0420*/  @UP0 ULEA.HI.X UR15, UR46, UR9, URZ, 0x2, UP1 ;  /* 0x000000092e0f0291 */ /* 0x000fe400088f14ff */
[----:B------:R-:W-:Y:S01]  /*0430*/  IMAD.U32 R2, RZ, RZ, UR14 ;  /* 0x0000000eff027e24 */ /* 0x000fe2000f8e00ff */
[----:B------:R-:W2:Y:S03]  /*0440*/  @!UP0 LDCU.64 UR8, c[0x0][0x488] ;  /* 0x00009100ff0887ac */ /* 0x000ea60008000a00 */
[----:B------:R-:W-:-:S05]  /*0450*/  IMAD.U32 R3, RZ, RZ, UR15 ;  /* 0x0000000fff037e24 */ /* 0x000fca000f8e00ff */
[----:B------:R3:W4:Y:S01]  /*0460*/  @P0 LDG.E R4, desc[UR32][R2.64] ;  /* 0x0000002002040981 */ /* 0x000722000c1e1900 */
[----:B------:R-:W-:Y:S01]  /*0470*/  UMOV UR36, URZ ;  /* 0x000000ff00247c82 */ /* 0x000fe20008000000 */
[----:B------:R-:W-:Y:S01]  /*0480*/  UMOV UR42, 0xffffffff ;  /* 0xffffffff002a7882 */ /* 0x000fe20000000000 */
[----:B------:R-:W-:Y:S01]  /*0490*/  UMOV UR38, 0xffffffff ;  /* 0xffffffff00267882 */ /* 0x000fe20000000000 */
[----:B--2---:R-:W-:-:S04]  /*04a0*/  @!UP0 UISETP.NE.U32.AND UP1, UPT, UR8, URZ, UPT ;  /* 0x000000ff0800828c */ /* 0x004fc8000bf25070 */
[----:B------:R-:W-:Y:S02]  /*04b0*/  @!UP0 UISETP.NE.AND.EX UP1, UPT, UR9, URZ, UPT, UP1 ;  /* 0x000000ff0900828c */ /* 0x000fe4000bf25310 */
[----:B------:R-:W-:Y:S02]  /*04c0*/  USHF.L.U32 UR44, UR39, 0x7, URZ ;  /* 0x00000007272c7899 */ /* 0x000fe400080006ff */
[----:B-----5:R-:W-:Y:S01]  /*04d0*/  @!UP0 USEL UR9, UR11, URZ, UP1 ;  /* 0x000000ff0b098287 */ /* 0x020fe20008800000 */
[----:B---3--:R-:W-:Y:S02]  /*04e0*/  IMAD.U32 R2, RZ, RZ, UR12 ;  /* 0x0000000cff027e24 */ /* 0x008fe4000f8e00ff */
[----:B------:R-:W-:-:S05]  /*04f0*/  IMAD.U32 R3, RZ, RZ, UR13 ;  /* 0x0000000dff037e24 */ /* 0x000fca000f8e00ff */
[----:B------:R-:W2:Y:S04]  /*0500*/  @P4 LDG.E R5, desc[UR32][R2.64] ;  /* 0x0000002002054981 */ /* 0x000ea8000c1e1900 */
[----:B------:R3:W5:Y:S02]  /*0510*/  @P2 LDG.E R0, desc[UR32][R2.64+0x4] ;  /* 0x0000042002002981 */ /* 0x000764000c1e1900 */
[----:B---3--:R-:W-:Y:S02]  /*0520*/  IMAD.U32 R2, RZ, RZ, UR40 ;  /* 0x00000028ff027e24 */ /* 0x008fe4000f8e00ff */
[----:B------:R-:W-:-:S05]  /*0530*/  IMAD.U32 R3, RZ, RZ, UR41 ;  /* 0x00000029ff037e24 */ /* 0x000fca000f8e00ff */
[----:B------:R-:W3:Y:S01]  /*0540*/  @!P3 LDG.E R2, desc[UR32][R2.64] ;  /* 0x000000200202b981 */ /* 0x000ee2000c1e1900 */
[----:B----4-:R-:W-:Y:S02]  /*0550*/  @P1 R2UR UR36, R6 ;  /* 0x00000000062412ca */ /* 0x010fe400000e0000 */
[----:B------:R-:W-:-:S13]  /*0560*/  @P0 R2UR UR35, R4 ;  /* 0x00000000042302ca */ /* 0x000fda00000e0000 */
[----:B------:R-:W-:Y:S01]  /*0570*/  @UP0 UIADD3 UR35, UPT, UPT, UR35, -UR36, URZ ;  /* 0x8000002423230290 */ /* 0x000fe2000fffe0ff */
[----:B--2---:R-:W-:Y:S02]  /*0580*/  @P4 R2UR UR42, R5 ;  /* 0x00000000052a42ca */ /* 0x004fe400000e0000 */
[----:B-----5:R-:W-:Y:S02]  /*0590*/  @P2 R2UR UR8, R0 ;  /* 0x00000000000822ca */ /* 0x020fe400000e0000 */
[----:B---3--:R-:W-:Y:S01]  /*05a0*/  @!P3 R2UR UR38, R2 ;  /* 0x000000000226b2ca */ /* 0x008fe200000e0000 */
[----:B------:R-:W-:-:S14]  /*05b0*/  BRA.U !UP6, `(.L_x_220) ;  /* 0x000000010e247547 */ /* 0x000fdc000b800000 */
[----:B------:R-:W-:Y:S01]  /*05c0*/  UISETP.NE.AND UP1, UPT, UR25, URZ, UPT ;  /* 0x000000ff1900728c */ /* 0x000fe2000bf25270 */
[----:B------:R-:W-:Y:S02]  /*05d0*/  IMAD.U32 R2, RZ, RZ, UR40 ;  /* 0x00000028ff027e24 */ /* 0x000fe4000f8e00ff */
[----:B------:R-:W-:-:S03]  /*05e0*/  IMAD.U32 R3, RZ, RZ, UR41 ;  /* 0x00000029ff037e24 */ /* 0x000fc6000f8e00ff */
[----:B------:R-:W-:-:S13]  /*05f0*/  PLOP3.LUT P0, PT, PT, PT, UP1, 0x80, 0x8 ;  /* 0x000000000008781c */ /* 0x000fda0003f0f018 */
[----:B------:R-:W2:Y:S04]  /*0600*/  @P0 LDG.E R0, desc[UR32][R2.64+0x4] ;  /* 0x0000042002000981 */ /* 0x000ea8000c1e1900 */
[----:B------:R-:W3:Y:S01]  /*0610*/  @!P0 LDG.E R2, desc[UR32][R2.64] ;  /* 0x0000002002028981 */ /* 0x000ee2000c1e1900 */
[----:B--2---:R-:W-:-:S13]  /*0620*/  @P0 R2UR UR10, R0 ;  /* 0x00000000000a02ca */ /* 0x004fda00000e0000 */
[----:B------:R-:W-:-:S07]  /*0630*/  @UP1 UIADD3 UR10, UPT, UPT, UR10, -UR38, URZ ;  /* 0x800000260a0a1290 */ /* 0x000fce000fffe0ff */
[----:B---3--:R-:W-:-:S15]  /*0640*/  @!P0 R2UR UR10, R2 ;  /* 0x00000000020a82ca */ /* 0x008fde00000e0000 */
.L_x_220:
[----:B------:R-:W-:Y:S01]  /*0650*/  @!UP0 UIADD3 UR35, UPT, UPT, UR9, UR10, -UR36 ;  /* 0x0000000a09238290 */ /* 0x000fe2000fffe824 */
[----:B-1----:R-:W-:Y:S01]  /*0660*/  @!UP4 UMOV UR37, UR22 ;  /* 0x000000160025cc82 */ /* 0x002fe20008000000 */
[----:B------:R-:W-:Y:S02]  /*0670*/  @UP4 UIADD3 UR37, UPT, UPT, UR8, -UR42, URZ ;  /* 0x8000002a08254290 */ /* 0x000fe4000fffe0ff */
[----:B------:R-:W-:-:S09]  /*0680*/  UISETP.GT.AND UP0, UPT, UR35, UR44, UPT ;  /* 0x0000002c2300728c */ /* 0x000fd2000bf04270 */
[----:B------:R-:W-:Y:S05]  /*0690*/  BRA.U !UP0, `(.L_x_221) ;  /* 0x00000099085c7547 */ /* 0x000fea000b800000 */
[----:B------:R-:W-:Y:S02]  /*06a0*/  UISETP.NE.AND UP1, UPT, UR42, -0x1, UPT ;  /* 0xffffffff2a00788c */ /* 0x000fe4000bf25270 */
[----:B------:R-:W-:Y:S02]  /*06b0*/  UIADD3 UR12, UPT, UPT, UR37, 0x7f, URZ ;  /* 0x0000007f250c7890 */ /* 0x000fe4000fffe0ff */
[----:B------:R-:W-:Y:S02]  /*06c0*/  UISETP.NE.AND UP2, UPT, UR38, -0x1, UPT ;  /* 0xffffffff2600788c */ /* 0x000fe4000bf45270 */
[----:B------:R-:W-:-:S04]  /*06d0*/  USHF.R.S32.HI UR34, URZ, 0x1f, UR12 ;  /* 0x0000001fff227899 */ /* 0x000fc8000801140c */
[----:B------:R-:W-:Y:S01]  /*06e0*/  ULEA.HI UR34, UR34, UR12, URZ, 0x7 ;  /* 0x0000000c22227291 */ /* 0x000fe2000f8f38ff */
[----:B------:R-:W1:Y:S01]  /*06f0*/  @!UP1 LDCU.64 UR10, c[0x0][0x398] ;  /* 0x00007300ff0a97ac */ /* 0x000e620008000a00 */
[----:B------:R-:W2:Y:S02]  /*0700*/  @UP1 LDCU.64 UR8, c[0x0][0x3b0] ;  /* 0x00007600ff0817ac */ /* 0x000ea40008000a00 */
[----:B------:R-:W-:-:S04]  /*0710*/  USHF.R.S32.HI UR34, URZ, 0x7, UR34 ;  /* 0x00000007ff227899 */ /* 0x000fc80008011422 */
[----:B------:R-:W-:-:S04]  /*0720*/  USHF.L.U32 UR31, UR34, 0x7, URZ ;  /* 0x00000007221f7899 */ /* 0x000fc800080006ff */
[----:B------:R-:W-:Y:S02]  /*0730*/  UIADD3 UR12, UPT, UPT, UR31, -0x80, URZ ;  /* 0xffffff801f0c7890 */ /* 0x000fe4000fffe0ff */
[----:B-1----:R-:W-:Y:S02]  /*0740*/  @!UP1 UIMAD.WIDE.U32 UR52, UR46, UR10, URZ ;  /* 0x0000000a2e3492a5 */ /* 0x002fe4000f8e00ff */
[----:B------:R-:W-:Y:S02]  /*0750*/  USHF.R.S32.HI UR49, URZ, 0x1f, UR12 ;  /* 0x0000001fff317899 */ /* 0x000fe4000801140c */
[----:B--2---:R-:W-:Y:S02]  /*0760*/  @UP1 UIMAD.WIDE.U32 UR14, UR42, UR8, URZ ;  /* 0x000000082a0e12a5 */ /* 0x004fe4000f8e00ff */
[----:B------:R-:W-:Y:S02]  /*0770*/  @!UP1 UIMAD UR13, UR46, UR11, UR53 ;  /* 0x0000000b2e0d92a4 */ /* 0x000fe4000f8e0235 */
[----:B------:R-:W-:-:S03]  /*0780*/  @UP1 UIMAD UR13, UR42, UR9, UR15 ;  /* 0x000000092a0d12a4 */ /* 0x000fc6000f8e020f */
[----:B------:R-:W-:Y:S01]  /*0790*/  @UP1 UMOV UR52, UR14 ;  /* 0x0000000e00341c82 */ /* 0x000fe20008000000 */
[----:B------:R-:W-:Y:S08]  /*07a0*/  BRA.U UP2, `(.L_x_222) ;  /* 0x0000000102307547 */ /* 0x000ff0000b800000 */
[----:B------:R-:W1:Y:S01]  /*07b0*/  LDCU.64 UR16, c[0x0][0x3b8] ;  /* 0x00007700ff1077ac */ /* 0x000e620008000a00 */
[----:B------:R-:W2:Y:S01]  /*07c0*/  LDCU.64 UR8, c[0x0][0x3a0] ;  /* 0x00007400ff0877ac */ /* 0x000ea20008000a00 */
[----:B------:R-:W-:-:S04]  /*07d0*/  USHF.R.S32.HI UR10, URZ, 0x1f, UR36 ;  /* 0x0000001fff0a7899 */ /* 0x000fc80008011424 */
[----:B-1----:R-:W-:Y:S02]  /*07e0*/  UIMAD UR10, UR10, UR16, URZ ;  /* 0x000000100a0a72a4 */ /* 0x002fe4000f8e02ff */
[----:B------:R-:W-:Y:S02]  /*07f0*/  UIMAD.WIDE.U32 UR14, UR36, UR16, URZ ;  /* 0x00000010240e72a5 */ /* 0x000fe4000f8e00ff */
[----:B------:R-:W-:-:S04]  /*0800*/  UIMAD UR10, UR36, UR17, UR10 ;  /* 0x00000011240a72a4 */ /* 0x000fc8000f8e020a */
[----:B------:R-:W-:-:S03]  /*0810*/  UIADD3 UR11, UPT, UPT, UR15, UR10, URZ ;  /* 0x0000000a0f0b7290 */ /* 0x000fc6000fffe0ff */
[----:B------:R-:W-:Y:S02]  /*0820*/  UMOV UR10, UR14 ;  /* 0x0000000e000a7c82 */ /* 0x000fe40008000000 */
[----:B--2---:R-:W-:-:S04]  /*0830*/  UIMAD.WIDE.U32 UR50, UR46, UR8, UR10 ;  /* 0x000000082e3272a5 */ /* 0x004fc8000f8e000a */
[----:B------:R-:W-:-:S06]  /*0840*/  UIMAD UR9, UR46, UR9, UR51 ;  /* 0x000000092e0972a4 */ /* 0x000fcc000f8e0233 */
[----:B------:R-:W-:Y:S01]  /*0850*/  MOV R21, UR9 ;  /* 0x0000000900157c02 */ /* 0x000fe20008000f00 */
[----:B------:R-:W-:Y:S05]  /*0860*/  BRA `(.L_x_223) ;  /* 0x0000000000187947 */ /* 0x000fea0003800000 */
.L_x_222:
[----:B------:R-:W1:Y:S01]  /*0870*/  LDCU.64 UR16, c[0x0][0x3b8] ;  /* 0x00007700ff1077ac */ /* 0x000e620008000a00 */
[----:B------:R-:W-:-:S04]  /*0880*/  UIADD3 UR8, UPT, UPT, UR36, UR38, URZ ;  /* 0x0000002624087290 */ /* 0x000fc8000fffe0ff */
[----:B-1----:R-:W-:Y:S02]  /*0890*/  UIMAD.WIDE.U32 UR50, UR8, UR16, URZ ;  /* 0x00000010083272a5 */ /* 0x002fe4000f8e00ff */
[----:B------:R-:W-:-:S04]  /*08a0*/  UIMAD UR8, UR8, UR17, URZ ;  /* 0x00000011080872a4 */ /* 0x000fc8000f8e02ff */
[----:B------:R-:W-:-:S06]  /*08b0*/  UIADD3 UR8, UPT, UPT, UR51, UR8, URZ ;  /* 0x0000000833087290 */ /* 0x000fcc000fffe0ff */
[----:B------:R-:W-:Y:S02]  /*08c0*/  MOV R21, UR8 ;  /* 0x0000000800157c02 */ /* 0x000fe40008000f00 */
.L_x_223:
[----:B------:R-:W1:Y:S01]  /*08d0*/  LDC R5, c[0x0][0x3e8] ;  /* 0x0000fa00ff057b82 */ /* 0x000e620000000800 */
[----:B------:R-:W2:Y:S01]  /*08e0*/  S2R R6, SR_CTAID.Z ;  /* 0x0000000000067919 */ /* 0x000ea20000002700 */
[----:B------:R-:W-:Y:S01]  /*08f0*/  USHF.R.S32.HI UR45, URZ, 0x1f, UR44 ;  /* 0x0000001fff2d7899 */ /* 0x000fe2000801142c */
[----:B-1----:R-:W-:-:S05]  /*0900*/  IABS R0, R5 ;  /* 0x0000000500007213 */ /* 0x002fca0000000000 */
[----:B------:R-:W-:-:S04]  /*0910*/  IMAD.MOV.U32 R4, RZ, RZ, R0 ;  /* 0x000000ffff047224 */ /* 0x000fc800078e0000 */
[----:B------:R-:W1:Y:S01]  /*0920*/  I2F.RP R2, R4 ;  /* 0x0000000400027306 */ /* 0x000e620000209400 */
[----:B--2---:R-:W-:-:S07]  /*0930*/  IABS R6, R6 ;  /* 0x0000000600067213 */ /* 0x004fce0000000000 */
[----:B-1----:R-:W1:Y:S02]  /*0940*/  MUFU.RCP R2, R2 ;  /* 0x0000000200027308 */ /* 0x002e640000001000 */
[----:B-1----:R-:W-:-:S06]  /*0950*/  VIADD R2, R2, 0xffffffe ;  /* 0x0ffffffe02027836 */ /* 0x002fcc0000000000 */
[----:B------:R-:W1:Y:S02]  /*0960*/  F2I.FTZ.U32.TRUNC.NTZ R3, R2 ;  /* 0x0000000200037305 */ /* 0x000e64000021f000 */
[----:B-1----:R-:W-:Y:S01]  /*0970*/  IADD3 R0, PT, PT, RZ, -R3, RZ ;  /* 0x80000003ff007210 */ /* 0x002fe20007ffe0ff */
[----:B------:R-:W-:-:S04]  /*0980*/  IMAD.MOV.U32 R2, RZ, RZ, RZ ;  /* 0x000000ffff027224 */ /* 0x000fc800078e00ff */
[----:B------:R-:W-:-:S04]  /*0990*/  IMAD R0, R0, R4, RZ ;  /* 0x0000000400007224 */ /* 0x000fc800078e02ff */
[----:B------:R-:W-:-:S04]  /*09a0*/  IMAD.HI.U32 R0, R3, R0, R2 ;  /* 0x0000000003007227 */ /* 0x000fc800078e0002 */
[----:B------:R-:W-:-:S04]  /*09b0*/  IMAD.MOV.U32 R3, RZ, RZ, R6 ;  /* 0x000000ffff037224 */ /* 0x000fc800078e0006 */
[----:B------:R-:W-:-:S05]  /*09c0*/  IMAD.HI.U32 R0, R0, R3, RZ ;  /* 0x0000000300007227 */ /* 0x000fca00078e00ff */
[----:B------:R-:W-:-:S05]  /*09d0*/  IADD3 R2, PT, PT, -R0, RZ, RZ ;  /* 0x000000ff00027210 */ /* 0x000fca0007ffe1ff */
[----:B------:R-:W-:-:S05]  /*09e0*/  IMAD R2, R4, R2, R3 ;  /* 0x0000000204027224 */ /* 0x000fca00078e0203 */
[----:B------:R-:W-:-:S13]  /*09f0*/  ISETP.GT.U32.AND P1, PT, R4, R2, PT ;  /* 0x000000020400720c */ /* 0x000fda0003f24070 */
[----:B------:R-:W-:Y:S02]  /*0a00*/  @!P1 IMAD.IADD R2, R2, 0x1, -R4 ;  /* 0x0000000102029824 */ /* 0x000fe400078e0a04 */
[----:B------:R-:W-:Y:S01]  /*0a10*/  @!P1 VIADD R0, R0, 0x1 ;  /* 0x0000000100009836 */ /* 0x000fe20000000000 */
[C---:B------:R-:W-:Y:S02]  /*0a20*/  ISETP.NE.AND P1, PT, R5.reuse, RZ, PT ;  /* 0x000000ff0500720c */ /* 0x040fe40003f25270 */
[----:B------:R-:W-:Y:S02]  /*0a30*/  ISETP.GE.U32.AND P2, PT, R2, R4, PT ;  /* 0x000000040200720c */ /* 0x000fe40003f46070 */
[----:B------:R-:W-:-:S04]  /*0a40*/  LOP3.LUT R2, R5, UR23, RZ, 0x3c, !PT ;  /* 0x0000001705027c12 */ /* 0x000fc8000f8e3cff */
[----:B------:R-:W-:-:S07]  /*0a50*/  ISETP.GE.AND P0, PT, R2, RZ, PT ;  /* 0x000000ff0200720c */ /* 0x000fce0003f06270 */
[----:B------:R-:W-:-:S05]  /*0a60*/  @P2 IADD3 R0, PT, PT, R0, 0x1, RZ ;  /* 0x0000000100002810 */ /* 0x000fca0007ffe0ff */
[----:B------:R-:W-:-:S05]  /*0a70*/  IMAD.MOV.U32 R16, RZ, RZ, R0 ;  /* 0x000000ffff107224 */ /* 0x000fca00078e0000 */
[----:B------:R-:W-:Y:S02]  /*0a80*/  @!P0 IADD3 R16, PT, PT, -R16, RZ, RZ ;  /* 0x000000ff10108210 */ /* 0x000fe40007ffe1ff */
[----:B------:R-:W-:-:S04]  /*0a90*/  @!P1 LOP3.LUT R16, RZ, R5, RZ, 0x33, !PT ;  /* 0x00000005ff109212 */ /* 0x000fc800078e33ff */
[----:B------:R-:W-:Y:S01]  /*0aa0*/  SHF.R.S32.HI R24, RZ, 0x1f, R16 ;  /* 0x0000001fff187819 */ /* 0x000fe20000011410 */
[----:B------:R-:W-:Y:S05]  /*0ab0*/  BRA.U UP2, `(.L_x_224) ;  /* 0x0000000102347547 */ /* 0x000fea000b800000 */
        /* <DEDUP_REMOVED lines=9> */
[----:B------:R-:W-:-:S03]  /*0b50*/  UIMAD UR9, UR46, UR9, UR11 ;  /* 0x000000092e0972a4 */ /* 0x000fc6000f8e020b */
[----:B------:R-:W-:-:S03]  /*0b60*/  UMOV UR48, UR10 ;  /* 0x0000000a00307c82 */ /* 0x000fc60008000000 */
[----:B------:R-:W-:Y:S01]  /*0b70*/  MOV R25, UR9 ;  /* 0x0000000900197c02 */ /* 0x000fe20008000f00 */
[----:B------:R-:W-:Y:S06]  /*0b80*/  BRA `(.L_x_225) ;  /* 0x00000000001c7947 */ /* 0x000fec0003800000 */
.L_x_224:
[----:B------:R-:W1:Y:S01]  /*0b90*/  LDCU.64 UR14, c[0x0][0x3c0] ;  /* 0x00007800ff0e77ac */ /* 0x000e620008000a00 */
[----:B------:R-:W-:-:S04]  /*0ba0*/  UIADD3 UR8, UPT, UPT, UR36, UR38, URZ ;  /* 0x0000002624087290 */ /* 0x000fc8000fffe0ff */
[----:B-1----:R-:W-:Y:S02]  /*0bb0*/  UIMAD.WIDE.U32 UR10, UR8, UR14, URZ ;  /* 0x0000000e080a72a5 */ /* 0x002fe4000f8e00ff */
[----:B------:R-:W-:-:S04]  /*0bc0*/  UIMAD UR8, UR8, UR15, URZ ;  /* 0x0000000f080872a4 */ /* 0x000fc8000f8e02ff */
[----:B------:R-:W-:Y:S01]  /*0bd0*/  UIADD3 UR8, UPT, UPT, UR11, UR8, URZ ;  /* 0x000000080b087290 */ /* 0x000fe2000fffe0ff */
[----:B------:R-:W-:-:S05]  /*0be0*/  UMOV UR48, UR10 ;  /* 0x0000000a00307c82 */ /* 0x000fca0008000000 */
[----:B------:R-:W-:-:S07]  /*0bf0*/  MOV R25, UR8 ;  /* 0x0000000800197c02 */ /* 0x000fce0008000f00 */
.L_x_225:
[----:B------:R-:W1:Y:S01]  /*0c00*/  @!UP1 LDCU.64 UR10, c[0x0][0x588] ;  /* 0x0000b100ff0a97ac */ /* 0x000e620008000a00 */
[----:B------:R-:W2:Y:S01]  /*0c10*/  @UP1 LDCU.64 UR8, c[0x0][0x590] ;  /* 0x0000b200ff0817ac */ /* 0x000ea20008000a00 */
[----:B------:R-:W3:Y:S01]  /*0c20*/  LDCU UR57, c[0x0][0x3e0] ;  /* 0x00007c00ff3977ac */ /* 0x000ee20008000800 */
[----:B------:R-:W3:Y:S01]  /*0c30*/  LDCU UR56, c[0x0][0x44c] ;  /* 0x00008980ff3877ac */ /* 0x000ee20008000800 */
[----:B-1----:R-:W-:Y:S02]  /*0c40*/  @!UP1 UIMAD.WIDE.U32 UR58, UR46, UR10, URZ ;  /* 0x0000000a2e3a92a5 */ /* 0x002fe4000f8e00ff */
[----:B--2---:R-:W-:Y:S02]  /*0c50*/  @UP1 UIMAD.WIDE.U32 UR54, UR42, UR8, URZ ;  /* 0x000000082a3612a5 */ /* 0x004fe4000f8e00ff */
[----:B------:R-:W-:Y:S02]  /*0c60*/  @!UP1 UIMAD UR11, UR46, UR11, UR59 ;  /* 0x0000000b2e0b92a4 */ /* 0x000fe4000f8e023b */
[----:B------:R-:W-:-:S03]  /*0c70*/  @UP1 UIMAD UR11, UR42, UR9, UR55 ;  /* 0x000000092a0b12a4 */ /* 0x000fc6000f8e0237 */
[----:B------:R-:W-:Y:S01]  /*0c80*/  @UP1 UMOV UR58, UR54 ;  /* 0x00000036003a1c82 */ /* 0x000fe20008000000 */
[----:B---3--:R-:W-:Y:S01]  /*0c90*/  UIMAD.WIDE UR62, UR57, UR56, URZ ;  /* 0x00000038393e72a5 */ /* 0x008fe2000f8e02ff */
[----:B------:R-:W-:Y:S11]  /*0ca0*/  BRA.U UP1, `(.L_x_226) ;  /* 0x0000000101447547 */ /* 0x000ff6000b800000 */
[----:B------:R-:W1:Y:S01]  /*0cb0*/  LDCU UR60, c[0x0][0x444] ;  /* 0x00008880ff3c77ac */ /* 0x000e620008000800 */
[----:B------:R-:W-:Y:S02]  /*0cc0*/  USHF.R.S32.HI UR9, URZ, 0x1f, UR57 ;  /* 0x0000001fff097899 */ /* 0x000fe40008011439 */
[----:B-1----:R-:W-:Y:S02]  /*0cd0*/  USHF.R.S32.HI UR8, URZ, 0x1f, UR60 ;  /* 0x0000001fff087899 */ /* 0x002fe4000801143c */
[----:B------:R-:W-:Y:S02]  /*0ce0*/  UIMAD.WIDE.U32 UR60, UR46, UR60, URZ ;  /* 0x0000003c2e3c72a5 */ /* 0x000fe4000f8e00ff */
[----:B------:R-:W-:Y:S02]  /*0cf0*/  UIMAD UR8, UR8, UR46, URZ ;  /* 0x0000002e080872a4 */ /* 0x000fe4000f8e02ff */
[----:B------:R-:W-:Y:S02]  /*0d00*/  UIMAD.WIDE.U32 UR54, UR60, UR57, URZ ;  /* 0x000000393c3672a5 */ /* 0x000fe4000f8e00ff */
[----:B------:R-:W-:-:S04]  /*0d10*/  UIADD3 UR8, UPT, UPT, UR61, UR8, URZ ;  /* 0x000000083d087290 */ /* 0x000fc8000fffe0ff */
[----:B------:R-:W-:-:S04]  /*0d20*/  UIMAD UR8, UR8, UR57, URZ ;  /* 0x00000039080872a4 */ /* 0x000fc8000f8e02ff */
[----:B------:R-:W-:Y:S02]  /*0d30*/  UIMAD UR8, UR9, UR60, UR8 ;  /* 0x0000003c090872a4 */ /* 0x000fe4000f8e0208 */
[----:B------:R-:W-:Y:S02]  /*0d40*/  USHF.R.S32.HI UR9, URZ, 0x1f, UR56 ;  /* 0x0000001fff097899 */ /* 0x000fe40008011438 */
[----:B------:R-:W-:Y:S02]  /*0d50*/  UIADD3 UR8, UPT, UPT, UR55, UR8, URZ ;  /* 0x0000000837087290 */ /* 0x000fe4000fffe0ff */
[----:B------:R-:W-:Y:S02]  /*0d60*/  UIMAD.WIDE.U32 UR60, UR54, UR56, URZ ;  /* 0x00000038363c72a5 */ /* 0x000fe4000f8e00ff */
[----:B------:R-:W-:-:S04]  /*0d70*/  UIMAD UR8, UR8, UR56, URZ ;  /* 0x00000038080872a4 */ /* 0x000fc8000f8e02ff */
[----:B------:R-:W-:-:S03]  /*0d80*/  UIMAD UR8, UR9, UR54, UR8 ;  /* 0x00000036090872a4 */ /* 0x000fc6000f8e0208 */
[----:B------:R-:W-:Y:S01]  /*0d90*/  UMOV UR54, UR60 ;  /* 0x0000003c00367c82 */ /* 0x000fe20008000000 */
[----:B------:R-:W-:Y:S01]  /*0da0*/  UIADD3 UR8, UPT, UPT, UR61, UR8, URZ ;  /* 0x000000083d087290 */ /* 0x000fe2000fffe0ff */
[----:B------:R-:W-:Y:S11]  /*0db0*/  BRA `(.L_x_227) ;  /* 0x00000000000c7947 */ /* 0x000ff60003800000 */
.L_x_226:
[----:B------:R-:W-:Y:S02]  /*0dc0*/  UIMAD.WIDE.U32 UR54, UR62, UR42, URZ ;  /* 0x0000002a3e3672a5 */ /* 0x000fe4000f8e00ff */
[----:B------:R-:W-:-:S04]  /*0dd0*/  UIMAD UR8, UR63, UR42, URZ ;  /* 0x0000002a3f0872a4 */ /* 0x000fc8000f8e02ff */
[----:B------:R-:W-:Y:S02]  /*0de0*/  UIADD3 UR8, UPT, UPT, UR55, UR8, URZ ;  /* 0x0000000837087290 */ /* 0x000fe4000fffe0ff */
.L_x_227:
[----:B------:R-:W1:Y:S01]  /*0df0*/  LDCU.U8 UR43, c[0x0][0x548] ;  /* 0x0000a900ff2b77ac */ /* 0x000e620008000000 */
[----:B------:R-:W-:Y:S01]  /*0e00*/  USHF.L.U32 UR59, UR46, 0x7, URZ ;  /* 0x000000072e3b7899 */ /* 0x000fe200080006ff */
[----:B------:R-:W2:Y:S03]  /*0e10*/  LDCU.U8 UR10, c[0x0][0x5f0] ;  /* 0x0000be00ff0a77ac */ /* 0x000ea60008000000 */
[----:B------:R-:W-:-:S04]  /*0e20*/  USEL UR9, UR59, URZ, UP5 ;  /* 0x000000ff3b097287 */ /* 0x000fc8000a800000 */
[----:B------:R-:W-:Y:S02]  /*0e30*/  UIADD3 UR9, UP0, UPT, UR12, UR9, URZ ;  /* 0x000000090c097290 */ /* 0x000fe4000ff1e0ff */
[----:B-1----:R-:W-:Y:S02]  /*0e40*/  UISETP.NE.AND UP1, UPT, UR43, URZ, UPT ;  /* 0x000000ff2b00728c */ /* 0x002fe4000bf25270 */
[----:B------:R-:W-:Y:S02]  /*0e50*/  UIADD3.X UR53, UPT, UPT, URZ, UR49, URZ, UP0, !UPT ;  /* 0x00000031ff357290 */ /* 0x000fe400087fe4ff */
[----:B------:R-:W-:Y:S02]  /*0e60*/  UIMAD.WIDE.U32 UR60, UR9, UR62, URZ ;  /* 0x0000003e093c72a5 */ /* 0x000fe4000f8e00ff */
[----:B------:R-:W-:-:S04]  /*0e70*/  UIMAD UR53, UR53, UR62, URZ ;  /* 0x0000003e353572a4 */ /* 0x000fc8000f8e02ff */
[----:B------:R-:W-:Y:S02]  /*0e80*/  UIMAD UR53, UR63, UR9, UR53 ;  /* 0x000000093f3572a4 */ /* 0x000fe4000f8e0235 */
[----:B------:R-:W-:Y:S02]  /*0e90*/  UIMAD UR9, UR23, UR56, URZ ;  /* 0x00000038170972a4 */ /* 0x000fe4000f8e02ff */
[----:B------:R-:W-:Y:S01]  /*0ea0*/  UIADD3 UR53, UPT, UPT, UR61, UR53, URZ ;  /* 0x000000353d357290 */ /* 0x000fe2000fffe0ff */
[----:B--2---:R-:W-:Y:S11]  /*0eb0*/  BRA.U !UP1, `(.L_x_228) ;  /* 0x00000001091c7547 */ /* 0x004ff6000b800000 */
[----:B------:R-:W1:Y:S01]  /*0ec0*/  LDCU UR43, c[0x0][0x434] ;  /* 0x00008680ff2b77ac */ /* 0x000e620008000800 */
[----:B------:R-:W2:Y:S01]  /*0ed0*/  LDCU UR51, c[0x0][0x454] ;  /* 0x00008a80ff3377ac */ /* 0x000ea20008000800 */
[----:B------:R-:W-:Y:S02]  /*0ee0*/  UISETP.NE.AND UP0, UPT, UR42, -0x1, UPT ;  /* 0xffffffff2a00788c */ /* 0x000fe4000bf05270 */
[----:B-1----:R-:W-:-:S04]  /*0ef0*/  UIMAD UR43, UR46, UR43, URZ ;  /* 0x0000002b2e2b72a4 */ /* 0x002fc8000f8e02ff */
[----:B------:R-:W-:-:S04]  /*0f00*/  USEL UR43, UR43, UR42, !UP0 ;  /* 0x0000002a2b2b7287 */ /* 0x000fc8000c000000 */
[----:B--2---:R-:W-:Y:S01]  /*0f10*/  UIMAD UR51, UR23, UR51, UR43 ;  /* 0x00000033173372a4 */ /* 0x004fe2000f8e022b */
[----:B------:R-:W-:Y:S05]  /*0f20*/  BRA `(.L_x_229) ;  /* 0x00000000000c7947 */ /* 0x000fea0003800000 */
.L_x_228:
[----:B------:R-:W1:Y:S01]  /*0f30*/  LDCU UR51, c[0x0][0x434] ;  /* 0x00008680ff3377ac */ /* 0x000e620008000800 */
[----:B------:R-:W-:-:S04]  /*0f40*/  UIMAD UR43, UR46, UR57, UR23 ;  /* 0x000000392e2b72a4 */ /* 0x000fc8000f8e0217 */
[----:B-1----:R-:W-:Y:S02]  /*0f50*/  UIMAD UR51, UR43, UR51, URZ ;  /* 0x000000332b3372a4 */ /* 0x002fe4000f8e02ff */
.L_x_229:
[----:B------:R-:W-:Y:S01]  /*0f60*/  UIADD3 UR47, UPT, UPT, UR34, -0x1, URZ ;  /* 0xffffffff222f7890 */ /* 0x000fe2000fffe0ff */
[----:B------:R-:W-:Y:S09]  /*0f70*/  BRA.U !UP1, `(.L_x_230) ;  /* 0x0000000109247547 */ /* 0x000ff2000b800000 */
[----:B------:R-:W1:Y:S01]  /*0f80*/  LDCU UR43, c[0x0][0x444] ;  /* 0x00008880ff2b77ac */ /* 0x000e620008000800 */
[----:B------:R-:W-:Y:S01]  /*0f90*/  UISETP.NE.AND UP0, UPT, UR42, -0x1, UPT ;  /* 0xffffffff2a00788c */ /* 0x000fe2000bf05270 */
[----:B------:R-:W2:Y:S10]  /*0fa0*/  LDCU UR55, c[0x0][0x430] ;  /* 0x00008600ff3777ac */ /* 0x000eb40008000800 */
[----:B-1----:R-:W-:Y:S01]  /*0fb0*/  @!UP0 UIMAD UR42, UR46, UR43, URZ ;  /* 0x0000002b2e2a82a4 */ /* 0x002fe2000f8e02ff */
[----:B------:R-:W2:Y:S03]  /*0fc0*/  LDCU UR43, c[0x0][0x454] ;  /* 0x00008a80ff2b77ac */ /* 0x000ea60008000800 */
[----:B------:R-:W-:-:S02]  /*0fd0*/  UIADD3 UR42, UPT, UPT, UR59, UR42, URZ ;  /* 0x0000002a3b2a7290 */ /* 0x000fc4000fffe0ff */
[----:B--2---:R-:W-:-:S04]  /*0fe0*/  ULEA UR55, UR55, UR43, 0x7 ;  /* 0x0000002b37377291 */ /* 0x004fc8000f8e38ff */
[----:B------:R-:W-:Y:S01]  /*0ff0*/  UIMAD UR55, UR55, UR23, UR42 ;  /* 0x00000017373772a4 */ /* 0x000fe2000f8e022a */
[----:B------:R-:W-:Y:S11]  /*1000*/  BRA `(.L_x_231) ;  /* 0x00000000000c7947 */ /* 0x000ff60003800000 */
.L_x_230:
[----:B------:R-:W1:Y:S01]  /*1010*/  LDCU UR55, c[0x0][0x444] ;  /* 0x00008880ff3777ac */ /* 0x000e620008000800 */
[----:B------:R-:W-:-:S04]  /*1020*/  UIMAD UR42, UR46, UR57, UR23 ;  /* 0x000000392e2a72a4 */ /* 0x000fc8000f8e0217 */
[----:B-1----:R-:W-:-:S12]  /*1030*/  UIMAD UR55, UR42, UR55, URZ ;  /* 0x000000372a3772a4 */ /* 0x002fd8000f8e02ff */
.L_x_231:
[----:B------:R-:W-:Y:S01]  /*1040*/  USHF.R.S32.HI UR42, URZ, 0x1f, UR9 ;  /* 0x0000001fff2a7899 */ /* 0x000fe20008011409 */
[----:B------:R-:W1:Y:S01]  /*1050*/  S2R R31, SR_TID.X ;  /* 0x00000000001f7919 */ /* 0x000e620000002100 */
[----:B------:R-:W-:Y:S01]  /*1060*/  UIADD3 UR54, UP1, UP0, UR60, UR54, UR9 ;  /* 0x000000363c367290 */ /* 0x000fe2000f83e009 */
[----:B------:R-:W2:Y:S01]  /*1070*/  LDC.64 R14, c[0x0][0x3b0] ;  /* 0x0000ec00ff0e7b82 */ /* 0x000ea20000000a00 */
[----:B------:R-:W3:Y:S01]  /*1080*/  LDCU UR9, c[0x0][0x508] ;  /* 0x0000a100ff0977ac */ /* 0x000ee20008000800 */
[----:B------:R-:W-:Y:S01]  /*1090*/  IMAD.MOV.U32 R13, RZ, RZ, RZ ;  /* 0x000000ffff0d7224 */ /* 0x000fe200078e00ff */
[----:B------:R-:W-:Y:S01]  /*10a0*/  ISETP.NE.AND P3, PT, RZ, UR10, PT ;  /* 0x0000000aff007c0c */ /* 0x000fe2000bf65270 */
[----:B------:R-:W-:Y:S01]  /*10b0*/  BSSY.RECONVERGENT B1, `(.L_x_221) ;  /* 0x00008f5000017945 */ /* 0x000fe20003800200 */
[----:B------:R-:W-:Y:S02]  /*10c0*/  UIADD3 UR43, UPT, UPT, UR44, UR37, URZ ;  /* 0x000000252c2b7290 */ /* 0x000fe4000fffe0ff */
[----:B------:R-:W-:Y:S01]  /*10d0*/  UIADD3.X UR53, UPT, UPT, UR53, UR8, UR42, UP1, UP0 ;  /* 0x0000000835357290 */ /* 0x000fe20008fe042a */
[----:B------:R-:W4:Y:S01]  /*10e0*/  LDC.64 R10, c[0x0][0x590] ;  /* 0x00016400ff0a7b82 */ /* 0x000f220000000a00 */
[----:B------:R-:W-:Y:S01]  /*10f0*/  UIMAD UR56, UR57, UR56, URZ ;  /* 0x00000038393872a4 */ /* 0x000fe2000f8e02ff */
[----:B------:R-:W5:Y:S01]  /*1100*/  LDCU.64 UR60, c[0x0][0x420] ;  /* 0x00008400ff3c77ac */ /* 0x000f620008000a00 */
[----:B------:R-:W-:-:S05]  /*1110*/  ULEA UR55, UR47, UR55, 0x7 ;  /* 0x000000372f377291 */ /* 0x000fca000f8e38ff */
[----:B------:R-:W5:Y:S01]  /*1120*/  LDC.64 R8, c[0x0][0x5f8] ;  /* 0x00017e00ff087b82 */ /* 0x000f620000000a00 */
[----:B------:R-:W-:Y:S02]  /*1130*/  ULEA UR51, UR47, UR51, 0x7 ;  /* 0x000000332f337291 */ /* 0x000fe4000f8e38ff */
[----:B---3--:R-:W-:-:S04]  /*1140*/  UIADD3 UR9, UPT, UPT, UR43, -UR9, -UR35 ;  /* 0x800000092b097290 */ /* 0x008fc8000fffe823 */
[----:B------:R-:W-:Y:S01]  /*1150*/  USHF.R.S32.HI UR8, URZ, 0x1f, UR9 ;  /* 0x0000001fff087899 */ /* 0x000fe20008011409 */
[----:B--2---:R-:W-:Y:S01]  /*1160*/  IMAD R0, R14, UR49, RZ ;  /* 0x000000310e007c24 */ /* 0x004fe2000f8e02ff */
[----:B------:R-:W2:Y:S02]  /*1170*/  LDC.64 R18, c[0x0][0x598] ;  /* 0x00016600ff127b82 */ /* 0x000ea40000000a00 */
[----:B------:R-:W-:Y:S01]  /*1180*/  ULEA.HI UR8, UR8, UR9, URZ, 0x7 ;  /* 0x0000000908087291 */ /* 0x000fe2000f8f38ff */
[----:B------:R-:W-:Y:S02]  /*1190*/  IMAD R0, R15, UR12, R0 ;  /* 0x0000000c0f007c24 */ /* 0x000fe4000f8e0200 */
[----:B-1----:R-:W-:Y:S01]  /*11a0*/  IMAD.SHL.U32 R27, R31, 0x8, RZ ;  /* 0x000000081f1b7824 */ /* 0x002fe200078e00ff */
[----:B------:R-:W-:Y:S01]  /*11b0*/  USHF.R.S32.HI UR42, URZ, 0x7, UR8 ;  /* 0x00000007ff2a7899 */ /* 0x000fe20008011408 */
[----:B----4-:R-:W-:Y:S01]  /*11c0*/  IMAD R7, R10, UR49, RZ ;  /* 0x000000310a077c24 */ /* 0x010fe2000f8e02ff */
[----:B------:R-:W-:-:S02]  /*11d0*/  SHF.R.U32.HI R20, RZ, 0x5, R31 ;  /* 0x00000005ff147819 */ /* 0x000fc4000001161f */
[----:B------:R-:W-:Y:S01]  /*11e0*/  LOP3.LUT R12, R27, 0x38, RZ, 0xc0, !PT ;  /* 0x000000381b0c7812 */ /* 0x000fe200078ec0ff */
[----:B------:R-:W-:Y:S01]  /*11f0*/  UISETP.LT.AND UP0, UPT, URZ, UR42, UPT ;  /* 0x0000002aff00728c */ /* 0x000fe2000bf01270 */
[----:B------:R-:W-:Y:S01]  /*1200*/  LOP3.LUT R17, R31, 0x1f, RZ, 0xc0, !PT ;  /* 0x0000001f1f117812 */ /* 0x000fe200078ec0ff */
[----:B------:R-:W1:Y:S01]  /*1210*/  LDCU.64 UR8, c[0x0][0x3c8] ;  /* 0x00007900ff0877ac */ /* 0x000e620008000a00 */
[----:B------:R-:W-:Y:S01]  /*1220*/  SHF.R.U32.HI R26, RZ, 0x3, R31 ;  /* 0x00000003ff1a7819 */ /* 0x000fe2000001161f */
[----:B------:R-:W-:Y:S01]  /*1230*/  IMAD.WIDE.U32 R2, R14, UR12, R12 ;  /* 0x0000000c0e027c25 */ /* 0x000fe2000f8e000c */
[----:B------:R-:W-:Y:S02]  /*1240*/  USEL UR42, URZ, UR42, !UP0 ;  /* 0x0000002aff2a7287 */ /* 0x000fe4000c000000 */
[C---:B------:R-:W-:Y:S01]  /*1250*/  IADD3 R28, PT, PT, R26.reuse, 0x20, RZ ;  /* 0x000000201a1c7810 */ /* 0x040fe20007ffe0ff */
[----:B------:R-:W-:Y:S01]  /*1260*/  VIADD R30, R26, 0x40 ;  /* 0x000000401a1e7836 */ /* 0x000fe20000000000 */
[----:B------:R-:W-:Y:S01]  /*1270*/  IADD3 R4, P0, PT, R2, UR52, RZ ;  /* 0x0000003402047c10 */ /* 0x000fe2000ff1e0ff */
[----:B------:R-:W-:Y:S01]  /*1280*/  UISETP.GT.AND UP0, UPT, UR34, UR42, UPT ;  /* 0x0000002a2200728c */ /* 0x000fe2000bf04270 */
[----:B------:R-:W-:-:S02]  /*1290*/  VIADD R29, R26, 0x60 ;  /* 0x000000601a1d7836 */ /* 0x000fc40000000000 */
[----:B------:R-:W-:Y:S02]  /*12a0*/  IADD3.X R5, PT, PT, R3, UR13, R0, P0, !PT ;  /* 0x0000000d03057c10 */ /* 0x000fe400087fe400 */
[----:B------:R-:W-:Y:S01]  /*12b0*/  IADD3 R2, P0, PT, R12, UR58, RZ ;  /* 0x0000003a0c027c10 */ /* 0x000fe2000ff1e0ff */
[----:B------:R-:W3:Y:S03]  /*12c0*/  LDCU.64 UR58, c[0x0][0x5e8] ;  /* 0x0000bd00ff3a77ac */ /* 0x000ee60008000a00 */
[----:B------:R-:W-:Y:S01]  /*12d0*/  IADD3.X R3, PT, PT, RZ, UR11, RZ, P0, !PT ;  /* 0x0000000bff037c10 */ /* 0x000fe200087fe4ff */
[----:B-1----:R-:W-:Y:S01]  /*12e0*/  IMAD.U32 R0, RZ, RZ, UR8 ;  /* 0x00000008ff007e24 */ /* 0x002fe2000f8e00ff */
[----:B------:R-:W1:Y:S01]  /*12f0*/  LDCU.64 UR10, c[0x0][0x550] ;  /* 0x0000aa00ff0a77ac */ /* 0x000e620008000a00 */
[----:B------:R-:W-:Y:S02]  /*1300*/  IMAD.U32 R6, RZ, RZ, UR9 ;  /* 0x00000009ff067e24 */ /* 0x000fe4000f8e00ff */
[----:B------:R-:W-:Y:S01]  /*1310*/  IMAD.WIDE.U32 R4, R0, UR23, R4 ;  /* 0x0000001700047c25 */ /* 0x000fe2000f8e0004 */
[----:B------:R-:W4:Y:S03]  /*1320*/  LDCU.64 UR8, c[0x0][0x570] ;  /* 0x0000ae00ff0877ac */ /* 0x000f260008000a00 */
[----:B------:R-:W-:-:S02]  /*1330*/  IMAD R0, R11, UR12, R7 ;  /* 0x0000000c0b007c24 */ /* 0x000fc4000f8e0207 */
[----:B------:R-:W-:Y:S01]  /*1340*/  IMAD.WIDE.U32 R2, R10, UR12, R2 ;  /* 0x0000000c0a027c25 */ /* 0x000fe2000f8e0002 */
[----:B------:R-:W3:Y:S03]  /*1350*/  LDCU.64 UR12, c[0x0][0x380] ;  /* 0x00007000ff0c77ac */ /* 0x000ee60008000a00 */
[----:B------:R-:W-:Y:S01]  /*1360*/  IMAD R7, R6, UR23, R5 ;  /* 0x0000001706077c24 */ /* 0x000fe2000f8e0205 */
[----:B------:R-:W-:Y:S01]  /*1370*/  MOV R6, R4 ;  /* 0x0000000400067202 */ /* 0x000fe20000000f00 */
[----:B-----5:R-:W-:-:S04]  /*1380*/  IMAD.WIDE.U32 R4, R8, UR21, RZ ;  /* 0x0000001508047c25 */ /* 0x020fc8000f8e00ff */
[----:B------:R-:W-:Y:S01]  /*1390*/  IMAD.IADD R3, R3, 0x1, R0 ;  /* 0x0000000103037824 */ /* 0x000fe200078e0200 */
[----:B------:R-:W-:Y:S01]  /*13a0*/  SEL R4, R4, RZ, P3 ;  /* 0x000000ff04047207 */ /* 0x000fe20001800000 */
[----:B------:R-:W-:Y:S01]  /*13b0*/  IMAD R0, R20, UR56, R17 ;  /* 0x0000003814007c24 */ /* 0x000fe2000f8e0211 */
[----:B------:R-:W-:Y:S01]  /*13c0*/  USHF.L.U32 UR56, UR56, 0x7, URZ ;  /* 0x0000000738387899 */ /* 0x000fe200080006ff */
[----:B------:R-:W-:Y:S02]  /*13d0*/  IMAD R5, R9, UR21, R5 ;  /* 0x0000001509057c24 */ /* 0x000fe4000f8e0205 */
[----:B--2---:R-:W-:Y:S01]  /*13e0*/  IMAD.WIDE.U32 R2, R18, UR23, R2 ;  /* 0x0000001712027c25 */ /* 0x004fe2000f8e0002 */
[----:B------:R-:W-:Y:S02]  /*13f0*/  IADD3 R9, P1, P0, R0, UR54, R4 ;  /* 0x0000003600097c10 */ /* 0x000fe4000f83e004 */
[----:B------:R-:W-:Y:S01]  /*1400*/  SHF.R.S32.HI R8, RZ, 0x1f, R0 ;  /* 0x0000001fff087819 */ /* 0x000fe20000011400 */
[----:B------:R-:W-:Y:S01]  /*1410*/  IMAD R3, R19, UR23, R3 ;  /* 0x0000001713037c24 */ /* 0x000fe2000f8e0203 */
[----:B------:R-:W-:Y:S01]  /*1420*/  SEL R0, R5, RZ, P3 ;  /* 0x000000ff05007207 */ /* 0x000fe20001800000 */
[C---:B------:R-:W-:Y:S01]  /*1430*/  IMAD.WIDE.U32 R4, R26.reuse, R14, R6 ;  /* 0x0000000e1a047225 */ /* 0x040fe200078e0006 */
[----:B------:R-:W-:-:S02]  /*1440*/  IADD3 R19, P2, PT, R26, 0x60, RZ ;  /* 0x000000601a137810 */ /* 0x000fc40007f5e0ff */
[----:B------:R-:W-:Y:S01]  /*1450*/  IADD3.X R7, PT, PT, R8, UR53, R0, P1, P0 ;  /* 0x0000003508077c10 */ /* 0x000fe20008fe0400 */
[----:B------:R-:W-:Y:S01]  /*1460*/  IMAD R6, R26, R15, R5 ;  /* 0x0000000f1a067224 */ /* 0x000fe200078e0205 */
[----:B---3--:R-:W-:Y:S01]  /*1470*/  LEA R242, P1, R4, UR12, 0x1 ;  /* 0x0000000c04f27c11 */ /* 0x008fe2000f8208ff */
[----:B------:R-:W-:Y:S01]  /*1480*/  IMAD.U32 R0, RZ, RZ, UR56 ;  /* 0x00000038ff007e24 */ /* 0x000fe2000f8e00ff */
[----:B------:R-:W-:Y:S01]  /*1490*/  IADD3 R5, P0, PT, R9, UR56, RZ ;  /* 0x0000003809057c10 */ /* 0x000fe2000ff1e0ff */
[----:B------:R-:W-:Y:S01]  /*14a0*/  IMAD.WIDE.U32 R2, R26, R10, R2 ;  /* 0x0000000a1a027225 */ /* 0x000fe200078e0002 */
[----:B------:R-:W-:Y:S01]  /*14b0*/  LEA.HI.X R241, R4, UR13, R6, 0x1, P1 ;  /* 0x0000000d04f17c11 */ /* 0x000fe200088f0c06 */
[----:B------:R-:W-:Y:S01]  /*14c0*/  UIMAD.WIDE UR52, UR51, 0x4, UR60 ;  /* 0x00000004333478a5 */ /* 0x000fe2000f8e023c */
[----:B------:R-:W-:Y:S01]  /*14d0*/  LEA.HI.X.SX32 R4, R0, R7, 0x1, P0 ;  /* 0x0000000700047211 */ /* 0x000fe200000f0eff */
[----:B------:R-:W-:Y:S01]  /*14e0*/  IMAD R0, R26, R11, R3 ;  /* 0x0000000b1a007224 */ /* 0x000fe200078e0203 */
[----:B-1----:R-:W-:Y:S01]  /*14f0*/  LEA R240, P1, R2, UR10, 0x1 ;  /* 0x0000000a02f07c11 */ /* 0x002fe2000f8208ff */
[----:B------:R-:W-:Y:S01]  /*1500*/  IMAD.SHL.U32 R6, R14, 0x20, RZ ;  /* 0x000000200e067824 */ /* 0x000fe200078e00ff */
[C---:B----4-:R-:W-:Y:S01]  /*1510*/  LEA R222, P0, R5.reuse, UR8, 0x2 ;  /* 0x0000000805de7c11 */ /* 0x050fe2000f8010ff */
[----:B------:R-:W-:Y:S01]  /*1520*/  IMAD.X R23, RZ, RZ, RZ, P2 ;  /* 0x000000ffff177224 */ /* 0x000fe200010e06ff */
[----:B------:R-:W-:Y:S01]  /*1530*/  LEA.HI.X R239, R2, UR11, R0, 0x1, P1 ;  /* 0x0000000b02ef7c11 */ /* 0x000fe200088f0c00 */
[----:B------:R-:W-:Y:S01]  /*1540*/  UIMAD.WIDE UR10, UR55, 0x4, UR58 ;  /* 0x00000004370a78a5 */ /* 0x000fe2000f8e023a */
[----:B------:R-:W-:-:S02]  /*1550*/  LEA.HI.X R223, R5, UR9, R4, 0x2, P0 ;  /* 0x0000000905df7c11 */ /* 0x000fc400080f1404 */
[C---:B------:R-:W-:Y:S02]  /*1560*/  IADD3 R17, P1, PT, R26.reuse, 0x20, RZ ;  /* 0x000000201a117810 */ /* 0x040fe40007f3e0ff */
[----:B------:R-:W-:Y:S02]  /*1570*/  IADD3 R18, P0, PT, R26, 0x40, RZ ;  /* 0x000000401a127810 */ /* 0x000fe40007f1e0ff */
[----:B------:R-:W-:Y:S01]  /*1580*/  SHF.L.U64.HI R7, R14, 0x5, R15 ;  /* 0x000000050e077819 */ /* 0x000fe2000001020f */
[----:B------:R-:W-:Y:S01]  /*1590*/  IMAD.X R20, RZ, RZ, RZ, P1 ;  /* 0x000000ffff147224 */ /* 0x000fe200008e06ff */
[C---:B------:R-:W-:Y:S02]  /*15a0*/  SHF.L.U64.HI R5, R10.reuse, 0x5, R11 ;  /* 0x000000050a057819 */ /* 0x040fe4000001020b */
[----:B------:R-:W-:Y:S02]  /*15b0*/  SHF.L.U32 R4, R10, 0x5, RZ ;  /* 0x000000050a047819 */ /* 0x000fe400000006ff */
[----:B------:R-:W-:Y:S01]  /*15c0*/  IADD3.X R22, PT, PT, RZ, RZ, RZ, P0, !PT ;  /* 0x000000ffff167210 */ /* 0x000fe200007fe4ff */
[----:B------:R-:W-:Y:S06]  /*15d0*/  BRA.U UP0, `(.L_x_232) ;  /* 0x0000000900787547 */ /* 0x000fec000b800000 */
        /* <DEDUP_REMOVED lines=13> */
.L_x_233:
[----:B------:R-:W1:Y:S01]  /*16b0*/  LDCU.64 UR10, c[0x0][0x5c0] ;  /* 0x0000b800ff0a77ac */ /* 0x000e620008000a00 */
[----:B------:R-:W-:-:S04]  /*16c0*/  UIADD3 UR8, UPT, UPT, UR36, UR38, URZ ;  /* 0x0000002624087290 */ /* 0x000fc8000fffe0ff */
[----:B-1----:R-:W-:Y:S02]  /*16d0*/  UIMAD.WIDE.U32 UR16, UR8, UR10, URZ ;  /* 0x0000000a081072a5 */ /* 0x002fe4000f8e00ff */
[----:B------:R-:W-:-:S04]  /*16e0*/  UIMAD UR8, UR8, UR11, URZ ;  /* 0x0000000b080872a4 */ /* 0x000fc8000f8e02ff */
[----:B------:R-:W-:-:S06]  /*16f0*/  UIADD3 UR8, UPT, UPT, UR17, UR8, URZ ;  /* 0x0000000811087290 */ /* 0x000fcc000fffe0ff */
[----:B------:R-:W-:Y:S02]  /*1700*/  MOV R0, UR8 ;  /* 0x0000000800007c02 */ /* 0x000fe40008000f00 */
.L_x_234:
        /* <DEDUP_REMOVED lines=12> */
[----:B------:R-:W-:Y:S06]  /*17d0*/  BRA `(.L_x_236) ;  /* 0x0000000000187947 */ /* 0x000fec0003800000 */
.L_x_235:
[----:B------:R-:W1:Y:S01]  /*17e0*/  LDCU.64 UR8, c[0x0][0x5c8] ;  /* 0x0000b900ff0877ac */ /* 0x000e620008000a00 */
[----:B------:R-:W-:-:S04]  /*17f0*/  UIADD3 UR36, UPT, UPT, UR36, UR38, URZ ;  /* 0x0000002624247290 */ /* 0x000fc8000fffe0ff */
[----:B-1----:R-:W-:Y:S02]  /*1800*/  UIMAD.WIDE.U32 UR14, UR36, UR8, URZ ;  /* 0x00000008240e72a5 */ /* 0x002fe4000f8e00ff */
[----:B------:R-:W-:-:S04]  /*1810*/  UIMAD UR36, UR36, UR9, URZ ;  /* 0x00000009242472a4 */ /* 0x000fc8000f8e02ff */
[----:B------:R-:W-:-:S06]  /*1820*/  UIADD3 UR36, UPT, UPT, UR15, UR36, URZ ;  /* 0x000000240f247290 */ /* 0x000fcc000fffe0ff */
[----:B------:R-:W-:-:S07]  /*1830*/  MOV R10, UR36 ;  /* 0x00000024000a7c02 */ /* 0x000fce0008000f00 */
.L_x_236:
[----:B------:R-:W1:Y:S01]  /*1840*/  LDCU UR12, c[0x0][0x440] ;  /* 0x00008800ff0c77ac */ /* 0x000e620008000800 */
[----:B------:R-:W-:Y:S01]  /*1850*/  IMAD.U32 R2, RZ, RZ, UR10 ;  /* 0x0000000aff027e24 */ /* 0x000fe2000f8e00ff */
[----:B------:R-:W-:Y:S01]  /*1860*/  BSSY.RECONVERGENT B0, `(.L_x_237) ;  /* 0x0000023000007945 */ /* 0x000fe20003800200 */
[----:B------:R-:W-:Y:S02]  /*1870*/  UIADD3 UR35, UPT, UPT, -UR44, UR35, URZ ;  /* 0x000000232c237290 */ /* 0x000fe4000fffe1ff */
[----:B------:R-:W-:Y:S01]  /*1880*/  IMAD.WIDE.U32 R2, R2, UR44, R12 ;  /* 0x0000002c02027c25 */ /* 0x000fe2000f8e000c */
[----:B------:R-:W-:-:S04]  /*1890*/  UIMAD UR15, UR45, UR10, URZ ;  /* 0x0000000a2d0f72a4 */ /* 0x000fc8000f8e02ff */
[----:B------:R-:W-:Y:S01]  /*18a0*/  UIMAD UR15, UR44, UR11, UR15 ;  /* 0x0000000b2c0f72a4 */ /* 0x000fe2000f8e020f */
[----:B------:R-:W-:-:S05]  /*18b0*/  IADD3 R2, P1, PT, R2, UR16, RZ ;  /* 0x0000001002027c10 */ /* 0x000fca000ff3e0ff */
[----:B------:R-:W-:Y:S02]  /*18c0*/  IADD3.X R3, PT, PT, R0, UR15, R3, P1, !PT ;  /* 0x0000000f00037c10 */ /* 0x000fe40008ffe403 */
[----:B-1----:R-:W-:Y:S01]  /*18d0*/  ISETP.GE.AND P0, PT, R12, UR12, PT ;  /* 0x0000000c0c007c0c */ /* 0x002fe2000bf06270 */
[----:B------:R-:W1:Y:S03]  /*18e0*/  LDCU.64 UR12, c[0x0][0x5d8] ;  /* 0x0000bb00ff0c77ac */ /* 0x000e660008000a00 */
[----:B------:R-:W-:Y:S02]  /*18f0*/  ISETP.GE.OR P3, PT, R26, UR35, P0 ;  /* 0x000000231a007c0c */ /* 0x000fe40008766670 */
[----:B------:R-:W-:Y:S02]  /*1900*/  ISETP.GE.OR P2, PT, R28, UR35, P0 ;  /* 0x000000231c007c0c */ /* 0x000fe40008746670 */
[----:B------:R-:W-:-:S02]  /*1910*/  ISETP.GE.OR P1, PT, R30, UR35, P0 ;  /* 0x000000231e007c0c */ /* 0x000fc40008726670 */
[----:B------:R-:W-:-:S07]  /*1920*/  ISETP.GE.OR P0, PT, R29, UR35, P0 ;  /* 0x000000231d007c0c */ /* 0x000fce0008706670 */
[----:B------:R-:W2:Y:S01]  /*1930*/  @!P3 LDC.64 R4, c[0x0][0x560] ;  /* 0x00015800ff04bb82 */ /* 0x000ea20000000a00 */
[----:B-1----:R-:W-:Y:S02]  /*1940*/  IMAD.U32 R0, RZ, RZ, UR12 ;  /* 0x0000000cff007e24 */ /* 0x002fe4000f8e00ff */
[----:B------:R-:W-:Y:S02]  /*1950*/  IMAD.U32 R6, RZ, RZ, UR13 ;  /* 0x0000000dff067e24 */ /* 0x000fe4000f8e00ff */
[----:B------:R-:W-:-:S04]  /*1960*/  IMAD.WIDE.U32 R8, R0, UR23, R2 ;  /* 0x0000001700087c25 */ /* 0x000fc8000f8e0002 */
[----:B------:R-:W-:Y:S02]  /*1970*/  IMAD R7, R6, UR23, R9 ;  /* 0x0000001706077c24 */ /* 0x000fe4000f8e0209 */
[----:B------:R-:W-:-:S04]  /*1980*/  @!P3 IMAD.MOV.U32 R6, RZ, RZ, R8 ;  /* 0x000000ffff06b224 */ /* 0x000fc800078e0008 */
[----:B------:R-:W-:-:S04]  /*1990*/  @!P3 IMAD.WIDE.U32 R2, R26, UR10, R6 ;  /* 0x0000000a1a02bc25 */ /* 0x000fc8000f8e0006 */
[----:B------:R-:W-:Y:S01]  /*19a0*/  @!P3 IMAD R0, R26, UR11, R3 ;  /* 0x0000000b1a00bc24 */ /* 0x000fe2000f8e0203 */
[----:B--2---:R-:W-:-:S04]  /*19b0*/  @!P3 LEA R4, P4, R2, R4, 0x1 ;  /* 0x000000040204b211 */ /* 0x004fc800078808ff */
[----:B------:R-:W-:-:S05]  /*19c0*/  @!P3 LEA.HI.X R5, R2, R5, R0, 0x1, P4 ;  /* 0x000000050205b211 */ /* 0x000fca00020f0c00 */
[----:B------:R1:W-:Y:S01]  /*19d0*/  @!P3 STG.E.128 desc[UR32][R4.64], RZ ;  /* 0x000000ff0400b986 */ /* 0x0003e2000c101d20 */
[----:B------:R-:W-:Y:S05]  /*19e0*/  @P2 BRA `(.L_x_238) ;  /* 0x0000000000282947 */ /* 0x000fea0003800000 */
[----:B------:R-:W1:Y:S01]  /*19f0*/  LDCU.64 UR12, c[0x0][0x560] ;  /* 0x0000ac00ff0c77ac */ /* 0x000e620008000a00 */
[----:B------:R-:W-:Y:S01]  /*1a00*/  MOV R2, R8 ;  /* 0x0000000800027202 */ /* 0x000fe20000000f00 */
[----:B------:R-:W-:Y:S01]  /*1a10*/  IMAD R0, R20, UR10, RZ ;  /* 0x0000000a14007c24 */ /* 0x000fe2000f8e02ff */
[----:B------:R-:W-:-:S03]  /*1a20*/  MOV R3, R7 ;  /* 0x0000000700037202 */ /* 0x000fc60000000f00 */
[C---:B------:R-:W-:Y:S02]  /*1a30*/  IMAD R0, R17.reuse, UR11, R0 ;  /* 0x0000000b11007c24 */ /* 0x040fe4000f8e0200 */
[----:B------:R-:W-:-:S05]  /*1a40*/  IMAD.WIDE.U32 R2, R17, UR10, R2 ;  /* 0x0000000a11027c25 */ /* 0x000fca000f8e0002 */
[----:B------:R-:W-:Y:S02]  /*1a50*/  IADD3 R0, PT, PT, R3, R0, RZ ;  /* 0x0000000003007210 */ /* 0x000fe40007ffe0ff */
[----:B-1----:R-:W-:-:S04]  /*1a60*/  LEA R4, P4, R2, UR12, 0x1 ;  /* 0x0000000c02047c11 */ /* 0x002fc8000f8808ff */
[----:B------:R-:W-:-:S05]  /*1a70*/  LEA.HI.X R5, R2, UR13, R0, 0x1, P4 ;  /* 0x0000000d02057c11 */ /* 0x000fca000a0f0c00 */
[----:B------:R2:W-:Y:S04]  /*1a80*/  STG.E.128 desc[UR32][R4.64], RZ ;  /* 0x000000ff04007986 */ /* 0x0005e8000c101d20 */
.L_x_238:
[----:B------:R-:W-:Y:S05]  /*1a90*/  BSYNC.RECONVERGENT B0 ;  /* 0x0000000000007941 */ /* 0x000fea0003800200 */
.L_x_237:
[----:B------:R-:W-:Y:S04]  /*1aa0*/  BSSY.RECONVERGENT B0, `(.L_x_239) ;  /* 0x000000c000007945 */ /* 0x000fe80003800200 */
        /* <DEDUP_REMOVED lines=8> */
[----:B-12---:R-:W-:-:S04]  /*1b30*/  LEA R4, P4, R2, UR12, 0x1 ;  /* 0x0000000c02047c11 */ /* 0x006fc8000f8808ff */
[----:B------:R-:W-:-:S05]  /*1b40*/  LEA.HI.X R5, R2, UR13, R0, 0x1, P4 ;  /* 0x0000000d02057c11 */ /* 0x000fca000a0f0c00 */
[----:B------:R3:W-:Y:S04]  /*1b50*/  STG.E.128 desc[UR32][R4.64], RZ ;  /* 0x000000ff04007986 */ /* 0x0007e8000c101d20 */
.L_x_240:
[----:B------:R-:W-:Y:S05]  /*1b60*/  BSYNC.RECONVERGENT B0 ;  /* 0x0000000000007941 */ /* 0x000fea0003800200 */
.L_x_239:
[----:B------:R-:W-:Y:S04]  /*1b70*/  BSSY.RECONVERGENT B0, `(.L_x_241) ;  /* 0x000000c000007945 */ /* 0x000fe80003800200 */
[----:B------:R-:W-:Y:S05]  /*1b80*/  @P0 BRA `(.L_x_242) ;  /* 0x0000000000280947 */ /* 0x000fea0003800000 */
[----:B------:R-:W4:Y:S01]  /*1b90*/  LDCU.64 UR12, c[0x0][0x560] ;  /* 0x0000ac00ff0c77ac */ /* 0x000f220008000a00 */
[----:B------:R-:W-:Y:S01]  /*1ba0*/  MOV R2, R8 ;  /* 0x0000000800027202 */ /* 0x000fe20000000f00 */
[----:B------:R-:W-:Y:S01]  /*1bb0*/  IMAD R0, R23, UR10, RZ ;  /* 0x0000000a17007c24 */ /* 0x000fe2000f8e02ff */
[----:B------:R-:W-:-:S03]  /*1bc0*/  MOV R3, R7 ;  /* 0x0000000700037202 */ /* 0x000fc60000000f00 */
[C---:B------:R-:W-:Y:S02]  /*1bd0*/  IMAD R0, R19.reuse, UR11, R0 ;  /* 0x0000000b13007c24 */ /* 0x040fe4000f8e0200 */
[----:B-123--:R-:W-:-:S05]  /*1be0*/  IMAD.WIDE.U32 R4, R19, UR10, R2 ;  /* 0x0000000a13047c25 */ /* 0x00efca000f8e0002 */
[----:B------:R-:W-:Y:S02]  /*1bf0*/  IADD3 R0, PT, PT, R5, R0, RZ ;  /* 0x0000000005007210 */ /* 0x000fe40007ffe0ff */
[----:B----4-:R-:W-:-:S04]  /*1c00*/  LEA R2, P4, R4, UR12, 0x1 ;  /* 0x0000000c04027c11 */ /* 0x010fc8000f8808ff */
[----:B------:R-:W-:-:S05]  /*1c10*/  LEA.HI.X R3, R4, UR13, R0, 0x1, P4 ;  /* 0x0000000d04037c11 */ /* 0x000fca000a0f0c00 */
[----:B------:R4:W-:Y:S04]  /*1c20*/  STG.E.128 desc[UR32][R2.64], RZ ;  /* 0x000000ff02007986 */ /* 0x0009e8000c101d20 */
.L_x_242:
[----:B------:R-:W-:Y:S05]  /*1c30*/  BSYNC.RECONVERGENT B0 ;  /* 0x0000000000007941 */ /* 0x000fea0003800200 */
.L_x_241:
[----:B------:R-:W5:Y:S01]  /*1c40*/  LDCU.64 UR10, c[0x0][0x5e0] ;  /* 0x0000bc00ff0a77ac */ /* 0x000f620008000a00 */
[----:B----4-:R-:W-:Y:S01]  /*1c50*/  MOV R2, UR8 ;  /* 0x0000000800027c02 */ /* 0x010fe20008000f00 */
[----:B-123--:R-:W1:Y:S01]  /*1c60*/  @!P3 LDC.64 R4, c[0x0][0x568] ;  /* 0x00015a00ff04bb82 */ /* 0x00ee620000000a00 */
[----:B------:R-:W-:Y:S01]  /*1c70*/  BSSY.RECONVERGENT B0, `(.L_x_243) ;  /* 0x000001b000007945 */ /* 0x000fe20003800200 */
[----:B------:R-:W-:Y:S02]  /*1c80*/  UIMAD UR45, UR45, UR8, URZ ;  /* 0x000000082d2d72a4 */ /* 0x000fe4000f8e02ff */
[----:B------:R-:W-:Y:S02]  /*1c90*/  IMAD.WIDE.U32 R2, R2, UR44, R12 ;  /* 0x0000002c02027c25 */ /* 0x000fe4000f8e000c */
[----:B------:R-:W-:Y:S01]  /*1ca0*/  UIMAD UR45, UR44, UR9, UR45 ;  /* 0x000000092c2d72a4 */ /* 0x000fe2000f8e022d */
[----:B------:R-:W-:-:S05]  /*1cb0*/  IADD3 R2, P4, PT, R2, UR14, RZ ;  /* 0x0000000e02027c10 */ /* 0x000fca000ff9e0ff */
[----:B------:R-:W-:Y:S02]  /*1cc0*/  IADD3.X R3, PT, PT, R10, UR45, R3, P4, !PT ;  /* 0x0000002d0a037c10 */ /* 0x000fe4000a7fe403 */
[----:B-----5:R-:W-:Y:S02]  /*1cd0*/  MOV R0, UR10 ;  /* 0x0000000a00007c02 */ /* 0x020fe40008000f00 */
[----:B------:R-:W-:-:S03]  /*1ce0*/  MOV R6, UR11 ;  /* 0x0000000b00067c02 */ /* 0x000fc60008000f00 */
[----:B------:R-:W-:-:S04]  /*1cf0*/  IMAD.WIDE.U32 R8, R0, UR23, R2 ;  /* 0x0000001700087c25 */ /* 0x000fc8000f8e0002 */
[----:B------:R-:W-:Y:S01]  /*1d00*/  IMAD R7, R6, UR23, R9 ;  /* 0x0000001706077c24 */ /* 0x000fe2000f8e0209 */
[----:B------:R-:W-:-:S05]  /*1d10*/  @!P3 MOV R6, R8 ;  /* 0x000000080006b202 */ /* 0x000fca0000000f00 */
[----:B------:R-:W-:-:S04]  /*1d20*/  @!P3 IMAD.WIDE.U32 R2, R26, UR8, R6 ;  /* 0x000000081a02bc25 */ /* 0x000fc8000f8e0006 */
[----:B------:R-:W-:Y:S01]  /*1d30*/  @!P3 IMAD R0, R26, UR9, R3 ;  /* 0x000000091a00bc24 */ /* 0x000fe2000f8e0203 */
[----:B-1----:R-:W-:-:S04]  /*1d40*/  @!P3 LEA R4, P4, R2, R4, 0x1 ;  /* 0x000000040204b211 */ /* 0x002fc800078808ff */
        /* <DEDUP_REMOVED lines=13> */
.L_x_244:
[----:B------:R-:W-:Y:S05]  /*1e20*/  BSYNC.RECONVERGENT B0 ;  /* 0x0000000000007941 */ /* 0x000fea0003800200 */
.L_x_243:
        /* <DEDUP_REMOVED lines=12> */
.L_x_246:
[----:B------:R-:W-:Y:S05]  /*1ef0*/  BSYNC.RECONVERGENT B0 ;  /* 0x0000000000007941 */ /* 0x000fea0003800200 */
.L_x_245:
        /* <DEDUP_REMOVED lines=10> */
[----:B------:R1:W-:Y:S01]  /*1fa0*/  STG.E.128 desc[UR32][R2.64], RZ ;  /* 0x000000ff02007986 */ /* 0x0003e2000c101d20 */
[----:B------:R-:W-:Y:S05]  /*1fb0*/  BRA `(.L_x_247) ;  /* 0x0000008000107947 */ /* 0x000fea0003800000 */
.L_x_232:
[----:B------:R-:W-:Y:S01]  /*1fc0*/  ULOP3.LUT UR8, UR47, 0x80000001, URZ, 0xc0, !UPT ;  /* 0x800000012f087892 */ /* 0x000fe2000f8ec0ff */
[----:B------:R-:W-:Y:S01]  /*1fd0*/  LOP3.LUT R0, R27, 0x1f8, RZ, 0xc0, !PT ;  /* 0x000001f81b007812 */ /* 0x000fe200078ec0ff */
[----:B------:R-:W-:Y:S01]  /*1fe0*/  UIMAD UR47, UR47, -0x80, UR37 ;  /* 0xffffff802f2f78a4 */ /* 0x000fe2000f8e0225 */
[----:B------:R-:W-:Y:S01]  /*1ff0*/  @P3 BAR.SYNC.DEFER_BLOCKING 0x0 ;  /* 0x0000000000003b1d */ /* 0x000fe20000010000 */
[----:B------:R-:W-:Y:S01]  /*2000*/  UISETP.NE.AND UP0, UPT, UR8, 0x1, UPT ;  /* 0x000000010800788c */ /* 0x000fe2000bf05270 */
[----:B------:R-:W-:-:S03]  /*2010*/  LOP3.LUT R0, R0, 0x38, R31, 0x78, !PT ;  /* 0x0000003800007812 */ /* 0x000fc600078e781f */
[----:B------:R-:W-:Y:S01]  /*2020*/  ISETP.GE.AND P1, PT, R26, UR47, PT ;  /* 0x0000002f1a007c0c */ /* 0x000fe2000bf26270 */
[----:B------:R-:W-:Y:S01]  /*2030*/  USEL UR12, URZ, 0x4000, UP0 ;  /* 0x00004000ff0c7887 */ /* 0x000fe20008000000 */
[----:B------:R-:W-:Y:S01]  /*2040*/  LOP3.LUT R0, R0, 0x1e00, R27, 0xf8, !PT ;  /* 0x00001e0000007812 */ /* 0x000fe200078ef81b */
[----:B------:R-:W-:Y:S03]  /*2050*/  BSSY.RECONVERGENT B0, `(.L_x_248) ;  /* 0x0000010000007945 */ /* 0x000fe60003800200 */
[----:B------:R-:W-:-:S07]  /*2060*/  LEA R8, R0, UR24, 0x1 ;  /* 0x0000001800087c11 */ /* 0x000fce000f8e08ff */
[----:B------:R-:W-:Y:S05]  /*2070*/  @P1 BRA `(.L_x_249) ;  /* 0x0000000000301947 */ /* 0x000fea0003800000 */
[----:B------:R-:W1:Y:S02]  /*2080*/  LDCU UR8, c[0x0][0x440] ;  /* 0x00008800ff0877ac */ /* 0x000e640008000800 */
[----:B-1----:R-:W-:-:S13]  /*2090*/  ISETP.GE.AND P0, PT, R12, UR8, PT ;  /* 0x000000080c007c0c */ /* 0x002fda000bf06270 */
[----:B------:R-:W-:Y:S05]  /*20a0*/  @P0 BRA `(.L_x_250) ;  /* 0x00000000001c0947 */ /* 0x000fea0003800000 */
[----:B------:R-:W-:Y:S02]  /*20b0*/  MOV R2, R240 ;  /* 0x000000f000027202 */ /* 0x000fe40000000f00 */
[----:B------:R-:W-:-:S05]  /*20c0*/  MOV R3, R239 ;  /* 0x000000ef00037202 */ /* 0x000fca0000000f00 */
[----:B------:R-:W-:Y:S01]  /*20d0*/  @!PT LDS RZ, [RZ] ;  /* 0x00000000fffff984 */ /* 0x000fe20000000800 */
[----:B------:R-:W-:Y:S01]  /*20e0*/  @!PT LDS RZ, [RZ] ;  /* 0x00000000fffff984 */ /* 0x000fe20000000800 */
[----:B------:R-:W-:Y:S01]  /*20f0*/  @!PT LDS RZ, [RZ] ;  /* 0x00000000fffff984 */ /* 0x000fe20000000800 */
[----:B------:R2:W-:Y:S01]  /*2100*/  LDGSTS.E.BYPASS.LTC128B.128 [R8+0x8000], desc[UR32][R2.64] ;  /* 0x0800000002087fae */ /* 0x0005e2000b981a20 */
[----:B------:R-:W-:Y:S05]  /*2110*/  BRA `(.L_x_251) ;  /* 0x00000000000c7947 */ /* 0x000fea0003800000 */
.L_x_250:
[----:B------:R3:W-:Y:S01]  /*2120*/  STS.128 [R8+0x8000], RZ ;  /* 0x008000ff08007388 */ /* 0x0007e20000000c00 */
[----:B------:R-:W-:Y:S05]  /*2130*/  BRA `(.L_x_251) ;  /* 0x0000000000047947 */ /* 0x000fea0003800000 */
.L_x_249:
[----:B------:R1:W-:Y:S02]  /*2140*/  STS.128 [R8+0x8000], RZ ;  /* 0x008000ff08007388 */ /* 0x0003e40000000c00 */
.L_x_251:
[----:B------:R-:W-:Y:S05]  /*2150*/  BSYNC.RECONVERGENT B0 ;  /* 0x0000000000007941 */ /* 0x000fea0003800200 */
.L_x_248:
[----:B------:R-:W-:Y:S01]  /*2160*/  ISETP.GE.AND P6, PT, R28, UR47, PT ;  /* 0x0000002f1c007c0c */ /* 0x000fe2000bfc6270 */
[----:B------:R-:W-:Y:S01]  /*2170*/  BSSY.RECONVERGENT B0, `(.L_x_252) ;  /* 0x000000f000007945 */ /* 0x000fe20003800200 */
[----:B--2---:R-:W-:Y:S02]  /*2180*/  LEA R2, P0, R4, R240, 0x1 ;  /* 0x000000f004027211 */ /* 0x004fe400078008ff */
[----:B------:R-:W-:Y:S02]  /*2190*/  ISETP.GE.AND P5, PT, R30, UR47, PT ;  /* 0x0000002f1e007c0c */ /* 0x000fe4000bfa6270 */
[----:B------:R-:W-:Y:S02]  /*21a0*/  ISETP.GE.AND P4, PT, R29, UR47, PT ;  /* 0x0000002f1d007c0c */ /* 0x000fe4000bf86270 */
[----:B------:R-:W-:-:S05]  /*21b0*/  LEA.HI.X R3, R4, R239, R5, 0x1, P0 ;  /* 0x000000ef04037211 */ /* 0x000fca00000f0c05 */
[----:B------:R2:W-:Y:S01]  /*21c0*/  @P6 STS.128 [R8+0x9000], RZ ;  /* 0x009000ff08006388 */ /* 0x0005e20000000c00 */
[----:B------:R-:W-:Y:S05]  /*21d0*/  @P6 BRA `(.L_x_253) ;  /* 0x0000000000206947 */ /* 0x000fea0003800000 */
[----:B------:R-:W4:Y:S02]  /*21e0*/  LDCU UR8, c[0x0][0x440] ;  /* 0x00008800ff0877ac */ /* 0x000f240008000800 */
[----:B----4-:R-:W-:-:S13]  /*21f0*/  ISETP.GE.AND P0, PT, R12, UR8, PT ;  /* 0x000000080c007c0c */ /* 0x010fda000bf06270 */
[----:B------:R4:W-:Y:S01]  /*2200*/  @P0 STS.128 [R8+0x9000], RZ ;  /* 0x009000ff08000388 */ /* 0x0009e20000000c00 */
[----:B------:R-:W-:Y:S05]  /*2210*/  @P0 BRA `(.L_x_253) ;  /* 0x0000000000100947 */ /* 0x000fea0003800000 */
[----:B------:R-:W-:Y:S01]  /*2220*/  @!PT LDS RZ, [RZ] ;  /* 0x00000000fffff984 */ /* 0x000fe20000000800 */
[----:B------:R-:W-:Y:S01]  /*2230*/  @!PT LDS RZ, [RZ] ;  /* 0x00000000fffff984 */ /* 0x000fe20000000800 */
[----:B------:R-:W-:Y:S01]  /*2240*/  @!PT LDS RZ, [RZ] ;  /* 0x00000000fffff984 */ /* 0x000fe20000000800 */
[----:B------:R1:W-:Y:S02]  /*2250*/  LDGSTS.E.BYPASS.LTC128B.128 [R8+0x9000], desc[UR32][R2.64] ;  /* 0x0900000002087fae */ /* 0x0003e4000b981a20 */
.L_x_253:
[----:B------:R-:W-:Y:S05]  /*2260*/  BSYNC.RECONVERGENT B0 ;  /* 0x0000000000007941 */ /* 0x000fea0003800200 */
.L_x_252:
[----:B------:R1:W-:Y:S01]  /*2270*/  @P5 STS.128 [R8+0xa000], RZ ;  /* 0x00a000ff08005388 */ /* 0x0003e20000000c00 */
[----:B------:R-:W-:Y:S04]  /*2280*/  BSSY.RECONVERGENT B0, `(.L_x_254) ;  /* 0x000000c000007945 */ /* 0x000fe80003800200 */
[----:B------:R-:W-:Y:S05]  /*2290*/  @P5 BRA `(.L_x_255) ;  /* 0x0000000000285947 */ /* 0x000fea0003800000 */
[----:B------:R-:W5:Y:S02]  /*22a0*/  LDCU UR8, c[0x0][0x440] ;  /* 0x00008800ff0877ac */ /* 0x000f640008000800 */
[----:B-----5:R-:W-:-:S13]  /*22b0*/  ISETP.GE.AND P0, PT, R12, UR8, PT ;  /* 0x000000080c007c0c */ /* 0x020fda000bf06270 */
        /* <DEDUP_REMOVED lines=8> */
.L_x_255:
[----:B------:R-:W-:Y:S05]  /*2340*/  BSYNC.RECONVERGENT B0 ;  /* 0x0000000000007941 */ /* 0x000fea0003800200 */
.L_x_254:
[----:B------:R1:W-:Y:S01]  /*2350*/  @P4 STS.128 [R8+0xb000], RZ ;  /* 0x00b000ff08004388 */ /* 0x0003e20000000c00 */
[----:B------:R-:W-:Y:S04]  /*2360*/  BSSY.RECONVERGENT B0, `(.L_x_256) ;  /* 0x000000c000007945 */ /* 0x000fe80003800200 */
        /* <DEDUP_REMOVED lines=11> */
.L_x_257:
[----:B------:R-:W-:Y:S05]  /*2420*/  BSYNC.RECONVERGENT B0 ;  /* 0x0000000000007941 */ /* 0x000fea0003800200 */
.L_x_256:
[----:B------:R-:W-:Y:S01]  /*2430*/  BSSY.RECONVERGENT B0, `(.L_x_258) ;  /* 0x0000010000007945 */ /* 0x000fe20003800200 */
[----:B------:R-:W-:-:S03]  /*2440*/  IADD3 R185, PT, PT, R8, UR12, RZ ;  /* 0x0000000c08b97c10 */ /* 0x000fc6000fffe0ff */
[----:B------:R-:W-:Y:S05]  /*2450*/  @P1 BRA `(.L_x_259) ;  /* 0x0000000000301947 */ /* 0x000fea0003800000 */
[----:B------:R-:W5:Y:S02]  /*2460*/  LDCU UR8, c[0x0][0x440] ;  /* 0x00008800ff0877ac */ /* 0x000f640008000800 */
[----:B-----5:R-:W-:-:S13]  /*2470*/  ISETP.GE.AND P0, PT, R12, UR8, PT ;  /* 0x000000080c007c0c */ /* 0x020fda000bf06270 */
[----:B------:R-:W-:Y:S05]  /*2480*/  @P0 BRA `(.L_x_260) ;  /* 0x00000000001c0947 */ /* 0x000fea0003800000 */
[----:B-1----:R-:W-:Y:S02]  /*2490*/  MOV R2, R242 ;  /* 0x000000f200027202 */ /* 0x002fe40000000f00 */
[----:B------:R-:W-:-:S05]  /*24a0*/  MOV R3, R241 ;  /* 0x000000f100037202 */ /* 0x000fca0000000f00 */
[----:B------:R-:W-:Y:S01]  /*24b0*/  @!PT LDS RZ, [RZ] ;  /* 0x00000000fffff984 */ /* 0x000fe20000000800 */
[----:B------:R-:W-:Y:S01]  /*24c0*/  @!PT LDS RZ, [RZ] ;  /* 0x00000000fffff984 */ /* 0x000fe20000000800 */
[----:B------:R-:W-:Y:S01]  /*24d0*/  @!PT LDS RZ, [RZ] ;  /* 0x00000000fffff984 */ /* 0x000fe20000000800 */
[----:B------:R1:W-:Y:S01]  /*24e0*/  LDGSTS.E.BYPASS.LTC128B.128 [R185], desc[UR32][R2.64] ;  /* 0x0000000002b97fae */ /* 0x0003e2000b981a20 */
[----:B------:R-:W-:Y:S05]  /*24f0*/  BRA `(.L_x_261) ;  /* 0x00000000000c7947 */ /* 0x000fea0003800000 */
.L_x_260:
[----:B------:R1:W-:Y:S01]  /*2500*/  STS.128 [R185], RZ ;  /* 0x000000ffb9007388 */ /* 0x0003e20000000c00 */
[----:B------:R-:W-:Y:S05]  /*2510*/  BRA `(.L_x_261) ;  /* 0x0000000000047947 */ /* 0x000fea0003800000 */
.L_x_259:
[----:B------:R1:W-:Y:S02]  /*2520*/  STS.128 [R185], RZ ;  /* 0x000000ffb9007388 */ /* 0x0003e40000000c00 */
.L_x_261:
[----:B------:R-:W-:Y:S05]  /*2530*/  BSYNC.RECONVERGENT B0 ;  /* 0x0000000000007941 */ /* 0x000fea0003800200 */
.L_x_258:
[--C-:B------:R-:W-:Y:S01]  /*2540*/  SHF.R.U32.HI R11, RZ, 0x1, R31.reuse ;  /* 0x00000001ff0b7819 */ /* 0x100fe2000001161f */
[----:B------:R-:W-:Y:S01]  /*2550*/  IMAD.MOV.U32 R249, RZ, RZ, 0x7f800000 ;  /* 0x7f800000fff97424 */ /* 0x000fe200078e00ff */
[----:B------:R-:W-:Y:S01]  /*2560*/  SHF.R.U32.HI R0, RZ, 0x2, R31 ;  /* 0x00000002ff007819 */ /* 0x000fe2000001161f */
[----:B------:R-:W-:Y:S01]  /*2570*/  IMAD.MOV.U32 R248, RZ, RZ, 0x7f800000 ;  /* 0x7f800000fff87424 */ /* 0x000fe200078e00ff */
[----:B------:R-:W-:Y:S01]  /*2580*/  LOP3.LUT R235, R11, 0x30, RZ, 0xc0, !PT ;  /* 0x000000300beb7812 */ /* 0x000fe200078ec0ff */
[----:B------:R-:W-:Y:S02]  /*2590*/  IMAD.MOV.U32 R247, RZ, RZ, 0x7f800000 ;  /* 0x7f800000fff77424 */ /* 0x000fe400078e00ff */
[----:B------:R-:W-:Y:S01]  /*25a0*/  IMAD.MOV.U32 R246, RZ, RZ, 0x7f800000 ;  /* 0x7f800000fff67424 */ /* 0x000fe200078e00ff */
[----:B------:R-:W-:Y:S01]  /*25b0*/  LOP3.LUT R235, R235, 0x7, R0, 0xf8, !PT ;  /* 0x00000007ebeb7812 */ /* 0x000fe200078ef800 */
[----:B------:R2:W-:Y:S03]  /*25c0*/  @P6 STS.128 [R185+0x1000], RZ ;  /* 0x001000ffb9006388 */ /* 0x0005e60000000c00 */
[C---:B-1----:R-:W-:Y:S01]  /*25d0*/  LOP3.LUT R2, R235.reuse, 0x40, RZ, 0xfc, !PT ;  /* 0x00000040eb027812 */ /* 0x042fe200078efcff */
[C---:B------:R-:W-:Y:S01]  /*25e0*/  VIADD R3, R235.reuse, 0x8 ;  /* 0x00000008eb037836 */ /* 0x040fe20000000000 */
[C---:B------:R-:W-:Y:S01]  /*25f0*/  ISETP.GE.AND P3, PT, R235.reuse, UR47, PT ;  /* 0x0000002feb007c0c */ /* 0x040fe2000bf66270 */
[----:B------:R-:W-:Y:S01]  /*2600*/  VIADD R0, R235, 0x48 ;  /* 0x00000048eb007836 */ /* 0x000fe20000000000 */
[----:B------:R-:W-:Y:S01]  /*2610*/  ISETP.GE.AND P1, PT, R2, UR47, PT ;  /* 0x0000002f02007c0c */ /* 0x000fe2000bf26270 */
[----:B------:R-:W-:Y:S01]  /*2620*/  IMAD.MOV.U32 R2, RZ, RZ, 0x4 ;  /* 0x00000004ff027424 */ /* 0x000fe200078e00ff */
[----:B------:R-:W-:-:S02]  /*2630*/  ISETP.GE.AND P2, PT, R3, UR47, PT ;  /* 0x0000002f03007c0c */ /* 0x000fc4000bf46270 */
[----:B------:R-:W-:Y:S01]  /*2640*/  ISETP.GE.AND P0, PT, R0, UR47, PT ;  /* 0x0000002f00007c0c */ /* 0x000fe2000bf06270 */
[----:B------:R-:W-:Y:S01]  /*2650*/  IMAD.WIDE.U32 R2, R235, R2, UR52 ;  /* 0x00000034eb027e25 */ /* 0x000fe2000f8e0002 */
[----:B------:R-:W-:Y:S05]  /*2660*/  BSSY.RECONVERGENT B0, `(.L_x_262) ;  /* 0x0000010000007945 */ /* 0x000fea0003800200 */
[----:B------:R-:W5:Y:S04]  /*2670*/  @!P3 LDG.E R249, desc[UR32][R2.64] ;  /* 0x0000002002f9b981 */ /* 0x000f68000c1e1900 */
[----:B------:R-:W5:Y:S04]  /*2680*/  @!P2 LDG.E R248, desc[UR32][R2.64+0x20] ;  /* 0x0000202002f8a981 */ /* 0x000f68000c1e1900 */
[----:B------:R-:W5:Y:S04]  /*2690*/  @!P1 LDG.E R247, desc[UR32][R2.64+0x100] ;  /* 0x0001002002f79981 */ /* 0x000f68000c1e1900 */
[----:B------:R1:W5:Y:S02]  /*26a0*/  @!P0 LDG.E R246, desc[UR32][R2.64+0x120] ;  /* 0x0001202002f68981 */ /* 0x000364000c1e1900 */
[----:B-1----:R-:W-:-:S04]  /*26b0*/  LEA R2, P0, R6, R242, 0x1 ;  /* 0x000000f206027211 */ /* 0x002fc800078008ff */
[----:B------:R-:W-:Y:S01]  /*26c0*/  LEA.HI.X R3, R6, R241, R7, 0x1, P0 ;  /* 0x000000f106037211 */ /* 0x000fe200000f0c07 */
[----:B--2---:R-:W-:Y:S08]  /*26d0*/  @P6 BRA `(.L_x_263) ;  /* 0x0000000000206947 */ /* 0x004ff00003800000 */
[----:B------:R-:W1:Y:S02]  /*26e0*/  LDCU UR8, c[0x0][0x440] ;  /* 0x00008800ff0877ac */ /* 0x000e640008000800 */
[----:B-1----:R-:W-:-:S13]  /*26f0*/  ISETP.GE.AND P0, PT, R12, UR8, PT ;  /* 0x000000080c007c0c */ /* 0x002fda000bf06270 */
[----:B------:R1:W-:Y:S01]  /*2700*/  @P0 STS.128 [R185+0x1000], RZ ;  /* 0x001000ffb9000388 */ /* 0x0003e20000000c00 */
[----:B------:R-:W-:Y:S05]  /*2710*/  @P0 BRA `(.L_x_263) ;  /* 0x0000000000100947 */ /* 0x000fea0003800000 */
[----:B------:R-:W-:Y:S01]  /*2720*/  @!PT LDS RZ, [RZ] ;  /* 0x00000000fffff984 */ /* 0x000fe20000000800 */
[----:B------:R-:W-:Y:S01]  /*2730*/  @!PT LDS RZ, [RZ] ;  /* 0x00000000fffff984 */ /* 0x000fe20000000800 */
[----:B------:R-:W-:Y:S01]  /*2740*/  @!PT LDS RZ, [RZ] ;  /* 0x00000000fffff984 */ /* 0x000fe20000000800 */
[----:B------:R2:W-:Y:S02]  /*2750*/  LDGSTS.E.BYPASS.LTC128B.128 [R185+0x1000], desc[UR32][R2.64] ;  /* 0x0100000002b97fae */ /* 0x0005e4000b981a20 */
.L_x_263:
[----:B------:R-:W-:Y:S05]  /*2760*/  BSYNC.RECONVERGENT B0 ;  /* 0x0000000000007941 */ /* 0x000fea0003800200 */
.L_x_262:
[----:B------:R1:W-:Y:S01]  /*2770*/  @P5 STS.128 [R185+0x2000], RZ ;  /* 0x002000ffb9005388 */ /* 0x0003e20000000c00 */
[----:B------:R-:W-:Y:S04]  /*2780*/  BSSY.RECONVERGENT B0, `(.L_x_264) ;  /* 0x000000c000007945 */ /* 0x000fe80003800200 */
[----:B------:R-:W-:Y:S05]  /*2790*/  @P5 BRA `(.L_x_265) ;  /* 0x0000000000285947 */ /* 0x000fea0003800000 */
[----:B------:R-:W3:Y:S02]  /*27a0*/  LDCU UR8, c[0x0][0x440] ;  /* 0x00008800ff0877ac */ /* 0x000ee40008000800 */
[----:B---3--:R-:W-:-:S13]  /*27b0*/  ISETP.GE.AND P0, PT, R12, UR8, PT ;  /* 0x000000080c007c0c */ /* 0x008fda000bf06270 */
        /* <DEDUP_REMOVED lines=8> */
.L_x_265:
[----:B------:R-:W-:Y:S05]  /*2840*/  BSYNC.RECONVERGENT B0 ;  /* 0x0000000000007941 */ /* 0x000fea0003800200 */
.L_x_264:
[----:B------:R1:W-:Y:S01]  /*2850*/  @P4 STS.128 [R185+0x3000], RZ ;  /* 0x003000ffb9004388 */ /* 0x0003e20000000c00 */
[----:B------:R-:W-:Y:S04]  /*2860*/  BSSY.RECONVERGENT B0, `(.L_x_266) ;  /* 0x000000c000007945 */ /* 0x000fe80003800200 */
        /* <DEDUP_REMOVED lines=11> */
.L_x_267:
[----:B------:R-:W-:Y:S05]  /*2920*/  BSYNC.RECONVERGENT B0 ;  /* 0x0000000000007941 */ /* 0x000fea0003800200 */
.L_x_266:
[----:B------:R-:W3:Y:S01]  /*2930*/  LDCU.64 UR8, c[0x0][0x3d0] ;  /* 0x00007a00ff0877ac */ /* 0x000ee20008000a00 */
[----:B-12---:R-:W-:Y:S01]  /*2940*/  MOV R2, UR16 ;  /* 0x0000001000027c02 */ /* 0x006fe20008000f00 */
[----:B------:R-:W-:Y:S01]  /*2950*/  BSSY.RECONVERGENT B0, `(.L_x_268) ;  /* 0x000001f000007945 */ /* 0x000fe20003800200 */
[----:B------:R-:W-:Y:S02]  /*2960*/  UIADD3 UR13, UPT, UPT, -UR44, UR35, URZ ;  /* 0x000000232c0d7290 */ /* 0x000fe4000fffe1ff */
[----:B------:R-:W-:Y:S01]  /*2970*/  UIMAD UR46, UR45, UR16, URZ ;  /* 0x000000102d2e72a4 */ /* 0x000fe2000f8e02ff */
[----:B------:R-:W-:-:S03]  /*2980*/  IMAD.WIDE.U32 R2, R2, UR44, R12 ;  /* 0x0000002c02027c25 */ /* 0x000fc6000f8e000c */
[----:B------:R-:W-:Y:S01]  /*2990*/  UIMAD UR46, UR44, UR17, UR46 ;  /* 0x000000112c2e72a4 */ /* 0x000fe2000f8e022e */
[----:B------:R-:W-:Y:S02]  /*29a0*/  ISETP.GE.AND P4, PT, R26, UR13, PT ;  /* 0x0000000d1a007c0c */ /* 0x000fe4000bf86270 */
[----:B------:R-:W-:-:S04]  /*29b0*/  IADD3 R2, P0, PT, R2, UR50, RZ ;  /* 0x0000003202027c10 */ /* 0x000fc8000ff1e0ff */
[----:B------:R-:W-:Y:S01]  /*29c0*/  IADD3.X R3, PT, PT, R21, UR46, R3, P0, !PT ;  /* 0x0000002e15037c10 */ /* 0x000fe200087fe403 */
[----:B---3--:R-:W-:-:S04]  /*29d0*/  IMAD R0, R24, UR8, RZ ;  /* 0x0000000818007c24 */ /* 0x008fc8000f8e02ff */
[C---:B------:R-:W-:Y:S02]  /*29e0*/  IMAD R0, R16.reuse, UR9, R0 ;  /* 0x0000000910007c24 */ /* 0x040fe4000f8e0200 */
[----:B------:R-:W-:-:S05]  /*29f0*/  IMAD.WIDE.U32 R6, R16, UR8, R2 ;  /* 0x0000000810067c25 */ /* 0x000fca000f8e0002 */
        /* <DEDUP_REMOVED lines=8> */
[----:B------:R-:W-:-:S04]  /*2a80*/  IMAD.WIDE.U32 R2, R26, UR16, R2 ;  /* 0x000000101a027c25 */ /* 0x000fc8000f8e0002 */
[----:B------:R-:W-:Y:S01]  /*2a90*/  IMAD R0, R26, UR17, R3 ;  /* 0x000000111a007c24 */ /* 0x000fe2000f8e0203 */
[----:B-1----:R-:W-:-:S04]  /*2aa0*/  LEA R4, P0, R2, UR8, 0x1 ;  /* 0x0000000802047c11 */ /* 0x002fc8000f8008ff */
[----:B------:R-:W-:-:S05]  /*2ab0*/  LEA.HI.X R5, R2, UR9, R0, 0x1, P0 ;  /* 0x0000000902057c11 */ /* 0x000fca00080f0c00 */
[----:B------:R-:W-:Y:S01]  /*2ac0*/  @!PT LDS RZ, [RZ] ;  /* 0x00000000fffff984 */ /* 0x000fe20000000800 */
[----:B------:R-:W-:Y:S01]  /*2ad0*/  @!PT LDS RZ, [RZ] ;  /* 0x00000000fffff984 */ /* 0x000fe20000000800 */
[----:B------:R-:W-:Y:S01]  /*2ae0*/  @!PT LDS RZ, [RZ] ;  /* 0x00000000fffff984 */ /* 0x000fe20000000800 */
[----:B------:R1:W-:Y:S01]  /*2af0*/  LDGSTS.E.BYPASS.LTC128B.128 [R8+0xc000], desc[UR32][R4.64] ;  /* 0x0c00000004087fae */ /* 0x0003e2000b981a20 */
[----:B------:R-:W-:Y:S05]  /*2b00*/  BRA `(.L_x_271) ;  /* 0x00000000000c7947 */ /* 0x000fea0003800000 */
.L_x_270:
[----:B------:R2:W-:Y:S01]  /*2b10*/  STS.128 [R8+0xc000], RZ ;  /* 0x00c000ff08007388 */ /* 0x0005e20000000c00 */
[----:B------:R-:W-:Y:S05]  /*2b20*/  BRA `(.L_x_271) ;  /* 0x0000000000047947 */ /* 0x000fea0003800000 */
.L_x_269:
[----:B------:R3:W-:Y:S02]  /*2b30*/  STS.128 [R8+0xc000], RZ ;  /* 0x00c000ff08007388 */ /* 0x0007e40000000c00 */
.L_x_271:
[----:B------:R-:W-:Y:S05]  /*2b40*/  BSYNC.RECONVERGENT B0 ;  /* 0x0000000000007941 */ /* 0x000fea0003800200 */
.L_x_268:
[----:B------:R-:W-:Y:S01]  /*2b50*/  ISETP.GE.AND P3, PT, R28, UR13, PT ;  /* 0x0000000d1c007c0c */ /* 0x000fe2000bf66270 */
[----:B------:R-:W-:Y:S01]  /*2b60*/  BSSY.RECONVERGENT B0, `(.L_x_272) ;  /* 0x0000016000007945 */ /* 0x000fe20003800200 */
[----:B------:R-:W-:Y:S02]  /*2b70*/  ISETP.GE.AND P2, PT, R30, UR13, PT ;  /* 0x0000000d1e007c0c */ /* 0x000fe4000bf46270 */
[----:B------:R-:W-:-:S09]  /*2b80*/  ISETP.GE.AND P1, PT, R29, UR13, PT ;  /* 0x0000000d1d007c0c */ /* 0x000fd2000bf26270 */
[----:B------:R1:W-:Y:S01]  /*2b90*/  @P3 STS.128 [R8+0xd000], RZ ;  /* 0x00d000ff08003388 */ /* 0x0003e20000000c00 */
[----:B------:R-:W-:Y:S05]  /*2ba0*/  @P3 BRA `(.L_x_273) ;  /* 0x0000000000443947 */ /* 0x000fea0003800000 */
[----:B------:R-:W2:Y:S02]  /*2bb0*/  LDCU UR8, c[0x0][0x440] ;  /* 0x00008800ff0877ac */ /* 0x000ea40008000800 */
[----:B--2---:R-:W-:-:S13]  /*2bc0*/  ISETP.GE.AND P0, PT, R12, UR8, PT ;  /* 0x000000080c007c0c */ /* 0x004fda000bf06270 */
[----:B------:R2:W-:Y:S01]  /*2bd0*/  @P0 STS.128 [R8+0xd000], RZ ;  /* 0x00d000ff08000388 */ /* 0x0005e20000000c00 */
        /* <DEDUP_REMOVED lines=10> */
[----:B------:R-:W-:Y:S01]  /*2c80*/  @!PT LDS RZ, [RZ] ;  /* 0x00000000fffff984 */ /* 0x000fe20000000800 */
[----:B------:R-:W-:Y:S01]  /*2c90*/  @!PT LDS RZ, [RZ] ;  /* 0x00000000fffff984 */ /* 0x000fe20000000800 */
[----:B------:R-:W-:Y:S01]  /*2ca0*/  @!PT LDS RZ, [RZ] ;  /* 0x00000000fffff984 */ /* 0x000fe20000000800 */
[----:B------:R1:W-:Y:S04]  /*2cb0*/  LDGSTS.E.BYPASS.LTC128B.128 [R8+0xd000], desc[UR32][R4.64] ;  /* 0x0d00000004087fae */ /* 0x0003e8000b981a20 */
.L_x_273:
[----:B------:R-:W-:Y:S05]  /*2cc0*/  BSYNC.RECONVERGENT B0 ;  /* 0x0000000000007941 */ /* 0x000fea0003800200 */
.L_x_272:
        /* <DEDUP_REMOVED lines=20> */
.L_x_275:
[----:B------:R-:W-:Y:S05]  /*2e10*/  BSYNC.RECONVERGENT B0 ;  /* 0x0000000000007941 */ /* 0x000fea0003800200 */
.L_x_274:
        /* <DEDUP_REMOVED lines=8> */
[----:B------:R-:W-:Y:S01]  /*2ea0*/  MOV R2, R6 ;  /* 0x0000000600027202 */ /* 0x000fe20000000f00 */
[----:B------:R-:W-:Y:S01]  /*2eb0*/  IMAD R0, R23, UR16, RZ ;  /* 0x0000001017007c24 */ /* 0x000fe2000f8e02ff */
[----:B------:R-:W-:-:S03]  /*2ec0*/  MOV R3, R9 ;  /* 0x0000000900037202 */ /* 0x000fc60000000f00 */
[C---:B------:R-:W-:Y:S02]  /*2ed0*/  IMAD R0, R19.reuse, UR17, R0 ;  /* 0x0000001113007c24 */ /* 0x040fe4000f8e0200 */
[----:B-1----:R-:W-:-:S05]  /*2ee0*/  IMAD.WIDE.U32 R4, R19, UR16, R2 ;  /* 0x0000001013047c25 */ /* 0x002fca000f8e0002 */
[----:B------:R-:W-:Y:S02]  /*2ef0*/  IADD3 R0, PT, PT, R5, R0, RZ ;  /* 0x0000000005007210 */ /* 0x000fe40007ffe0ff */
[----:B---3--:R-:W-:-:S04]  /*2f00*/  LEA R2, P0, R4, UR8, 0x1 ;  /* 0x0000000804027c11 */ /* 0x008fc8000f8008ff */
[----:B------:R-:W-:-:S05]  /*2f10*/  LEA.HI.X R3, R4, UR9, R0, 0x1, P0 ;  /* 0x0000000904037c11 */ /* 0x000fca00080f0c00 */
[----:B------:R-:W-:Y:S01]  /*2f20*/  @!PT LDS RZ, [RZ] ;  /* 0x00000000fffff984 */ /* 0x000fe20000000800 */
[----:B------:R-:W-:Y:S01]  /*2f30*/  @!PT LDS RZ, [RZ] ;  /* 0x00000000fffff984 */ /* 0x000fe20000000800 */
[----:B------:R-:W-:Y:S01]  /*2f40*/  @!PT LDS RZ, [RZ] ;  /* 0x00000000fffff984 */ /* 0x000fe20000000800 */
[----:B------:R1:W-:Y:S04]  /*2f50*/  LDGSTS.E.BYPASS.LTC128B.128 [R8+0xf000], desc[UR32][R2.64] ;  /* 0x0f00000002087fae */ /* 0x0003e8000b981a20 */
.L_x_277:
[----:B------:R-:W-:Y:S05]  /*2f60*/  BSYNC.RECONVERGENT B0 ;  /* 0x0000000000007941 */ /* 0x000fea0003800200 */
.L_x_276:
[----:B------:R-:W3:Y:S01]  /*2f70*/  LDCU.64 UR8, c[0x0][0x3d8] ;  /* 0x00007b00ff0877ac */ /* 0x000ee20008000a00 */
[----:B-1----:R-:W-:Y:S01]  /*2f80*/  MOV R2, UR14 ;  /* 0x0000000e00027c02 */ /* 0x002fe20008000f00 */
[----:B------:R-:W-:Y:S01]  /*2f90*/  BSSY.RECONVERGENT B0, `(.L_x_278) ;  /* 0x000001d000007945 */ /* 0x000fe20003800200 */
[----:B------:R-:W-:-:S03]  /*2fa0*/  UIMAD UR45, UR45, UR14, URZ ;  /* 0x0000000e2d2d72a4 */ /* 0x000fc6000f8e02ff */
[----:B------:R-:W-:Y:S01]  /*2fb0*/  IMAD.WIDE.U32 R2, R2, UR44, R12 ;  /* 0x0000002c02027c25 */ /* 0x000fe2000f8e000c */
[----:B------:R-:W-:Y:S02]  /*2fc0*/  UIMAD UR45, UR44, UR15, UR45 ;  /* 0x0000000f2c2d72a4 */ /* 0x000fe4000f8e022d */
[----:B------:R-:W-:-:S04]  /*2fd0*/  IADD3 R2, P0, PT, R2, UR48, RZ ;  /* 0x0000003002027c10 */ /* 0x000fc8000ff1e0ff */
[----:B------:R-:W-:Y:S01]  /*2fe0*/  IADD3.X R3, PT, PT, R25, UR45, R3, P0, !PT ;  /* 0x0000002d19037c10 */ /* 0x000fe200087fe403 */
        /* <DEDUP_REMOVED lines=20> */
.L_x_280:
[----:B------:R3:W-:Y:S01]  /*3130*/  STS.128 [R8+0x10000], RZ ;  /* 0x010000ff08007388 */ /* 0x0007e20000000c00 */
[----:B------:R-:W-:Y:S05]  /*3140*/  BRA `(.L_x_281) ;  /* 0x0000000000047947 */ /* 0x000fea0003800000 */
.L_x_279:
[----:B------:R1:W-:Y:S02]  /*3150*/  STS.128 [R8+0x10000], RZ ;  /* 0x010000ff08007388 */ /* 0x0003e40000000c00 */
.L_x_281:
[----:B------:R-:W-:Y:S05]  /*3160*/  BSYNC.RECONVERGENT B0 ;  /* 0x0000000000007941 */ /* 0x000fea0003800200 */
.L_x_278:
[----:B------:R-:W1:Y:S01]  /*3170*/  S2R R179, SR_TID.X ;  /* 0x0000000000b37919 */ /* 0x000e620000002100 */
[----:B------:R-:W-:Y:S01]  /*3180*/  IMAD.SHL.U32 R172, R31, 0x40, RZ ;  /* 0x000000401fac7824 */ /* 0x000fe200078e00ff */
[----:B------:R-:W-:Y:S01]  /*3190*/  BSSY.RECONVERGENT B0, `(.L_x_282) ;  /* 0x0000016000007945 */ /* 0x000fe20003800200 */
[----:B------:R-:W-:Y:S01]  /*31a0*/  SHF.R.U32.HI R9, RZ, 0x4, R31 ;  /* 0x00000004ff097819 */ /* 0x000fe2000001161f */
[----:B------:R1:W-:Y:S02]  /*31b0*/  @P3 STS.128 [R8+0x11000], RZ ;  /* 0x011000ff08003388 */ /* 0x0003e40000000c00 */
[----:B------:R-:W-:Y:S01]  /*31c0*/  LOP3.LUT R10, R172, 0x1c0, RZ, 0xc0, !PT ;  /* 0x000001c0ac0a7812 */ /* 0x000fe200078ec0ff */
        /* <DEDUP_REMOVED lines=18> */
.L_x_283:
[----:B------:R-:W-:Y:S05]  /*32f0*/  BSYNC.RECONVERGENT B0 ;  /* 0x0000000000007941 */ /* 0x000fea0003800200 */
.L_x_282:
[----:B------:R-:W-:Y:S01]  /*3300*/  LOP3.LUT R2, R9, 0x8, RZ, 0xc0, !PT ;  /* 0x0000000809027812 */ /* 0x000fe200078ec0ff */
[----:B------:R-:W-:Y:S01]  /*3310*/  IMAD.U32 R0, RZ, RZ, UR31 ;  /* 0x0000001fff007e24 */ /* 0x000fe2000f8e00ff */
[----:B------:R-:W-:Y:S01]  /*3320*/  LOP3.LUT R10, R10, 0x38, R27, 0xf8, !PT ;  /* 0x000000380a0a7812 */ /* 0x000fe200078ef81b */
[----:B------:R-:W-:Y:S01]  /*3330*/  IMAD.SHL.U32 R151, R31, 0x20, RZ ;  /* 0x000000201f977824 */ /* 0x000fe200078e00ff */
[----:B------:R-:W-:Y:S01]  /*3340*/  LOP3.LUT R2, R2, 0x10, R31, 0xf8, !PT ;  /* 0x0000001002027812 */ /* 0x000fe200078ef81f */
[----:B------:R2:W-:Y:S01]  /*3350*/  @P2 STS.128 [R8+0x12000], RZ ;  /* 0x012000ff08002388 */ /* 0x0005e20000000c00 */
[----:B-1----:R-:W-:Y:S01]  /*3360*/  LOP3.LUT R4, R172, 0x200, RZ, 0xc0, !PT ;  /* 0x00000200ac047812 */ /* 0x002fe200078ec0ff */
[----:B------:R-:W-:Y:S01]  /*3370*/  IMAD.U32 R9, RZ, RZ, UR37 ;  /* 0x00000025ff097e24 */ /* 0x000fe2000f8e00ff */
[----:B------:R-:W-:Y:S01]  /*3380*/  IADD3 R5, PT, PT, R0, UR35, R235 ;  /* 0x0000002300057c10 */ /* 0x000fe2000fffe0eb */
[C---:B------:R-:W-:Y:S01]  /*3390*/  IMAD.SHL.U32 R15, R179.reuse, 0x2, RZ ;  /* 0x00000002b30f7824 */ /* 0x040fe200078e00ff */
[----:B------:R-:W-:Y:S01]  /*33a0*/  LOP3.LUT R2, R2, R10, RZ, 0x3c, !PT ;  /* 0x0000000a02027212 */ /* 0x000fe200078e3cff */
[C---:B------:R-:W-:Y:S01]  /*33b0*/  IMAD.SHL.U32 R250, R179.reuse, 0x20, RZ ;  /* 0x00000020b3fa7824 */ /* 0x040fe200078e00ff */
[----:B------:R-:W-:Y:S01]  /*33c0*/  LOP3.LUT R0, R10, 0x8, R31, 0x78, !PT ;  /* 0x000000080a007812 */ /* 0x000fe200078e781f */
[C---:B------:R-:W-:Y:S01]  /*33d0*/  IMAD.SHL.U32 R178, R179.reuse, 0x8, RZ ;  /* 0x00000008b3b27824 */ /* 0x040fe200078e00ff */
[--C-:B------:R-:W-:Y:S01]  /*33e0*/  LOP3.LUT R4, R4, 0xc00, R151.reuse, 0xf8, !PT ;  /* 0x00000c0004047812 */ /* 0x100fe200078ef897 */
[----:B------:R-:W1:Y:S01]  /*33f0*/  LDCU UR13, c[0x0][0x440] ;  /* 0x00008800ff0d77ac */ /* 0x000e620008000800 */
[----:B------:R-:W-:Y:S01]  /*3400*/  LOP3.LUT R172, R2, 0x200, R172, 0xf8, !PT ;  /* 0x0000020002ac7812 */ /* 0x000fe200078ef8ac */
[C---:B------:R-:W-:Y:S01]  /*3410*/  IMAD.SHL.U32 R2, R179.reuse, 0x10, RZ ;  /* 0x00000010b3027824 */ /* 0x040fe200078e00ff */
[----:B------:R-:W-:Y:S01]  /*3420*/  LOP3.LUT R151, R0, 0x7200, R151, 0xf8, !PT ;  /* 0x0000720000977812 */ /* 0x000fe200078ef897 */
[----:B------:R-:W-:Y:S01]  /*3430*/  IMAD.SHL.U32 R0, R179, 0x40, RZ ;  /* 0x00000040b3007824 */ /* 0x000fe200078e00ff */
[----:B------:R-:W-:Y:S01]  /*3440*/  LOP3.LUT R3, R10, 0x8, R11, 0x78, !PT ;  /* 0x000000080a037812 */ /* 0x000fe200078e780b */
[----:B------:R-:W1:Y:S01]  /*3450*/  LDCU UR16, c[0x0][0x3e0] ;  /* 0x00007c00ff1077ac */ /* 0x000e620008000800 */
[----:B------:R-:W-:Y:S01]  /*3460*/  IADD3 R217, PT, PT, R5, -0x3f, -R9 ;  /* 0xffffffc105d97810 */ /* 0x000fe20007ffe809 */
[----:B------:R-:W-:Y:S01]  /*3470*/  BSSY.RECONVERGENT B0, `(.L_x_284) ;  /* 0x0000020000007945 */ /* 0x000fe20003800200 */
[----:B------:R-:W-:-:S02]  /*3480*/  LOP3.LUT R176, R4, R3, RZ, 0xfc, !PT ;  /* 0x0000000304b07212 */ /* 0x000fc400078efcff */
[----:B------:R-:W-:Y:S02]  /*3490*/  LOP3.LUT R3, R15, 0xe006, R0, 0xc8, !PT ;  /* 0x0000e0060f037812 */ /* 0x000fe400078ec800 */
[----:B------:R-:W-:Y:S02]  /*34a0*/  LOP3.LUT R2, R2, 0x1c0, RZ, 0xc0, !PT ;  /* 0x000001c002027812 */ /* 0x000fe400078ec0ff */
[C---:B------:R-:W-:Y:S02]  /*34b0*/  LOP3.LUT R5, R0.reuse, 0x1c0, RZ, 0xc0, !PT ;  /* 0x000001c000057812 */ /* 0x040fe400078ec0ff */
[----:B------:R-:W-:Y:S02]  /*34c0*/  LOP3.LUT R4, R0, 0x200, RZ, 0xc0, !PT ;  /* 0x0000020000047812 */ /* 0x000fe400078ec0ff */
[----:B------:R-:W-:Y:S02]  /*34d0*/  LOP3.LUT R3, R3, 0xc00, R250, 0xf8, !PT ;  /* 0x00000c0003037812 */ /* 0x000fe400078ef8fa */
[----:B------:R-:W-:-:S02]  /*34e0*/  LOP3.LUT R2, R2, 0x38, R15, 0xf8, !PT ;  /* 0x0000003802027812 */ /* 0x000fc400078ef80f */
[----:B------:R-:W-:Y:S02]  /*34f0*/  LOP3.LUT R0, R5, 0x38, R178, 0xf8, !PT ;  /* 0x0000003805007812 */ /* 0x000fe400078ef8b2 */
[--C-:B------:R-:W-:Y:S02]  /*3500*/  SHF.R.U32.HI R10, RZ, 0x1, R179.reuse ;  /* 0x00000001ff0a7819 */ /* 0x100fe400000116b3 */
[----:B------:R-:W-:Y:S02]  /*3510*/  LOP3.LUT R251, R3, R2, RZ, 0xfc, !PT ;  /* 0x0000000203fb7212 */ /* 0x000fe400078efcff */
[----:B------:R-:W-:Y:S02]  /*3520*/  LOP3.LUT R9, R0, 0x8, R179, 0x78, !PT ;  /* 0x0000000800097812 */ /* 0x000fe400078e78b3 */
[----:B------:R-:W-:Y:S02]  /*3530*/  LOP3.LUT R2, R4, 0xc00, R250, 0xf8, !PT ;  /* 0x00000c0004027812 */ /* 0x000fe400078ef8fa */
[----:B------:R-:W-:Y:S01]  /*3540*/  LOP3.LUT R0, R0, 0x8, R10, 0x78, !PT ;  /* 0x0000000800007812 */ /* 0x000fe200078e780a */
[----:B-12---:R-:W-:Y:S05]  /*3550*/  @P2 BRA `(.L_x_285) ;  /* 0x0000000000442947 */ /* 0x006fea0003800000 */
[----:B------:R-:W1:Y:S02]  /*3560*/  LDCU UR8, c[0x0][0x440] ;  /* 0x00008800ff0877ac */ /* 0x000e640008000800 */
[----:B-1----:R-:W-:-:S13]  /*3570*/  ISETP.GE.AND P0, PT, R12, UR8, PT ;  /* 0x000000080c007c0c */ /* 0x002fda000bf06270 */
[----:B------:R1:W-:Y:S01]  /*3580*/  @P0 STS.128 [R8+0x12000], RZ ;  /* 0x012000ff08000388 */ /* 0x0003e20000000c00 */
[----:B------:R-:W-:Y:S05]  /*3590*/  @P0 BRA `(.L_x_285) ;  /* 0x0000000000340947 */ /* 0x000fea0003800000 */
[----:B------:R-:W2:Y:S01]  /*35a0*/  LDCU.64 UR8, c[0x0][0x390] ;  /* 0x00007200ff0877ac */ /* 0x000ea20008000a00 */
[----:B------:R-:W-:Y:S01]  /*35b0*/  MOV R4, R6 ;  /* 0x0000000600047202 */ /* 0x000fe20000000f00 */
[----:B------:R-:W-:Y:S01]  /*35c0*/  IMAD R3, R22, UR14, RZ ;  /* 0x0000000e16037c24 */ /* 0x000fe2000f8e02ff */
[----:B------:R-:W-:-:S03]  /*35d0*/  MOV R5, R14 ;  /* 0x0000000e00057202 */ /* 0x000fc60000000f00 */
[C---:B------:R-:W-:Y:S02]  /*35e0*/  IMAD R3, R18.reuse, UR15, R3 ;  /* 0x0000000f12037c24 */ /* 0x040fe4000f8e0203 */
[----:B------:R-:W-:-:S05]  /*35f0*/  IMAD.WIDE.U32 R4, R18, UR14, R4 ;  /* 0x0000000e12047c25 */ /* 0x000fca000f8e0004 */
[----:B------:R-:W-:Y:S02]  /*3600*/  IADD3 R3, PT, PT, R5, R3, RZ ;  /* 0x0000000305037210 */ /* 0x000fe40007ffe0ff */
[----:B--2---:R-:W-:-:S04]  /*3610*/  LEA R10, P0, R4, UR8, 0x1 ;  /* 0x00000008040a7c11 */ /* 0x004fc8000f8008ff */
[----:B------:R-:W-:-:S05]  /*3620*/  LEA.HI.X R11, R4, UR9, R3, 0x1, P0 ;  /* 0x00000009040b7c11 */ /* 0x000fca00080f0c03 */
[----:B------:R-:W-:Y:S01]  /*3630*/  @!PT LDS RZ, [RZ] ;  /* 0x00000000fffff984 */ /* 0x000fe20000000800 */
[----:B------:R-:W-:Y:S01]  /*3640*/  @!PT LDS RZ, [RZ] ;  /* 0x00000000fffff984 */ /* 0x000fe20000000800 */
[----:B------:R-:W-:Y:S01]  /*3650*/  @!PT LDS RZ, [RZ] ;  /* 0x00000000fffff984 */ /* 0x000fe20000000800 */
[----:B------:R2:W-:Y:S04]  /*3660*/  LDGSTS.E.BYPASS.LTC128B.128 [R8+0x12000], desc[UR32][R10.64] ;  /* 0x120000000a087fae */ /* 0x0005e8000b981a20 */
.L_x_285:
[----:B------:R-:W-:Y:S05]  /*3670*/  BSYNC.RECONVERGENT B0 ;  /* 0x0000000000007941 */ /* 0x000fea0003800200 */
.L_x_284:
[----:B------:R1:W-:Y:S01]  /*3680*/  @P1 STS.128 [R8+0x13000], RZ ;  /* 0x013000ff08001388 */ /* 0x0003e20000000c00 */
[----:B------:R-:W-:Y:S01]  /*3690*/  BSSY.RECONVERGENT B0, `(.L_x_286) ;  /* 0x0000015000007945 */ /* 0x000fe20003800200 */
[----:B------:R-:W-:Y:S02]  /*36a0*/  LOP3.LUT R250, R9, 0x7200, R250, 0xf8, !PT ;  /* 0x0000720009fa7812 */ /* 0x000fe400078ef8fa */
[----:B------:R-:W-:Y:S01]  /*36b0*/  LOP3.LUT R177, R2, R0, RZ, 0xfc, !PT ;  /* 0x0000000002b17212 */ /* 0x000fe200078efcff */
        /* <DEDUP_REMOVED lines=18> */
.L_x_287:
[----:B------:R-:W-:Y:S05]  /*37e0*/  BSYNC.RECONVERGENT B0 ;  /* 0x0000000000007941 */ /* 0x000fea0003800200 */
.L_x_286:
[----:B------:R-:W-:Y:S01]  /*37f0*/  R2P PR, R31, 0x6 ;  /* 0x000000061f007804 */ /* 0x000fe20000000000 */
[----:B------:R-:W-:Y:S01]  /*3800*/  IMAD.MOV.U32 R0, RZ, RZ, 0x20 ;  /* 0x00000020ff007424 */ /* 0x000fe200078e00ff */
[----:B------:R-:W-:Y:S01]  /*3810*/  LOP3.LUT P5, RZ, R179, 0x8, RZ, 0xc0, !PT ;  /* 0x00000008b3ff7812 */ /* 0x000fe200078ac0ff */
[----:B------:R-:W1:Y:S01]  /*3820*/  LDC R225, c[0x0][0x44c] ;  /* 0x00011300ffe17b82 */ /* 0x000e620000000800 */
[----:B------:R-:W0:Y:S01]  /*3830*/  LDGDEPBAR ;  /* 0x00000000000079af */ /* 0x000e220000000000 */
[----:B------:R-:W-:Y:S01]  /*3840*/  IMAD.MOV.U32 R157, RZ, RZ, 0x40 ;  /* 0x00000040ff9d7424 */ /* 0x000fe200078e00ff */
[----:B------:R-:W-:Y:S01]  /*3850*/  SEL R0, R0, 0xffffffe0, !P5 ;  /* 0xffffffe000007807 */ /* 0x000fe20006800000 */
[----:B------:R-:W-:Y:S01]  /*3860*/  IMAD.MOV.U32 R175, RZ, RZ, 0x20 ;  /* 0x00000020ffaf7424 */ /* 0x000fe200078e00ff */
[----:B------:R-:W-:Y:S01]  /*3870*/  LEA R151, R151, UR24, 0x1 ;  /* 0x0000001897977c11 */ /* 0x000fe2000f8e08ff */
[----:B------:R-:W-:Y:S01]  /*3880*/  IMAD.MOV.U32 R252, RZ, RZ, 0x10 ;  /* 0x00000010fffc7424 */ /* 0x000fe200078e00ff */
[----:B------:R-:W-:Y:S01]  /*3890*/  SEL R157, R157, 0xffffffc0, !P2 ;  /* 0xffffffc09d9d7807 */ /* 0x000fe20005000000 */
[----:B------:R1:W-:Y:S01]  /*38a0*/  STL [R1], R0 ;  /* 0x0000000001007387 */ /* 0x0003e20000100800 */
[----:B------:R-:W-:Y:S01]  /*38b0*/  LEA R176, R176, UR24, 0x1 ;  /* 0x00000018b0b07c11 */ /* 0x000fe2000f8e08ff */
[----:B------:R-:W-:Y:S01]  /*38c0*/  IMAD.MOV.U32 R224, RZ, RZ, R185 ;  /* 0x000000ffffe07224 */ /* 0x000fe200078e00b9 */
[----:B------:R-:W-:Y:S01]  /*38d0*/  LEA R172, R172, UR24, 0x1 ;  /* 0x00000018acac7c11 */ /* 0x000fe2000f8e08ff */
[----:B------:R-:W-:Y:S01]  /*38e0*/  IMAD.IADD R173, R157, 0x1, R151 ;  /* 0x000000019dad7824 */ /* 0x000fe200078e0297 */
[----:B------:R-:W-:-:S02]  /*38f0*/  SEL R175, R175, 0xffffffe0, !P1 ;  /* 0xffffffe0afaf7807 */ /* 0x000fc40004800000 */
[----:B------:R-:W-:Y:S02]  /*3900*/  CS2R R126, SRZ ;  /* 0x00000000007e7805 */ /* 0x000fe4000001ff00 */
[----:B------:R-:W-:Y:S02]  /*3910*/  LOP3.LUT P0, RZ, R179, 0x4, RZ, 0xc0, !PT ;  /* 0x00000004b3ff7812 */ /* 0x000fe4000780c0ff */
        /* <DEDUP_REMOVED lines=31> */
[C---:B------:R-:W-:Y:S01]  /*3b10*/  LOP3.LUT P3, RZ, R179.reuse, 0x2, RZ, 0xc0, !PT ;  /* 0x00000002b3ff7812 */ /* 0x040fe2000786c0ff */
[----:B------:R-:W-:Y:S01]  /*3b20*/  VIADD R176, R176, UR12 ;  /* 0x0000000cb0b07c36 */ /* 0x000fe20008000000 */
[----:B------:R-:W-:Y:S01]  /*3b30*/  LOP3.LUT P4, RZ, R179, 0x10, RZ, 0xc0, !PT ;  /* 0x00000010b3ff7812 */ /* 0x000fe2000788c0ff */
[----:B------:R-:W-:Y:S01]  /*3b40*/  VIADD R172, R172, UR12 ;  /* 0x0000000cacac7c36 */ /* 0x000fe20008000000 */
[----:B------:R-:W-:Y:S01]  /*3b50*/  SEL R252, R252, 0xfffffff0, !P0 ;  /* 0xfffffff0fcfc7807 */ /* 0x000fe20004000000 */
[C---:B------:R-:W-:Y:S01]  /*3b60*/  IMAD.IADD R156, R175.reuse, 0x1, R151 ;  /* 0x00000001af9c7824 */ /* 0x040fe200078e0297 */
[----:B------:R-:W-:Y:S01]  /*3b70*/  LOP3.LUT R226, R178, 0x38, RZ, 0xc0, !PT ;  /* 0x00000038b2e27812 */ /* 0x000fe200078ec0ff */
[----:B------:R-:W-:Y:S01]  /*3b80*/  IMAD.IADD R174, R175, 0x1, R173 ;  /* 0x00000001afae7824 */ /* 0x000fe200078e02ad */
[----:B------:R-:W1:Y:S01]  /*3b90*/  LDCU UR8, c[0x0][0x45c] ;  /* 0x00008b80ff0877ac */ /* 0x000e620008000800 */
[----:B------:R-:W-:-:S12]  /*3ba0*/  UIADD3 UR43, UPT, UPT, UR43, 0x80, -UR35 ;  /* 0x000000802b2b7890 */ /* 0x000fd8000fffe823 */
.L_x_290:
[----:B------:R-:W0:Y:S01]  /*3bb0*/  LDGDEPBAR ;  /* 0x00000000000079af */ /* 0x000e220000000000 */
[C---:B------:R-:W-:Y:S01]  /*3bc0*/  IMAD.IADD R144, R176.reuse, 0x1, R175 ;  /* 0x00000001b0907824 */ /* 0x040fe200078e02af */
[----:B------:R-:W-:Y:S01]  /*3bd0*/  UIADD3 UR31, UPT, UPT, UR31, -0x80, URZ ;  /* 0xffffff801f1f7890 */ /* 0x000fe2000fffe0ff */
[----:B-1----:R-:W-:Y:S01]  /*3be0*/  IMAD.IADD R0, R176, 0x1, R157 ;  /* 0x00000001b0007824 */ /* 0x002fe200078e029d */
[----:B------:R-:W-:Y:S01]  /*3bf0*/  USHF.L.U32 UR9, UR39, 0x7, URZ ;  /* 0x0000000727097899 */ /* 0x000fe200080006ff */
[----:B------:R-:W-:Y:S01]  /*3c00*/  IMAD.SHL.U32 R2, R179, 0x2, RZ ;  /* 0x00000002b3027824 */ /* 0x000fe200078e00ff */
[----:B------:R-:W-:Y:S01]  /*3c10*/  UISETP.GE.AND UP0, UPT, UR31, UR43, UPT ;  /* 0x0000002b1f00728c */ /* 0x000fe2000bf06270 */
[----:B------:R-:W-:Y:S01]  /*3c20*/  SHF.R.U32.HI R180, RZ, 0x1, R179 ;  /* 0x00000001ffb47819 */ /* 0x000fe200000116b3 */
[----:B------:R-:W-:Y:S01]  /*3c30*/  UIADD3 UR9, UPT, UPT, UR9, 0x80, URZ ;  /* 0x0000008009097890 */ /* 0x000fe2000fffe0ff */
[----:B------:R-:W-:Y:S01]  /*3c40*/  IMAD.MOV.U32 R3, RZ, RZ, 0x40 ;  /* 0x00000040ff037424 */ /* 0x000fe200078e00ff */
[----:B-----5:R-:W-:Y:S01]  /*3c50*/  FSETP.NEU.FTZ.AND P2, PT, R249, -INF , PT ;  /* 0xff800000f900780b */ /* 0x020fe20003f5d000 */
[----:B------:R-:W-:Y:S02]  /*3c60*/  UIADD3 UR34, UPT, UPT, UR34, -0x1, URZ ;  /* 0xffffffff22227890 */ /* 0x000fe4000fffe0ff */
[----:B------:R-:W-:Y:S06]  /*3c70*/  UISETP.LT.AND UP0, UPT, UR9, UR35, UP0 ;  /* 0x000000230900728c */ /* 0x000fec0008701270 */
[----:B------:R-:W-:Y:S01]  /*3c80*/  PLOP3.LUT P1, PT, PT, PT, UP0, 0x80, 0x8 ;  /* 0x000000000008781c */ /* 0x000fe20003f2f008 */
[----:B------:R-:W-:Y:S01]  /*3c90*/  UISETP.GT.AND UP0, UPT, UR34, UR42, UPT ;  /* 0x0000002a2200728c */ /* 0x000fe2000bf04270 */
[----:B------:R-:W-:Y:S04]  /*3ca0*/  DEPBAR.LE SB0, 0x0 ;  /* 0x000080000000791a */ /* 0x000fe80000000000 */
[----:B------:R-:W-:Y:S06]  /*3cb0*/  BAR.SYNC.DEFER_BLOCKING 0x0 ;  /* 0x0000000000007b1d */ /* 0x000fec0000010000 */
[----:B------:R-:W-:Y:S08]  /*3cc0*/  LDSM.16.M88.4 R64, [R176] ;  /* 0x00000000b040783b */ /* 0x000ff00000000200 */
[----:B------:R-:W1:Y:S08]  /*3cd0*/  LDSM.16.M88.4 R16, [R151+0xc000] ;  /* 0x00c000009710783b */ /* 0x000e700000000200 */
[----:B------:R-:W2:Y:S08]  /*3ce0*/  LDSM.16.M88.4 R60, [R176+0x2000] ;  /* 0x00200000b03c783b */ /* 0x000eb00000000200 */
[----:B------:R-:W2:Y:S08]  /*3cf0*/  LDSM.16.M88.4 R32, [R151+0xc800] ;  /* 0x00c800009720783b */ /* 0x000eb00000000200 */
[----:B------:R-:W2:Y:S08]  /*3d00*/  LDSM.16.M88.4 R48, [R151+0xd000] ;  /* 0x00d000009730783b */ /* 0x000eb00000000200 */
[----:B------:R-:W2:Y:S01]  /*3d10*/  LDSM.16.M88.4 R132, [R151+0xd800] ;  /* 0x00d800009784783b */ /* 0x000ea20000000200 */
[-C--:B-1----:R-:W-:Y:S07]  /*3d20*/  HMMA.16816.F32.BF16 R4, R64, R16.reuse, RZ ;  /* 0x000000104004723c */ /* 0x082fee00000418ff */
[----:B------:R-:W-:Y:S01]  /*3d30*/  LDSM.16.M88.4 R136, [R144] ;  /* 0x000000009088783b */ /* 0x000fe20000000200 */
[C---:B--234-:R-:W-:Y:S07]  /*3d40*/  HMMA.16816.F32.BF16 R8, R60.reuse, R16, RZ ;  /* 0x000000103c08723c */ /* 0x05cfee00000418ff */
[----:B------:R-:W1:Y:S01]  /*3d50*/  LDSM.16.M88.4 R140, [R156+0xc000] ;  /* 0x00c000009c8c783b */ /* 0x000e620000000200 */
[-C--:B------:R-:W-:Y:S07]  /*3d60*/  HMMA.16816.F32.BF16 R12, R60, R18.reuse, RZ ;  /* 0x000000123c0c723c */ /* 0x080fee00000418ff */
[----:B------:R-:W2:Y:S01]  /*3d70*/  LDSM.16.M88.4 R144, [R144+0x2000] ;  /* 0x002000009090783b */ /* 0x000ea20000000200 */
[C---:B------:R-:W-:Y:S07]  /*3d80*/  HMMA.16816.F32.BF16 R16, R64.reuse, R18, RZ ;  /* 0x000000124010723c */ /* 0x040fee00000418ff */
[----:B------:R-:W3:Y:S01]  /*3d90*/  LDSM.16.M88.4 R148, [R156+0xc800] ;  /* 0x00c800009c94783b */ /* 0x000ee20000000200 */
[-C--:B------:R-:W-:Y:S07]  /*3da0*/  HMMA.16816.F32.BF16 R20, R64, R32.reuse, RZ ;  /* 0x000000204014723c */ /* 0x080fee00000418ff */
[----:B------:R-:W4:Y:S01]  /*3db0*/  LDSM.16.M88.4 R152, [R156+0xd000] ;  /* 0x00d000009c98783b */ /* 0x000f220000000200 */
[C---:B------:R-:W-:Y:S07]  /*3dc0*/  HMMA.16816.F32.BF16 R24, R60.reuse, R32, RZ ;  /* 0x000000203c18723c */ /* 0x040fee00000418ff */
[----:B------:R-:W4:Y:S01]  /*3dd0*/  LDSM.16.M88.4 R156, [R156+0xd800] ;  /* 0x00d800009c9c783b */ /* 0x000f220000000200 */
[-C--:B------:R-:W-:Y:S07]  /*3de0*/  HMMA.16816.F32.BF16 R28, R60, R34.reuse, RZ ;  /* 0x000000223c1c723c */ /* 0x080fee00000418ff */
[----:B------:R-:W-:Y:S01]  /*3df0*/  LDSM.16.M88.4 R160, [R0] ;  /* 0x0000000000a0783b */ /* 0x000fe20000000200 */
[C---:B------:R-:W-:Y:S07]  /*3e00*/  HMMA.16816.F32.BF16 R32, R64.reuse, R34, RZ ;  /* 0x000000224020723c */ /* 0x040fee00000418ff */
[----:B------:R-:W4:Y:S01]  /*3e10*/  LDSM.16.M88.4 R164, [R173+0xc000] ;  /* 0x00c00000ada4783b */ /* 0x000f220000000200 */
[-C--:B------:R-:W-:Y:S07]  /*3e20*/  HMMA.16816.F32.BF16 R36, R64, R48.reuse, RZ ;  /* 0x000000304024723c */ /* 0x080fee00000418ff */
[----:B------:R1:W4:Y:S01]  /*3e30*/  LDSM.16.M88.4 R168, [R0+0x2000] ;  /* 0x0020000000a8783b */ /* 0x0003220000000200 */
[C---:B------:R-:W-:Y:S08]  /*3e40*/  HMMA.16816.F32.BF16 R40, R60.reuse, R48, RZ ;  /* 0x000000303c28723c */ /* 0x040ff000000418ff */
[-C--:B------:R-:W-:Y:S08]  /*3e50*/  HMMA.16816.F32.BF16 R44, R60, R50.reuse, RZ ;  /* 0x000000323c2c723c */ /* 0x080ff000000418ff */
[C---:B------:R-:W-:Y:S02]  /*3e60*/  HMMA.16816.F32.BF16 R48, R64.reuse, R50, RZ ;  /* 0x000000324030723c */ /* 0x040fe400000418ff */
[----:B-1----:R-:W-:Y:S06]  /*3e70*/  IMAD.IADD R0, R175, 0x1, R0 ;  /* 0x00000001af007824 */ /* 0x002fec00078e0200 */
[-C--:B------:R-:W-:Y:S08]  /*3e80*/  HMMA.16816.F32.BF16 R52, R64, R132.reuse, RZ ;  /* 0x000000844034723c */ /* 0x080ff000000418ff */
[C---:B------:R-:W-:Y:S08]  /*3e90*/  HMMA.16816.F32.BF16 R56, R60.reuse, R132, RZ ;  /* 0x000000843c38723c */ /* 0x040ff000000418ff */
[-C--:B------:R-:W-:Y:S08]  /*3ea0*/  HMMA.16816.F32.BF16 R60, R60, R134.reuse, RZ ;  /* 0x000000863c3c723c */ /* 0x080ff000000418ff */
[----:B------:R-:W-:Y:S01]  /*3eb0*/  HMMA.16816.F32.BF16 R64, R64, R134, RZ ;  /* 0x000000864040723c */ /* 0x000fe200000418ff */
[----:B------:R-:W1:Y:S07]  /*3ec0*/  LDSM.16.M88.4 R132, [R173+0xc800] ;  /* 0x00c80000ad84783b */ /* 0x000e6e0000000200 */
[-C--:B------:R-:W-:Y:S08]  /*3ed0*/  HMMA.16816.F32.BF16 R4, R136, R140.reuse, R4 ;  /* 0x0000008c8804723c */ /* 0x080ff00000041804 */
[C---:B--2---:R-:W-:Y:S08]  /*3ee0*/  HMMA.16816.F32.BF16 R8, R144.reuse, R140, R8 ;  /* 0x0000008c9008723c */ /* 0x044ff00000041808 */
[-C--:B------:R-:W-:Y:S08]  /*3ef0*/  HMMA.16816.F32.BF16 R12, R144, R142.reuse, R12 ;  /* 0x0000008e900c723c */ /* 0x080ff0000004180c */
[C---:B------:R-:W-:Y:S01]  /*3f00*/  HMMA.16816.F32.BF16 R16, R136.reuse, R142, R16 ;  /* 0x0000008e8810723c */ /* 0x040fe20000041810 */
[----:B------:R-:W2:Y:S07]  /*3f10*/  LDSM.16.M88.4 R140, [R173+0xd000] ;  /* 0x00d00000ad8c783b */ /* 0x000eae0000000200 */
[-C--:B---3--:R-:W-:Y:S08]  /*3f20*/  HMMA.16816.F32.BF16 R20, R136, R148.reuse, R20 ;  /* 0x000000948814723c */ /* 0x088ff00000041814 */
[C---:B------:R-:W-:Y:S08]  /*3f30*/  HMMA.16816.F32.BF16 R24, R144.reuse, R148, R24 ;  /* 0x000000949018723c */ /* 0x040ff00000041818 */
[-C--:B------:R-:W-:Y:S08]  /*3f40*/  HMMA.16816.F32.BF16 R28, R144, R150.reuse, R28 ;  /* 0x00000096901c723c */ /* 0x080ff0000004181c */
[C---:B------:R-:W-:Y:S01]  /*3f50*/  HMMA.16816.F32.BF16 R32, R136.reuse, R150, R32 ;  /* 0x000000968820723c */ /* 0x040fe20000041820 */
[----:B------:R-:W-:Y:S07]  /*3f60*/  LDSM.16.M88.4 R148, [R174+0xc000] ;  /* 0x00c00000ae94783b */ /* 0x000fee0000000200 */
[-C--:B----4-:R-:W-:Y:S08]  /*3f70*/  HMMA.16816.F32.BF16 R36, R136, R152.reuse, R36 ;  /* 0x000000988824723c */ /* 0x090ff00000041824 */
[C---:B------:R-:W-:Y:S04]  /*3f80*/  HMMA.16816.F32.BF16 R40, R144.reuse, R152, R40 ;  /* 0x000000989028723c */ /* 0x040fe80000041828 */
[----:B------:R-:W-:Y:S04]  /*3f90*/  LEA R152, R251, UR4, 0x1 ;  /* 0x00000004fb987c11 */ /* 0x000fe8000f8e08ff */
[-C--:B------:R-:W-:Y:S03]  /*3fa0*/  HMMA.16816.F32.BF16 R44, R144, R154.reuse, R44 ;  /* 0x0000009a902c723c */ /* 0x080fe6000004182c */
[----:B------:R-:W-:Y:S05]  /*3fb0*/  VIADD R153, R152, 0x1c040 ;  /* 0x0001c04098997836 */ /* 0x000fea0000000000 */
[C---:B------:R-:W-:Y:S08]  /*3fc0*/  HMMA.16816.F32.BF16 R48, R136.reuse, R154, R48 ;  /* 0x0000009a8830723c */ /* 0x040ff00000041830 */
[-C--:B------:R-:W-:Y:S08]  /*3fd0*/  HMMA.16816.F32.BF16 R52, R136, R156.reuse, R52 ;  /* 0x0000009c8834723c */ /* 0x080ff00000041834 */
[C---:B------:R-:W-:Y:S08]  /*3fe0*/  HMMA.16816.F32.BF16 R56, R144.reuse, R156, R56 ;  /* 0x0000009c9038723c */ /* 0x040ff00000041838 */
[-C--:B------:R-:W-:Y:S01]  /*3ff0*/  HMMA.16816.F32.BF16 R60, R144, R158.reuse, R60 ;  /* 0x0000009e903c723c */ /* 0x080fe2000004183c */
[----:B------:R-:W-:Y:S07]  /*4000*/  LDSM.16.M88.4 R144, [R0] ;  /* 0x000000000090783b */ /* 0x000fee0000000200 */
[----:B------:R-:W-:Y:S01]  /*4010*/  HMMA.16816.F32.BF16 R64, R136, R158, R64 ;  /* 0x0000009e8840723c */ /* 0x000fe20000041840 */
[----:B------:R-:W3:Y:S07]  /*4020*/  LDSM.16.M88.4 R136, [R173+0xd800] ;  /* 0x00d80000ad88783b */ /* 0x000eee0000000200 */
[-C--:B------:R-:W-:Y:S08]  /*4030*/  HMMA.16816.F32.BF16 R4, R160, R164.reuse, R4 ;  /* 0x000000a4a004723c */ /* 0x080ff00000041804 */
[C---:B------:R-:W-:Y:S08]  /*4040*/  HMMA.16816.F32.BF16 R8, R168.reuse, R164, R8 ;  /* 0x000000a4a808723c */ /* 0x040ff00000041808 */
[-C--:B------:R-:W-:Y:S08]  /*4050*/  HMMA.16816.F32.BF16 R12, R168, R166.reuse, R12 ;  /* 0x000000a6a80c723c */ /* 0x080ff0000004180c */
[C---:B------:R-:W-:Y:S08]  /*4060*/  HMMA.16816.F32.BF16 R16, R160.reuse, R166, R16 ;  /* 0x000000a6a010723c */ /* 0x040ff00000041810 */
[-C--:B-1----:R-:W-:Y:S08]  /*4070*/  HMMA.16816.F32.BF16 R20, R160, R132.reuse, R20 ;  /* 0x00000084a014723c */ /* 0x082ff00000041814 */
[C---:B------:R-:W-:Y:S08]  /*4080*/  HMMA.16816.F32.BF16 R24, R168.reuse, R132, R24 ;  /* 0x00000084a818723c */ /* 0x040ff00000041818 */
[-C--:B------:R-:W-:Y:S08]  /*4090*/  HMMA.16816.F32.BF16 R28, R168, R134.reuse, R28 ;  /* 0x00000086a81c723c */ /* 0x080ff0000004181c */
[C---:B------:R-:W-:Y:S01]  /*40a0*/  HMMA.16816.F32.BF16 R32, R160.reuse, R134, R32 ;  /* 0x00000086a020723c */ /* 0x040fe20000041820 */
[----:B------:R1:W4:Y:S07]  /*40b0*/  LDSM.16.M88.4 R132, [R0+0x2000] ;  /* 0x002000000084783b */ /* 0x00032e0000000200 */
[-C--:B--2---:R-:W-:Y:S08]  /*40c0*/  HMMA.16816.F32.BF16 R36, R160, R140.reuse, R36 ;  /* 0x0000008ca024723c */ /* 0x084ff00000041824 */
[C---:B------:R-:W-:Y:S04]  /*40d0*/  HMMA.16816.F32.BF16 R40, R168.reuse, R140, R40 ;  /* 0x0000008ca828723c */ /* 0x040fe80000041828 */
[----:B------:R-:W-:Y:S01]  /*40e0*/  @!P1 VIADDMNMX R141, R217, -R3, UR35, PT ;  /* 0x00000023d98d9e46 */ /* 0x000fe2000b800903 */
[----:B------:R-:W-:Y:S02]  /*40f0*/  IMAD.MOV.U32 R3, RZ, RZ, 0x38 ;  /* 0x00000038ff037424 */ /* 0x000fe400078e00ff */
[----:B------:R-:W-:Y:S01]  /*4100*/  FMUL.FTZ R140, R249, 1.4426950216293334961 ;  /* 0x3fb8aa3bf98c7820 */ /* 0x000fe20000410000 */
[-C--:B------:R-:W-:Y:S03]  /*4110*/  HMMA.16816.F32.BF16 R44, R168, R142.reuse, R44 ;  /* 0x0000008ea82c723c */ /* 0x080fe6000004182c */
[----:B-1----:R-:W-:Y:S01]  /*4120*/  @!P1 LOP3.LUT R0, R2, 0x6, RZ, 0xc0, !PT ;  /* 0x0000000602009812 */ /* 0x002fe200078ec0ff */
[----:B------:R-:W-:Y:S01]  /*4130*/  IMAD.U32 R2, RZ, RZ, UR39 ;  /* 0x00000027ff027e24 */ /* 0x000fe2000f8e00ff */
[----:B------:R-:W-:Y:S02]  /*4140*/  FSEL R140, R140, RZ, P2 ;  /* 0x000000ff8c8c7208 */ /* 0x000fe40001000000 */
[----:B------:R-:W-:Y:S01]  /*4150*/  @!P1 LOP3.LUT R0, R0, 0x1c0, R180, 0xf8, !PT ;  /* 0x000001c000009812 */ /* 0x000fe200078ef8b4 */
[C---:B------:R-:W-:Y:S01]  /*4160*/  HMMA.16816.F32.BF16 R48, R160.reuse, R142, R48 ;  /* 0x0000008ea030723c */ /* 0x040fe20000041830 */
[----:B------:R-:W2:Y:S03]  /*4170*/  LDL R143, [R1] ;  /* 0x00000000018f7983 */ /* 0x000ea60000100800 */
[----:B------:R-:W-:Y:S02]  /*4180*/  @!P1 IMAD R0, R2, 0x80, R0 ;  /* 0x0000008002009824 */ /* 0x000fe400078e0200 */
[----:B------:R-:W-:Y:S02]  /*4190*/  IMAD.MOV.U32 R2, RZ, RZ, 0x8 ;  /* 0x00000008ff027424 */ /* 0x000fe400078e00ff */
[-C--:B---3--:R-:W-:Y:S03]  /*41a0*/  HMMA.16816.F32.BF16 R52, R160, R136.reuse, R52 ;  /* 0x00000088a034723c */ /* 0x088fe60000041834 */
[CC--:B------:R-:W-:Y:S01]  /*41b0*/  @!P1 ISETP.GE.AND P5, PT, R0.reuse, R141.reuse, PT ;  /* 0x0000008d0000920c */ /* 0x0c0fe20003fa6270 */
[----:B------:R-:W-:Y:S04]  /*41c0*/  @!P1 VIADD R142, R0, 0x1 ;  /* 0x00000001008e9836 */ /* 0x000fe80000000000 */
[C---:B------:R-:W-:Y:S04]  /*41d0*/  HMMA.16816.F32.BF16 R56, R168.reuse, R136, R56 ;  /* 0x00000088a838723c */ /* 0x040fe80000041838 */
[----:B------:R-:W-:Y:S01]  /*41e0*/  @!P1 ISETP.GE.AND P2, PT, R142, R141, PT ;  /* 0x0000008d8e00920c */ /* 0x000fe20003f46270 */
[----:B------:R-:W-:Y:S01]  /*41f0*/  FMUL.FTZ R136, R247, 1.4426950216293334961 ;  /* 0x3fb8aa3bf7887820 */ /* 0x000fe20000410000 */
[C---:B------:R-:W-:Y:S02]  /*4200*/  @!P1 VIMNMX R137, PT, PT, R217.reuse, UR35, PT ;  /* 0x00000023d9899c48 */ /* 0x040fe4000bfe0100 */
[-C--:B------:R-:W-:Y:S08]  /*4210*/  HMMA.16816.F32.BF16 R60, R168, R138.reuse, R60 ;  /* 0x0000008aa83c723c */ /* 0x080ff0000004183c */
[----:B------:R-:W-:Y:S04]  /*4220*/  HMMA.16816.F32.BF16 R64, R160, R138, R64 ;  /* 0x0000008aa040723c */ /* 0x000fe80000041840 */
[C---:B------:R-:W-:Y:S01]  /*4230*/  @!P1 VIADDMNMX R139, R217.reuse, -R3, UR35, PT ;  /* 0x00000023d98b9e46 */ /* 0x040fe2000b800903 */
[----:B------:R-:W-:Y:S01]  /*4240*/  IMAD.IADD R161, R152, 0x1, R252 ;  /* 0x0000000198a17824 */ /* 0x000fe200078e02fc */
[----:B------:R-:W-:Y:S01]  /*4250*/  @!P1 VIADDMNMX R3, R217, R2, UR35, PT ;  /* 0x00000023d9039e46 */ /* 0x000fe2000b800102 */
[----:B------:R-:W-:Y:S01]  /*4260*/  FMUL.FTZ R138, R248, 1.4426950216293334961 ;  /* 0x3fb8aa3bf88a7820 */ /* 0x000fe20000410000 */
[-C--:B------:R-:W-:Y:S05]  /*4270*/  HMMA.16816.F32.BF16 R4, R144, R148.reuse, R4 ;  /* 0x000000949004723c */ /* 0x080fea0000041804 */
[----:B------:R-:W-:Y:S03]  /*4280*/  FMUL.FTZ R2, R246, 1.4426950216293334961 ;  /* 0x3fb8aa3bf6027820 */ /* 0x000fe60000410000 */
[C---:B----4-:R-:W-:Y:S01]  /*4290*/  HMMA.16816.F32.BF16 R8, R132.reuse, R148, R8 ;  /* 0x000000948408723c */ /* 0x050fe20000041808 */
[----:B------:R-:W-:Y:S03]  /*42a0*/  IMAD.MOV.U32 R149, RZ, RZ, 0x40 ;  /* 0x00000040ff957424 */ /* 0x000fe600078e00ff */
[----:B------:R-:W-:Y:S02]  /*42b0*/  LEA R148, R177, UR4, 0x1 ;  /* 0x00000004b1947c11 */ /* 0x000fe4000f8e08ff */
[----:B------:R-:W-:Y:S02]  /*42c0*/  SEL R157, R149, 0xffffffc0, !P0 ;  /* 0xffffffc0959d7807 */ /* 0x000fe40004000000 */
[-C--:B------:R-:W-:Y:S03]  /*42d0*/  HMMA.16816.F32.BF16 R12, R132, R150.reuse, R12 ;  /* 0x00000096840c723c */ /* 0x080fe6000004180c */
[----:B------:R-:W-:Y:S01]  /*42e0*/  @!P1 FSEL R4, R4, -INF , !P5 ;  /* 0xff80000004049808 */ /* 0x000fe20006800000 */
[----:B------:R-:W-:Y:S01]  /*42f0*/  IMAD.IADD R149, R148, 0x1, R157 ;  /* 0x0000000194957824 */ /* 0x000fe200078e029d */
[-C--:B------:R-:W-:Y:S02]  /*4300*/  @!P1 ISETP.GE.AND P5, PT, R0, R139.reuse, PT ;  /* 0x0000008b0000920c */ /* 0x080fe40003fa6270 */
[----:B------:R-:W-:Y:S01]  /*4310*/  @!P1 FSEL R5, R5, -INF , !P2 ;  /* 0xff80000005059808 */ /* 0x000fe20005000000 */
[C---:B------:R-:W-:Y:S04]  /*4320*/  HMMA.16816.F32.BF16 R16, R144.reuse, R150, R16 ;  /* 0x000000969010723c */ /* 0x040fe80000041810 */
[----:B------:R-:W-:Y:S01]  /*4330*/  @!P1 FSEL R6, R6, -INF , !P5 ;  /* 0xff80000006069808 */ /* 0x000fe20006800000 */
[--C-:B------:R-:W-:Y:S01]  /*4340*/  FFMA.FTZ R4, R4, UR8, -R140.reuse ;  /* 0x0000000804047c23 */ /* 0x100fe2000801088c */
[----:B------:R-:W-:Y:S01]  /*4350*/  @!P1 ISETP.GE.AND P5, PT, R142, R139, PT ;  /* 0x0000008b8e00920c */ /* 0x000fe20003fa6270 */
[----:B------:R-:W-:Y:S01]  /*4360*/  FFMA.FTZ R5, R5, UR8, -R140 ;  /* 0x0000000805057c23 */ /* 0x000fe2000801088c */
[----:B------:R-:W-:Y:S01]  /*4370*/  FSETP.NEU.FTZ.AND P2, PT, R248, -INF , PT ;  /* 0xff800000f800780b */ /* 0x000fe20003f5d000 */
[----:B------:R-:W-:Y:S01]  /*4380*/  MUFU.EX2 R166, R4 ;  /* 0x0000000400a67308 */ /* 0x000fe20000000800 */
[----:B------:R-:W-:Y:S02]  /*4390*/  @!P1 FSEL R7, R7, -INF , !P5 ;  /* 0xff80000007079808 */ /* 0x000fe40006800000 */
[----:B------:R-:W-:Y:S02]  /*43a0*/  FSEL R138, R138, RZ, P2 ;  /* 0x000000ff8a8a7208 */ /* 0x000fe40001000000 */
[-C--:B------:R-:W-:Y:S02]  /*43b0*/  @!P1 ISETP.GE.AND P5, PT, R0, R137.reuse, PT ;  /* 0x000000890000920c */ /* 0x080fe40003fa6270 */
[----:B------:R-:W-:Y:S01]  /*43c0*/  FSETP.NEU.FTZ.AND P2, PT, R247, -INF , PT ;  /* 0xff800000f700780b */ /* 0x000fe20003f5d000 */
[--C-:B------:R-:W-:Y:S01]  /*43d0*/  FFMA.FTZ R6, R6, UR8, -R138.reuse ;  /* 0x0000000806067c23 */ /* 0x100fe2000801088a */
[----:B------:R-:W-:Y:S01]  /*43e0*/  FFMA.FTZ R7, R7, UR8, -R138 ;  /* 0x0000000807077c23 */ /* 0x000fe2000801088a */
[----:B------:R-:W-:Y:S01]  /*43f0*/  @!P1 FSEL R8, R8, -INF , !P5 ;  /* 0xff80000008089808 */ /* 0x000fe20006800000 */
[----:B------:R-:W-:Y:S01]  /*4400*/  MUFU.EX2 R163, R5 ;  /* 0x0000000500a37308 */ /* 0x000fe20000000800 */
[----:B------:R-:W-:Y:S02]  /*4410*/  @!P1 ISETP.GE.AND P5, PT, R142, R137, PT ;  /* 0x000000898e00920c */ /* 0x000fe40003fa6270 */
[----:B------:R-:W-:Y:S02]  /*4420*/  FSEL R136, R136, RZ, P2 ;  /* 0x000000ff88887208 */ /* 0x000fe40001000000 */
[----:B------:R-:W-:Y:S02]  /*4430*/  @!P1 FSEL R9, R9, -INF , !P5 ;  /* 0xff80000009099808 */ /* 0x000fe40006800000 */
[----:B------:R-:W-:Y:S03]  /*4440*/  FSETP.NEU.FTZ.AND P2, PT, R246, -INF , PT ;  /* 0xff800000f600780b */ /* 0x000fe60003f5d000 */
[----:B------:R-:W-:Y:S01]  /*4450*/  MUFU.EX2 R162, R6 ;  /* 0x0000000600a27308 */ /* 0x000fe20000000800 */
[--C-:B------:R-:W-:Y:S01]  /*4460*/  FFMA.FTZ R8, R8, UR8, -R136.reuse ;  /* 0x0000000808087c23 */ /* 0x100fe20008010888 */
[----:B------:R-:W-:Y:S01]  /*4470*/  FFMA.FTZ R9, R9, UR8, -R136 ;  /* 0x0000000809097c23 */ /* 0x000fe20008010888 */
[----:B------:R-:W-:Y:S02]  /*4480*/  FSEL R2, R2, RZ, P2 ;  /* 0x000000ff02027208 */ /* 0x000fe40001000000 */
[-C--:B------:R-:W-:Y:S02]  /*4490*/  @!P1 ISETP.GE.AND P2, PT, R142, R3.reuse, PT ;  /* 0x000000038e00920c */ /* 0x080fe40003f46270 */
[----:B------:R-:W-:Y:S03]  /*44a0*/  @!P1 ISETP.GE.AND P5, PT, R0, R3, PT ;  /* 0x000000030000920c */ /* 0x000fe60003fa6270 */
[----:B------:R1:W3:Y:S01]  /*44b0*/  MUFU.EX2 R208, R7 ;  /* 0x0000000700d07308 */ /* 0x0002e20000000800 */
[----:B------:R-:W-:Y:S02]  /*44c0*/  @!P1 FSEL R11, R11, -INF , !P2 ;  /* 0xff8000000b0b9808 */ /* 0x000fe40005000000 */
[----:B------:R-:W-:Y:S02]  /*44d0*/  @!P1 FSEL R10, R10, -INF , !P5 ;  /* 0xff8000000a0a9808 */ /* 0x000fe40006800000 */
[----:B------:R-:W-:Y:S01]  /*44e0*/  LEA R151, R250, UR4, 0x1 ;  /* 0x00000004fa977c11 */ /* 0x000fe2000f8e08ff */
[--C-:B------:R-:W-:Y:S04]  /*44f0*/  FFMA.FTZ R11, R11, UR8, -R2.reuse ;  /* 0x000000080b0b7c23 */ /* 0x100fe80008010802 */
[----:B------:R4:W-:Y:S01]  /*4500*/  MUFU.EX2 R215, R9 ;  /* 0x0000000900d77308 */ /* 0x0009e20000000800 */
[----:B------:R-:W-:Y:S01]  /*4510*/  FFMA.FTZ R10, R10, UR8, -R2 ;  /* 0x000000080a0a7c23 */ /* 0x000fe20008010802 */
[----:B------:R-:W-:Y:S08]  /*4520*/  IMAD.IADD R173, R157, 0x1, R151 ;  /* 0x000000019dad7824 */ /* 0x000ff000078e0297 */
[----:B------:R3:W-:Y:S01]  /*4530*/  MUFU.EX2 R216, R8 ;  /* 0x0000000800d87308 */ /* 0x0007e20000000800 */
[----:B-1----:R-:W1:Y:S09]  /*4540*/  LDSM.16.M88.4 R4, [R174+0xc800] ;  /* 0x00c80000ae04783b */ /* 0x002e720000000200 */
[----:B------:R-:W-:Y:S01]  /*4550*/  MUFU.EX2 R221, R10 ;  /* 0x0000000a00dd7308 */ /* 0x000fe20000000800 */
[C---:B----4-:R-:W-:Y:S05]  /*4560*/  @!P1 VIADD R9, R0.reuse, 0x8 ;  /* 0x0000000800099836 */ /* 0x050fea0000000000 */
[-C--:B------:R-:W-:Y:S04]  /*4570*/  @!P1 ISETP.GE.AND P2, PT, R9, R137.reuse, PT ;  /* 0x000000890900920c */ /* 0x080fe80003f46270 */
[----:B------:R4:W-:Y:S01]  /*4580*/  MUFU.EX2 R220, R11 ;  /* 0x0000000b00dc7308 */ /* 0x0009e20000000800 */
[----:B---3--:R-:W-:Y:S01]  /*4590*/  @!P1 VIADD R8, R0, 0x9 ;  /* 0x0000000900089836 */ /* 0x008fe20000000000 */
[----:B------:R-:W-:Y:S04]  /*45a0*/  @!P1 FSEL R12, R12, -INF , !P2 ;  /* 0xff8000000c0c9808 */ /* 0x000fe80005000000 */
[----:B------:R-:W-:Y:S01]  /*45b0*/  @!P1 ISETP.GE.AND P2, PT, R8, R137, PT ;  /* 0x000000890800920c */ /* 0x000fe20003f46270 */
[--C-:B------:R-:W-:Y:S03]  /*45c0*/  FFMA.FTZ R12, R12, UR8, -R136.reuse ;  /* 0x000000080c0c7c23 */ /* 0x100fe60008010888 */
[----:B------:R-:W-:Y:S01]  /*45d0*/  @!P1 FSEL R13, R13, -INF , !P2 ;  /* 0xff8000000d0d9808 */ /* 0x000fe20005000000 */
[----:B------:R-:W-:Y:S01]  /*45e0*/  MUFU.EX2 R214, R12 ;  /* 0x0000000c00d67308 */ /* 0x000fe20000000800 */
[-C--:B------:R-:W-:Y:S03]  /*45f0*/  @!P1 ISETP.GE.AND P2, PT, R9, R3.reuse, PT ;  /* 0x000000030900920c */ /* 0x080fe60003f46270 */
[----:B------:R-:W-:Y:S01]  /*4600*/  FFMA.FTZ R13, R13, UR8, -R136 ;  /* 0x000000080d0d7c23 */ /* 0x000fe20008010888 */
[----:B------:R-:W-:Y:S02]  /*4610*/  @!P1 FSEL R14, R14, -INF , !P2 ;  /* 0xff8000000e0e9808 */ /* 0x000fe40005000000 */
[----:B------:R-:W-:Y:S03]  /*4620*/  @!P1 ISETP.GE.AND P2, PT, R8, R3, PT ;  /* 0x000000030800920c */ /* 0x000fe60003f46270 */
[----:B------:R-:W-:Y:S01]  /*4630*/  MUFU.EX2 R213, R13 ;  /* 0x0000000d00d57308 */ /* 0x000fe20000000800 */
[--C-:B------:R-:W-:Y:S01]  /*4640*/  FFMA.FTZ R14, R14, UR8, -R2.reuse ;  /* 0x000000080e0e7c23 */ /* 0x100fe20008010802 */
[----:B------:R-:W-:Y:S02]  /*4650*/  @!P1 FSEL R15, R15, -INF , !P2 ;  /* 0xff8000000f0f9808 */ /* 0x000fe40005000000 */
[-C--:B------:R-:W-:Y:S01]  /*4660*/  @!P1 ISETP.GE.AND P2, PT, R9, R141.reuse, PT ;  /* 0x0000008d0900920c */ /* 0x080fe20003f46270 */
[-C--:B-1----:R-:W-:Y:S05]  /*4670*/  HMMA.16816.F32.BF16 R20, R144, R4.reuse, R20 ;  /* 0x000000049014723c */ /* 0x082fea0000041814 */
[----:B------:R-:W-:Y:S01]  /*4680*/  MUFU.EX2 R219, R14 ;  /* 0x0000000e00db7308 */ /* 0x000fe20000000800 */
[----:B------:R-:W-:Y:S01]  /*4690*/  @!P1 FSEL R16, R16, -INF , !P2 ;  /* 0xff80000010109808 */ /* 0x000fe20005000000 */
[----:B------:R-:W-:Y:S01]  /*46a0*/  FFMA.FTZ R15, R15, UR8, -R2 ;  /* 0x000000080f0f7c23 */ /* 0x000fe20008010802 */
[----:B------:R-:W-:Y:S01]  /*46b0*/  @!P1 ISETP.GE.AND P2, PT, R8, R141, PT ;  /* 0x0000008d0800920c */ /* 0x000fe20003f46270 */
[C---:B------:R-:W-:Y:S06]  /*46c0*/  HMMA.16816.F32.BF16 R24, R132.reuse, R4, R24 ;  /* 0x000000048418723c */ /* 0x040fec0000041818 */
[----:B------:R-:W-:Y:S01]  /*46d0*/  MUFU.EX2 R218, R15 ;  /* 0x0000000f00da7308 */ /* 0x000fe20000000800 */
[----:B------:R-:W-:Y:S01]  /*46e0*/  @!P1 FSEL R17, R17, -INF , !P2 ;  /* 0xff80000011119808 */ /* 0x000fe20005000000 */
[--C-:B------:R-:W-:Y:S01]  /*46f0*/  FFMA.FTZ R16, R16, UR8, -R140.reuse ;  /* 0x0000000810107c23 */ /* 0x100fe2000801088c */
[-C--:B------:R-:W-:Y:S01]  /*4700*/  @!P1 ISETP.GE.AND P2, PT, R9, R139.reuse, PT ;  /* 0x0000008b0900920c */ /* 0x080fe20003f46270 */
[----:B------:R-:W-:Y:S01]  /*4710*/  @!P1 VIADD R9, R0, 0x10 ;  /* 0x0000001000099836 */ /* 0x000fe20000000000 */
[-C--:B------:R-:W-:Y:S05]  /*4720*/  HMMA.16816.F32.BF16 R28, R132, R6.reuse, R28 ;  /* 0x00000006841c723c */ /* 0x080fea000004181c */
[----:B------:R-:W-:Y:S01]  /*4730*/  MUFU.EX2 R245, R16 ;  /* 0x0000001000f57308 */ /* 0x000fe20000000800 */
[----:B------:R-:W-:Y:S01]  /*4740*/  @!P1 FSEL R18, R18, -INF , !P2 ;  /* 0xff80000012129808 */ /* 0x000fe20005000000 */
[----:B------:R-:W-:Y:S01]  /*4750*/  @!P1 VIADD R5, R0, 0x18 ;  /* 0x0000001800059836 */ /* 0x000fe20000000000 */
[----:B------:R-:W-:Y:S01]  /*4760*/  @!P1 ISETP.GE.AND P2, PT, R8, R139, PT ;  /* 0x0000008b0800920c */ /* 0x000fe20003f46270 */
[C---:B------:R-:W-:Y:S02]  /*4770*/  @!P1 VIADD R8, R0.reuse, 0x11 ;  /* 0x0000001100089836 */ /* 0x040fe40000000000 */
[----:B------:R-:W-:Y:S01]  /*4780*/  FFMA.FTZ R17, R17, UR8, -R140 ;  /* 0x0000000811117c23 */ /* 0x000fe2000801088c */
[C---:B------:R-:W-:Y:S03]  /*4790*/  HMMA.16816.F32.BF16 R32, R144.reuse, R6, R32 ;  /* 0x000000069020723c */ /* 0x040fe60000041820 */
[----:B------:R-:W-:Y:S01]  /*47a0*/  MUFU.EX2 R244, R17 ;  /* 0x0000001100f47308 */ /* 0x000fe20000000800 */
[----:B------:R-:W-:Y:S01]  /*47b0*/  @!P1 FSEL R19, R19, -INF , !P2 ;  /* 0xff80000013139808 */ /* 0x000fe20005000000 */
[----:B------:R-:W-:Y:S01]  /*47c0*/  @!P1 VIADD R4, R0, 0x19 ;  /* 0x0000001900049836 */ /* 0x000fe20000000000 */
[-C--:B------:R-:W-:Y:S01]  /*47d0*/  @!P1 ISETP.GE.AND P2, PT, R9, R141.reuse, PT ;  /* 0x0000008d0900920c */ /* 0x080fe20003f46270 */
[--C-:B------:R-:W-:Y:S02]  /*47e0*/  FFMA.FTZ R18, R18, UR8, -R138.reuse ;  /* 0x0000000812127c23 */ /* 0x100fe4000801088a */
[----:B------:R-:W-:Y:S01]  /*47f0*/  FFMA.FTZ R19, R19, UR8, -R138 ;  /* 0x0000000813137c23 */ /* 0x000fe2000801088a */
[----:B------:R-:W-:Y:S03]  /*4800*/  @!P1 FSEL R20, R20, -INF , !P2 ;  /* 0xff80000014149808 */ /* 0x000fe60005000000 */
[----:B------:R-:W-:Y:S01]  /*4810*/  MUFU.EX2 R201, R18 ;  /* 0x0000001200c97308 */ /* 0x000fe20000000800 */
[----:B------:R-:W-:Y:S01]  /*4820*/  @!P1 ISETP.GE.AND P2, PT, R8, R141, PT ;  /* 0x0000008d0800920c */ /* 0x000fe20003f46270 */
[--C-:B------:R-:W-:Y:S03]  /*4830*/  FFMA.FTZ R20, R20, UR8, -R140.reuse ;  /* 0x0000000814147c23 */ /* 0x100fe6000801088c */
[----:B------:R-:W-:Y:S02]  /*4840*/  @!P1 FSEL R21, R21, -INF , !P2 ;  /* 0xff80000015159808 */ /* 0x000fe40005000000 */
[-C--:B------:R-:W-:Y:S03]  /*4850*/  @!P1 ISETP.GE.AND P2, PT, R9, R139.reuse, PT ;  /* 0x0000008b0900920c */ /* 0x080fe60003f46270 */
[----:B------:R-:W1:Y:S01]  /*4860*/  MUFU.EX2 R200, R19 ;  /* 0x0000001300c87308 */ /* 0x000e620000000800 */
[----:B------:R-:W-:Y:S01]  /*4870*/  FFMA.FTZ R21, R21, UR8, -R140 ;  /* 0x0000000815157c23 */ /* 0x000fe2000801088c */
[----:B------:R-:W-:Y:S02]  /*4880*/  @!P1 FSEL R22, R22, -INF , !P2 ;  /* 0xff80000016169808 */ /* 0x000fe40005000000 */
[----:B------:R-:W-:Y:S03]  /*4890*/  @!P1 ISETP.GE.AND P2, PT, R8, R139, PT ;  /* 0x0000008b0800920c */ /* 0x000fe60003f46270 */
[--C-:B------:R-:W-:Y:S01]  /*48a0*/  FFMA.FTZ R22, R22, UR8, -R138.reuse ;  /* 0x0000000816167c23 */ /* 0x100fe2000801088a */
[----:B------:R-:W-:Y:S02]  /*48b0*/  @!P1 FSEL R23, R23, -INF , !P2 ;  /* 0xff80000017179808 */ /* 0x000fe40005000000 */
[----:B------:R-:W-:Y:S01]  /*48c0*/  MUFU.EX2 R243, R20 ;  /* 0x0000001400f37308 */ /* 0x000fe20000000800 */
[-C--:B------:R-:W-:Y:S02]  /*48d0*/  @!P1 ISETP.GE.AND P2, PT, R9, R137.reuse, PT ;  /* 0x000000890900920c */ /* 0x080fe40003f46270 */
[----:B------:R-:W-:Y:S02]  /*48e0*/  FFMA.FTZ R23, R23, UR8, -R138 ;  /* 0x0000000817177c23 */ /* 0x000fe4000801088a */
[----:B------:R-:W-:Y:S02]  /*48f0*/  @!P1 FSEL R24, R24, -INF , !P2 ;  /* 0xff80000018189808 */ /* 0x000fe40005000000 */
[----:B------:R-:W-:Y:S03]  /*4900*/  @!P1 ISETP.GE.AND P2, PT, R8, R137, PT ;  /* 0x000000890800920c */ /* 0x000fe60003f46270 */
[----:B------:R-:W-:Y:S01]  /*4910*/  MUFU.EX2 R197, R22 ;  /* 0x0000001600c57308 */ /* 0x000fe20000000800 */
[--C-:B------:R-:W-:Y:S01]  /*4920*/  FFMA.FTZ R24, R24, UR8, -R136.reuse ;  /* 0x0000000818187c23 */ /* 0x100fe20008010888 */
[----:B------:R-:W-:Y:S02]  /*4930*/  @!P1 FSEL R25, R25, -INF , !P2 ;  /* 0xff80000019199808 */ /* 0x000fe40005000000 */
[-C--:B------:R-:W-:Y:S06]  /*4940*/  @!P1 ISETP.GE.AND P2, PT, R9, R3.reuse, PT ;  /* 0x000000030900920c */ /* 0x080fec0003f46270 */
[----:B------:R-:W-:Y:S01]  /*4950*/  MUFU.EX2 R196, R23 ;  /* 0x0000001700c47308 */ /* 0x000fe20000000800 */
[----:B------:R-:W-:Y:S01]  /*4960*/  @!P1 FSEL R26, R26, -INF , !P2 ;  /* 0xff8000001a1a9808 */ /* 0x000fe20005000000 */
[----:B------:R-:W-:Y:S01]  /*4970*/  FFMA.FTZ R25, R25, UR8, -R136 ;  /* 0x0000000819197c23 */ /* 0x000fe20008010888 */
[----:B------:R-:W-:Y:S02]  /*4980*/  @!P1 ISETP.GE.AND P2, PT, R8, R3, PT ;  /* 0x000000030800920c */ /* 0x000fe40003f46270 */
[----:B----4-:R-:W3:Y:S01]  /*4990*/  LDSM.16.M88.4 R8, [R174+0xd000] ;  /* 0x00d00000ae08783b */ /* 0x010ee20000000200 */
[--C-:B------:R-:W-:Y:S01]  /*49a0*/  FFMA.FTZ R26, R26, UR8, -R2.reuse ;  /* 0x000000081a1a7c23 */ /* 0x100fe20008010802 */
[----:B------:R-:W-:Y:S03]  /*49b0*/  @!P1 FSEL R27, R27, -INF , !P2 ;  /* 0xff8000001b1b9808 */ /* 0x000fe60005000000 */
[----:B------:R-:W4:Y:S01]  /*49c0*/  MUFU.EX2 R238, R21 ;  /* 0x0000001500ee7308 */ /* 0x000f220000000800 */
[-C--:B------:R-:W-:Y:S01]  /*49d0*/  @!P1 ISETP.GE.AND P2, PT, R5, R137.reuse, PT ;  /* 0x000000890500920c */ /* 0x080fe20003f46270 */
[----:B------:R-:W-:Y:S03]  /*49e0*/  FFMA.FTZ R27, R27, UR8, -R2 ;  /* 0x000000081b1b7c23 */ /* 0x000fe60008010802 */
        /* <DEDUP_REMOVED lines=9> */
[----:B------:R-:W-:Y:S03]  /*4a80*/  @!P1 ISETP.GE.AND P2, PT, R4, R3, PT ;  /* 0x000000030400920c */ /* 0x000fe60003f46270 */
[--C-:B------:R-:W-:Y:S01]  /*4a90*/  FFMA.FTZ R30, R30, UR8, -R2.reuse ;  /* 0x000000081e1e7c23 */ /* 0x100fe20008010802 */
[----:B------:R-:W-:Y:S03]  /*4aa0*/  @!P1 FSEL R31, R31, -INF , !P2 ;  /* 0xff8000001f1f9808 */ /* 0x000fe60005000000 */
[----:B------:R-:W-:Y:S01]  /*4ab0*/  MUFU.EX2 R207, R24 ;  /* 0x0000001800cf7308 */ /* 0x000fe20000000800 */
[-C--:B------:R-:W-:Y:S01]  /*4ac0*/  @!P1 ISETP.GE.AND P2, PT, R5, R141.reuse, PT ;  /* 0x0000008d0500920c */ /* 0x080fe20003f46270 */
[----:B------:R-:W-:Y:S03]  /*4ad0*/  FFMA.FTZ R31, R31, UR8, -R2 ;  /* 0x000000081f1f7c23 */ /* 0x000fe60008010802 */
[----:B------:R-:W-:Y:S02]  /*4ae0*/  @!P1 FSEL R32, R32, -INF , !P2 ;  /* 0xff80000020209808 */ /* 0x000fe40005000000 */
[----:B------:R-:W-:Y:S03]  /*4af0*/  @!P1 ISETP.GE.AND P2, PT, R4, R141, PT ;  /* 0x0000008d0400920c */ /* 0x000fe60003f46270 */
[----:B------:R-:W-:Y:S01]  /*4b00*/  MUFU.EX2 R206, R25 ;  /* 0x0000001900ce7308 */ /* 0x000fe20000000800 */
[--C-:B------:R-:W-:Y:S01]  /*4b10*/  FFMA.FTZ R32, R32, UR8, -R140.reuse ;  /* 0x0000000820207c23 */ /* 0x100fe2000801088c */
[----:B------:R-:W-:Y:S01]  /*4b20*/  @!P1 FSEL R33, R33, -INF , !P2 ;  /* 0xff80000021219808 */ /* 0x000fe20005000000 */
[-C--:B---3--:R-:W-:Y:S03]  /*4b30*/  HMMA.16816.F32.BF16 R36, R144, R8.reuse, R36 ;  /* 0x000000089024723c */ /* 0x088fe60000041824 */
[-C--:B------:R-:W-:Y:S01]  /*4b40*/  @!P1 ISETP.GE.AND P2, PT, R5, R139.reuse, PT ;  /* 0x0000008b0500920c */ /* 0x080fe20003f46270 */
[----:B------:R-:W-:Y:S02]  /*4b50*/  @!P1 VIADD R5, R0, 0x20 ;  /* 0x0000002000059836 */ /* 0x000fe40000000000 */
[----:B------:R-:W-:Y:S01]  /*4b60*/  FFMA.FTZ R33, R33, UR8, -R140 ;  /* 0x0000000821217c23 */ /* 0x000fe2000801088c */
[----:B------:R-:W-:Y:S01]  /*4b70*/  MUFU.EX2 R237, R32 ;  /* 0x0000002000ed7308 */ /* 0x000fe20000000800 */
[----:B------:R-:W-:Y:S01]  /*4b80*/  @!P1 FSEL R34, R34, -INF , !P2 ;  /* 0xff80000022229808 */ /* 0x000fe20005000000 */
[C---:B------:R-:W-:Y:S04]  /*4b90*/  HMMA.16816.F32.BF16 R40, R132.reuse, R8, R40 ;  /* 0x000000088428723c */ /* 0x040fe80000041828 */
[----:B------:R-:W-:Y:S01]  /*4ba0*/  @!P1 ISETP.GE.AND P2, PT, R4, R139, PT ;  /* 0x0000008b0400920c */ /* 0x000fe20003f46270 */
[----:B------:R-:W-:Y:S02]  /*4bb0*/  @!P1 VIADD R4, R0, 0x21 ;  /* 0x0000002100049836 */ /* 0x000fe40000000000 */
[--C-:B------:R-:W-:Y:S01]  /*4bc0*/  FFMA.FTZ R34, R34, UR8, -R138.reuse ;  /* 0x0000000822227c23 */ /* 0x100fe2000801088a */
[----:B------:R-:W-:Y:S01]  /*4bd0*/  MUFU.EX2 R236, R33 ;  /* 0x0000002100ec7308 */ /* 0x000fe20000000800 */
[-C--:B------:R-:W-:Y:S03]  /*4be0*/  HMMA.16816.F32.BF16 R44, R132, R10.reuse, R44 ;  /* 0x0000000a842c723c */ /* 0x080fe6000004182c */
[----:B------:R-:W-:Y:S01]  /*4bf0*/  @!P1 FSEL R35, R35, -INF , !P2 ;  /* 0xff80000023239808 */ /* 0x000fe20005000000 */
[C---:B------:R-:W-:Y:S01]  /*4c00*/  @!P1 VIADD R9, R0.reuse, 0x28 ;  /* 0x0000002800099836 */ /* 0x040fe20000000000 */
[-C--:B------:R-:W-:Y:S01]  /*4c10*/  @!P1 ISETP.GE.AND P2, PT, R5, R141.reuse, PT ;  /* 0x0000008d0500920c */ /* 0x080fe20003f46270 */
[----:B------:R-:W-:Y:S03]  /*4c20*/  @!P1 VIADD R8, R0, 0x29 ;  /* 0x0000002900089836 */ /* 0x000fe60000000000 */
[----:B------:R-:W-:Y:S01]  /*4c30*/  MUFU.EX2 R191, R34 ;  /* 0x0000002200bf7308 */ /* 0x000fe20000000800 */
[C---:B------:R-:W-:Y:S04]  /*4c40*/  HMMA.16816.F32.BF16 R48, R144.reuse, R10, R48 ;  /* 0x0000000a9030723c */ /* 0x040fe80000041830 */
[----:B------:R-:W-:Y:S01]  /*4c50*/  @!P1 FSEL R36, R36, -INF , !P2 ;  /* 0xff80000024249808 */ /* 0x000fe20005000000 */
[----:B------:R-:W-:Y:S01]  /*4c60*/  FFMA.FTZ R35, R35, UR8, -R138 ;  /* 0x0000000823237c23 */ /* 0x000fe2000801088a */
[----:B------:R-:W-:Y:S01]  /*4c70*/  @!P1 ISETP.GE.AND P2, PT, R4, R141, PT ;  /* 0x0000008d0400920c */ /* 0x000fe20003f46270 */
[----:B--2---:R-:W-:Y:S02]  /*4c80*/  IMAD.IADD R155, R152, 0x1, R143 ;  /* 0x00000001989b7824 */ /* 0x004fe400078e028f */
[----:B------:R-:W-:Y:S01]  /*4c90*/  MUFU.EX2 R203, R28 ;  /* 0x0000001c00cb7308 */ /* 0x000fe20000000800 */
[--C-:B------:R-:W-:Y:S01]  /*4ca0*/  FFMA.FTZ R36, R36, UR8, -R140.reuse ;  /* 0x0000000824247c23 */ /* 0x100fe2000801088c */
[----:B------:R-:W-:Y:S01]  /*4cb0*/  @!P1 FSEL R37, R37, -INF , !P2 ;  /* 0xff80000025259808 */ /* 0x000fe20005000000 */
[----:B------:R-:W-:Y:S01]  /*4cc0*/  IMAD.IADD R160, R252, 0x1, R155 ;  /* 0x00000001fca07824 */ /* 0x000fe200078e029b */
[-C--:B------:R-:W-:Y:S03]  /*4cd0*/  @!P1 ISETP.GE.AND P2, PT, R5, R139.reuse, PT ;  /* 0x0000008b0500920c */ /* 0x080fe60003f46270 */
[----:B------:R-:W-:Y:S01]  /*4ce0*/  FFMA.FTZ R37, R37, UR8, -R140 ;  /* 0x0000000825257c23 */ /* 0x000fe2000801088c */
[----:B------:R-:W-:Y:S02]  /*4cf0*/  @!P1 FSEL R38, R38, -INF , !P2 ;  /* 0xff80000026269808 */ /* 0x000fe40005000000 */
[----:B------:R-:W2:Y:S01]  /*4d00*/  MUFU.EX2 R190, R35 ;  /* 0x0000002300be7308 */ /* 0x000ea20000000800 */
[----:B------:R-:W-:Y:S02]  /*4d10*/  @!P1 ISETP.GE.AND P2, PT, R4, R139, PT ;  /* 0x0000008b0400920c */ /* 0x000fe40003f46270 */
[--C-:B------:R-:W-:Y:S02]  /*4d20*/  FFMA.FTZ R38, R38, UR8, -R138.reuse ;  /* 0x0000000826267c23 */ /* 0x100fe4000801088a */
[----:B------:R-:W-:Y:S02]  /*4d30*/  @!P1 FSEL R39, R39, -INF , !P2 ;  /* 0xff80000027279808 */ /* 0x000fe40005000000 */
[-C--:B------:R-:W-:Y:S03]  /*4d40*/  @!P1 ISETP.GE.AND P2, PT, R5, R137.reuse, PT ;  /* 0x000000890500920c */ /* 0x080fe60003f46270 */
[----:B------:R-:W-:Y:S01]  /*4d50*/  MUFU.EX2 R202, R29 ;  /* 0x0000001d00ca7308 */ /* 0x000fe20000000800 */
[----:B------:R-:W-:Y:S01]  /*4d60*/  FFMA.FTZ R39, R39, UR8, -R138 ;  /* 0x0000000827277c23 */ /* 0x000fe2000801088a */
[----:B------:R-:W-:Y:S02]  /*4d70*/  @!P1 FSEL R40, R40, -INF , !P2 ;  /* 0xff80000028289808 */ /* 0x000fe40005000000 */
[----:B------:R-:W-:Y:S06]  /*4d80*/  @!P1 ISETP.GE.AND P2, PT, R4, R137, PT ;  /* 0x000000890400920c */ /* 0x000fec0003f46270 */
[----:B------:R-:W-:Y:S01]  /*4d90*/  MUFU.EX2 R210, R30 ;  /* 0x0000001e00d27308 */ /* 0x000fe20000000800 */
[----:B------:R-:W-:Y:S01]  /*4da0*/  @!P1 FSEL R41, R41, -INF , !P2 ;  /* 0xff80000029299808 */ /* 0x000fe20005000000 */
[--C-:B------:R-:W-:Y:S01]  /*4db0*/  FFMA.FTZ R40, R40, UR8, -R136.reuse ;  /* 0x0000000828287c23 */ /* 0x100fe20008010888 */
[-C--:B------:R-:W-:Y:S03]  /*4dc0*/  @!P1 ISETP.GE.AND P2, PT, R5, R3.reuse, PT ;  /* 0x000000030500920c */ /* 0x080fe60003f46270 */
[----:B------:R-:W-:Y:S01]  /*4dd0*/  FFMA.FTZ R41, R41, UR8, -R136 ;  /* 0x0000000829297c23 */ /* 0x000fe20008010888 */
[----:B------:R-:W-:Y:S03]  /*4de0*/  @!P1 FSEL R42, R42, -INF , !P2 ;  /* 0xff8000002a2a9808 */ /* 0x000fe60005000000 */
[----:B------:R-:W-:Y:S01]  /*4df0*/  MUFU.EX2 R209, R31 ;  /* 0x0000001f00d17308 */ /* 0x000fe20000000800 */
[----:B------:R-:W-:Y:S02]  /*4e00*/  @!P1 ISETP.GE.AND P2, PT, R4, R3, PT ;  /* 0x000000030400920c */ /* 0x000fe40003f46270 */
[----:B------:R-:W3:Y:S01]  /*4e10*/  LDSM.16.M88.4 R4, [R174+0xd800] ;  /* 0x00d80000ae04783b */ /* 0x000ee20000000200 */
[--C-:B------:R-:W-:Y:S01]  /*4e20*/  FFMA.FTZ R42, R42, UR8, -R2.reuse ;  /* 0x000000082a2a7c23 */ /* 0x100fe20008010802 */
        /* <DEDUP_REMOVED lines=13> */
[----:B------:R-:W-:Y:S01]  /*4f00*/  @!P1 ISETP.GE.AND P2, PT, R8, R3, PT ;  /* 0x000000030800920c */ /* 0x000fe20003f46270 */
[--C-:B------:R-:W-:Y:S03]  /*4f10*/  FFMA.FTZ R46, R46, UR8, -R2.reuse ;  /* 0x000000082e2e7c23 */ /* 0x100fe60008010802 */
[----:B------:R-:W-:Y:S02]  /*4f20*/  @!P1 FSEL R47, R47, -INF , !P2 ;  /* 0xff8000002f2f9808 */ /* 0x000fe40005000000 */
[-C--:B------:R-:W-:Y:S03]  /*4f30*/  @!P1 ISETP.GE.AND P2, PT, R9, R141.reuse, PT ;  /* 0x0000008d0900920c */ /* 0x080fe60003f46270 */
[----:B------:R-:W-:Y:S01]  /*4f40*/  MUFU.EX2 R233, R37 ;  /* 0x0000002500e97308 */ /* 0x000fe20000000800 */
[----:B------:R-:W-:Y:S01]  /*4f50*/  FFMA.FTZ R47, R47, UR8, -R2 ;  /* 0x000000082f2f7c23 */ /* 0x000fe20008010802 */
[----:B------:R-:W-:Y:S02]  /*4f60*/  @!P1 FSEL R48, R48, -INF , !P2 ;  /* 0xff80000030309808 */ /* 0x000fe40005000000 */
[----:B------:R-:W-:Y:S03]  /*4f70*/  @!P1 ISETP.GE.AND P2, PT, R8, R141, PT ;  /* 0x0000008d0800920c */ /* 0x000fe60003f46270 */
[--C-:B------:R-:W-:Y:S01]  /*4f80*/  FFMA.FTZ R48, R48, UR8, -R140.reuse ;  /* 0x0000000830307c23 */ /* 0x100fe2000801088c */
[----:B------:R-:W-:Y:S02]  /*4f90*/  @!P1 FSEL R49, R49, -INF , !P2 ;  /* 0xff80000031319808 */ /* 0x000fe40005000000 */
[----:B------:R-:W-:Y:S01]  /*4fa0*/  MUFU.EX2 R195, R40 ;  /* 0x0000002800c37308 */ /* 0x000fe20000000800 */
[-C--:B---3--:R-:W-:Y:S03]  /*4fb0*/  HMMA.16816.F32.BF16 R52, R144, R4.reuse, R52 ;  /* 0x000000049034723c */ /* 0x088fe60000041834 */
[-C--:B------:R-:W-:Y:S01]  /*4fc0*/  @!P1 ISETP.GE.AND P2, PT, R9, R139.reuse, PT ;  /* 0x0000008b0900920c */ /* 0x080fe20003f46270 */
[----:B------:R-:W-:Y:S01]  /*4fd0*/  FFMA.FTZ R49, R49, UR8, -R140 ;  /* 0x0000000831317c23 */ /* 0x000fe2000801088c */
[----:B------:R-:W-:Y:S02]  /*4fe0*/  @!P1 VIADD R9, R0, 0x31 ;  /* 0x0000003100099836 */ /* 0x000fe40000000000 */
[----:B------:R-:W-:Y:S01]  /*4ff0*/  @!P1 FSEL R50, R50, -INF , !P2 ;  /* 0xff80000032329808 */ /* 0x000fe20005000000 */
[C---:B------:R-:W-:Y:S01]  /*5000*/  HMMA.16816.F32.BF16 R56, R132.reuse, R4, R56 ;  /* 0x000000048438723c */ /* 0x040fe20000041838 */
[----:B------:R-:W-:Y:S03]  /*5010*/  MUFU.EX2 R232, R48 ;  /* 0x0000003000e87308 */ /* 0x000fe60000000800 */
[----:B------:R-:W-:Y:S01]  /*5020*/  @!P1 ISETP.GE.AND P2, PT, R8, R139, PT ;  /* 0x0000008b0800920c */ /* 0x000fe20003f46270 */
[----:B------:R-:W-:Y:S01]  /*5030*/  @!P1 VIADD R8, R0, 0x30 ;  /* 0x0000003000089836 */ /* 0x000fe20000000000 */
[----:B------:R-:W-:Y:S01]  /*5040*/  @!P1 ISETP.GE.AND P5, PT, R9, R137, PT ;  /* 0x000000890900920c */ /* 0x000fe20003fa6270 */
[--C-:B------:R-:W-:Y:S01]  /*5050*/  FFMA.FTZ R50, R50, UR8, -R138.reuse ;  /* 0x0000000832327c23 */ /* 0x100fe2000801088a */
[-C--:B------:R-:W-:Y:S03]  /*5060*/  HMMA.16816.F32.BF16 R60, R132, R6.reuse, R60 ;  /* 0x00000006843c723c */ /* 0x080fe6000004183c */
[----:B------:R-:W-:Y:S01]  /*5070*/  MUFU.EX2 R231, R49 ;  /* 0x0000003100e77308 */ /* 0x000fe20000000800 */
[----:B------:R-:W-:Y:S01]  /*5080*/  @!P1 FSEL R51, R51, -INF , !P2 ;  /* 0xff80000033339808 */ /* 0x000fe20005000000 */
[----:B------:R-:W-:Y:S01]  /*5090*/  VIADD R4, R152, 0x1c000 ;  /* 0x0001c00098047836 */ /* 0x000fe20000000000 */
[C---:B------:R-:W-:Y:S02]  /*50a0*/  @!P1 ISETP.GE.AND P2, PT, R8.reuse, R141, PT ;  /* 0x0000008d0800920c */ /* 0x040fe40003f46270 */
[----:B------:R-:W-:Y:S01]  /*50b0*/  @!P1 ISETP.GE.AND P6, PT, R8, R137, PT ;  /* 0x000000890800920c */ /* 0x000fe20003fc6270 */
[----:B------:R-:W-:Y:S04]  /*50c0*/  HMMA.16816.F32.BF16 R64, R144, R6, R64 ;  /* 0x000000069040723c */ /* 0x000fe80000041840 */
[----:B------:R-:W-:Y:S01]  /*50d0*/  MUFU.EX2 R182, R50 ;  /* 0x0000003200b67308 */ /* 0x000fe20000000800 */
[----:B------:R-:W-:Y:S01]  /*50e0*/  @!P1 FSEL R52, R52, -INF , !P2 ;  /* 0xff80000034349808 */ /* 0x000fe20005000000 */
[----:B------:R-:W-:Y:S01]  /*50f0*/  @P4 VIADD R153, R4, 0xffffffc0 ;  /* 0xffffffc004994836 */ /* 0x000fe20000000000 */
[----:B------:R-:W-:Y:S01]  /*5100*/  @!P1 ISETP.GE.AND P2, PT, R9, R141, PT ;  /* 0x0000008d0900920c */ /* 0x000fe20003f46270 */
[C---:B------:R-:W-:Y:S01]  /*5110*/  @!P1 VIADD R4, R0.reuse, 0x38 ;  /* 0x0000003800049836 */ /* 0x040fe20000000000 */
[----:B------:R-:W-:Y:S01]  /*5120*/  @!P1 FSEL R57, R57, -INF , !P5 ;  /* 0xff80000039399808 */ /* 0x000fe20006800000 */
[----:B------:R-:W-:Y:S01]  /*5130*/  @!P1 VIADD R0, R0, 0x39 ;  /* 0x0000003900009836 */ /* 0x000fe20000000000 */
[----:B------:R-:W-:Y:S01]  /*5140*/  @!P1 FSEL R53, R53, -INF , !P2 ;  /* 0xff80000035359808 */ /* 0x000fe20005000000 */
[----:B------:R-:W-:Y:S01]  /*5150*/  FFMA.FTZ R51, R51, UR8, -R138 ;  /* 0x0000000833337c23 */ /* 0x000fe2000801088a */
[----:B------:R-:W-:Y:S01]  /*5160*/  @!P1 ISETP.GE.AND P2, PT, R8, R139, PT ;  /* 0x0000008b0800920c */ /* 0x000fe20003f46270 */
[----:B------:R-:W-:Y:S01]  /*5170*/  MUFU.EX2 R194, R41 ;  /* 0x0000002900c27308 */ /* 0x000fe20000000800 */
[----:B------:R-:W-:Y:S01]  /*5180*/  @!P1 ISETP.GE.AND P5, PT, R4, R137, PT ;  /* 0x000000890400920c */ /* 0x000fe20003fa6270 */
[--C-:B------:R-:W-:Y:S01]  /*5190*/  IMAD.IADD R159, R252, 0x1, R153.reuse ;  /* 0x00000001fc9f7824 */ /* 0x100fe200078e0299 */
[----:B------:R-:W-:Y:S01]  /*51a0*/  @!P1 FSEL R54, R54, -INF , !P2 ;  /* 0xff80000036369808 */ /* 0x000fe20005000000 */
[--C-:B------:R-:W-:Y:S01]  /*51b0*/  FFMA.FTZ R52, R52, UR8, -R140.reuse ;  /* 0x0000000834347c23 */ /* 0x100fe2000801088c */
[----:B------:R-:W-:Y:S01]  /*51c0*/  @!P1 ISETP.GE.AND P2, PT, R9, R139, PT ;  /* 0x0000008b0900920c */ /* 0x000fe20003f46270 */
[----:B------:R-:W-:Y:S01]  /*51d0*/  FFMA.FTZ R53, R53, UR8, -R140 ;  /* 0x0000000835357c23 */ /* 0x000fe2000801088c */
[----:B------:R-:W-:Y:S03]  /*51e0*/  @!P1 FSEL R56, R56, -INF , !P6 ;  /* 0xff80000038389808 */ /* 0x000fe60007000000 */
[----:B------:R-:W-:Y:S01]  /*51f0*/  MUFU.EX2 R181, R51 ;  /* 0x0000003300b57308 */ /* 0x000fe20000000800 */
[----:B------:R-:W-:Y:S01]  /*5200*/  @!P1 FSEL R55, R55, -INF , !P2 ;  /* 0xff80000037379808 */ /* 0x000fe20005000000 */
[----:B------:R-:W-:Y:S01]  /*5210*/  FFMA.FTZ R54, R54, UR8, -R138 ;  /* 0x0000000836367c23 */ /* 0x000fe2000801088a */
[----:B------:R-:W-:Y:S01]  /*5220*/  @!P1 ISETP.GE.AND P2, PT, R8, R3, PT ;  /* 0x000000030800920c */ /* 0x000fe20003f46270 */
[----:B------:R-:W-:Y:S01]  /*5230*/  FFMA.FTZ R56, R56, UR8, -R136 ;  /* 0x0000000838387c23 */ /* 0x000fe20008010888 */
[----:B------:R-:W-:Y:S01]  /*5240*/  @!P1 FSEL R60, R60, -INF , !P5 ;  /* 0xff8000003c3c9808 */ /* 0x000fe20006800000 */
[----:B------:R-:W-:Y:S01]  /*5250*/  FFMA.FTZ R55, R55, UR8, -R138 ;  /* 0x0000000837377c23 */ /* 0x000fe2000801088a */
[----:B------:R-:W-:Y:S03]  /*5260*/  @!P1 FSEL R58, R58, -INF , !P2 ;  /* 0xff8000003a3a9808 */ /* 0x000fe60005000000 */
[----:B------:R-:W-:Y:S01]  /*5270*/  MUFU.EX2 R205, R42 ;  /* 0x0000002a00cd7308 */ /* 0x000fe20000000800 */
[C---:B------:R-:W-:Y:S01]  /*5280*/  @!P1 ISETP.GE.AND P2, PT, R0.reuse, R137, PT ;  /* 0x000000890000920c */ /* 0x040fe20003f46270 */
[----:B------:R-:W-:Y:S01]  /*5290*/  FFMA.FTZ R57, R57, UR8, -R136 ;  /* 0x0000000839397c23 */ /* 0x000fe20008010888 */
[----:B------:R-:W-:Y:S01]  /*52a0*/  @!P1 ISETP.GE.AND P5, PT, R0, R141, PT ;  /* 0x0000008d0000920c */ /* 0x000fe20003fa6270 */
[----:B------:R-:W-:Y:S01]  /*52b0*/  FFMA.FTZ R58, R58, UR8, -R2 ;  /* 0x000000083a3a7c23 */ /* 0x000fe20008010802 */
[----:B------:R-:W-:Y:S01]  /*52c0*/  @!P1 ISETP.GE.AND P6, PT, R9, R3, PT ;  /* 0x000000030900920c */ /* 0x000fe20003fc6270 */
[----:B------:R-:W-:Y:S01]  /*52d0*/  IMAD.IADD R154, R143, 0x1, R153 ;  /* 0x000000018f9a7824 */ /* 0x000fe200078e0299 */
[----:B------:R-:W-:Y:S03]  /*52e0*/  @!P1 FSEL R61, R61, -INF , !P2 ;  /* 0xff8000003d3d9808 */ /* 0x000fe60005000000 */
[----:B------:R-:W-:Y:S01]  /*52f0*/  MUFU.EX2 R204, R43 ;  /* 0x0000002b00cc7308 */ /* 0x000fe20000000800 */
[----:B------:R-:W-:Y:S01]  /*5300*/  @!P1 FSEL R65, R65, -INF , !P5 ;  /* 0xff80000041419808 */ /* 0x000fe20006800000 */
[----:B------:R-:W-:Y:S01]  /*5310*/  IMAD.IADD R158, R252, 0x1, R154 ;  /* 0x00000001fc9e7824 */ /* 0x000fe200078e029a */
[----:B------:R-:W-:Y:S01]  /*5320*/  @!P1 FSEL R59, R59, -INF , !P6 ;  /* 0xff8000003b3b9808 */ /* 0x000fe20007000000 */
[--C-:B------:R-:W-:Y:S01]  /*5330*/  FFMA.FTZ R60, R60, UR8, -R136.reuse ;  /* 0x000000083c3c7c23 */ /* 0x100fe20008010888 */
[C---:B------:R-:W-:Y:S01]  /*5340*/  @!P1 ISETP.GE.AND P6, PT, R4.reuse, R141, PT ;  /* 0x0000008d0400920c */ /* 0x040fe20003fc6270 */
[----:B------:R-:W-:Y:S01]  /*5350*/  FFMA.FTZ R136, R61, UR8, -R136 ;  /* 0x000000083d887c23 */ /* 0x000fe20008010888 */
[C---:B------:R-:W-:Y:S03]  /*5360*/  @!P1 ISETP.GE.AND P2, PT, R4.reuse, R139, PT ;  /* 0x0000008b0400920c */ /* 0x040fe60003f46270 */
[----:B------:R-:W-:Y:S01]  /*5370*/  MUFU.EX2 R199, R46 ;  /* 0x0000002e00c77308 */ /* 0x000fe20000000800 */
[-C--:B------:R-:W-:Y:S01]  /*5380*/  @!P1 ISETP.GE.AND P5, PT, R4, R3.reuse, PT ;  /* 0x000000030400920c */ /* 0x080fe20003fa6270 */
[----:B------:R-:W-:Y:S01]  /*5390*/  FFMA.FTZ R59, R59, UR8, -R2 ;  /* 0x000000083b3b7c23 */ /* 0x000fe20008010802 */
[----:B------:R-:W-:Y:S02]  /*53a0*/  F2FP.BF16.F32.PACK_AB R4, R208, R162 ;  /* 0x000000a2d004723e */ /* 0x000fe400000010ff */
[----:B------:R-:W-:Y:S02]  /*53b0*/  F2FP.BF16.F32.PACK_AB R5, R163, R166 ;  /* 0x000000a6a305723e */ /* 0x000fe400000010ff */
[----:B------:R-:W-:Y:S01]  /*53c0*/  @!P1 FSEL R66, R66, -INF , !P2 ;  /* 0xff80000042429808 */ /* 0x000fe20005000000 */
[----:B------:R3:W-:Y:S01]  /*53d0*/  STS [R152+0x1c400], R4 ;  /* 0x01c4000498007388 */ /* 0x0007e20000000800 */
[----:B------:R-:W-:Y:S01]  /*53e0*/  @!P1 ISETP.GE.AND P2, PT, R0, R3, PT ;  /* 0x000000030000920c */ /* 0x000fe20003f46270 */
[----:B------:R-:W-:Y:S01]  /*53f0*/  MUFU.EX2 R198, R47 ;  /* 0x0000002f00c67308 */ /* 0x000fe20000000800 */
[----:B-1----:R-:W-:Y:S01]  /*5400*/  F2FP.BF16.F32.PACK_AB R3, R200, R201 ;  /* 0x000000c9c803723e */ /* 0x002fe200000010ff */
[----:B------:R1:W-:Y:S01]  /*5410*/  STS [R152+0x1c000], R5 ;  /* 0x01c0000598007388 */ /* 0x0003e20000000800 */
[----:B------:R-:W-:Y:S01]  /*5420*/  @!P1 FSEL R64, R64, -INF , !P6 ;  /* 0xff80000040409808 */ /* 0x000fe20007000000 */
[----:B------:R-:W-:Y:S01]  /*5430*/  FFMA.FTZ R66, R66, UR8, -R138 ;  /* 0x0000000842427c23 */ /* 0x000fe2000801088a */
[----:B------:R-:W-:Y:S01]  /*5440*/  @!P1 ISETP.GE.AND P6, PT, R0, R139, PT ;  /* 0x0000008b0000920c */ /* 0x000fe20003fc6270 */
[----:B------:R4:W-:Y:S01]  /*5450*/  STS [R161+0x1c400], R3 ;  /* 0x01c40003a1007388 */ /* 0x0009e20000000800 */
[----:B------:R-:W-:Y:S03]  /*5460*/  F2FP.BF16.F32.PACK_AB R0, R220, R221 ;  /* 0x000000dddc00723e */ /* 0x000fe600000010ff */
[----:B------:R-:W-:Y:S01]  /*5470*/  MUFU.EX2 R193, R44 ;  /* 0x0000002c00c17308 */ /* 0x000fe20000000800 */
[----:B------:R-:W-:Y:S01]  /*5480*/  @!P1 FSEL R62, R62, -INF , !P5 ;  /* 0xff8000003e3e9808 */ /* 0x000fe20006800000 */
[--C-:B------:R-:W-:Y:S01]  /*5490*/  FFMA.FTZ R64, R64, UR8, -R140.reuse ;  /* 0x0000000840407c23 */ /* 0x100fe2000801088c */
[----:B------:R-:W-:Y:S01]  /*54a0*/  @!P1 FSEL R67, R67, -INF , !P6 ;  /* 0xff80000043439808 */ /* 0x000fe20007000000 */
[----:B------:R-:W-:Y:S01]  /*54b0*/  FFMA.FTZ R140, R65, UR8, -R140 ;  /* 0x00000008418c7c23 */ /* 0x000fe2000801088c */
[----:B------:R-:W-:Y:S01]  /*54c0*/  @!P1 FSEL R63, R63, -INF , !P2 ;  /* 0xff8000003f3f9808 */ /* 0x000fe20005000000 */
[----:B------:R-:W-:Y:S04]  /*54d0*/  FFMA.FTZ R62, R62, UR8, -R2 ;  /* 0x000000083e3e7c23 */ /* 0x000fe80008010802 */
[----:B------:R-:W-:Y:S01]  /*54e0*/  MUFU.EX2 R192, R45 ;  /* 0x0000002d00c07308 */ /* 0x000fe20000000800 */
[----:B------:R-:W-:Y:S01]  /*54f0*/  FFMA.FTZ R138, R67, UR8, -R138 ;  /* 0x00000008438a7c23 */ /* 0x000fe2000801088a */
[----:B------:R-:W-:Y:S01]  /*5500*/  FFMA.FTZ R2, R63, UR8, -R2 ;  /* 0x000000083f027c23 */ /* 0x000fe20008010802 */
[----:B---3--:R-:W-:Y:S07]  /*5510*/  F2FP.BF16.F32.PACK_AB R4, R244, R245 ;  /* 0x000000f5f404723e */ /* 0x008fee00000010ff */
[----:B------:R-:W-:Y:S01]  /*5520*/  MUFU.EX2 R230, R52 ;  /* 0x0000003400e67308 */ /* 0x000fe20000000800 */
[----:B-1----:R-:W-:Y:S01]  /*5530*/  F2FP.BF16.F32.PACK_AB R5, R215, R216 ;  /* 0x000000d8d705723e */ /* 0x002fe200000010ff */
[----:B------:R1:W-:Y:S01]  /*5540*/  STS [R161+0x1c000], R4 ;  /* 0x01c00004a1007388 */ /* 0x0003e20000000800 */
[----:B----4-:R-:W-:Y:S03]  /*5550*/  F2FP.BF16.F32.PACK_AB R3, R238, R243 ;  /* 0x000000f3ee03723e */ /* 0x010fe600000010ff */
[----:B------:R3:W-:Y:S04]  /*5560*/  STS [R152+0x1e000], R5 ;  /* 0x01e0000598007388 */ /* 0x0007e80000000800 */
[----:B------:R-:W-:Y:S01]  /*5570*/  MUFU.EX2 R229, R53 ;  /* 0x0000003500e57308 */ /* 0x000fe20000000800 */
[----:B------:R4:W-:Y:S09]  /*5580*/  STS [R152+0x1e400], R0 ;  /* 0x01e4000098007388 */ /* 0x0009f20000000800 */
[----:B------:R-:W-:Y:S10]  /*5590*/  MUFU.EX2 R168, R54 ;  /* 0x0000003600a87308 */ /* 0x000ff40000000800 */
[----:B------:R-:W-:Y:S01]  /*55a0*/  MUFU.EX2 R167, R55 ;  /* 0x0000003700a77308 */ /* 0x000fe20000000800 */
[----:B-1----:R-:W-:Y:S02]  /*55b0*/  F2FP.BF16.F32.PACK_AB R4, R218, R219 ;  /* 0x000000dbda04723e */ /* 0x002fe400000010ff */
[----:B---3--:R-:W-:Y:S03]  /*55c0*/  F2FP.BF16.F32.PACK_AB R5, R213, R214 ;  /* 0x000000d6d505723e */ /* 0x008fe600000010ff */
[----:B------:R2:W-:Y:S04]  /*55d0*/  STS [R161+0x1e400], R4 ;  /* 0x01e40004a1007388 */ /* 0x0005e80000000800 */
[----:B------:R-:W-:Y:S01]  /*55e0*/  MUFU.EX2 R228, R64 ;  /* 0x0000004000e47308 */ /* 0x000fe20000000800 */
[----:B----4-:R-:W-:Y:S01]  /*55f0*/  F2FP.BF16.F32.PACK_AB R0, R196, R197 ;  /* 0x000000c5c400723e */ /* 0x010fe200000010ff */
[----:B------:R1:W-:Y:S04]  /*5600*/  STS [R161+0x1e000], R5 ;  /* 0x01e00005a1007388 */ /* 0x0003e80000000800 */
[----:B------:R3:W-:Y:S04]  /*5610*/  STS [R155+0x1c400], R0 ;  /* 0x01c400009b007388 */ /* 0x0007e80000000800 */
[----:B------:R-:W4:Y:S01]  /*5620*/  MUFU.EX2 R227, R140 ;  /* 0x0000008c00e37308 */ /* 0x000f220000000800 */
[----:B------:R4:W-:Y:S09]  /*5630*/  STS [R155+0x1c000], R3 ;  /* 0x01c000039b007388 */ /* 0x0009f20000000800 */
[----:B------:R-:W-:Y:S01]  /*5640*/  MUFU.EX2 R165, R66 ;  /* 0x0000004200a57308 */ /* 0x000fe20000000800 */
[----:B--2---:R-:W-:Y:S09]  /*5650*/  F2FP.BF16.F32.PACK_AB R4, R190, R191 ;  /* 0x000000bfbe04723e */ /* 0x004ff200000010ff */
[----:B------:R-:W2:Y:S01]  /*5660*/  MUFU.EX2 R164, R138 ;  /* 0x0000008a00a47308 */ /* 0x000ea20000000800 */
[----:B-1----:R-:W-:Y:S01]  /*5670*/  F2FP.BF16.F32.PACK_AB R5, R236, R237 ;  /* 0x000000edec05723e */ /* 0x002fe200000010ff */
[----:B------:R1:W-:Y:S01]  /*5680*/  STS [R160+0x1c400], R4 ;  /* 0x01c40004a0007388 */ /* 0x0003e20000000800 */
[----:B---3--:R-:W-:Y:S03]  /*5690*/  F2FP.BF16.F32.PACK_AB R0, R211, R212 ;  /* 0x000000d4d300723e */ /* 0x008fe600000010ff */
[----:B------:R3:W-:Y:S04]  /*56a0*/  STS [R160+0x1c000], R5 ;  /* 0x01c00005a0007388 */ /* 0x0007e80000000800 */
[----:B------:R2:W-:Y:S01]  /*56b0*/  MUFU.EX2 R171, R2 ;  /* 0x0000000200ab7308 */ /* 0x0005e20000000800 */
[----:B----4-:R-:W-:Y:S01]  /*56c0*/  F2FP.BF16.F32.PACK_AB R3, R206, R207 ;  /* 0x000000cfce03723e */ /* 0x010fe200000010ff */
[----:B------:R4:W-:Y:S04]  /*56d0*/  STS [R155+0x1e400], R0 ;  /* 0x01e400009b007388 */ /* 0x0009e80000000800 */
[----:B------:R4:W-:Y:S04]  /*56e0*/  STS [R155+0x1e000], R3 ;  /* 0x01e000039b007388 */ /* 0x0009e80000000800 */
[----:B------:R4:W-:Y:S10]  /*56f0*/  MUFU.EX2 R184, R56 ;  /* 0x0000003800b87308 */ /* 0x0009f40000000800 */
[----:B------:R-:W4:Y:S01]  /*5700*/  MUFU.EX2 R183, R57 ;  /* 0x0000003900b77308 */ /* 0x000f220000000800 */
[----:B--2---:R-:W-:Y:S02]  /*5710*/  F2FP.BF16.F32.PACK_AB R2, R227, R228 ;  /* 0x000000e4e302723e */ /* 0x004fe400000010ff */
[----:B-1----:R-:W-:Y:S02]  /*5720*/  F2FP.BF16.F32.PACK_AB R4, R209, R210 ;  /* 0x000000d2d104723e */ /* 0x002fe400000010ff */
[----:B---3--:R-:W-:Y:S03]  /*5730*/  F2FP.BF16.F32.PACK_AB R5, R202, R203 ;  /* 0x000000cbca05723e */ /* 0x008fe600000010ff */
[----:B------:R1:W-:Y:S02]  /*5740*/  STS [R160+0x1e400], R4 ;  /* 0x01e40004a0007388 */ /* 0x0003e40000000800 */
[----:B------:R-:W-:Y:S01]  /*5750*/  MUFU.EX2 R187, R58 ;  /* 0x0000003a00bb7308 */ /* 0x000fe20000000800 */
[----:B----4-:R-:W-:Y:S01]  /*5760*/  IMAD.MOV.U32 R56, RZ, RZ, 0x20 ;  /* 0x00000020ff387424 */ /* 0x010fe200078e00ff */
[----:B------:R-:W-:Y:S01]  /*5770*/  F2FP.BF16.F32.PACK_AB R0, R188, R189 ;  /* 0x000000bdbc00723e */ /* 0x000fe200000010ff */
[----:B------:R2:W-:Y:S01]  /*5780*/  STS [R160+0x1e000], R5 ;  /* 0x01e00005a0007388 */ /* 0x0005e20000000800 */
[----:B------:R-:W-:Y:S03]  /*5790*/  F2FP.BF16.F32.PACK_AB R3, R233, R234 ;  /* 0x000000eae903723e */ /* 0x000fe600000010ff */
[----:B------:R3:W-:Y:S03]  /*57a0*/  STS [R153+0x400], R0 ;  /* 0x0004000099007388 */ /* 0x0007e60000000800 */
[----:B------:R-:W-:Y:S01]  /*57b0*/  MUFU.EX2 R186, R59 ;  /* 0x0000003b00ba7308 */ /* 0x000fe20000000800 */
[----:B------:R-:W-:Y:S01]  /*57c0*/  SEL R175, R56, 0xffffffe0, !P3 ;  /* 0xffffffe038af7807 */ /* 0x000fe20005800000 */
[----:B------:R4:W-:Y:S04]  /*57d0*/  STS [R153], R3 ;  /* 0x0000000399007388 */ /* 0x0009e80000000800 */
[----:B------:R-:W-:Y:S04]  /*57e0*/  IMAD.IADD R150, R148, 0x1, R175 ;  /* 0x0000000194967824 */ /* 0x000fe800078e02af */
[----:B------:R-:W-:Y:S01]  /*57f0*/  MUFU.EX2 R170, R60 ;  /* 0x0000003c00aa7308 */ /* 0x000fe20000000800 */
[C---:B------:R-:W-:Y:S02]  /*5800*/  IMAD.IADD R156, R175.reuse, 0x1, R151 ;  /* 0x00000001af9c7824 */ /* 0x040fe400078e0297 */
[----:B------:R-:W-:Y:S01]  /*5810*/  IMAD.IADD R174, R175, 0x1, R173 ;  /* 0x00000001afae7824 */ /* 0x000fe200078e02ad */
[----:B-1----:R-:W-:Y:S06]  /*5820*/  F2FP.BF16.F32.PACK_AB R4, R231, R232 ;  /* 0x000000e8e704723e */ /* 0x002fec00000010ff */
[----:B------:R-:W1:Y:S01]  /*5830*/  MUFU.EX2 R169, R136 ;  /* 0x0000008800a97308 */ /* 0x000e620000000800 */
[----:B--2---:R-:W-:Y:S01]  /*5840*/  F2FP.BF16.F32.PACK_AB R5, R229, R230 ;  /* 0x000000e6e505723e */ /* 0x004fe200000010ff */
[----:B------:R2:W-:Y:S01]  /*5850*/  STS [R159], R4 ;  /* 0x000000049f007388 */ /* 0x0005e20000000800 */
[----:B---3--:R-:W-:Y:S07]  /*5860*/  F2FP.BF16.F32.PACK_AB R0, R181, R182 ;  /* 0x000000b6b500723e */ /* 0x008fee00000010ff */
[----:B------:R-:W3:Y:S01]  /*5870*/  MUFU.EX2 R180, R62 ;  /* 0x0000003e00b47308 */ /* 0x000ee20000000800 */
[----:B----4-:R-:W-:Y:S01]  /*5880*/  F2FP.BF16.F32.PACK_AB R3, R194, R195 ;  /* 0x000000c3c203723e */ /* 0x010fe200000010ff */
[----:B------:R4:W-:Y:S04]  /*5890*/  STS [R159+0x400], R0 ;  /* 0x000400009f007388 */ /* 0x0009e80000000800 */
[----:B------:R1:W-:Y:S01]  /*58a0*/  STS [R153+0x2000], R3 ;  /* 0x0020000399007388 */ /* 0x0003e20000000800 */
[----:B--2---:R-:W-:Y:S05]  /*58b0*/  F2FP.BF16.F32.PACK_AB R4, R204, R205 ;  /* 0x000000cdcc04723e */ /* 0x004fea00000010ff */
[----:B------:R2:W-:Y:S01]  /*58c0*/  STS [R153+0x2400], R4 ;  /* 0x0024000499007388 */ /* 0x0005e20000000800 */
[----:B----4-:R-:W-:Y:S02]  /*58d0*/  F2FP.BF16.F32.PACK_AB R0, R198, R199 ;  /* 0x000000c7c600723e */ /* 0x010fe400000010ff */
[----:B-1----:R-:W-:Y:S03]  /*58e0*/  F2FP.BF16.F32.PACK_AB R3, R192, R193 ;  /* 0x000000c1c003723e */ /* 0x002fe600000010ff */
[----:B------:R1:W-:Y:S04]  /*58f0*/  STS [R159+0x2400], R0 ;  /* 0x002400009f007388 */ /* 0x0003e80000000800 */
[----:B------:R4:W-:Y:S04]  /*5900*/  STS [R159+0x2000], R3 ;  /* 0x002000039f007388 */ /* 0x0009e80000000800 */
[----:B------:R-:W-:Y:S01]  /*5910*/  STS [R154], R5 ;  /* 0x000000059a007388 */ /* 0x000fe20000000800 */
[----:B--2---:R-:W-:Y:S05]  /*5920*/  F2FP.BF16.F32.PACK_AB R4, R167, R168 ;  /* 0x000000a8a704723e */ /* 0x004fea00000010ff */
[----:B------:R-:W-:Y:S01]  /*5930*/  STS [R154+0x400], R4 ;  /* 0x000400049a007388 */ /* 0x000fe20000000800 */
[----:B-1----:R-:W-:Y:S03]  /*5940*/  F2FP.BF16.F32.PACK_AB R0, R164, R165 ;  /* 0x000000a5a400723e */ /* 0x002fe600000010ff */
[----:B------:R1:W-:Y:S01]  /*5950*/  STS [R158], R2 ;  /* 0x000000029e007388 */ /* 0x0003e20000000800 */
[----:B----4-:R-:W-:Y:S03]  /*5960*/  F2FP.BF16.F32.PACK_AB R3, R183, R184 ;  /* 0x000000b8b703723e */ /* 0x010fe600000010ff */
[----:B------:R3:W-:Y:S04]  /*5970*/  STS [R158+0x400], R0 ;  /* 0x000400009e007388 */ /* 0x0007e80000000800 */
[----:B------:R2:W-:Y:S01]  /*5980*/  STS [R154+0x2000], R3 ;  /* 0x002000039a007388 */ /* 0x0005e20000000800 */
[----:B-1----:R-:W-:Y:S02]  /*5990*/  F2FP.BF16.F32.PACK_AB R2, R169, R170 ;  /* 0x000000aaa902723e */ /* 0x002fe400000010ff */
[----:B---3--:R-:W-:Y:S02]  /*59a0*/  F2FP.BF16.F32.PACK_AB R0, R171, R180 ;  /* 0x000000b4ab00723e */ /* 0x008fe400000010ff */
[----:B--2---:R-:W-:Y:S05]  /*59b0*/  F2FP.BF16.F32.PACK_AB R3, R186, R187 ;  /* 0x000000bbba03723e */ /* 0x004fea00000010ff */
[----:B------:R1:W-:Y:S04]  /*59c0*/  STS [R154+0x2400], R3 ;  /* 0x002400039a007388 */ /* 0x0003e80000000800 */
[----:B------:R2:W-:Y:S04]  /*59d0*/  STS [R158+0x2000], R2 ;  /* 0x002000029e007388 */ /* 0x0005e80000000800 */
[----:B------:R3:W-:Y:S04]  /*59e0*/  STS [R158+0x2400], R0 ;  /* 0x002400009e007388 */ /* 0x0007e80000000800 */
[----:B------:R-:W-:Y:S08]  /*59f0*/  LDSM.16.M88.4 R64, [R148+0x8000] ;  /* 0x008000009440783b */ /* 0x000ff00000000200 */
[----:B------:R-:W4:Y:S01]  /*5a00*/  LDSM.16.M88.4 R16, [R151+0x10000] ;  /* 0x010000009710783b */ /* 0x000f220000000200 */
[----:B-1----:R-:W-:Y:S07]  /*5a10*/  IMAD.U32 R3, RZ, RZ, UR11 ;  /* 0x0000000bff037e24 */ /* 0x002fee000f8e00ff */
[----:B------:R-:W1:Y:S01]  /*5a20*/  LDSM.16.M88.4 R60, [R148+0xa000] ;  /* 0x00a00000943c783b */ /* 0x000e620000000200 */
[----:B--2---:R-:W-:Y:S02]  /*5a30*/  IMAD.U32 R2, RZ, RZ, UR10 ;  /* 0x0000000aff027e24 */ /* 0x004fe4000f8e00ff */
[----:B---3--:R-:W-:Y:S03]  /*5a40*/  IMAD.IADD R0, R175, 0x1, R149 ;  /* 0x00000001af007824 */ /* 0x008fe600078e0295 */
[C---:B------:R-:W-:Y:S02]  /*5a50*/  LEA R2, P1, R235.reuse, R2, 0x2 ;  /* 0x00000002eb027211 */ /* 0x040fe400078210ff */
[----:B------:R-:W2:Y:S02]  /*5a60*/  LDSM.16.M88.4 R32, [R151+0x10800] ;  /* 0x010800009720783b */ /* 0x000ea40000000200 */
[----:B------:R-:W-:Y:S06]  /*5a70*/  LEA.HI.X R3, R235, R3, RZ, 0x2, P1 ;  /* 0x00000003eb037211 */ /* 0x000fec00008f14ff */
[----:B------:R-:W3:Y:S08]  /*5a80*/  LDSM.16.M88.4 R48, [R151+0x11000] ;  /* 0x011000009730783b */ /* 0x000ef00000000200 */
[----:B------:R-:W3:Y:S01]  /*5a90*/  LDSM.16.M88.4 R132, [R151+0x11800] ;  /* 0x011800009784783b */ /* 0x000ee20000000200 */
[-C--:B----4-:R-:W-:Y:S07]  /*5aa0*/  HMMA.16816.F32.BF16 R4, R64, R16.reuse, RZ ;  /* 0x000000104004723c */ /* 0x090fee00000418ff */
[----:B------:R-:W-:Y:S01]  /*5ab0*/  LDSM.16.M88.4 R136, [R150+0x8000] ;  /* 0x008000009688783b */ /* 0x000fe20000000200 */
[C---:B-1----:R-:W-:Y:S07]  /*5ac0*/  HMMA.16816.F32.BF16 R8, R60.reuse, R16, RZ ;  /* 0x000000103c08723c */ /* 0x042fee00000418ff */
[----:B------:R-:W1:Y:S01]  /*5ad0*/  LDSM.16.M88.4 R140, [R156+0x10000] ;  /* 0x010000009c8c783b */ /* 0x000e620000000200 */
[-C--:B------:R-:W-:Y:S07]  /*5ae0*/  HMMA.16816.F32.BF16 R12, R60, R18.reuse, RZ ;  /* 0x000000123c0c723c */ /* 0x080fee00000418ff */
[----:B------:R-:W4:Y:S01]  /*5af0*/  LDSM.16.M88.4 R144, [R150+0xa000] ;  /* 0x00a000009690783b */ /* 0x000f220000000200 */
[C---:B------:R-:W-:Y:S08]  /*5b00*/  HMMA.16816.F32.BF16 R16, R64.reuse, R18, RZ ;  /* 0x000000124010723c */ /* 0x040ff000000418ff */
[-C--:B--2---:R-:W-:Y:S08]  /*5b10*/  HMMA.16816.F32.BF16 R20, R64, R32.reuse, RZ ;  /* 0x000000204014723c */ /* 0x084ff000000418ff */
[C---:B------:R-:W-:Y:S08]  /*5b20*/  HMMA.16816.F32.BF16 R24, R60.reuse, R32, RZ ;  /* 0x000000203c18723c */ /* 0x040ff000000418ff */
[-C--:B------:R-:W-:Y:S08]  /*5b30*/  HMMA.16816.F32.BF16 R28, R60, R34.reuse, RZ ;  /* 0x000000223c1c723c */ /* 0x080ff000000418ff */
[C---:B------:R-:W-:Y:S08]  /*5b40*/  HMMA.16816.F32.BF16 R32, R64.reuse, R34, RZ ;  /* 0x000000224020723c */ /* 0x040ff000000418ff */
[-C--:B---3--:R-:W-:Y:S08]  /*5b50*/  HMMA.16816.F32.BF16 R36, R64, R48.reuse, RZ ;  /* 0x000000304024723c */ /* 0x088ff000000418ff */
[C---:B------:R-:W-:Y:S08]  /*5b60*/  HMMA.16816.F32.BF16 R40, R60.reuse, R48, RZ ;  /* 0x000000303c28723c */ /* 0x040ff000000418ff */
[-C--:B------:R-:W-:Y:S08]  /*5b70*/  HMMA.16816.F32.BF16 R44, R60, R50.reuse, RZ ;  /* 0x000000323c2c723c */ /* 0x080ff000000418ff */
[C---:B------:R-:W-:Y:S08]  /*5b80*/  HMMA.16816.F32.BF16 R48, R64.reuse, R50, RZ ;  /* 0x000000324030723c */ /* 0x040ff000000418ff */
[-C--:B------:R-:W-:Y:S08]  /*5b90*/  HMMA.16816.F32.BF16 R52, R64, R132.reuse, RZ ;  /* 0x000000844034723c */ /* 0x080ff000000418ff */
[C---:B------:R-:W-:Y:S08]  /*5ba0*/  HMMA.16816.F32.BF16 R56, R60.reuse, R132, RZ ;  /* 0x000000843c38723c */ /* 0x040ff000000418ff */
[-C--:B------:R-:W-:Y:S08]  /*5bb0*/  HMMA.16816.F32.BF16 R60, R60, R134.reuse, RZ ;  /* 0x000000863c3c723c */ /* 0x080ff000000418ff */
[----:B------:R-:W-:Y:S01]  /*5bc0*/  HMMA.16816.F32.BF16 R64, R64, R134, RZ ;  /* 0x000000864040723c */ /* 0x000fe200000418ff */
[----:B------:R-:W2:Y:S07]  /*5bd0*/  LDSM.16.M88.4 R132, [R156+0x10800] ;  /* 0x010800009c84783b */ /* 0x000eae0000000200 */
[-C--:B-1----:R-:W-:Y:S08]  /*5be0*/  HMMA.16816.F32.BF16 R4, R136, R140.reuse, R4 ;  /* 0x0000008c8804723c */ /* 0x082ff00000041804 */
[C---:B----4-:R-:W-:Y:S08]  /*5bf0*/  HMMA.16816.F32.BF16 R8, R144.reuse, R140, R8 ;  /* 0x0000008c9008723c */ /* 0x050ff00000041808 */
[-C--:B------:R-:W-:Y:S08]  /*5c00*/  HMMA.16816.F32.BF16 R12, R144, R142.reuse, R12 ;  /* 0x0000008e900c723c */ /* 0x080ff0000004180c */
[C---:B------:R-:W-:Y:S01]  /*5c10*/  HMMA.16816.F32.BF16 R16, R136.reuse, R142, R16 ;  /* 0x0000008e8810723c */ /* 0x040fe20000041810 */
[----:B------:R-:W1:Y:S07]  /*5c20*/  LDSM.16.M88.4 R140, [R156+0x11000] ;  /* 0x011000009c8c783b */ /* 0x000e6e0000000200 */
[-C--:B--2---:R-:W-:Y:S08]  /*5c30*/  HMMA.16816.F32.BF16 R20, R136, R132.reuse, R20 ;  /* 0x000000848814723c */ /* 0x084ff00000041814 */
[C---:B------:R-:W-:Y:S08]  /*5c40*/  HMMA.16816.F32.BF16 R24, R144.reuse, R132, R24 ;  /* 0x000000849018723c */ /* 0x040ff00000041818 */
[-C--:B------:R-:W-:Y:S08]  /*5c50*/  HMMA.16816.F32.BF16 R28, R144, R134.reuse, R28 ;  /* 0x00000086901c723c */ /* 0x080ff0000004181c */
[C---:B------:R-:W-:Y:S01]  /*5c60*/  HMMA.16816.F32.BF16 R32, R136.reuse, R134, R32 ;  /* 0x000000868820723c */ /* 0x040fe20000041820 */
[----:B------:R-:W2:Y:S07]  /*5c70*/  LDSM.16.M88.4 R132, [R156+0x11800] ;  /* 0x011800009c84783b */ /* 0x000eae0000000200 */
[-C--:B-1----:R-:W-:Y:S08]  /*5c80*/  HMMA.16816.F32.BF16 R36, R136, R140.reuse, R36 ;  /* 0x0000008c8824723c */ /* 0x082ff00000041824 */
[C---:B------:R-:W-:Y:S08]  /*5c90*/  HMMA.16816.F32.BF16 R40, R144.reuse, R140, R40 ;  /* 0x0000008c9028723c */ /* 0x040ff00000041828 */
[-C--:B------:R-:W-:Y:S08]  /*5ca0*/  HMMA.16816.F32.BF16 R44, R144, R142.reuse, R44 ;  /* 0x0000008e902c723c */ /* 0x080ff0000004182c */
[C---:B------:R-:W-:Y:S01]  /*5cb0*/  HMMA.16816.F32.BF16 R48, R136.reuse, R142, R48 ;  /* 0x0000008e8830723c */ /* 0x040fe20000041830 */
[----:B------:R-:W-:Y:S07]  /*5cc0*/  LDSM.16.M88.4 R140, [R149+0x8000] ;  /* 0x00800000958c783b */ /* 0x000fee0000000200 */
[-C--:B--2---:R-:W-:Y:S08]  /*5cd0*/  HMMA.16816.F32.BF16 R52, R136, R132.reuse, R52 ;  /* 0x000000848834723c */ /* 0x084ff00000041834 */
[C---:B------:R-:W-:Y:S08]  /*5ce0*/  HMMA.16816.F32.BF16 R56, R144.reuse, R132, R56 ;  /* 0x000000849038723c */ /* 0x040ff00000041838 */
[-C--:B------:R-:W-:Y:S01]  /*5cf0*/  HMMA.16816.F32.BF16 R60, R144, R134.reuse, R60 ;  /* 0x00000086903c723c */ /* 0x080fe2000004183c */
[----:B------:R-:W1:Y:S07]  /*5d00*/  LDSM.16.M88.4 R144, [R173+0x10000] ;  /* 0x01000000ad90783b */ /* 0x000e6e0000000200 */
[----:B------:R-:W-:Y:S01]  /*5d10*/  HMMA.16816.F32.BF16 R64, R136, R134, R64 ;  /* 0x000000868840723c */ /* 0x000fe20000041840 */
[----:B------:R-:W2:Y:S08]  /*5d20*/  LDSM.16.M88.4 R132, [R149+0xa000] ;  /* 0x00a000009584783b */ /* 0x000eb00000000200 */
[----:B------:R-:W3:Y:S01]  /*5d30*/  LDSM.16.M88.4 R136, [R173+0x10800] ;  /* 0x01080000ad88783b */ /* 0x000ee20000000200 */
[-C--:B-1----:R-:W-:Y:S08]  /*5d40*/  HMMA.16816.F32.BF16 R4, R140, R144.reuse, R4 ;  /* 0x000000908c04723c */ /* 0x082ff00000041804 */
[C---:B--2---:R-:W-:Y:S08]  /*5d50*/  HMMA.16816.F32.BF16 R8, R132.reuse, R144, R8 ;  /* 0x000000908408723c */ /* 0x044ff00000041808 */
[-C--:B------:R-:W-:Y:S08]  /*5d60*/  HMMA.16816.F32.BF16 R12, R132, R146.reuse, R12 ;  /* 0x00000092840c723c */ /* 0x080ff0000004180c */
[C---:B------:R-:W-:Y:S01]  /*5d70*/  HMMA.16816.F32.BF16 R16, R140.reuse, R146, R16 ;  /* 0x000000928c10723c */ /* 0x040fe20000041810 */
[----:B------:R-:W1:Y:S07]  /*5d80*/  LDSM.16.M88.4 R144, [R173+0x11000] ;  /* 0x01100000ad90783b */ /* 0x000e6e0000000200 */
[-C--:B---3--:R-:W-:Y:S08]  /*5d90*/  HMMA.16816.F32.BF16 R20, R140, R136.reuse, R20 ;  /* 0x000000888c14723c */ /* 0x088ff00000041814 */
[C---:B------:R-:W-:Y:S08]  /*5da0*/  HMMA.16816.F32.BF16 R24, R132.reuse, R136, R24 ;  /* 0x000000888418723c */ /* 0x040ff00000041818 */
[-C--:B------:R-:W-:Y:S08]  /*5db0*/  HMMA.16816.F32.BF16 R28, R132, R138.reuse, R28 ;  /* 0x0000008a841c723c */ /* 0x080ff0000004181c */
[C---:B------:R-:W-:Y:S01]  /*5dc0*/  HMMA.16816.F32.BF16 R32, R140.reuse, R138, R32 ;  /* 0x0000008a8c20723c */ /* 0x040fe20000041820 */
[----:B------:R-:W2:Y:S07]  /*5dd0*/  LDSM.16.M88.4 R136, [R173+0x11800] ;  /* 0x01180000ad88783b */ /* 0x000eae0000000200 */
[-C--:B-1----:R-:W-:Y:S08]  /*5de0*/  HMMA.16816.F32.BF16 R36, R140, R144.reuse, R36 ;  /* 0x000000908c24723c */ /* 0x082ff00000041824 */
[C---:B------:R-:W-:Y:S01]  /*5df0*/  HMMA.16816.F32.BF16 R40, R132.reuse, R144, R40 ;  /* 0x000000908428723c */ /* 0x040fe20000041828 */
[----:B------:R-:W5:Y:S04]  /*5e00*/  LDG.E R145, desc[UR32][R2.64+0x100] ;  /* 0x0001002002917981 */ /* 0x000f68000c1e1900 */
[----:B------:R-:W5:Y:S03]  /*5e10*/  LDG.E R144, desc[UR32][R2.64+0x120] ;  /* 0x0001202002907981 */ /* 0x000f66000c1e1900 */
[-C--:B------:R-:W-:Y:S08]  /*5e20*/  HMMA.16816.F32.BF16 R44, R132, R146.reuse, R44 ;  /* 0x00000092842c723c */ /* 0x080ff0000004182c */
[C---:B------:R-:W-:Y:S01]  /*5e30*/  HMMA.16816.F32.BF16 R48, R140.reuse, R146, R48 ;  /* 0x000000928c30723c */ /* 0x040fe20000041830 */
[----:B------:R-:W3:Y:S04]  /*5e40*/  LDG.E R147, desc[UR32][R2.64] ;  /* 0x0000002002937981 */ /* 0x000ee8000c1e1900 */
[----:B------:R1:W4:Y:S03]  /*5e50*/  LDG.E R146, desc[UR32][R2.64+0x20] ;  /* 0x0000202002927981 */ /* 0x000326000c1e1900 */
[-C--:B--2---:R-:W-:Y:S08]  /*5e60*/  HMMA.16816.F32.BF16 R52, R140, R136.reuse, R52 ;  /* 0x000000888c34723c */ /* 0x084ff00000041834 */
[C---:B------:R-:W-:Y:S08]  /*5e70*/  HMMA.16816.F32.BF16 R56, R132.reuse, R136, R56 ;  /* 0x000000888438723c */ /* 0x040ff00000041838 */
[-C--:B------:R-:W-:Y:S01]  /*5e80*/  HMMA.16816.F32.BF16 R60, R132, R138.reuse, R60 ;  /* 0x0000008a843c723c */ /* 0x080fe2000004183c */
[----:B------:R-:W-:Y:S02]  /*5e90*/  LDSM.16.M88.4 R132, [R0+0x8000] ;  /* 0x008000000084783b */ /* 0x000fe40000000200 */
[--C-:B-1----:R-:W-:Y:S05]  /*5ea0*/  SHF.R.U32.HI R3, RZ, 0x4, R179.reuse ;  /* 0x00000004ff037819 */ /* 0x102fea00000116b3 */
[----:B------:R-:W-:Y:S01]  /*5eb0*/  HMMA.16816.F32.BF16 R64, R140, R138, R64 ;  /* 0x0000008a8c40723c */ /* 0x000fe20000041840 */
[----:B------:R-:W1:Y:S03]  /*5ec0*/  LDSM.16.M88.4 R136, [R174+0x10000] ;  /* 0x01000000ae88783b */ /* 0x000e660000000200 */
[--C-:B------:R-:W-:Y:S05]  /*5ed0*/  SHF.R.U32.HI R2, RZ, 0x1, R179.reuse ;  /* 0x00000001ff027819 */ /* 0x100fea00000116b3 */
[----:B------:R-:W2:Y:S01]  /*5ee0*/  LDSM.16.M88.4 R140, [R0+0xa000] ;  /* 0x00a00000008c783b */ /* 0x000ea20000000200 */
[-C--:B-1----:R-:W-:Y:S08]  /*5ef0*/  HMMA.16816.F32.BF16 R4, R132, R136.reuse, R4 ;  /* 0x000000888404723c */ /* 0x082ff00000041804 */
[C---:B--2---:R-:W-:Y:S08]  /*5f00*/  HMMA.16816.F32.BF16 R8, R140.reuse, R136, R8 ;  /* 0x000000888c08723c */ /* 0x044ff00000041808 */
[-C--:B------:R-:W-:Y:S08]  /*5f10*/  HMMA.16816.F32.BF16 R12, R140, R138.reuse, R12 ;  /* 0x0000008a8c0c723c */ /* 0x080ff0000004180c */
[C---:B------:R-:W-:Y:S01]  /*5f20*/  HMMA.16816.F32.BF16 R16, R132.reuse, R138, R16 ;  /* 0x0000008a8410723c */ /* 0x040fe20000041810 */
[----:B------:R-:W1:Y:S07]  /*5f30*/  LDSM.16.M88.4 R136, [R174+0x10800] ;  /* 0x01080000ae88783b */ /* 0x000e6e0000000200 */
[-C--:B-1----:R-:W-:Y:S08]  /*5f40*/  HMMA.16816.F32.BF16 R20, R132, R136.reuse, R20 ;  /* 0x000000888414723c */ /* 0x082ff00000041814 */
[C---:B------:R-:W-:Y:S08]  /*5f50*/  HMMA.16816.F32.BF16 R24, R140.reuse, R136, R24 ;  /* 0x000000888c18723c */ /* 0x040ff00000041818 */
        /* <DEDUP_REMOVED lines=9> */
[C---:B------:R-:W-:Y:S04]  /*5ff0*/  HMMA.16816.F32.BF16 R56, R140.reuse, R136, R56 ;  /* 0x000000888c38723c */ /* 0x040fe80000041838 */
[----:B------:R-:W-:Y:S04]  /*6000*/  LOP3.LUT R137, R2, 0x30, RZ, 0xc0, !PT ;  /* 0x0000003002897812 */ /* 0x000fe800078ec0ff */
[-C--:B------:R-:W-:Y:S03]  /*6010*/  HMMA.16816.F32.BF16 R60, R140, R138.reuse, R60 ;  /* 0x0000008a8c3c723c */ /* 0x080fe6000004183c */
[----:B------:R-:W-:Y:S02]  /*6020*/  LOP3.LUT R140, R3, 0x8, RZ, 0xc0, !PT ;  /* 0x00000008038c7812 */ /* 0x000fe400078ec0ff */
[--C-:B------:R-:W-:Y:S02]  /*6030*/  LOP3.LUT R3, R137, 0x8, R179.reuse, 0xf8, !PT ;  /* 0x0000000889037812 */ /* 0x100fe400078ef8b3 */
[----:B------:R-:W-:Y:S01]  /*6040*/  LOP3.LUT R2, R140, 0x10, R179, 0xf8, !PT ;  /* 0x000000108c027812 */ /* 0x000fe200078ef8b3 */
[----:B------:R-:W-:Y:S04]  /*6050*/  HMMA.16816.F32.BF16 R64, R132, R138, R64 ;  /* 0x0000008a8440723c */ /* 0x000fe80000041840 */
[C---:B---3--:R-:W-:Y:S01]  /*6060*/  FADD.FTZ R4, -R147.reuse, R4 ;  /* 0x0000000493047221 */ /* 0x048fe20000010100 */
[C---:B------:R-:W-:Y:S01]  /*6070*/  FADD.FTZ R17, -R147.reuse, R17 ;  /* 0x0000001193117221 */ /* 0x040fe20000010100 */
[C---:B------:R-:W-:Y:S01]  /*6080*/  FADD.FTZ R5, -R147.reuse, R5 ;  /* 0x0000000593057221 */ /* 0x040fe20000010100 */
[----:B------:R-:W-:Y:S01]  /*6090*/  FADD.FTZ R33, -R147, R33 ;  /* 0x0000002193217221 */ /* 0x000fe20000010100 */
[----:B------:R-:W-:Y:S01]  /*60a0*/  FMUL.FTZ R166, R166, R4 ;  /* 0x00000004a6a67220 */ /* 0x000fe20000410000 */
[----:B------:R-:W-:Y:S02]  /*60b0*/  IMAD.SHL.U32 R4, R179, 0x40, RZ ;  /* 0x00000040b3047824 */ /* 0x000fe400078e00ff */
[----:B------:R-:W-:Y:S01]  /*60c0*/  FMUL.FTZ R163, R163, R5 ;  /* 0x00000005a3a37220 */ /* 0x000fe20000410000 */
[C---:B------:R-:W-:Y:S01]  /*60d0*/  FADD.FTZ R5, -R147.reuse, R20 ;  /* 0x0000001493057221 */ /* 0x040fe20000010100 */
[----:B------:R-:W-:Y:S01]  /*60e0*/  FADD.FTZ R37, -R147, R37 ;  /* 0x0000002593257221 */ /* 0x000fe20000010100 */
[----:B------:R-:W-:Y:S01]  /*60f0*/  FMUL.FTZ R132, R236, R33 ;  /* 0x00000021ec847220 */ /* 0x000fe20000410000 */
[----:B------:R-:W-:Y:S01]  /*6100*/  LOP3.LUT R0, R4, 0x1c0, RZ, 0xc0, !PT ;  /* 0x000001c004007812 */ /* 0x000fe200078ec0ff */
[----:B------:R-:W-:Y:S01]  /*6110*/  FMUL.FTZ R5, R243, R5 ;  /* 0x00000005f3057220 */ /* 0x000fe20000410000 */
[----:B----4-:R-:W-:Y:S01]  /*6120*/  FADD.FTZ R6, -R146, R6 ;  /* 0x0000000692067221 */ /* 0x010fe20000010100 */
[----:B------:R-:W-:Y:S02]  /*6130*/  F2FP.BF16.F32.PACK_AB R20, R163, R166 ;  /* 0x000000a6a314723e */ /* 0x000fe400000010ff */
[----:B------:R-:W-:Y:S01]  /*6140*/  LOP3.LUT R0, R0, 0x38, R178, 0xf8, !PT ;  /* 0x0000003800007812 */ /* 0x000fe200078ef8b2 */
[----:B------:R-:W-:Y:S01]  /*6150*/  FMUL.FTZ R162, R162, R6 ;  /* 0x00000006a2a27220 */ /* 0x000fe20000410000 */
[----:B------:R-:W-:Y:S01]  /*6160*/  FADD.FTZ R6, -R147, R36 ;  /* 0x0000002493067221 */ /* 0x000fe20000010100 */
[----:B------:R-:W-:Y:S01]  /*6170*/  FADD.FTZ R36, -R146, R7 ;  /* 0x0000000792247221 */ /* 0x000fe20000010100 */
[----:B------:R-:W-:Y:S02]  /*6180*/  LOP3.LUT R2, R2, R0, RZ, 0x3c, !PT ;  /* 0x0000000002027212 */ /* 0x000fe400078e3cff */
[----:B------:R-:W-:Y:S01]  /*6190*/  LOP3.LUT R0, R3, 0x1c0, R4, 0xf8, !PT ;  /* 0x000001c003007812 */ /* 0x000fe200078ef804 */
[C---:B------:R-:W-:Y:S01]  /*61a0*/  FADD.FTZ R3, -R147.reuse, R16 ;  /* 0x0000001093037221 */ /* 0x040fe20000010100 */
[----:B------:R-:W-:Y:S01]  /*61b0*/  LOP3.LUT R2, R2, 0x200, R4, 0xf8, !PT ;  /* 0x0000020002027812 */ /* 0x000fe200078ef804 */
[----:B------:R-:W-:Y:S01]  /*61c0*/  FADD.FTZ R4, -R147, R21 ;  /* 0x0000001593047221 */ /* 0x000fe20000010100 */
[----:B------:R-:W-:Y:S01]  /*61d0*/  FMUL.FTZ R21, R244, R17 ;  /* 0x00000011f4157220 */ /* 0x000fe20000410000 */
[----:B------:R-:W-:Y:S01]  /*61e0*/  FMUL.FTZ R3, R245, R3 ;  /* 0x00000003f5037220 */ /* 0x000fe20000410000 */
[----:B------:R-:W-:Y:S01]  /*61f0*/  FMUL.FTZ R6, R234, R6 ;  /* 0x00000006ea067220 */ /* 0x000fe20000410000 */
[----:B------:R-:W-:Y:S03]  /*6200*/  FMUL.FTZ R4, R238, R4 ;  /* 0x00000004ee047220 */ /* 0x000fe60000410000 */
[----:B------:R-:W-:Y:S01]  /*6210*/  F2FP.BF16.F32.PACK_AB R21, R21, R3 ;  /* 0x000000031515723e */ /* 0x000fe200000010ff */
[C---:B------:R-:W-:Y:S01]  /*6220*/  FADD.FTZ R3, -R147.reuse, R32 ;  /* 0x0000002093037221 */ /* 0x040fe20000010100 */
[----:B------:R-:W-:Y:S01]  /*6230*/  F2FP.BF16.F32.PACK_AB R133, R4, R5 ;  /* 0x000000050485723e */ /* 0x000fe200000010ff */
[----:B------:R-:W-:Y:S01]  /*6240*/  FADD.FTZ R5, -R147, R48 ;  /* 0x0000003093057221 */ /* 0x000fe20000010100 */
[----:B------:R-:W-:Y:S01]  /*6250*/  FMUL.FTZ R48, R233, R37 ;  /* 0x00000025e9307220 */ /* 0x000fe20000410000 */
[----:B------:R-:W-:Y:S01]  /*6260*/  FMUL.FTZ R3, R237, R3 ;  /* 0x00000003ed037220 */ /* 0x000fe20000410000 */
[C---:B------:R-:W-:Y:S01]  /*6270*/  FADD.FTZ R37, -R147.reuse, R49 ;  /* 0x0000003193257221 */ /* 0x040fe20000010100 */
[C---:B------:R-:W-:Y:S01]  /*6280*/  FADD.FTZ R4, -R147.reuse, R52 ;  /* 0x0000003493047221 */ /* 0x040fe20000010100 */
[C---:B------:R-:W-:Y:S01]  /*6290*/  FADD.FTZ R52, -R147.reuse, R53 ;  /* 0x0000003593347221 */ /* 0x040fe20000010100 */
[----:B------:R-:W-:Y:S01]  /*62a0*/  F2FP.BF16.F32.PACK_AB R48, R48, R6 ;  /* 0x000000063030723e */ /* 0x000fe200000010ff */
[C---:B------:R-:W-:Y:S01]  /*62b0*/  FADD.FTZ R49, -R147.reuse, R65 ;  /* 0x0000004193317221 */ /* 0x040fe20000010100 */
[----:B------:R-:W-:Y:S01]  /*62c0*/  F2FP.BF16.F32.PACK_AB R132, R132, R3 ;  /* 0x000000038484723e */ /* 0x000fe200000010ff */
[----:B------:R-:W-:Y:S01]  /*62d0*/  FADD.FTZ R3, -R147, R64 ;  /* 0x0000004093037221 */ /* 0x000fe20000010100 */
[----:B------:R-:W-:Y:S01]  /*62e0*/  FMUL.FTZ R5, R232, R5 ;  /* 0x00000005e8057220 */ /* 0x000fe20000410000 */
[----:B------:R-:W-:Y:S01]  /*62f0*/  FMUL.FTZ R37, R231, R37 ;  /* 0x00000025e7257220 */ /* 0x000fe20000410000 */
[----:B------:R-:W-:Y:S01]  /*6300*/  FMUL.FTZ R4, R230, R4 ;  /* 0x00000004e6047220 */ /* 0x000fe20000410000 */
[----:B------:R-:W-:Y:S01]  /*6310*/  FMUL.FTZ R52, R229, R52 ;  /* 0x00000034e5347220 */ /* 0x000fe20000410000 */
[----:B------:R-:W-:Y:S01]  /*6320*/  FMUL.FTZ R3, R228, R3 ;  /* 0x00000003e4037220 */ /* 0x000fe20000410000 */
[----:B------:R-:W-:Y:S01]  /*6330*/  FMUL.FTZ R49, R227, R49 ;  /* 0x00000031e3317220 */ /* 0x000fe20000410000 */
[----:B------:R-:W-:Y:S02]  /*6340*/  F2FP.BF16.F32.PACK_AB R37, R37, R5 ;  /* 0x000000052525723e */ /* 0x000fe400000010ff */
[----:B------:R-:W-:Y:S02]  /*6350*/  F2FP.BF16.F32.PACK_AB R52, R52, R4 ;  /* 0x000000043434723e */ /* 0x000fe400000010ff */
[----:B------:R-:W-:Y:S01]  /*6360*/  F2FP.BF16.F32.PACK_AB R49, R49, R3 ;  /* 0x000000033131723e */ /* 0x000fe200000010ff */
[----:B------:R-:W-:Y:S06]  /*6370*/  BRA.U !UP0, `(.L_x_288) ;  /* 0x0000000108c47547 */ /* 0x000fec000b800000 */
[----:B------:R-:W1:Y:S01]  /*6380*/  LDC R7, c[0x0][0x3b0] ;  /* 0x0000ec00ff077b82 */ /* 0x000e620000000800 */
[----:B------:R-:W-:Y:S01]  /*6390*/  IADD3 R4, P1, PT, RZ, -UR27, RZ ;  /* 0x8000001bff047c10 */ /* 0x000fe2000ff3e0ff */
[----:B------:R-:W-:Y:S01]  /*63a0*/  ULOP3.LUT UR9, UR34, 0x1, URZ, 0xc0, !UPT ;  /* 0x0000000122097892 */ /* 0x000fe2000f8ec0ff */
[----:B------:R-:W-:Y:S03]  /*63b0*/  ISETP.GE.AND P2, PT, R226, UR13, PT ;  /* 0x0000000de2007c0c */ /* 0x000fe6000bf46270 */
[----:B------:R-:W-:Y:S02]  /*63c0*/  UISETP.NE.U32.AND UP1, UPT, UR9, 0x1, UPT ;  /* 0x000000010900788c */ /* 0x000fe4000bf25070 */
[----:B------:R-:W2:Y:S02]  /*63d0*/  LDC R53, c[0x0][0x3b4] ;  /* 0x0000ed00ff357b82 */ /* 0x000ea40000000800 */
[----:B------:R-:W-:Y:S06]  /*63e0*/  USEL UR9, UR5, 0x4000, !UP1 ;  /* 0x0000400005097887 */ /* 0x000fec000c800000 */
[----:B------:R-:W-:Y:S02]  /*63f0*/  VIADD R224, R224, UR9 ;  /* 0x00000009e0e07c36 */ /* 0x000fe40008000000 */
[----:B------:R-:W-:Y:S02]  /*6400*/  VIADD R185, R185, UR9 ;  /* 0x00000009b9b97c36 */ /* 0x000fe40008000000 */
[----:B------:R-:W-:Y:S02]  /*6410*/  VIADD R176, R176, UR9 ;  /* 0x00000009b0b07c36 */ /* 0x000fe40008000000 */
[----:B-1----:R-:W-:Y:S04]  /*6420*/  IMAD.SHL.U32 R3, R7, 0x80, RZ ;  /* 0x0000008007037824 */ /* 0x002fe800078e00ff */
[----:B------:R-:W-:Y:S01]  /*6430*/  IMAD.X R3, RZ, RZ, ~R3, P1 ;  /* 0x000000ffff037224 */ /* 0x000fe200008e0e03 */
[----:B------:R-:W-:Y:S04]  /*6440*/  ISETP.GE.AND P1, PT, R226, UR13, PT ;  /* 0x0000000de2007c0c */ /* 0x000fe8000bf26270 */
[----:B------:R-:W-:Y:S04]  /*6450*/  SHF.R.S64 R4, R4, 0x1f, R3 ;  /* 0x0000001f04047819 */ /* 0x000fe80000001003 */
[----:B------:R-:W-:Y:S04]  /*6460*/  IADD3 R242, P6, PT, R4, R242, RZ ;  /* 0x000000f204f27210 */ /* 0x000fe80007fde0ff */
[----:B------:R-:W-:Y:S01]  /*6470*/  LEA.HI.X.SX32 R241, R3, R241, 0x1, P6 ;  /* 0x000000f103f17211 */ /* 0x000fe200030f0eff */
[----:B------:R-:W-:Y:S01]  /*6480*/  @!P2 IMAD.MOV.U32 R32, RZ, RZ, R242 ;  /* 0x000000ffff20a224 */ /* 0x000fe200078e00f2 */
[C---:B------:R-:W-:Y:S03]  /*6490*/  LEA R4, P5, R7.reuse, R242, 0x6 ;  /* 0x000000f207047211 */ /* 0x040fe600078a30ff */
[----:B------:R-:W-:Y:S01]  /*64a0*/  @!P2 IMAD.MOV.U32 R33, RZ, RZ, R241 ;  /* 0x000000ffff21a224 */ /* 0x000fe200078e00f1 */
[C-C-:B--2---:R-:W-:Y:S02]  /*64b0*/  LEA.HI.X R5, R7.reuse, R241, R53.reuse, 0x6, P5 ;  /* 0x000000f107057211 */ /* 0x144fe400028f3435 */
[CC--:B------:R-:W-:Y:S02]  /*64c0*/  @!P1 LEA R16, P6, R7.reuse, R4.reuse, 0x6 ;  /* 0x0000000407109211 */ /* 0x0c0fe400078c30ff */
[----:B------:R-:W-:Y:S01]  /*64d0*/  @!PT LDS RZ, [RZ] ;  /* 0x00000000fffff984 */ /* 0x000fe20000000800 */
[----:B------:R-:W-:Y:S01]  /*64e0*/  @!PT LDS RZ, [RZ] ;  /* 0x00000000fffff984 */ /* 0x000fe20000000800 */
[----:B------:R-:W-:Y:S01]  /*64f0*/  @!PT LDS RZ, [RZ] ;  /* 0x00000000fffff984 */ /* 0x000fe20000000800 */
[----:B------:R1:W-:Y:S01]  /*6500*/  @!P2 LDGSTS.E.BYPASS.LTC128B.128 [R224], desc[UR32][R32.64] ;  /* 0x0000000020e0afae */ /* 0x0003e2000b981a20 */
[C---:B------:R-:W-:Y:S02]  /*6510*/  @!P1 LEA R6, P5, R7.reuse, R4, 0x7 ;  /* 0x0000000407069211 */ /* 0x040fe400078a38ff */
[CCC-:B------:R-:W-:Y:S01]  /*6520*/  @!P1 LEA.HI.X R17, R7.reuse, R5.reuse, R53.reuse, 0x6, P6 ;  /* 0x0000000507119211 */ /* 0x1c0fe200030f3435 */
[----:B------:R1:W-:Y:S01]  /*6530*/  @P2 STS.64 [R185], RZ ;  /* 0x000000ffb9002388 */ /* 0x0003e20000000a00 */
[----:B------:R-:W-:Y:S03]  /*6540*/  @!P1 LEA.HI.X R7, R7, R5, R53, 0x7, P5 ;  /* 0x0000000507079211 */ /* 0x000fe600028f3c35 */
[----:B------:R1:W-:Y:S04]  /*6550*/  @P2 STS.64 [R185+0x8], RZ ;  /* 0x000008ffb9002388 */ /* 0x0003e80000000a00 */
[----:B------:R1:W-:Y:S04]  /*6560*/  @P1 STS.64 [R185+0x1000], RZ ;  /* 0x001000ffb9001388 */ /* 0x0003e80000000a00 */
[----:B------:R1:W-:Y:S04]  /*6570*/  @P1 STS.64 [R185+0x1008], RZ ;  /* 0x001008ffb9001388 */ /* 0x0003e80000000a00 */
[----:B------:R-:W-:Y:S01]  /*6580*/  @!PT LDS RZ, [RZ] ;  /* 0x00000000fffff984 */ /* 0x000fe20000000800 */
[----:B------:R-:W-:Y:S01]  /*6590*/  @!PT LDS RZ, [RZ] ;  /* 0x00000000fffff984 */ /* 0x000fe20000000800 */
[----:B------:R-:W-:Y:S01]  /*65a0*/  @!PT LDS RZ, [RZ] ;  /* 0x00000000fffff984 */ /* 0x000fe20000000800 */
[----:B------:R1:W-:Y:S04]  /*65b0*/  @!P1 LDGSTS.E.BYPASS.LTC128B.128 [R224+0x1000], desc[UR32][R4.64] ;  /* 0x0100000004e09fae */ /* 0x0003e8000b981a20 */
        /* <DEDUP_REMOVED lines=12> */
[----:B------:R-:W0:Y:S02]  /*6680*/  LDGDEPBAR ;  /* 0x00000000000079af */ /* 0x000e240000000000 */
.L_x_288:
[----:B-1----:R-:W-:Y:S01]  /*6690*/  FMUL.FTZ R4, R208, R36 ;  /* 0x00000024d0047220 */ /* 0x002fe20000410000 */
[C---:B------:R-:W-:Y:S01]  /*66a0*/  FADD.FTZ R19, -R146.reuse, R19 ;  /* 0x0000001392137221 */ /* 0x040fe20000010100 */
[C---:B------:R-:W-:Y:S01]  /*66b0*/  FADD.FTZ R18, -R146.reuse, R18 ;  /* 0x0000001292127221 */ /* 0x040fe20000010100 */
[----:B------:R-:W-:Y:S01]  /*66c0*/  STS [R152+0x14000], R20 ;  /* 0x0140001498007388 */ /* 0x000fe20000000800 */
[----:B------:R-:W-:Y:S01]  /*66d0*/  FADD.FTZ R22, -R146, R22 ;  /* 0x0000001692167221 */ /* 0x000fe20000010100 */
[----:B------:R-:W-:Y:S01]  /*66e0*/  F2FP.BF16.F32.PACK_AB R4, R4, R162 ;  /* 0x000000a20404723e */ /* 0x000fe200000010ff */
[----:B------:R-:W-:Y:S01]  /*66f0*/  FMUL.FTZ R18, R201, R18 ;  /* 0x00000012c9127220 */ /* 0x000fe20000410000 */
[----:B------:R-:W-:Y:S01]  /*6700*/  FMUL.FTZ R3, R200, R19 ;  /* 0x00000013c8037220 */ /* 0x000fe20000410000 */
[C---:B------:R-:W-:Y:S01]  /*6710*/  FADD.FTZ R23, -R146.reuse, R23 ;  /* 0x0000001792177221 */ /* 0x040fe20000010100 */
[C---:B------:R-:W-:Y:S01]  /*6720*/  FADD.FTZ R16, -R146.reuse, R54 ;  /* 0x0000003692107221 */ /* 0x040fe20000010100 */
[----:B------:R1:W-:Y:S01]  /*6730*/  STS [R152+0x14400], R4 ;  /* 0x0144000498007388 */ /* 0x0003e20000000800 */
[----:B------:R-:W-:Y:S01]  /*6740*/  FADD.FTZ R7, -R146, R55 ;  /* 0x0000003792077221 */ /* 0x000fe20000010100 */
[----:B------:R-:W-:Y:S01]  /*6750*/  F2FP.BF16.F32.PACK_AB R3, R3, R18 ;  /* 0x000000120303723e */ /* 0x000fe200000010ff */
[----:B------:R-:W-:Y:S01]  /*6760*/  FMUL.FTZ R22, R197, R22 ;  /* 0x00000016c5167220 */ /* 0x000fe20000410000 */
[----:B------:R-:W-:Y:S01]  /*6770*/  FMUL.FTZ R23, R196, R23 ;  /* 0x00000017c4177220 */ /* 0x000fe20000410000 */
[----:B------:R-:W-:Y:S01]  /*6780*/  FMUL.FTZ R16, R168, R16 ;  /* 0x00000010a8107220 */ /* 0x000fe20000410000 */
[----:B------:R-:W-:Y:S01]  /*6790*/  FMUL.FTZ R7, R167, R7 ;  /* 0x00000007a7077220 */ /* 0x000fe20000410000 */
[----:B------:R2:W-:Y:S01]  /*67a0*/  STS [R161+0x14400], R3 ;  /* 0x01440003a1007388 */ /* 0x0005e20000000800 */
[----:B-----5:R-:W-:Y:S01]  /*67b0*/  FADD.FTZ R8, -R145, R8 ;  /* 0x0000000891087221 */ /* 0x020fe20000010100 */
[----:B------:R-:W-:Y:S01]  /*67c0*/  F2FP.BF16.F32.PACK_AB R33, R23, R22 ;  /* 0x000000161721723e */ /* 0x000fe200000010ff */
[----:B------:R-:W-:Y:S01]  /*67d0*/  FADD.FTZ R9, -R145, R9 ;  /* 0x0000000991097221 */ /* 0x000fe20000010100 */
[----:B------:R-:W-:Y:S01]  /*67e0*/  F2FP.BF16.F32.PACK_AB R22, R7, R16 ;  /* 0x000000100716723e */ /* 0x000fe200000010ff */
[----:B------:R-:W-:Y:S01]  /*67f0*/  FADD.FTZ R16, -R145, R57 ;  /* 0x0000003991107221 */ /* 0x000fe20000010100 */
[----:B------:R-:W-:Y:S01]  /*6800*/  FADD.FTZ R10, -R144, R10 ;  /* 0x0000000a900a7221 */ /* 0x000fe20000010100 */
[----:B------:R-:W-:Y:S01]  /*6810*/  FMUL.FTZ R8, R216, R8 ;  /* 0x00000008d8087220 */ /* 0x000fe20000410000 */
[----:B------:R-:W-:Y:S01]  /*6820*/  FMUL.FTZ R9, R215, R9 ;  /* 0x00000009d7097220 */ /* 0x000fe20000410000 */
[----:B------:R-:W-:Y:S01]  /*6830*/  FMUL.FTZ R16, R183, R16 ;  /* 0x00000010b7107220 */ /* 0x000fe20000410000 */
[C---:B------:R-:W-:Y:S01]  /*6840*/  FADD.FTZ R15, -R144.reuse, R15 ;  /* 0x0000000f900f7221 */ /* 0x040fe20000010100 */
[----:B------:R-:W-:Y:S01]  /*6850*/  FMUL.FTZ R10, R221, R10 ;  /* 0x0000000add0a7220 */ /* 0x000fe20000410000 */
[----:B------:R-:W-:Y:S01]  /*6860*/  FADD.FTZ R14, -R144, R14 ;  /* 0x0000000e900e7221 */ /* 0x000fe20000010100 */
[C---:B------:R-:W-:Y:S01]  /*6870*/  FADD.FTZ R12, -R145.reuse, R12 ;  /* 0x0000000c910c7221 */ /* 0x040fe20000010100 */
[----:B------:R-:W-:Y:S01]  /*6880*/  FADD.FTZ R13, -R145, R13 ;  /* 0x0000000d910d7221 */ /* 0x000fe20000010100 */
[----:B------:R-:W-:Y:S01]  /*6890*/  STS [R161+0x14000], R21 ;  /* 0x01400015a1007388 */ /* 0x000fe20000000800 */
[----:B------:R-:W-:Y:S01]  /*68a0*/  FMUL.FTZ R14, R219, R14 ;  /* 0x0000000edb0e7220 */ /* 0x000fe20000410000 */
[----:B------:R-:W-:Y:S01]  /*68b0*/  FMUL.FTZ R12, R214, R12 ;  /* 0x0000000cd60c7220 */ /* 0x000fe20000410000 */
[----:B-1----:R-:W-:Y:S01]  /*68c0*/  FADD.FTZ R4, -R145, R56 ;  /* 0x0000003891047221 */ /* 0x002fe20000010100 */
[----:B------:R-:W-:Y:S01]  /*68d0*/  FMUL.FTZ R13, R213, R13 ;  /* 0x0000000dd50d7220 */ /* 0x000fe20000410000 */
[C---:B------:R-:W-:Y:S01]  /*68e0*/  FADD.FTZ R35, -R146.reuse, R35 ;  /* 0x0000002392237221 */ /* 0x040fe20000010100 */
[----:B------:R-:W-:Y:S01]  /*68f0*/  FADD.FTZ R34, -R146, R34 ;  /* 0x0000002292227221 */ /* 0x000fe20000010100 */
[----:B------:R-:W-:Y:S01]  /*6900*/  FMUL.FTZ R4, R184, R4 ;  /* 0x00000004b8047220 */ /* 0x000fe20000410000 */
[C---:B------:R-:W-:Y:S01]  /*6910*/  FADD.FTZ R6, -R146.reuse, R66 ;  /* 0x0000004292067221 */ /* 0x040fe20000010100 */
[----:B------:R-:W-:Y:S01]  /*6920*/  F2FP.BF16.F32.PACK_AB R19, R13, R12 ;  /* 0x0000000c0d13723e */ /* 0x000fe200000010ff */
[----:B------:R-:W-:Y:S01]  /*6930*/  FADD.FTZ R5, -R146, R67 ;  /* 0x0000004392057221 */ /* 0x000fe20000010100 */
[----:B--2---:R-:W-:Y:S01]  /*6940*/  F2FP.BF16.F32.PACK_AB R3, R9, R8 ;  /* 0x000000080903723e */ /* 0x004fe200000010ff */
[----:B------:R-:W-:Y:S01]  /*6950*/  FMUL.FTZ R9, R218, R15 ;  /* 0x0000000fda097220 */ /* 0x000fe20000410000 */
[----:B------:R-:W-:Y:S01]  /*6960*/  F2FP.BF16.F32.PACK_AB R16, R16, R4 ;  /* 0x000000041010723e */ /* 0x000fe200000010ff */
[----:B------:R-:W-:Y:S01]  /*6970*/  FADD.FTZ R4, -R144, R11 ;  /* 0x0000000b90047221 */ /* 0x000fe20000010100 */
[----:B------:R-:W-:Y:S01]  /*6980*/  FMUL.FTZ R34, R191, R34 ;  /* 0x00000022bf227220 */ /* 0x000fe20000410000 */
[----:B------:R1:W-:Y:S01]  /*6990*/  STS [R152+0x16000], R3 ;  /* 0x0160000398007388 */ /* 0x0003e20000000800 */
[----:B------:R-:W-:Y:S01]  /*69a0*/  F2FP.BF16.F32.PACK_AB R9, R9, R14 ;  /* 0x0000000e0909723e */ /* 0x000fe200000010ff */
[----:B------:R-:W-:Y:S01]  /*69b0*/  FMUL.FTZ R4, R220, R4 ;  /* 0x00000004dc047220 */ /* 0x000fe20000410000 */
[----:B------:R-:W-:Y:S01]  /*69c0*/  FMUL.FTZ R32, R190, R35 ;  /* 0x00000023be207220 */ /* 0x000fe20000410000 */
[C---:B------:R-:W-:Y:S01]  /*69d0*/  FADD.FTZ R25, -R145.reuse, R25 ;  /* 0x0000001991197221 */ /* 0x040fe20000010100 */
[----:B------:R-:W-:Y:S01]  /*69e0*/  FADD.FTZ R27, -R144, R27 ;  /* 0x0000001b901b7221 */ /* 0x000fe20000010100 */
[----:B------:R-:W-:Y:S01]  /*69f0*/  FADD.FTZ R24, -R145, R24 ;  /* 0x0000001891187221 */ /* 0x000fe20000010100 */
[----:B------:R-:W-:Y:S01]  /*6a00*/  F2FP.BF16.F32.PACK_AB R10, R4, R10 ;  /* 0x0000000a040a723e */ /* 0x000fe200000010ff */
[----:B------:R-:W-:Y:S01]  /*6a10*/  FADD.FTZ R26, -R144, R26 ;  /* 0x0000001a901a7221 */ /* 0x000fe20000010100 */
[----:B------:R-:W-:Y:S01]  /*6a20*/  FMUL.FTZ R6, R165, R6 ;  /* 0x00000006a5067220 */ /* 0x000fe20000410000 */
[----:B------:R-:W-:Y:S01]  /*6a30*/  FMUL.FTZ R5, R164, R5 ;  /* 0x00000005a4057220 */ /* 0x000fe20000410000 */
[----:B------:R-:W-:Y:S01]  /*6a40*/  FADD.FTZ R29, -R145, R29 ;  /* 0x0000001d911d7221 */ /* 0x000fe20000010100 */
[----:B------:R-:W-:Y:S01]  /*6a50*/  STS [R152+0x16400], R10 ;  /* 0x0164000a98007388 */ /* 0x000fe20000000800 */
[----:B------:R-:W-:Y:S01]  /*6a60*/  FMUL.FTZ R24, R207, R24 ;  /* 0x00000018cf187220 */ /* 0x000fe20000410000 */
[----:B------:R-:W-:Y:S01]  /*6a70*/  FMUL.FTZ R18, R206, R25 ;  /* 0x00000019ce127220 */ /* 0x000fe20000410000 */
[----:B------:R-:W-:Y:S01]  /*6a80*/  FMUL.FTZ R26, R212, R26 ;  /* 0x0000001ad41a7220 */ /* 0x000fe20000410000 */
[----:B------:R-:W-:Y:S01]  /*6a90*/  STS [R161+0x16000], R19 ;  /* 0x01600013a1007388 */ /* 0x000fe20000000800 */
[----:B------:R-:W-:Y:S01]  /*6aa0*/  FMUL.FTZ R8, R211, R27 ;  /* 0x0000001bd3087220 */ /* 0x000fe20000410000 */
[C---:B------:R-:W-:Y:S01]  /*6ab0*/  FADD.FTZ R31, -R144.reuse, R31 ;  /* 0x0000001f901f7221 */ /* 0x040fe20000010100 */
[----:B------:R-:W-:Y:S01]  /*6ac0*/  FADD.FTZ R28, -R145, R28 ;  /* 0x0000001c911c7221 */ /* 0x000fe20000010100 */
[----:B------:R-:W-:Y:S01]  /*6ad0*/  STS [R161+0x16400], R9 ;  /* 0x01640009a1007388 */ /* 0x000fe20000000800 */
[----:B------:R-:W-:Y:S01]  /*6ae0*/  FADD.FTZ R30, -R144, R30 ;  /* 0x0000001e901e7221 */ /* 0x000fe20000010100 */
[----:B------:R-:W-:Y:S01]  /*6af0*/  F2FP.BF16.F32.PACK_AB R32, R32, R34 ;  /* 0x000000222020723e */ /* 0x000fe200000010ff */
[----:B------:R-:W-:Y:S01]  /*6b00*/  FADD.FTZ R39, -R146, R39 ;  /* 0x0000002792277221 */ /* 0x000fe20000010100 */
[----:B------:R-:W-:Y:S01]  /*6b10*/  STS [R155+0x14000], R133 ;  /* 0x014000859b007388 */ /* 0x000fe20000000800 */
[----:B------:R-:W-:Y:S01]  /*6b20*/  F2FP.BF16.F32.PACK_AB R20, R5, R6 ;  /* 0x000000060514723e */ /* 0x000fe200000010ff */
[----:B------:R-:W-:Y:S01]  /*6b30*/  FMUL.FTZ R28, R203, R28 ;  /* 0x0000001ccb1c7220 */ /* 0x000fe20000410000 */
[----:B------:R-:W-:Y:S01]  /*6b40*/  FMUL.FTZ R17, R202, R29 ;  /* 0x0000001dca117220 */ /* 0x000fe20000410000 */
[----:B------:R-:W-:Y:S01]  /*6b50*/  STS [R155+0x14400], R33 ;  /* 0x014400219b007388 */ /* 0x000fe20000000800 */
[----:B------:R-:W-:Y:S01]  /*6b60*/  FMUL.FTZ R30, R210, R30 ;  /* 0x0000001ed21e7220 */ /* 0x000fe20000410000 */
[----:B------:R-:W-:Y:S01]  /*6b70*/  FMUL.FTZ R5, R209, R31 ;  /* 0x0000001fd1057220 */ /* 0x000fe20000410000 */
[----:B------:R-:W-:Y:S01]  /*6b80*/  FADD.FTZ R38, -R146, R38 ;  /* 0x0000002692267221 */ /* 0x000fe20000010100 */
[----:B------:R-:W-:Y:S01]  /*6b90*/  F2FP.BF16.F32.PACK_AB R18, R18, R24 ;  /* 0x000000181212723e */ /* 0x000fe200000010ff */
[----:B------:R-:W-:Y:S01]  /*6ba0*/  STS [R160+0x14000], R132 ;  /* 0x01400084a0007388 */ /* 0x000fe20000000800 */
[----:B------:R-:W-:Y:S01]  /*6bb0*/  F2FP.BF16.F32.PACK_AB R8, R8, R26 ;  /* 0x0000001a0808723e */ /* 0x000fe200000010ff */
[----:B------:R-:W-:Y:S01]  /*6bc0*/  FMUL.FTZ R38, R189, R38 ;  /* 0x00000026bd267220 */ /* 0x000fe20000410000 */
[----:B------:R-:W-:Y:S01]  /*6bd0*/  FMUL.FTZ R23, R188, R39 ;  /* 0x00000027bc177220 */ /* 0x000fe20000410000 */
[----:B------:R-:W-:Y:S01]  /*6be0*/  STS [R160+0x14400], R32 ;  /* 0x01440020a0007388 */ /* 0x000fe20000000800 */
[C---:B------:R-:W-:Y:S01]  /*6bf0*/  FADD.FTZ R50, -R146.reuse, R50 ;  /* 0x0000003292327221 */ /* 0x040fe20000010100 */
[----:B------:R-:W-:Y:S01]  /*6c00*/  FADD.FTZ R51, -R146, R51 ;  /* 0x0000003392337221 */ /* 0x000fe20000010100 */
[----:B------:R-:W-:Y:S01]  /*6c10*/  F2FP.BF16.F32.PACK_AB R17, R17, R28 ;  /* 0x0000001c1111723e */ /* 0x000fe200000010ff */
[----:B------:R-:W-:Y:S01]  /*6c20*/  STS [R155+0x16000], R18 ;  /* 0x016000129b007388 */ /* 0x000fe20000000800 */
[----:B------:R-:W-:Y:S01]  /*6c30*/  F2FP.BF16.F32.PACK_AB R5, R5, R30 ;  /* 0x0000001e0505723e */ /* 0x000fe200000010ff */
[C---:B------:R-:W-:Y:S01]  /*6c40*/  FADD.FTZ R41, -R145.reuse, R41 ;  /* 0x0000002991297221 */ /* 0x040fe20000010100 */
[C---:B------:R-:W-:Y:S01]  /*6c50*/  FADD.FTZ R43, -R144.reuse, R43 ;  /* 0x0000002b902b7221 */ /* 0x040fe20000010100 */
[----:B------:R-:W-:Y:S01]  /*6c60*/  STS [R155+0x16400], R8 ;  /* 0x016400089b007388 */ /* 0x000fe20000000800 */
[----:B------:R-:W-:Y:S01]  /*6c70*/  FADD.FTZ R40, -R145, R40 ;  /* 0x0000002891287221 */ /* 0x000fe20000010100 */
[----:B------:R-:W-:Y:S01]  /*6c80*/  FADD.FTZ R42, -R144, R42 ;  /* 0x0000002a902a7221 */ /* 0x000fe20000010100 */
[----:B------:R-:W-:Y:S01]  /*6c90*/  FMUL.FTZ R50, R182, R50 ;  /* 0x00000032b6327220 */ /* 0x000fe20000410000 */
[----:B------:R-:W-:Y:S01]  /*6ca0*/  FMUL.FTZ R51, R181, R51 ;  /* 0x00000033b5337220 */ /* 0x000fe20000410000 */
[----:B------:R-:W-:Y:S01]  /*6cb0*/  F2FP.BF16.F32.PACK_AB R23, R23, R38 ;  /* 0x000000261717723e */ /* 0x000fe200000010ff */
[----:B------:R-:W-:Y:S01]  /*6cc0*/  STS [R160+0x16000], R17 ;  /* 0x01600011a0007388 */ /* 0x000fe20000000800 */
[----:B------:R-:W-:Y:S01]  /*6cd0*/  FADD.FTZ R45, -R145, R45 ;  /* 0x0000002d912d7221 */ /* 0x000fe20000010100 */
[----:B------:R-:W-:Y:S01]  /*6ce0*/  FMUL.FTZ R40, R195, R40 ;  /* 0x00000028c3287220 */ /* 0x000fe20000410000 */
[----:B------:R-:W-:Y:S01]  /*6cf0*/  FMUL.FTZ R13, R194, R41 ;  /* 0x00000029c20d7220 */ /* 0x000fe20000410000 */
[----:B------:R-:W-:Y:S01]  /*6d00*/  STS [R160+0x16400], R5 ;  /* 0x01640005a0007388 */ /* 0x000fe20000000800 */
[----:B------:R-:W-:Y:S01]  /*6d10*/  FADD.FTZ R47, -R144, R47 ;  /* 0x0000002f902f7221 */ /* 0x000fe20000010100 */
[----:B------:R-:W-:Y:S01]  /*6d20*/  FMUL.FTZ R42, R205, R42 ;  /* 0x0000002acd2a7220 */ /* 0x000fe20000410000 */
[----:B------:R-:W-:Y:S01]  /*6d30*/  FMUL.FTZ R4, R204, R43 ;  /* 0x0000002bcc047220 */ /* 0x000fe20000410000 */
[----:B------:R-:W-:Y:S01]  /*6d40*/  FADD.FTZ R44, -R145, R44 ;  /* 0x0000002c912c7221 */ /* 0x000fe20000010100 */
[----:B------:R-:W-:Y:S01]  /*6d50*/  FADD.FTZ R46, -R144, R46 ;  /* 0x0000002e902e7221 */ /* 0x000fe20000010100 */
[----:B------:R-:W-:Y:S01]  /*6d60*/  F2FP.BF16.F32.PACK_AB R51, R51, R50 ;  /* 0x000000323333723e */ /* 0x000fe200000010ff */
[----:B------:R-:W-:Y:S01]  /*6d70*/  STS [R153+-0x8000], R48 ;  /* 0xff80003099007388 */ /* 0x000fe20000000800 */
[----:B------:R-:W-:Y:S01]  /*6d80*/  FMUL.FTZ R44, R193, R44 ;  /* 0x0000002cc12c7220 */ /* 0x000fe20000410000 */
[----:B------:R-:W-:Y:S01]  /*6d90*/  FMUL.FTZ R12, R192, R45 ;  /* 0x0000002dc00c7220 */ /* 0x000fe20000410000 */
[----:B------:R-:W-:Y:S01]  /*6da0*/  FMUL.FTZ R46, R199, R46 ;  /* 0x0000002ec72e7220 */ /* 0x000fe20000410000 */
[----:B------:R-:W-:Y:S01]  /*6db0*/  STS [R153+-0x7c00], R23 ;  /* 0xff84001799007388 */ /* 0x000fe20000000800 */
[----:B-1----:R-:W-:Y:S01]  /*6dc0*/  FMUL.FTZ R3, R198, R47 ;  /* 0x0000002fc6037220 */ /* 0x002fe20000410000 */
[----:B------:R-:W-:Y:S01]  /*6dd0*/  F2FP.BF16.F32.PACK_AB R13, R13, R40 ;  /* 0x000000280d0d723e */ /* 0x000fe200000010ff */
[----:B------:R-:W-:Y:S01]  /*6de0*/  FADD.FTZ R58, -R144, R58 ;  /* 0x0000003a903a7221 */ /* 0x000fe20000010100 */
[----:B------:R-:W-:Y:S01]  /*6df0*/  F2FP.BF16.F32.PACK_AB R4, R4, R42 ;  /* 0x0000002a0404723e */ /* 0x000fe200000010ff */
[----:B------:R-:W-:Y:S01]  /*6e00*/  STS [R159+-0x8000], R37 ;  /* 0xff8000259f007388 */ /* 0x000fe20000000800 */
[----:B------:R-:W-:Y:S01]  /*6e10*/  F2FP.BF16.F32.PACK_AB R12, R12, R44 ;  /* 0x0000002c0c0c723e */ /* 0x000fe200000010ff */
[----:B------:R-:W-:Y:S01]  /*6e20*/  FADD.FTZ R59, -R144, R59 ;  /* 0x0000003b903b7221 */ /* 0x000fe20000010100 */
[----:B------:R-:W-:Y:S01]  /*6e30*/  F2FP.BF16.F32.PACK_AB R3, R3, R46 ;  /* 0x0000002e0303723e */ /* 0x000fe200000010ff */
[----:B------:R-:W-:Y:S01]  /*6e40*/  STS [R159+-0x7c00], R51 ;  /* 0xff8400339f007388 */ /* 0x000fe20000000800 */
[----:B------:R-:W-:Y:S01]  /*6e50*/  FMUL.FTZ R58, R187, R58 ;  /* 0x0000003abb3a7220 */ /* 0x000fe20000410000 */
[----:B------:R-:W-:Y:S01]  /*6e60*/  FMUL.FTZ R6, R186, R59 ;  /* 0x0000003bba067220 */ /* 0x000fe20000410000 */
[C---:B------:R-:W-:Y:S01]  /*6e70*/  FADD.FTZ R60, -R145.reuse, R60 ;  /* 0x0000003c913c7221 */ /* 0x040fe20000010100 */
[----:B------:R-:W-:Y:S01]  /*6e80*/  STS [R153+-0x6000], R13 ;  /* 0xffa0000d99007388 */ /* 0x000fe20000000800 */
[----:B------:R-:W-:Y:S01]  /*6e90*/  FADD.FTZ R61, -R145, R61 ;  /* 0x0000003d913d7221 */ /* 0x000fe20000010100 */
[C---:B------:R-:W-:Y:S01]  /*6ea0*/  FADD.FTZ R62, -R144.reuse, R62 ;  /* 0x0000003e903e7221 */ /* 0x040fe20000010100 */
[----:B------:R-:W-:Y:S01]  /*6eb0*/  FADD.FTZ R63, -R144, R63 ;  /* 0x0000003f903f7221 */ /* 0x000fe20000010100 */
        /* <DEDUP_REMOVED lines=8> */
[----:B------:R1:W-:Y:S01]  /*6f40*/  STS [R159+-0x5c00], R3 ;  /* 0xffa400039f007388 */ /* 0x0003e20000000800 */
[----:B------:R-:W-:Y:S02]  /*6f50*/  F2FP.BF16.F32.PACK_AB R11, R61, R60 ;  /* 0x0000003c3d0b723e */ /* 0x000fe400000010ff */
[----:B------:R-:W-:Y:S01]  /*6f60*/  F2FP.BF16.F32.PACK_AB R7, R7, R62 ;  /* 0x0000003e0707723e */ /* 0x000fe200000010ff */
[----:B------:R-:W-:Y:S01]  /*6f70*/  STS [R154+-0x8000], R52 ;  /* 0xff8000349a007388 */ /* 0x000fe20000000800 */
[----:B------:R-:W-:Y:S02]  /*6f80*/  SHF.L.U32 R138, R179, 0x5, RZ ;  /* 0x00000005b38a7819 */ /* 0x000fe400000006ff */
[----:B------:R-:W-:Y:S01]  /*6f90*/  LOP3.LUT R0, R0, 0x38, R178, 0x78, !PT ;  /* 0x0000003800007812 */ /* 0x000fe200078e78b2 */
[----:B------:R-:W-:Y:S01]  /*6fa0*/  STS [R154+-0x7c00], R22 ;  /* 0xff8400169a007388 */ /* 0x000fe20000000800 */
[----:B------:R-:W-:Y:S02]  /*6fb0*/  LEA R2, R2, UR4, 0x1 ;  /* 0x0000000402027c11 */ /* 0x000fe4000f8e08ff */
[----:B------:R-:W-:Y:S01]  /*6fc0*/  LOP3.LUT R0, R0, 0x200, R138, 0xf8, !PT ;  /* 0x0000020000007812 */ /* 0x000fe200078ef88a */
[----:B------:R-:W-:Y:S03]  /*6fd0*/  STS [R158+-0x8000], R49 ;  /* 0xff8000319e007388 */ /* 0x000fe60000000800 */
[----:B------:R-:W-:Y:S01]  /*6fe0*/  LEA R0, R0, UR4, 0x1 ;  /* 0x0000000400007c11 */ /* 0x000fe2000f8e08ff */
[----:B------:R-:W-:Y:S04]  /*6ff0*/  STS [R158+-0x7c00], R20 ;  /* 0xff8400149e007388 */ /* 0x000fe80000000800 */
[----:B------:R-:W-:Y:S04]  /*7000*/  STS [R154+-0x6000], R16 ;  /* 0xffa000109a007388 */ /* 0x000fe80000000800 */
[----:B------:R-:W-:Y:S01]  /*7010*/  STS [R154+-0x5c00], R6 ;  /* 0xffa400069a007388 */ /* 0x000fe20000000800 */
[----:B-1----:R-:W-:Y:S03]  /*7020*/  IADD3 R3, PT, PT, R2, R157, RZ ;  /* 0x0000009d02037210 */ /* 0x002fe60007ffe0ff */
[----:B------:R-:W-:Y:S04]  /*7030*/  STS [R158+-0x6000], R11 ;  /* 0xffa0000b9e007388 */ /* 0x000fe80000000800 */
[----:B------:R-:W-:Y:S01]  /*7040*/  STS [R158+-0x5c00], R7 ;  /* 0xffa400079e007388 */ /* 0x000fe20000000800 */
[----:B------:R-:W-:Y:S06]  /*7050*/  BAR.SYNC.DEFER_BLOCKING 0x0 ;  /* 0x0000000000007b1d */ /* 0x000fec0000010000 */
[----:B------:R-:W-:Y:S04]  /*7060*/  LDSM.16.MT88.4 R4, [R0+0x1c000] ;  /* 0x01c000000004783b */ /* 0x000fe80000004200 */
        /* <DEDUP_REMOVED lines=18> */
[----:B------:R-:W-:Y:S07]  /*7190*/  LDSM.16.MT88.4 R12, [R2+0x9800] ;  /* 0x00980000020c783b */ /* 0x000fee0000004200 */
[----:B------:R-:W-:Y:S01]  /*71a0*/  HMMA.16816.F32.BF16 R96, R4, R18, R96 ;  /* 0x000000120460723c */ /* 0x000fe20000041860 */
[----:B------:R-:W2:Y:S04]  /*71b0*/  LDSM.16.MT88.4 R4, [R0+0x1d800] ;  /* 0x01d800000004783b */ /* 0x000ea80000004200 */
        /* <DEDUP_REMOVED lines=9> */
[----:B------:R-:W-:Y:S07]  /*7250*/  LDSM.16.MT88.4 R28, [R2+0xa000] ;  /* 0x00a00000021c783b */ /* 0x000fee0000004200 */
[----:B------:R-:W-:Y:S01]  /*7260*/  HMMA.16816.F32.BF16 R96, R20, R34, R96 ;  /* 0x000000221460723c */ /* 0x000fe20000041860 */
[----:B------:R-:W4:Y:S04]  /*7270*/  LDSM.16.MT88.4 R20, [R0+0x1e000] ;  /* 0x01e000000014783b */ /* 0x000f280000004200 */
[----:B------:R-:W4:Y:S03]  /*7280*/  LDSM.16.MT88.4 R32, [R0+0x22000] ;  /* 0x022000000020783b */ /* 0x000f260000004200 */
[-C--:B-1----:R-:W-:Y:S08]  /*7290*/  HMMA.16816.F32.BF16 R68, R8, R36.reuse, R68 ;  /* 0x000000240844723c */ /* 0x082ff00000041844 */
[C---:B------:R-:W-:Y:S08]  /*72a0*/  HMMA.16816.F32.BF16 R72, R40.reuse, R36, R72 ;  /* 0x000000242848723c */ /* 0x040ff00000041848 */
[-C--:B------:R-:W-:Y:S08]  /*72b0*/  HMMA.16816.F32.BF16 R76, R40, R38.reuse, R76 ;  /* 0x00000026284c723c */ /* 0x080ff0000004184c */
[C---:B------:R-:W-:Y:S01]  /*72c0*/  HMMA.16816.F32.BF16 R80, R8.reuse, R38, R80 ;  /* 0x000000260850723c */ /* 0x040fe20000041850 */
[----:B------:R-:W1:Y:S07]  /*72d0*/  LDSM.16.MT88.4 R36, [R3+0xa000] ;  /* 0x00a000000324783b */ /* 0x000e6e0000004200 */
[-C--:B------:R-:W-:Y:S08]  /*72e0*/  HMMA.16816.F32.BF16 R84, R8, R44.reuse, R84 ;  /* 0x0000002c0854723c */ /* 0x080ff00000041854 */
[C---:B------:R-:W-:Y:S08]  /*72f0*/  HMMA.16816.F32.BF16 R88, R40.reuse, R44, R88 ;  /* 0x0000002c2858723c */ /* 0x040ff00000041858 */
[-C--:B------:R-:W-:Y:S01]  /*7300*/  HMMA.16816.F32.BF16 R92, R40, R46.reuse, R92 ;  /* 0x0000002e285c723c */ /* 0x080fe2000004185c */
[----:B------:R-:W-:Y:S07]  /*7310*/  LDSM.16.MT88.4 R40, [R0+0x22800] ;  /* 0x022800000028783b */ /* 0x000fee0000004200 */
[----:B------:R-:W-:Y:S01]  /*7320*/  HMMA.16816.F32.BF16 R96, R8, R46, R96 ;  /* 0x0000002e0860723c */ /* 0x000fe20000041860 */
[----:B------:R-:W-:Y:S04]  /*7330*/  LDSM.16.MT88.4 R8, [R0+0x1e800] ;  /* 0x01e800000008783b */ /* 0x000fe80000004200 */
[----:B------:R-:W-:Y:S03]  /*7340*/  LDSM.16.MT88.4 R44, [R3+0xa800] ;  /* 0x00a80000032c783b */ /* 0x000fe60000004200 */
[-C--:B--2---:R-:W-:Y:S08]  /*7350*/  HMMA.16816.F32.BF16 R68, R4, R12.reuse, R68 ;  /* 0x0000000c0444723c */ /* 0x084ff00000041844 */
[C---:B---3--:R-:W-:Y:S08]  /*7360*/  HMMA.16816.F32.BF16 R72, R16.reuse, R12, R72 ;  /* 0x0000000c1048723c */ /* 0x048ff00000041848 */
[-C--:B------:R-:W-:Y:S08]  /*7370*/  HMMA.16816.F32.BF16 R76, R16, R14.reuse, R76 ;  /* 0x0000000e104c723c */ /* 0x080ff0000004184c */
[C---:B------:R-:W-:Y:S01]  /*7380*/  HMMA.16816.F32.BF16 R80, R4.reuse, R14, R80 ;  /* 0x0000000e0450723c */ /* 0x040fe20000041850 */
[----:B------:R-:W2:Y:S07]  /*7390*/  LDSM.16.MT88.4 R12, [R2+0xa800] ;  /* 0x00a80000020c783b */ /* 0x000eae0000004200 */
[-C--:B----4-:R-:W-:Y:S08]  /*73a0*/  HMMA.16816.F32.BF16 R84, R4, R24.reuse, R84 ;  /* 0x000000180454723c */ /* 0x090ff00000041854 */
[C---:B------:R-:W-:Y:S08]  /*73b0*/  HMMA.16816.F32.BF16 R88, R16.reuse, R24, R88 ;  /* 0x000000181058723c */ /* 0x040ff00000041858 */
[-C--:B------:R-:W-:Y:S01]  /*73c0*/  HMMA.16816.F32.BF16 R92, R16, R26.reuse, R92 ;  /* 0x0000001a105c723c */ /* 0x080fe2000004185c */
[----:B------:R-:W-:Y:S07]  /*73d0*/  LDSM.16.MT88.4 R16, [R2+0xb000] ;  /* 0x00b000000210783b */ /* 0x000fee0000004200 */
[----:B------:R-:W-:Y:S01]  /*73e0*/  HMMA.16816.F32.BF16 R96, R4, R26, R96 ;  /* 0x0000001a0460723c */ /* 0x000fe20000041860 */
[----:B------:R-:W3:Y:S04]  /*73f0*/  LDSM.16.MT88.4 R4, [R0+0x1f000] ;  /* 0x01f000000004783b */ /* 0x000ee80000004200 */
[----:B------:R-:W4:Y:S03]  /*7400*/  LDSM.16.MT88.4 R24, [R0+0x23000] ;  /* 0x023000000018783b */ /* 0x000f260000004200 */
[-C--:B------:R-:W-:Y:S08]  /*7410*/  HMMA.16816.F32.BF16 R68, R20, R28.reuse, R68 ;  /* 0x0000001c1444723c */ /* 0x080ff00000041844 */
[C---:B------:R-:W-:Y:S08]  /*7420*/  HMMA.16816.F32.BF16 R72, R32.reuse, R28, R72 ;  /* 0x0000001c2048723c */ /* 0x040ff00000041848 */
[-C--:B------:R-:W-:Y:S08]  /*7430*/  HMMA.16816.F32.BF16 R76, R32, R30.reuse, R76 ;  /* 0x0000001e204c723c */ /* 0x080ff0000004184c */
[C---:B------:R-:W-:Y:S01]  /*7440*/  HMMA.16816.F32.BF16 R80, R20.reuse, R30, R80 ;  /* 0x0000001e1450723c */ /* 0x040fe20000041850 */
[----:B------:R-:W4:Y:S07]  /*7450*/  LDSM.16.MT88.4 R28, [R3+0xb000] ;  /* 0x00b00000031c783b */ /* 0x000f2e0000004200 */
[-C--:B-1----:R-:W-:Y:S08]  /*7460*/  HMMA.16816.F32.BF16 R84, R20, R36.reuse, R84 ;  /* 0x000000241454723c */ /* 0x082ff00000041854 */
[C---:B------:R-:W-:Y:S08]  /*7470*/  HMMA.16816.F32.BF16 R88, R32.reuse, R36, R88 ;  /* 0x000000242058723c */ /* 0x040ff00000041858 */
[-C--:B------:R-:W-:Y:S01]  /*7480*/  HMMA.16816.F32.BF16 R92, R32, R38.reuse, R92 ;  /* 0x00000026205c723c */ /* 0x080fe2000004185c */
[----:B------:R-:W-:Y:S07]  /*7490*/  LDSM.16.MT88.4 R32, [R0+0x23800] ;  /* 0x023800000020783b */ /* 0x000fee0000004200 */
[----:B------:R-:W-:Y:S01]  /*74a0*/  HMMA.16816.F32.BF16 R96, R20, R38, R96 ;  /* 0x000000261460723c */ /* 0x000fe20000041860 */
[----:B------:R-:W-:Y:S04]  /*74b0*/  LDSM.16.MT88.4 R20, [R2+0xb800] ;  /* 0x00b800000214783b */ /* 0x000fe80000004200 */
[----:B------:R-:W-:Y:S03]  /*74c0*/  LDSM.16.MT88.4 R36, [R3+0xb800] ;  /* 0x00b800000324783b */ /* 0x000fe60000004200 */
[-C--:B--2---:R-:W-:Y:S08]  /*74d0*/  HMMA.16816.F32.BF16 R68, R8, R12.reuse, R68 ;  /* 0x0000000c0844723c */ /* 0x084ff00000041844 */
[C---:B------:R-:W-:Y:S08]  /*74e0*/  HMMA.16816.F32.BF16 R72, R40.reuse, R12, R72 ;  /* 0x0000000c2848723c */ /* 0x040ff00000041848 */
[-C--:B------:R-:W-:Y:S08]  /*74f0*/  HMMA.16816.F32.BF16 R76, R40, R14.reuse, R76 ;  /* 0x0000000e284c723c */ /* 0x080ff0000004184c */
[C---:B------:R-:W-:Y:S01]  /*7500*/  HMMA.16816.F32.BF16 R80, R8.reuse, R14, R80 ;  /* 0x0000000e0850723c */ /* 0x040fe20000041850 */
[----:B------:R-:W1:Y:S01]  /*7510*/  LDSM.16.MT88.4 R12, [R0+0x1f800] ;  /* 0x01f80000000c783b */ /* 0x000e620000004200 */
[----:B------:R-:W-:Y:S06]  /*7520*/  BAR.SYNC.DEFER_BLOCKING 0x0 ;  /* 0x0000000000007b1d */ /* 0x000fec0000010000 */
        /* <DEDUP_REMOVED lines=12> */
[----:B------:R-:W-:Y:S02]  /*75f0*/  LOP3.LUT R5, R178, 0x1f8, RZ, 0xc0, !PT ;  /* 0x000001f8b2057812 */ /* 0x000fe400078ec0ff */
[----:B------:R-:W-:Y:S02]  /*7600*/  LEA R4, -R141, RZ, 0x7 ;  /* 0x000000ff8d047211 */ /* 0x000fe400078e39ff */
[-C--:B-1----:R-:W-:Y:S05]  /*7610*/  HMMA.16816.F32.BF16 R68, R12, R20.reuse, R68 ;  /* 0x000000140c44723c */ /* 0x082fea0000041844 */
[----:B------:R-:W-:Y:S02]  /*7620*/  LOP3.LUT R5, R5, 0x38, R179, 0x78, !PT ;  /* 0x0000003805057812 */ /* 0x000fe400078e78b3 */
[C---:B------:R-:W-:Y:S01]  /*7630*/  LEA R6, P1, R4.reuse, R222, 0x2 ;  /* 0x000000de04067211 */ /* 0x040fe200078210ff */
[C---:B------:R-:W-:Y:S04]  /*7640*/  HMMA.16816.F32.BF16 R72, R32.reuse, R20, R72 ;  /* 0x000000142048723c */ /* 0x040fe80000041848 */
[----:B------:R-:W-:Y:S02]  /*7650*/  LOP3.LUT R5, R5, 0x1e00, R178, 0xf8, !PT ;  /* 0x00001e0005057812 */ /* 0x000fe400078ef8b2 */
[----:B------:R-:W-:Y:S02]  /*7660*/  LEA.HI.X.SX32 R4, R4, R223, 0x2, P1 ;  /* 0x000000df04047211 */ /* 0x000fe400008f16ff */
[-C--:B------:R-:W-:Y:S03]  /*7670*/  HMMA.16816.F32.BF16 R76, R32, R22.reuse, R76 ;  /* 0x00000016204c723c */ /* 0x080fe6000004184c */
[----:B------:R-:W-:Y:S02]  /*7680*/  LEA R139, R5, UR4, 0x1 ;  /* 0x00000004058b7c11 */ /* 0x000fe4000f8e08ff */
[----:B------:R-:W-:Y:S02]  /*7690*/  MOV R222, R6 ;  /* 0x0000000600de7202 */ /* 0x000fe40000000f00 */
[----:B------:R-:W-:Y:S01]  /*76a0*/  MOV R223, R4 ;  /* 0x0000000400df7202 */ /* 0x000fe20000000f00 */
[C---:B------:R-:W-:Y:S08]  /*76b0*/  HMMA.16816.F32.BF16 R80, R12.reuse, R22, R80 ;  /* 0x000000160c50723c */ /* 0x040ff00000041850 */
[-C--:B------:R-:W-:Y:S08]  /*76c0*/  HMMA.16816.F32.BF16 R84, R12, R36.reuse, R84 ;  /* 0x000000240c54723c */ /* 0x080ff00000041854 */
[C---:B------:R-:W-:Y:S08]  /*76d0*/  HMMA.16816.F32.BF16 R88, R32.reuse, R36, R88 ;  /* 0x000000242058723c */ /* 0x040ff00000041858 */
[-C--:B------:R-:W-:Y:S08]  /*76e0*/  HMMA.16816.F32.BF16 R92, R32, R38.reuse, R92 ;  /* 0x00000026205c723c */ /* 0x080ff0000004185c */
[----:B------:R-:W-:Y:S01]  /*76f0*/  HMMA.16816.F32.BF16 R96, R12, R38, R96 ;  /* 0x000000260c60723c */ /* 0x000fe20000041860 */
[----:B------:R-:W-:Y:S08]  /*7700*/  @!UPT UIADD3 URZ, UPT, UPT, URZ, URZ, URZ ;  /* 0x000000fffffff290 */ /* 0x000ff0000fffe0ff */
[----:B------:R-:W-:Y:S11]  /*7710*/  BRA.U !UP0, `(.L_x_289) ;  /* 0x0000000108a47547 */ /* 0x000ff6000b800000 */
[----:B------:R-:W1:Y:S01]  /*7720*/  LDC R12, c[0x0][0x590] ;  /* 0x00016400ff0c7b82 */ /* 0x000e620000000800 */
[----:B------:R-:W-:Y:S02]  /*7730*/  IADD3 R5, P1, PT, RZ, -UR30, RZ ;  /* 0x8000001eff057c10 */ /* 0x000fe4000ff3e0ff */
[----:B------:R-:W-:Y:S05]  /*7740*/  ISETP.GE.AND P2, PT, R226, UR13, PT ;  /* 0x0000000de2007c0c */ /* 0x000fea000bf46270 */
[----:B------:R-:W1:Y:S02]  /*7750*/  LDC R13, c[0x0][0x594] ;  /* 0x00016500ff0d7b82 */ /* 0x000e640000000800 */
[C---:B-1----:R-:W-:Y:S01]  /*7760*/  SHF.L.U64.HI R7, R12.reuse, 0x6, R13 ;  /* 0x000000060c077819 */ /* 0x042fe2000001020d */
[C---:B------:R-:W-:Y:S02]  /*7770*/  IMAD.SHL.U32 R4, R12.reuse, 0x80, RZ ;  /* 0x000000800c047824 */ /* 0x040fe400078e00ff */
[----:B------:R-:W-:Y:S02]  /*7780*/  IMAD.SHL.U32 R8, R12, 0x40, RZ ;  /* 0x000000400c087824 */ /* 0x000fe400078e00ff */
[----:B------:R-:W-:Y:S01]  /*7790*/  IMAD.X R4, RZ, RZ, ~R4, P1 ;  /* 0x000000ffff047224 */ /* 0x000fe200008e0e04 */
[----:B------:R-:W-:Y:S04]  /*77a0*/  ISETP.GE.AND P1, PT, R226, UR13, PT ;  /* 0x0000000de2007c0c */ /* 0x000fe8000bf26270 */
[----:B------:R-:W-:Y:S04]  /*77b0*/  SHF.R.S64 R5, R5, 0x1f, R4 ;  /* 0x0000001f05057819 */ /* 0x000fe80000001004 */
[----:B------:R-:W-:Y:S04]  /*77c0*/  IADD3 R240, P5, PT, R5, R240, RZ ;  /* 0x000000f005f07210 */ /* 0x000fe80007fbe0ff */
[----:B------:R-:W-:Y:S01]  /*77d0*/  LEA.HI.X.SX32 R239, R4, R239, 0x1, P5 ;  /* 0x000000ef04ef7211 */ /* 0x000fe200028f0eff */
[----:B------:R-:W-:Y:S01]  /*77e0*/  @!P2 IMAD.MOV.U32 R10, RZ, RZ, R240 ;  /* 0x000000ffff0aa224 */ /* 0x000fe200078e00f0 */
[----:B------:R-:W-:Y:S03]  /*77f0*/  IADD3 R4, P5, PT, R8, R240, RZ ;  /* 0x000000f008047210 */ /* 0x000fe60007fbe0ff */
[--C-:B------:R-:W-:Y:S01]  /*7800*/  @!P2 IMAD.MOV.U32 R11, RZ, RZ, R239.reuse ;  /* 0x000000ffff0ba224 */ /* 0x100fe200078e00ef */
[----:B------:R-:W-:Y:S01]  /*7810*/  @!P1 IADD3 R8, P6, PT, R4, R8, RZ ;  /* 0x0000000804089210 */ /* 0x000fe20007fde0ff */
[----:B------:R-:W-:Y:S01]  /*7820*/  IMAD.X R5, R7, 0x1, R239, P5 ;  /* 0x0000000107057824 */ /* 0x000fe200028e06ef */
[C---:B------:R-:W-:Y:S02]  /*7830*/  @!P1 LEA R6, P5, R12.reuse, R4, 0x7 ;  /* 0x000000040c069211 */ /* 0x040fe400078a38ff */
[----:B------:R-:W-:Y:S01]  /*7840*/  @!PT LDS RZ, [RZ] ;  /* 0x00000000fffff984 */ /* 0x000fe20000000800 */
[----:B------:R-:W-:Y:S01]  /*7850*/  @!PT LDS RZ, [RZ] ;  /* 0x00000000fffff984 */ /* 0x000fe20000000800 */
[----:B------:R-:W-:Y:S01]  /*7860*/  @!PT LDS RZ, [RZ] ;  /* 0x00000000fffff984 */ /* 0x000fe20000000800 */
[----:B------:R1:W-:Y:S01]  /*7870*/  @!P2 LDGSTS.E.BYPASS.LTC128B.128 [R139+0x8000], desc[UR32][R10.64] ;  /* 0x080000000a8bafae */ /* 0x0003e2000b981a20 */
[----:B------:R-:W-:Y:S01]  /*7880*/  @!P1 IMAD.X R9, R5, 0x1, R7, P6 ;  /* 0x0000000105099824 */ /* 0x000fe200030e0607 */
[----:B------:R-:W-:Y:S02]  /*7890*/  @!P1 LEA.HI.X R7, R12, R5, R13, 0x7, P5 ;  /* 0x000000050c079211 */ /* 0x000fe400028f3c0d */
[----:B------:R1:W-:Y:S04]  /*78a0*/  @P2 STS.128 [R139+0x8000], RZ ;  /* 0x008000ff8b002388 */ /* 0x0003e80000000c00 */
[----:B------:R1:W-:Y:S04]  /*78b0*/  @P1 STS.128 [R139+0x9000], RZ ;  /* 0x009000ff8b001388 */ /* 0x0003e80000000c00 */
[----:B------:R-:W-:Y:S01]  /*78c0*/  @!PT LDS RZ, [RZ] ;  /* 0x00000000fffff984 */ /* 0x000fe20000000800 */
[----:B------:R-:W-:Y:S01]  /*78d0*/  @!PT LDS RZ, [RZ] ;  /* 0x00000000fffff984 */ /* 0x000fe20000000800 */
[----:B------:R-:W-:Y:S01]  /*78e0*/  @!PT LDS RZ, [RZ] ;  /* 0x00000000fffff984 */ /* 0x000fe20000000800 */
[----:B------:R1:W-:Y:S04]  /*78f0*/  @!P1 LDGSTS.E.BYPASS.LTC128B.128 [R139+0x9000], desc[UR32][R4.64] ;  /* 0x09000000048b9fae */ /* 0x0003e8000b981a20 */
        /* <DEDUP_REMOVED lines=10> */
[----:B------:R-:W0:Y:S02]  /*79a0*/  LDGDEPBAR ;  /* 0x00000000000079af */ /* 0x000e240000000000 */
.L_x_289:
[----:B------:R-:W-:Y:S01]  /*79b0*/  LDSM.16.M88.4 R32, [R148+0x14000] ;  /* 0x014000009420783b */ /* 0x000fe20000000200 */
[----:B------:R-:W-:Y:S01]  /*79c0*/  IMAD.IADD R136, R157, 0x1, R150 ;  /* 0x000000019d887824 */ /* 0x000fe200078e0296 */
[----:B------:R-:W-:Y:S01]  /*79d0*/  PLOP3.LUT P5, PT, PT, PT, UP0, 0x80, 0x8 ;  /* 0x000000000008781c */ /* 0x000fe20003faf008 */
[----:B------:R-:W-:Y:S01]  /*79e0*/  IMAD.MOV.U32 R182, RZ, RZ, 0x4 ;  /* 0x00000004ffb67424 */ /* 0x000fe200078e00ff */
[----:B------:R-:W-:Y:S01]  /*79f0*/  @UP0 UIADD3 UR14, UP1, UPT, UR52, -0x200, URZ ;  /* 0xfffffe00340e0890 */ /* 0x000fe2000ff3e0ff */
[----:B------:R-:W1:Y:S01]  /*7a00*/  LDSM.16.MT88.4 R16, [R2+0xc000] ;  /* 0x00c000000210783b */ /* 0x000e620000004200 */
[----:B------:R-:W-:Y:S01]  /*7a10*/  ULOP3.LUT UR9, UR34, 0x1, URZ, 0xc0, !UPT ;  /* 0x0000000122097892 */ /* 0x000fe2000f8ec0ff */
[----:B------:R-:W-:Y:S01]  /*7a20*/  VIADD R217, R217, 0xffffff80 ;  /* 0xffffff80d9d97836 */ /* 0x000fe20000000000 */
[----:B------:R-:W-:Y:S02]  /*7a30*/  @UP0 UIADD3.X UR12, UPT, UPT, UR53, -0x1, URZ, UP1, !UPT ;  /* 0xffffffff350c0890 */ /* 0x000fe40008ffe4ff */
[----:B------:R-:W2:Y:S01]  /*7a40*/  LDSM.16.M88.4 R28, [R148+0x16000] ;  /* 0x01600000941c783b */ /* 0x000ea20000000200 */
[----:B------:R-:W-:Y:S04]  /*7a50*/  @UP0 UIADD3 UR10, UP1, UPT, UR10, -0x200, URZ ;  /* 0xfffffe000a0a0890 */ /* 0x000fe8000ff3e0ff */
[----:B------:R-:W3:Y:S01]  /*7a60*/  LDSM.16.MT88.4 R36, [R3+0xc000] ;  /* 0x00c000000324783b */ /* 0x000ee20000004200 */
[----:B------:R-:W-:Y:S02]  /*7a70*/  @UP0 UIADD3.X UR11, UPT, UPT, UR11, -0x1, URZ, UP1, !UPT ;  /* 0xffffffff0b0b0890 */ /* 0x000fe40008ffe4ff */
[----:B------:R-:W-:Y:S02]  /*7a80*/  UISETP.NE.U32.AND UP1, UPT, UR9, 0x1, UPT ;  /* 0x000000010900788c */ /* 0x000fe4000bf25070 */
[----:B------:R-:W-:Y:S04]  /*7a90*/  LDSM.16.M88.4 R40, [R150+0x14000] ;  /* 0x014000009628783b */ /* 0x000fe80000000200 */
[----:B------:R-:W-:Y:S01]  /*7aa0*/  PLOP3.LUT P2, PT, PT, PT, UP1, 0x80, 0x8 ;  /* 0x000000000008781c */ /* 0x000fe20003f4f018 */
[----:B------:R-:W4:Y:S05]  /*7ab0*/  LDSM.16.MT88.4 R44, [R2+0xc800] ;  /* 0x00c80000022c783b */ /* 0x000f2a0000004200 */
[----:B------:R-:W4:Y:S05]  /*7ac0*/  LDSM.16.M88.4 R48, [R150+0x16000] ;  /* 0x016000009630783b */ /* 0x000f2a0000000200 */
[----:B------:R-:W4:Y:S05]  /*7ad0*/  LDSM.16.MT88.4 R52, [R3+0xc800] ;  /* 0x00c800000334783b */ /* 0x000f2a0000004200 */
[----:B------:R-:W-:Y:S01]  /*7ae0*/  LDSM.16.M88.4 R56, [R149+0x14000] ;  /* 0x014000009538783b */ /* 0x000fe20000000200 */
[-C--:B-1----:R-:W-:Y:S04]  /*7af0*/  HMMA.16816.F32.BF16 R4, R32, R16.reuse, RZ ;  /* 0x000000102004723c */ /* 0x082fe800000418ff */
[----:B------:R-:W1:Y:S05]  /*7b00*/  LDSM.16.MT88.4 R60, [R2+0xd000] ;  /* 0x00d00000023c783b */ /* 0x000e6a0000004200 */
[----:B------:R-:W1:Y:S01]  /*7b10*/  LDSM.16.M88.4 R64, [R149+0x16000] ;  /* 0x016000009540783b */ /* 0x000e620000000200 */
[C---:B--2---:R-:W-:Y:S04]  /*7b20*/  HMMA.16816.F32.BF16 R8, R28.reuse, R16, RZ ;  /* 0x000000101c08723c */ /* 0x044fe800000418ff */
[----:B------:R-:W2:Y:S04]  /*7b30*/  LDSM.16.MT88.4 R132, [R3+0xd000] ;  /* 0x00d000000384783b */ /* 0x000ea80000004200 */
[-C--:B------:R-:W-:Y:S08]  /*7b40*/  HMMA.16816.F32.BF16 R12, R28, R18.reuse, RZ ;  /* 0x000000121c0c723c */ /* 0x080ff000000418ff */
[C---:B------:R-:W-:Y:S08]  /*7b50*/  HMMA.16816.F32.BF16 R16, R32.reuse, R18, RZ ;  /* 0x000000122010723c */ /* 0x040ff000000418ff */
[-C--:B---3--:R-:W-:Y:S08]  /*7b60*/  HMMA.16816.F32.BF16 R20, R32, R36.reuse, RZ ;  /* 0x000000242014723c */ /* 0x088ff000000418ff */
[C---:B------:R-:W-:Y:S08]  /*7b70*/  HMMA.16816.F32.BF16 R24, R28.reuse, R36, RZ ;  /* 0x000000241c18723c */ /* 0x040ff000000418ff */
[-C--:B------:R-:W-:Y:S08]  /*7b80*/  HMMA.16816.F32.BF16 R28, R28, R38.reuse, RZ ;  /* 0x000000261c1c723c */ /* 0x080ff000000418ff */
[----:B------:R-:W-:Y:S01]  /*7b90*/  HMMA.16816.F32.BF16 R32, R32, R38, RZ ;  /* 0x000000262020723c */ /* 0x000fe200000418ff */
[----:B------:R-:W-:Y:S07]  /*7ba0*/  LDSM.16.M88.4 R36, [R136+0x14000] ;  /* 0x014000008824783b */ /* 0x000fee0000000200 */
[-C--:B----4-:R-:W-:Y:S08]  /*7bb0*/  HMMA.16816.F32.BF16 R4, R40, R44.reuse, R4 ;  /* 0x0000002c2804723c */ /* 0x090ff00000041804 */
[C---:B------:R-:W-:Y:S08]  /*7bc0*/  HMMA.16816.F32.BF16 R8, R48.reuse, R44, R8 ;  /* 0x0000002c3008723c */ /* 0x040ff00000041808 */
[-C--:B------:R-:W-:Y:S08]  /*7bd0*/  HMMA.16816.F32.BF16 R12, R48, R46.reuse, R12 ;  /* 0x0000002e300c723c */ /* 0x080ff0000004180c */
[C---:B------:R-:W-:Y:S01]  /*7be0*/  HMMA.16816.F32.BF16 R16, R40.reuse, R46, R16 ;  /* 0x0000002e2810723c */ /* 0x040fe20000041810 */
[----:B------:R-:W3:Y:S07]  /*7bf0*/  LDSM.16.MT88.4 R44, [R2+0xd800] ;  /* 0x00d80000022c783b */ /* 0x000eee0000004200 */
[-C--:B------:R-:W-:Y:S08]  /*7c00*/  HMMA.16816.F32.BF16 R20, R40, R52.reuse, R20 ;  /* 0x000000342814723c */ /* 0x080ff00000041814 */
[C---:B------:R-:W-:Y:S08]  /*7c10*/  HMMA.16816.F32.BF16 R24, R48.reuse, R52, R24 ;  /* 0x000000343018723c */ /* 0x040ff00000041818 */
[-C--:B------:R-:W-:Y:S01]  /*7c20*/  HMMA.16816.F32.BF16 R28, R48, R54.reuse, R28 ;  /* 0x00000036301c723c */ /* 0x080fe2000004181c */
[----:B------:R-:W4:Y:S07]  /*7c30*/  LDSM.16.M88.4 R48, [R136+0x16000] ;  /* 0x016000008830783b */ /* 0x000f2e0000000200 */
[----:B------:R-:W-:Y:S01]  /*7c40*/  HMMA.16816.F32.BF16 R32, R40, R54, R32 ;  /* 0x000000362820723c */ /* 0x000fe20000041820 */
[----:B------:R-:W4:Y:S05]  /*7c50*/  LDSM.16.MT88.4 R40, [R3+0xd800] ;  /* 0x00d800000328783b */ /* 0x000f2a0000004200 */
[----:B------:R-:W-:Y:S02]  /*7c60*/  LDSM.16.M88.4 R52, [R148+0x18000] ;  /* 0x018000009434783b */ /* 0x000fe40000000200 */
[-C--:B-1----:R-:W-:Y:S08]  /*7c70*/  HMMA.16816.F32.BF16 R4, R56, R60.reuse, R4 ;  /* 0x0000003c3804723c */ /* 0x082ff00000041804 */
[C---:B------:R-:W-:Y:S08]  /*7c80*/  HMMA.16816.F32.BF16 R8, R64.reuse, R60, R8 ;  /* 0x0000003c4008723c */ /* 0x040ff00000041808 */
[-C--:B------:R-:W-:Y:S08]  /*7c90*/  HMMA.16816.F32.BF16 R12, R64, R62.reuse, R12 ;  /* 0x0000003e400c723c */ /* 0x080ff0000004180c */
[C---:B------:R-:W-:Y:S01]  /*7ca0*/  HMMA.16816.F32.BF16 R16, R56.reuse, R62, R16 ;  /* 0x0000003e3810723c */ /* 0x040fe20000041810 */
[----:B------:R-:W1:Y:S07]  /*7cb0*/  LDSM.16.MT88.4 R60, [R2+0xe000] ;  /* 0x00e00000023c783b */ /* 0x000e6e0000004200 */
[-C--:B--2---:R-:W-:Y:S08]  /*7cc0*/  HMMA.16816.F32.BF16 R20, R56, R132.reuse, R20 ;  /* 0x000000843814723c */ /* 0x084ff00000041814 */
[C---:B------:R-:W-:Y:S08]  /*7cd0*/  HMMA.16816.F32.BF16 R24, R64.reuse, R132, R24 ;  /* 0x000000844018723c */ /* 0x040ff00000041818 */
[-C--:B------:R-:W-:Y:S01]  /*7ce0*/  HMMA.16816.F32.BF16 R28, R64, R134.reuse, R28 ;  /* 0x00000086401c723c */ /* 0x080fe2000004181c */
[----:B------:R-:W2:Y:S07]  /*7cf0*/  LDSM.16.M88.4 R64, [R148+0x1a000] ;  /* 0x01a000009440783b */ /* 0x000eae0000000200 */
[----:B------:R-:W-:Y:S01]  /*7d00*/  HMMA.16816.F32.BF16 R32, R56, R134, R32 ;  /* 0x000000863820723c */ /* 0x000fe20000041820 */
[----:B------:R-:W-:Y:S07]  /*7d10*/  LDSM.16.MT88.4 R56, [R3+0xe800] ;  /* 0x00e800000338783b */ /* 0x000fee0000004200 */
[-C--:B---3--:R-:W-:Y:S08]  /*7d20*/  HMMA.16816.F32.BF16 R4, R36, R44.reuse, R4 ;  /* 0x0000002c2404723c */ /* 0x088ff00000041804 */
[C---:B----4-:R-:W-:Y:S08]  /*7d30*/  HMMA.16816.F32.BF16 R8, R48.reuse, R44, R8 ;  /* 0x0000002c3008723c */ /* 0x050ff00000041808 */
[-C--:B------:R-:W-:Y:S08]  /*7d40*/  HMMA.16816.F32.BF16 R12, R48, R46.reuse, R12 ;  /* 0x0000002e300c723c */ /* 0x080ff0000004180c */
[C---:B------:R-:W-:Y:S01]  /*7d50*/  HMMA.16816.F32.BF16 R16, R36.reuse, R46, R16 ;  /* 0x0000002e2410723c */ /* 0x040fe20000041810 */
[----:B------:R-:W3:Y:S07]  /*7d60*/  LDSM.16.MT88.4 R44, [R3+0xe000] ;  /* 0x00e00000032c783b */ /* 0x000eee0000004200 */
[-C--:B------:R-:W-:Y:S08]  /*7d70*/  HMMA.16816.F32.BF16 R20, R36, R40.reuse, R20 ;  /* 0x000000282414723c */ /* 0x080ff00000041814 */
[C---:B------:R-:W-:Y:S08]  /*7d80*/  HMMA.16816.F32.BF16 R24, R48.reuse, R40, R24 ;  /* 0x000000283018723c */ /* 0x040ff00000041818 */
[-C--:B------:R-:W-:Y:S01]  /*7d90*/  HMMA.16816.F32.BF16 R28, R48, R42.reuse, R28 ;  /* 0x0000002a301c723c */ /* 0x080fe2000004181c */
[----:B------:R-:W-:Y:S07]  /*7da0*/  LDSM.16.M88.4 R48, [R150+0x1a000] ;  /* 0x01a000009630783b */ /* 0x000fee0000000200 */
[----:B------:R-:W-:Y:S01]  /*7db0*/  HMMA.16816.F32.BF16 R32, R36, R42, R32 ;  /* 0x0000002a2420723c */ /* 0x000fe20000041820 */
[----:B------:R-:W-:Y:S03]  /*7dc0*/  LDSM.16.MT88.4 R40, [R2+0xe800] ;  /* 0x00e800000228783b */ /* 0x000fe60000004200 */
[C---:B------:R-:W-:Y:S04]  /*7dd0*/  IMAD.SHL.U32 R36, R141.reuse, 0x8, RZ ;  /* 0x000000088d247824 */ /* 0x040fe800078e00ff */
[-C--:B-1----:R-:W-:Y:S05]  /*7de0*/  HMMA.16816.F32.BF16 R4, R52, R60.reuse, R4 ;  /* 0x0000003c3404723c */ /* 0x082fea0000041804 */
[C---:B------:R-:W-:Y:S03]  /*7df0*/  LEA R170, P1, R36.reuse, R222, 0x2 ;  /* 0x000000de24aa7211 */ /* 0x040fe600078210ff */
[C---:B--2---:R-:W-:Y:S04]  /*7e00*/  HMMA.16816.F32.BF16 R8, R64.reuse, R60, R8 ;  /* 0x0000003c4008723c */ /* 0x044fe80000041808 */
[----:B------:R-:W-:Y:S02]  /*7e10*/  LEA.HI.X.SX32 R171, R36, R223, 0x2, P1 ;  /* 0x000000df24ab7211 */ /* 0x000fe400008f16ff */
[----:B------:R-:W1:Y:S01]  /*7e20*/  LDSM.16.M88.4 R36, [R150+0x18000] ;  /* 0x018000009624783b */ /* 0x000e620000000200 */
[C---:B------:R-:W-:Y:S01]  /*7e30*/  LEA R168, P1, R141.reuse, R170, 0x5 ;  /* 0x000000aa8da87211 */ /* 0x040fe200078228ff */
[-C--:B------:R-:W-:Y:S03]  /*7e40*/  HMMA.16816.F32.BF16 R12, R64, R62.reuse, R12 ;  /* 0x0000003e400c723c */ /* 0x080fe6000004180c */
[C---:B------:R-:W-:Y:S02]  /*7e50*/  LEA.HI.X.SX32 R169, R141.reuse, R171, 0x5, P1 ;  /* 0x000000ab8da97211 */ /* 0x040fe400008f2eff */
[C---:B------:R-:W-:Y:S03]  /*7e60*/  LEA R166, P1, R141.reuse, R168, 0x5 ;  /* 0x000000a88da67211 */ /* 0x040fe600078228ff */
[C---:B------:R-:W-:Y:S04]  /*7e70*/  HMMA.16816.F32.BF16 R16, R52.reuse, R62, R16 ;  /* 0x0000003e3410723c */ /* 0x040fe80000041810 */
[C---:B------:R-:W-:Y:S02]  /*7e80*/  LEA.HI.X.SX32 R167, R141.reuse, R169, 0x5, P1 ;  /* 0x000000a98da77211 */ /* 0x040fe400008f2eff */
[C---:B------:R-:W-:Y:S02]  /*7e90*/  LEA R164, P1, R141.reuse, R166, 0x5 ;  /* 0x000000a68da47211 */ /* 0x040fe400078228ff */
[-C--:B---3--:R-:W-:Y:S03]  /*7ea0*/  HMMA.16816.F32.BF16 R20, R52, R44.reuse, R20 ;  /* 0x0000002c3414723c */ /* 0x088fe60000041814 */
[C---:B------:R-:W-:Y:S02]  /*7eb0*/  LEA.HI.X.SX32 R165, R141.reuse, R167, 0x5, P1 ;  /* 0x000000a78da57211 */ /* 0x040fe400008f2eff */
[C---:B------:R-:W-:Y:S03]  /*7ec0*/  LEA R162, P1, R141.reuse, R164, 0x5 ;  /* 0x000000a48da27211 */ /* 0x040fe600078228ff */
[C---:B------:R-:W-:Y:S04]  /*7ed0*/  HMMA.16816.F32.BF16 R24, R64.reuse, R44, R24 ;  /* 0x0000002c4018723c */ /* 0x040fe80000041818 */
[C---:B------:R-:W-:Y:S02]  /*7ee0*/  LEA.HI.X.SX32 R163, R141.reuse, R165, 0x5, P1 ;  /* 0x000000a58da37211 */ /* 0x040fe400008f2eff */
[C---:B------:R-:W-:Y:S02]  /*7ef0*/  LEA R160, P1, R141.reuse, R162, 0x5 ;  /* 0x000000a28da07211 */ /* 0x040fe400078228ff */
[-C--:B------:R-:W-:Y:S03]  /*7f00*/  HMMA.16816.F32.BF16 R28, R64, R46.reuse, R28 ;  /* 0x0000002e401c723c */ /* 0x080fe6000004181c */
[C---:B------:R-:W-:Y:S02]  /*7f10*/  LEA.HI.X.SX32 R161, R141.reuse, R163, 0x5, P1 ;  /* 0x000000a38da17211 */ /* 0x040fe400008f2eff */
[C---:B------:R-:W-:Y:S03]  /*7f20*/  LEA R158, P1, R141.reuse, R160, 0x5 ;  /* 0x000000a08d9e7211 */ /* 0x040fe600078228ff */
[----:B------:R-:W-:Y:S01]  /*7f30*/  HMMA.16816.F32.BF16 R32, R52, R46, R32 ;  /* 0x0000002e3420723c */ /* 0x000fe20000041820 */
[----:B------:R-:W-:Y:S03]  /*7f40*/  LDSM.16.M88.4 R44, [R149+0x18000] ;  /* 0x01800000952c783b */ /* 0x000fe60000000200 */
[C---:B------:R-:W-:Y:S02]  /*7f50*/  LEA.HI.X.SX32 R159, R141.reuse, R161, 0x5, P1 ;  /* 0x000000a18d9f7211 */ /* 0x040fe400008f2eff */
[----:B------:R-:W2:Y:S01]  /*7f60*/  LDSM.16.MT88.4 R52, [R2+0xf000] ;  /* 0x00f000000234783b */ /* 0x000ea20000004200 */
[C---:B------:R-:W-:Y:S01]  /*7f70*/  LEA R154, P1, R141.reuse, R158, 0x5 ;  /* 0x0000009e8d9a7211 */ /* 0x040fe200078228ff */
[-C--:B-1----:R-:W-:Y:S05]  /*7f80*/  HMMA.16816.F32.BF16 R4, R36, R40.reuse, R4 ;  /* 0x000000282404723c */ /* 0x082fea0000041804 */
[C---:B------:R-:W-:Y:S02]  /*7f90*/  LEA.HI.X.SX32 R155, R141.reuse, R159, 0x5, P1 ;  /* 0x0000009f8d9b7211 */ /* 0x040fe400008f2eff */
[C---:B------:R-:W-:Y:S01]  /*7fa0*/  LEA R152, P1, R141.reuse, R154, 0x5 ;  /* 0x0000009a8d987211 */ /* 0x040fe200078228ff */
[C---:B------:R-:W-:Y:S04]  /*7fb0*/  HMMA.16816.F32.BF16 R8, R48.reuse, R40, R8 ;  /* 0x000000283008723c */ /* 0x040fe80000041808 */
[C---:B------:R-:W-:Y:S02]  /*7fc0*/  LEA.HI.X.SX32 R153, R141.reuse, R155, 0x5, P1 ;  /* 0x0000009b8d997211 */ /* 0x040fe400008f2eff */
[C---:B------:R-:W-:Y:S02]  /*7fd0*/  LEA R146, P1, R141.reuse, R152, 0x5 ;  /* 0x000000988d927211 */ /* 0x040fe400078228ff */
[-C--:B------:R-:W-:Y:S03]  /*7fe0*/  HMMA.16816.F32.BF16 R12, R48, R42.reuse, R12 ;  /* 0x0000002a300c723c */ /* 0x080fe6000004180c */
[C---:B------:R-:W-:Y:S02]  /*7ff0*/  LEA.HI.X.SX32 R147, R141.reuse, R153, 0x5, P1 ;  /* 0x000000998d937211 */ /* 0x040fe400008f2eff */
[C---:B------:R-:W-:Y:S03]  /*8000*/  LEA R144, P1, R141.reuse, R146, 0x5 ;  /* 0x000000928d907211 */ /* 0x040fe600078228ff */
[C---:B------:R-:W-:Y:S01]  /*8010*/  HMMA.16816.F32.BF16 R16, R36.reuse, R42, R16 ;  /* 0x0000002a2410723c */ /* 0x040fe20000041810 */
[----:B------:R1:W3:Y:S03]  /*8020*/  LDSM.16.M88.4 R40, [R149+0x1a000] ;  /* 0x01a000009528783b */ /* 0x0002e60000000200 */
[C---:B------:R-:W-:Y:S02]  /*8030*/  LEA.HI.X.SX32 R145, R141.reuse, R147, 0x5, P1 ;  /* 0x000000938d917211 */ /* 0x040fe400008f2eff */
[C---:B------:R-:W-:Y:S02]  /*8040*/  LEA R142, P1, R141.reuse, R144, 0x5 ;  /* 0x000000908d8e7211 */ /* 0x040fe400078228ff */
[-C--:B------:R-:W-:Y:S03]  /*8050*/  HMMA.16816.F32.BF16 R20, R36, R56.reuse, R20 ;  /* 0x000000382414723c */ /* 0x080fe60000041814 */
[C---:B------:R-:W-:Y:S02]  /*8060*/  LEA.HI.X.SX32 R143, R141.reuse, R145, 0x5, P1 ;  /* 0x000000918d8f7211 */ /* 0x040fe400008f2eff */
[C---:B------:R-:W-:Y:S03]  /*8070*/  LEA R134, P1, R141.reuse, R142, 0x5 ;  /* 0x0000008e8d867211 */ /* 0x040fe600078228ff */
[C---:B------:R-:W-:Y:S04]  /*8080*/  HMMA.16816.F32.BF16 R24, R48.reuse, R56, R24 ;  /* 0x000000383018723c */ /* 0x040fe80000041818 */
[C---:B------:R-:W-:Y:S02]  /*8090*/  LEA.HI.X.SX32 R135, R141.reuse, R143, 0x5, P1 ;  /* 0x0000008f8d877211 */ /* 0x040fe400008f2eff */
[C---:B------:R-:W-:Y:S02]  /*80a0*/  LEA R132, P1, R141.reuse, R134, 0x5 ;  /* 0x000000868d847211 */ /* 0x040fe400078228ff */
[-C--:B------:R-:W-:Y:S01]  /*80b0*/  HMMA.16816.F32.BF16 R28, R48, R58.reuse, R28 ;  /* 0x0000003a301c723c */ /* 0x080fe2000004181c */
[----:B------:R-:W-:Y:S02]  /*80c0*/  LDSM.16.M88.4 R48, [R136+0x18000] ;  /* 0x018000008830783b */ /* 0x000fe40000000200 */
[C---:B------:R-:W-:Y:S02]  /*80d0*/  LEA.HI.X.SX32 R133, R141.reuse, R135, 0x5, P1 ;  /* 0x000000878d857211 */ /* 0x040fe400008f2eff */
[C---:B------:R-:W-:Y:S03]  /*80e0*/  LEA R148, P1, R141.reuse, R132, 0x5 ;  /* 0x000000848d947211 */ /* 0x040fe600078228ff */
[----:B------:R-:W-:Y:S01]  /*80f0*/  HMMA.16816.F32.BF16 R32, R36, R58, R32 ;  /* 0x0000003a2420723c */ /* 0x000fe20000041820 */
[----:B------:R-:W4:Y:S03]  /*8100*/  LDSM.16.MT88.4 R36, [R3+0xf000] ;  /* 0x00f000000324783b */ /* 0x000f260000004200 */
[C---:B-1----:R-:W-:Y:S02]  /*8110*/  LEA.HI.X.SX32 R149, R141.reuse, R133, 0x5, P1 ;  /* 0x000000858d957211 */ /* 0x042fe400008f2eff */
[----:B------:R-:W-:Y:S02]  /*8120*/  LDSM.16.M88.4 R56, [R136+0x1a000] ;  /* 0x01a000008838783b */ /* 0x000fe40000000200 */
[-C--:B--2---:R-:W-:Y:S05]  /*8130*/  HMMA.16816.F32.BF16 R4, R44, R52.reuse, R4 ;  /* 0x000000342c04723c */ /* 0x084fea0000041804 */
[C---:B------:R-:W-:Y:S03]  /*8140*/  IMAD.WIDE R180, R141.reuse, -0x1c0, R148 ;  /* 0xfffffe408db47825 */ /* 0x040fe600078e0294 */
[C---:B---3--:R-:W-:Y:S04]  /*8150*/  HMMA.16816.F32.BF16 R8, R40.reuse, R52, R8 ;  /* 0x000000342808723c */ /* 0x048fe80000041808 */
[C---:B------:R-:W-:Y:S04]  /*8160*/  LEA R66, P1, R141.reuse, R180, 0x5 ;  /* 0x000000b48d427211 */ /* 0x040fe800078228ff */
[-C--:B------:R-:W-:Y:S03]  /*8170*/  HMMA.16816.F32.BF16 R12, R40, R54.reuse, R12 ;  /* 0x00000036280c723c */ /* 0x080fe6000004180c */
[C---:B------:R-:W-:Y:S02]  /*8180*/  LEA.HI.X.SX32 R67, R141.reuse, R181, 0x5, P1 ;  /* 0x000000b58d437211 */ /* 0x040fe400008f2eff */
[C---:B------:R-:W-:Y:S03]  /*8190*/  LEA R64, P1, R141.reuse, R66, 0x5 ;  /* 0x000000428d407211 */ /* 0x040fe600078228ff */
[C---:B------:R-:W-:Y:S01]  /*81a0*/  HMMA.16816.F32.BF16 R16, R44.reuse, R54, R16 ;  /* 0x000000362c10723c */ /* 0x040fe20000041810 */
[----:B------:R1:W2:Y:S03]  /*81b0*/  LDSM.16.MT88.4 R52, [R2+0xf800] ;  /* 0x00f800000234783b */ /* 0x0002a60000004200 */
[C---:B------:R-:W-:Y:S02]  /*81c0*/  LEA.HI.X.SX32 R65, R141.reuse, R67, 0x5, P1 ;  /* 0x000000438d417211 */ /* 0x040fe400008f2eff */
[C---:B------:R-:W-:Y:S02]  /*81d0*/  LEA R62, P1, R141.reuse, R64, 0x5 ;  /* 0x000000408d3e7211 */ /* 0x040fe400078228ff */
[-C--:B----4-:R-:W-:Y:S03]  /*81e0*/  HMMA.16816.F32.BF16 R20, R44, R36.reuse, R20 ;  /* 0x000000242c14723c */ /* 0x090fe60000041814 */
[C---:B------:R-:W-:Y:S02]  /*81f0*/  LEA.HI.X.SX32 R63, R141.reuse, R65, 0x5, P1 ;  /* 0x000000418d3f7211 */ /* 0x040fe400008f2eff */
[C---:B------:R-:W-:Y:S03]  /*8200*/  LEA R60, P1, R141.reuse, R62, 0x5 ;  /* 0x0000003e8d3c7211 */ /* 0x040fe600078228ff */
[C---:B------:R-:W-:Y:S04]  /*8210*/  HMMA.16816.F32.BF16 R24, R40.reuse, R36, R24 ;  /* 0x000000242818723c */ /* 0x040fe80000041818 */
[----:B------:R-:W-:Y:S02]  /*8220*/  LEA.HI.X.SX32 R61, R141, R63, 0x5, P1 ;  /* 0x0000003f8d3d7211 */ /* 0x000fe400008f2eff */
[----:B-1----:R-:W-:Y:S02]  /*8230*/  @P5 SHF.R.U32.HI R2, RZ, 0x2, R179 ;  /* 0x00000002ff025819 */ /* 0x002fe400000116b3 */
[-C--:B------:R-:W-:Y:S03]  /*8240*/  HMMA.16816.F32.BF16 R28, R40, R38.reuse, R28 ;  /* 0x00000026281c723c */ /* 0x080fe6000004181c */
[----:B------:R-:W-:Y:S05]  /*8250*/  @P5 LOP3.LUT R235, R137, 0x7, R2, 0xf8, !PT ;  /* 0x0000000789eb5812 */ /* 0x000fea00078ef802 */
[----:B------:R-:W-:Y:S01]  /*8260*/  HMMA.16816.F32.BF16 R32, R44, R38, R32 ;  /* 0x000000262c20723c */ /* 0x000fe20000041820 */
[----:B------:R1:W3:Y:S07]  /*8270*/  LDSM.16.MT88.4 R36, [R3+0xf800] ;  /* 0x00f800000324783b */ /* 0x0002ee0000004200 */
[-C--:B--2---:R-:W-:Y:S08]  /*8280*/  HMMA.16816.F32.BF16 R4, R48, R52.reuse, R4 ;  /* 0x000000343004723c */ /* 0x084ff00000041804 */
[C---:B------:R-:W-:Y:S04]  /*8290*/  HMMA.16816.F32.BF16 R8, R56.reuse, R52, R8 ;  /* 0x000000343808723c */ /* 0x040fe80000041808 */
[----:B------:R-:W-:Y:S04]  /*82a0*/  LEA R52, P1, R141, R60, 0x5 ;  /* 0x0000003c8d347211 */ /* 0x000fe800078228ff */
[-C--:B------:R-:W-:Y:S03]  /*82b0*/  HMMA.16816.F32.BF16 R12, R56, R54.reuse, R12 ;  /* 0x00000036380c723c */ /* 0x080fe6000004180c */
[----:B-1----:R-:W-:Y:S01]  /*82c0*/  @P5 IMAD.WIDE.U32 R2, R235, R182, UR52 ;  /* 0x00000034eb025e25 */ /* 0x002fe2000f8e00b6 */
[C---:B------:R-:W-:Y:S01]  /*82d0*/  LEA.HI.X.SX32 R53, R141.reuse, R61, 0x5, P1 ;  /* 0x0000003d8d357211 */ /* 0x040fe200008f2eff */
[----:B------:R-:W-:Y:S01]  /*82e0*/  @UP0 UMOV UR52, UR14 ;  /* 0x0000000e00340c82 */ /* 0x000fe20008000000 */
[C---:B------:R-:W-:Y:S01]  /*82f0*/  LEA R46, P1, R141.reuse, R52, 0x5 ;  /* 0x000000348d2e7211 */ /* 0x040fe200078228ff */
[----:B------:R-:W-:Y:S01]  /*8300*/  @UP0 UMOV UR53, UR12 ;  /* 0x0000000c00350c82 */ /* 0x000fe20008000000 */
[C---:B------:R-:W-:Y:S01]  /*8310*/  HMMA.16816.F32.BF16 R16, R48.reuse, R54, R16 ;  /* 0x000000363010723c */ /* 0x040fe20000041810 */
[----:B------:R-:W5:Y:S01]  /*8320*/  @P5 LDG.E R249, desc[UR32][R2.64+-0x200] ;  /* 0xfffe002002f95981 */ /* 0x000f62000c1e1900 */
[----:B------:R-:W-:Y:S02]  /*8330*/  UISETP.GT.AND UP0, UPT, UR34, UR42, UPT ;  /* 0x0000002a2200728c */ /* 0x000fe4000bf04270 */
[C---:B------:R-:W-:Y:S02]  /*8340*/  LEA.HI.X.SX32 R47, R141.reuse, R53, 0x5, P1 ;  /* 0x000000358d2f7211 */ /* 0x040fe400008f2eff */
[----:B------:R-:W5:Y:S01]  /*8350*/  @P5 LDG.E R248, desc[UR32][R2.64+-0x1e0] ;  /* 0xfffe202002f85981 */ /* 0x000f62000c1e1900 */
[C---:B------:R-:W-:Y:S01]  /*8360*/  LEA R44, P1, R141.reuse, R46, 0x5 ;  /* 0x0000002e8d2c7211 */ /* 0x040fe200078228ff */
[-C--:B---3--:R-:W-:Y:S03]  /*8370*/  HMMA.16816.F32.BF16 R20, R48, R36.reuse, R20 ;  /* 0x000000243014723c */ /* 0x088fe60000041814 */
[----:B------:R-:W5:Y:S01]  /*8380*/  @P5 LDG.E R247, desc[UR32][R2.64+-0x100] ;  /* 0xffff002002f75981 */ /* 0x000f62000c1e1900 */
[C---:B------:R-:W-:Y:S04]  /*8390*/  LEA.HI.X.SX32 R45, R141.reuse, R47, 0x5, P1 ;  /* 0x0000002f8d2d7211 */ /* 0x040fe800008f2eff */
[----:B------:R1:W5:Y:S01]  /*83a0*/  @P5 LDG.E R246, desc[UR32][R2.64+-0xe0] ;  /* 0xffff202002f65981 */ /* 0x000362000c1e1900 */
[C---:B------:R-:W-:Y:S01]  /*83b0*/  LEA R42, P1, R141.reuse, R44, 0x5 ;  /* 0x0000002c8d2a7211 */ /* 0x040fe200078228ff */
[C---:B------:R-:W-:Y:S03]  /*83c0*/  HMMA.16816.F32.BF16 R24, R56.reuse, R36, R24 ;  /* 0x000000243818723c */ /* 0x040fe60000041818 */
[----:B------:R-:W-:Y:S01]  /*83d0*/  REDG.E.ADD.F32.FTZ.RN.STRONG.GPU desc[UR32][R222.64], R4 ;  /* 0x00000004de0079a6 */ /* 0x000fe2000c12f320 */
[C---:B------:R-:W-:Y:S04]  /*83e0*/  LEA.HI.X.SX32 R43, R141.reuse, R45, 0x5, P1 ;  /* 0x0000002d8d2b7211 */ /* 0x040fe800008f2eff */
[----:B------:R-:W-:Y:S01]  /*83f0*/  REDG.E.ADD.F32.FTZ.RN.STRONG.GPU desc[UR32][R170.64], R5 ;  /* 0x00000005aa0079a6 */ /* 0x000fe2000c12f320 */
[C---:B------:R-:W-:Y:S01]  /*8400*/  LEA R40, P1, R141.reuse, R42, 0x5 ;  /* 0x0000002a8d287211 */ /* 0x040fe200078228ff */
[-C--:B------:R-:W-:Y:S03]  /*8410*/  HMMA.16816.F32.BF16 R28, R56, R38.reuse, R28 ;  /* 0x00000026381c723c */ /* 0x080fe6000004181c */
[----:B------:R2:W-:Y:S01]  /*8420*/  REDG.E.ADD.F32.FTZ.RN.STRONG.GPU desc[UR32][R168.64], R6 ;  /* 0x00000006a80079a6 */ /* 0x0005e2000c12f320 */
[C---:B------:R-:W-:Y:S04]  /*8430*/  LEA.HI.X.SX32 R41, R141.reuse, R43, 0x5, P1 ;  /* 0x0000002b8d297211 */ /* 0x040fe800008f2eff */
[----:B------:R3:W-:Y:S01]  /*8440*/  REDG.E.ADD.F32.FTZ.RN.STRONG.GPU desc[UR32][R166.64], R7 ;  /* 0x00000007a60079a6 */ /* 0x0007e2000c12f320 */
[C---:B------:R-:W-:Y:S01]  /*8450*/  LEA R36, P1, R141.reuse, R40, 0x5 ;  /* 0x000000288d247211 */ /* 0x040fe200078228ff */
[----:B------:R-:W-:Y:S03]  /*8460*/  HMMA.16816.F32.BF16 R32, R48, R38, R32 ;  /* 0x000000263020723c */ /* 0x000fe60000041820 */
[----:B------:R4:W-:Y:S01]  /*8470*/  REDG.E.ADD.F32.FTZ.RN.STRONG.GPU desc[UR32][R164.64], R8 ;  /* 0x00000008a40079a6 */ /* 0x0009e2000c12f320 */
[C---:B------:R-:W-:Y:S04]  /*8480*/  LEA.HI.X.SX32 R37, R141.reuse, R41, 0x5, P1 ;  /* 0x000000298d257211 */ /* 0x040fe800008f2eff */
[----:B------:R4:W-:Y:S05]  /*8490*/  REDG.E.ADD.F32.FTZ.RN.STRONG.GPU desc[UR32][R162.64], R9 ;  /* 0x00000009a20079a6 */ /* 0x0009ea000c12f320 */
[----:B------:R-:W-:Y:S05]  /*84a0*/  REDG.E.ADD.F32.FTZ.RN.STRONG.GPU desc[UR32][R160.64], R10 ;  /* 0x0000000aa00079a6 */ /* 0x000fea000c12f320 */
[----:B------:R-:W-:Y:S05]  /*84b0*/  REDG.E.ADD.F32.FTZ.RN.STRONG.GPU desc[UR32][R158.64], R11 ;  /* 0x0000000b9e0079a6 */ /* 0x000fea000c12f320 */
[----:B------:R-:W-:Y:S01]  /*84c0*/  REDG.E.ADD.F32.FTZ.RN.STRONG.GPU desc[UR32][R154.64], R16 ;  /* 0x000000109a0079a6 */ /* 0x000fe2000c12f320 */
[C---:B--2---:R-:W-:Y:S04]  /*84d0*/  LEA R6, P1, R141.reuse, R36, 0x5 ;  /* 0x000000248d067211 */ /* 0x044fe800078228ff */
[----:B------:R-:W-:Y:S01]  /*84e0*/  REDG.E.ADD.F32.FTZ.RN.STRONG.GPU desc[UR32][R152.64], R17 ;  /* 0x00000011980079a6 */ /* 0x000fe2000c12f320 */
[C---:B---3--:R-:W-:Y:S04]  /*84f0*/  LEA.HI.X.SX32 R7, R141.reuse, R37, 0x5, P1 ;  /* 0x000000258d077211 */ /* 0x048fe800008f2eff */
[----:B------:R-:W-:Y:S01]  /*8500*/  REDG.E.ADD.F32.FTZ.RN.STRONG.GPU desc[UR32][R146.64], R18 ;  /* 0x00000012920079a6 */ /* 0x000fe2000c12f320 */
[C---:B------:R-:W-:Y:S04]  /*8510*/  LEA R4, P1, R141.reuse, R6, 0x5 ;  /* 0x000000068d047211 */ /* 0x040fe800078228ff */
[----:B------:R-:W-:Y:S01]  /*8520*/  REDG.E.ADD.F32.FTZ.RN.STRONG.GPU desc[UR32][R144.64], R19 ;  /* 0x00000013900079a6 */ /* 0x000fe2000c12f320 */
[C---:B------:R-:W-:Y:S02]  /*8530*/  LEA.HI.X.SX32 R5, R141.reuse, R7, 0x5, P1 ;  /* 0x000000078d057211 */ /* 0x040fe400008f2eff */
[C---:B-1----:R-:W-:Y:S02]  /*8540*/  LEA R2, P1, R141.reuse, R4, 0x5 ;  /* 0x000000048d027211 */ /* 0x042fe400078228ff */
[----:B------:R-:W-:Y:S02]  /*8550*/  REDG.E.ADD.F32.FTZ.RN.STRONG.GPU desc[UR32][R142.64], R12 ;  /* 0x0000000c8e0079a6 */ /* 0x000fe4000c12f320 */
[C---:B------:R-:W-:Y:S03]  /*8560*/  LEA.HI.X.SX32 R3, R141.reuse, R5, 0x5, P1 ;  /* 0x000000058d037211 */ /* 0x040fe600008f2eff */
[----:B------:R-:W-:Y:S01]  /*8570*/  REDG.E.ADD.F32.FTZ.RN.STRONG.GPU desc[UR32][R134.64], R13 ;  /* 0x0000000d860079a6 */ /* 0x000fe2000c12f320 */
[C---:B----4-:R-:W-:Y:S04]  /*8580*/  LEA R8, P1, R141.reuse, R2, 0x5 ;  /* 0x000000028d087211 */ /* 0x050fe800078228ff */
[----:B------:R-:W-:Y:S01]  /*8590*/  REDG.E.ADD.F32.FTZ.RN.STRONG.GPU desc[UR32][R132.64], R14 ;  /* 0x0000000e840079a6 */ /* 0x000fe2000c12f320 */
[----:B------:R-:W-:Y:S04]  /*85a0*/  LEA.HI.X.SX32 R9, R141, R3, 0x5, P1 ;  /* 0x000000038d097211 */ /* 0x000fe800008f2eff */
[----:B------:R-:W-:Y:S05]  /*85b0*/  REDG.E.ADD.F32.FTZ.RN.STRONG.GPU desc[UR32][R148.64], R15 ;  /* 0x0000000f940079a6 */ /* 0x000fea000c12f320 */
        /* <DEDUP_REMOVED lines=14> */
[----:B------:R1:W-:Y:S05]  /*86a0*/  REDG.E.ADD.F32.FTZ.RN.STRONG.GPU desc[UR32][R2.64+0x80], R30 ;  /* 0x0000801e020079a6 */ /* 0x0003ea000c12f320 */
[----:B------:R-:W-:Y:S05]  /*86b0*/  REDG.E.ADD.F32.FTZ.RN.STRONG.GPU desc[UR32][R8.64+0x80], R31 ;  /* 0x0000801f080079a6 */ /* 0x000fea000c12f320 */
[----:B------:R-:W-:Y:S05]  /*86c0*/  LDSM.16.MT88.4 R4, [R0+0x14000] ;  /* 0x014000000004783b */ /* 0x000fea0000004200 */
[----:B------:R-:W2:Y:S05]  /*86d0*/  LDSM.16.MT88.4 R8, [R172] ;  /* 0x00000000ac08783b */ /* 0x000eaa0000004200 */
[----:B------:R-:W3:Y:S05]  /*86e0*/  LDSM.16.MT88.4 R12, [R0+0x18000] ;  /* 0x01800000000c783b */ /* 0x000eea0000004200 */
[----:B------:R-:W-:Y:S01]  /*86f0*/  LDSM.16.MT88.4 R20, [R0+0x14800] ;  /* 0x014800000014783b */ /* 0x000fe20000004200 */
[----:B-1----:R-:W-:Y:S04]  /*8700*/  IMAD.IADD R2, R157, 0x1, R172 ;  /* 0x000000019d027824 */ /* 0x002fe800078e02ac */
[----:B------:R-:W-:Y:S05]  /*8710*/  LDSM.16.MT88.4 R24, [R172+0x800] ;  /* 0x00080000ac18783b */ /* 0x000fea0000004200 */
[----:B------:R-:W1:Y:S05]  /*8720*/  LDSM.16.MT88.4 R16, [R2] ;  /* 0x000000000210783b */ /* 0x000e6a0000004200 */
[----:B------:R-:W4:Y:S05]  /*8730*/  LDSM.16.MT88.4 R32, [R0+0x18800] ;  /* 0x018800000020783b */ /* 0x000f2a0000004200 */
[----:B------:R-:W4:Y:S05]  /*8740*/  LDSM.16.MT88.4 R28, [R2+0x800] ;  /* 0x00080000021c783b */ /* 0x000f2a0000004200 */
[----:B------:R-:W-:Y:S01]  /*8750*/  LDSM.16.MT88.4 R36, [R172+0x1000] ;  /* 0x00100000ac24783b */ /* 0x000fe20000004200 */
[-C--:B--2---:R-:W-:Y:S04]  /*8760*/  HMMA.16816.F32.BF16 R100, R4, R8.reuse, R100 ;  /* 0x000000080464723c */ /* 0x084fe80000041864 */
[----:B------:R-:W-:Y:S05]  /*8770*/  LDSM.16.MT88.4 R40, [R0+0x19000] ;  /* 0x019000000028783b */ /* 0x000fea0000004200 */
[----:B------:R-:W-:Y:S01]  /*8780*/  LDSM.16.MT88.4 R44, [R2+0x1000] ;  /* 0x00100000022c783b */ /* 0x000fe20000004200 */
[C---:B---3--:R-:W-:Y:S08]  /*8790*/  HMMA.16816.F32.BF16 R104, R12.reuse, R8, R104 ;  /* 0x000000080c68723c */ /* 0x048ff00000041868 */
[-C--:B------:R-:W-:Y:S08]  /*87a0*/  HMMA.16816.F32.BF16 R108, R12, R10.reuse, R108 ;  /* 0x0000000a0c6c723c */ /* 0x080ff0000004186c */
[C---:B------:R-:W-:Y:S01]  /*87b0*/  HMMA.16816.F32.BF16 R112, R4.reuse, R10, R112 ;  /* 0x0000000a0470723c */ /* 0x040fe20000041870 */
[----:B------:R-:W2:Y:S07]  /*87c0*/  LDSM.16.MT88.4 R8, [R0+0x15000] ;  /* 0x015000000008783b */ /* 0x000eae0000004200 */
[-C--:B-1----:R-:W-:Y:S08]  /*87d0*/  HMMA.16816.F32.BF16 R116, R4, R16.reuse, R116 ;  /* 0x000000100474723c */ /* 0x082ff00000041874 */
[C---:B------:R-:W-:Y:S08]  /*87e0*/  HMMA.16816.F32.BF16 R120, R12.reuse, R16, R120 ;  /* 0x000000100c78723c */ /* 0x040ff00000041878 */
[-C--:B------:R-:W-:Y:S01]  /*87f0*/  HMMA.16816.F32.BF16 R124, R12, R18.reuse, R124 ;  /* 0x000000120c7c723c */ /* 0x080fe2000004187c */
[----:B------:R-:W-:Y:S07]  /*8800*/  LDSM.16.MT88.4 R12, [R172+0x1800] ;  /* 0x00180000ac0c783b */ /* 0x000fee0000004200 */
[----:B------:R-:W-:Y:S01]  /*8810*/  HMMA.16816.F32.BF16 R128, R4, R18, R128 ;  /* 0x000000120480723c */ /* 0x000fe20000041880 */
[----:B------:R-:W1:Y:S05]  /*8820*/  LDSM.16.MT88.4 R4, [R0+0x15800] ;  /* 0x015800000004783b */ /* 0x000e6a0000004200 */
[----:B------:R-:W3:Y:S02]  /*8830*/  LDSM.16.MT88.4 R16, [R0+0x19800] ;  /* 0x019800000010783b */ /* 0x000ee40000004200 */
[-C--:B------:R-:W-:Y:S08]  /*8840*/  HMMA.16816.F32.BF16 R100, R20, R24.reuse, R100 ;  /* 0x000000181464723c */ /* 0x080ff00000041864 */
[C---:B----4-:R-:W-:Y:S08]  /*8850*/  HMMA.16816.F32.BF16 R104, R32.reuse, R24, R104 ;  /* 0x000000182068723c */ /* 0x050ff00000041868 */
        /* <DEDUP_REMOVED lines=8> */
[----:B------:R-:W-:Y:S05]  /*88e0*/  LDSM.16.MT88.4 R20, [R0+0x16000] ;  /* 0x016000000014783b */ /* 0x000fea0000004200 */
[----:B------:R-:W4:Y:S02]  /*88f0*/  LDSM.16.MT88.4 R28, [R172+0x2000] ;  /* 0x00200000ac1c783b */ /* 0x000f240000004200 */
[-C--:B--2---:R-:W-:Y:S08]  /*8900*/  HMMA.16816.F32.BF16 R100, R8, R36.reuse, R100 ;  /* 0x000000240864723c */ /* 0x084ff00000041864 */
[C---:B------:R-:W-:Y:S08]  /*8910*/  HMMA.16816.F32.BF16 R104, R40.reuse, R36, R104 ;  /* 0x000000242868723c */ /* 0x040ff00000041868 */
[-C--:B------:R-:W-:Y:S08]  /*8920*/  HMMA.16816.F32.BF16 R108, R40, R38.reuse, R108 ;  /* 0x00000026286c723c */ /* 0x080ff0000004186c */
[C---:B------:R-:W-:Y:S01]  /*8930*/  HMMA.16816.F32.BF16 R112, R8.reuse, R38, R112 ;  /* 0x000000260870723c */ /* 0x040fe20000041870 */
[----:B------:R-:W2:Y:S07]  /*8940*/  LDSM.16.MT88.4 R36, [R2+0x2000] ;  /* 0x002000000224783b */ /* 0x000eae0000004200 */
[-C--:B------:R-:W-:Y:S08]  /*8950*/  HMMA.16816.F32.BF16 R116, R8, R44.reuse, R116 ;  /* 0x0000002c0874723c */ /* 0x080ff00000041874 */
[C---:B------:R-:W-:Y:S08]  /*8960*/  HMMA.16816.F32.BF16 R120, R40.reuse, R44, R120 ;  /* 0x0000002c2878723c */ /* 0x040ff00000041878 */
[-C--:B------:R-:W-:Y:S01]  /*8970*/  HMMA.16816.F32.BF16 R124, R40, R46.reuse, R124 ;  /* 0x0000002e287c723c */ /* 0x080fe2000004187c */
[----:B------:R-:W-:Y:S07]  /*8980*/  LDSM.16.MT88.4 R40, [R0+0x1a800] ;  /* 0x01a800000028783b */ /* 0x000fee0000004200 */
[----:B------:R-:W-:Y:S01]  /*8990*/  HMMA.16816.F32.BF16 R128, R8, R46, R128 ;  /* 0x0000002e0880723c */ /* 0x000fe20000041880 */
[----:B------:R-:W-:Y:S07]  /*89a0*/  LDSM.16.MT88.4 R8, [R0+0x16800] ;  /* 0x016800000008783b */ /* 0x000fee0000004200 */
[-C--:B-1----:R-:W-:Y:S08]  /*89b0*/  HMMA.16816.F32.BF16 R100, R4, R12.reuse, R100 ;  /* 0x0000000c0464723c */ /* 0x082ff00000041864 */
[C---:B---3--:R-:W-:Y:S08]  /*89c0*/  HMMA.16816.F32.BF16 R104, R16.reuse, R12, R104 ;  /* 0x0000000c1068723c */ /* 0x048ff00000041868 */
[-C--:B------:R-:W-:Y:S08]  /*89d0*/  HMMA.16816.F32.BF16 R108, R16, R14.reuse, R108 ;  /* 0x0000000e106c723c */ /* 0x080ff0000004186c */
[C---:B------:R-:W-:Y:S01]  /*89e0*/  HMMA.16816.F32.BF16 R112, R4.reuse, R14, R112 ;  /* 0x0000000e0470723c */ /* 0x040fe20000041870 */
[----:B------:R-:W1:Y:S07]  /*89f0*/  LDSM.16.MT88.4 R12, [R172+0x2800] ;  /* 0x00280000ac0c783b */ /* 0x000e6e0000004200 */
[-C--:B----4-:R-:W-:Y:S08]  /*8a00*/  HMMA.16816.F32.BF16 R116, R4, R24.reuse, R116 ;  /* 0x000000180474723c */ /* 0x090ff00000041874 */
[C---:B------:R-:W-:Y:S08]  /*8a10*/  HMMA.16816.F32.BF16 R120, R16.reuse, R24, R120 ;  /* 0x000000181078723c */ /* 0x040ff00000041878 */
[-C--:B------:R-:W-:Y:S01]  /*8a20*/  HMMA.16816.F32.BF16 R124, R16, R26.reuse, R124 ;  /* 0x0000001a107c723c */ /* 0x080fe2000004187c */
[----:B------:R-:W3:Y:S07]  /*8a30*/  LDSM.16.MT88.4 R16, [R2+0x2800] ;  /* 0x002800000210783b */ /* 0x000eee0000004200 */
[----:B------:R-:W-:Y:S01]  /*8a40*/  HMMA.16816.F32.BF16 R128, R4, R26, R128 ;  /* 0x0000001a0480723c */ /* 0x000fe20000041880 */
[----:B------:R-:W-:Y:S05]  /*8a50*/  LDSM.16.MT88.4 R4, [R0+0x17000] ;  /* 0x017000000004783b */ /* 0x000fea0000004200 */
[----:B------:R-:W4:Y:S02]  /*8a60*/  LDSM.16.MT88.4 R24, [R172+0x3000] ;  /* 0x00300000ac18783b */ /* 0x000f240000004200 */
[-C--:B------:R-:W-:Y:S08]  /*8a70*/  HMMA.16816.F32.BF16 R100, R20, R28.reuse, R100 ;  /* 0x0000001c1464723c */ /* 0x080ff00000041864 */
[C---:B------:R-:W-:Y:S08]  /*8a80*/  HMMA.16816.F32.BF16 R104, R32.reuse, R28, R104 ;  /* 0x0000001c2068723c */ /* 0x040ff00000041868 */
[-C--:B------:R-:W-:Y:S08]  /*8a90*/  HMMA.16816.F32.BF16 R108, R32, R30.reuse, R108 ;  /* 0x0000001e206c723c */ /* 0x080ff0000004186c */
[C---:B------:R-:W-:Y:S01]  /*8aa0*/  HMMA.16816.F32.BF16 R112, R20.reuse, R30, R112 ;  /* 0x0000001e1470723c */ /* 0x040fe20000041870 */
[----:B------:R-:W4:Y:S07]  /*8ab0*/  LDSM.16.MT88.4 R28, [R0+0x1b000] ;  /* 0x01b00000001c783b */ /* 0x000f2e0000004200 */
[-C--:B--2---:R-:W-:Y:S08]  /*8ac0*/  HMMA.16816.F32.BF16 R116, R20, R36.reuse, R116 ;  /* 0x000000241474723c */ /* 0x084ff00000041874 */
[C---:B------:R-:W-:Y:S08]  /*8ad0*/  HMMA.16816.F32.BF16 R120, R32.reuse, R36, R120 ;  /* 0x000000242078723c */ /* 0x040ff00000041878 */
[-C--:B------:R-:W-:Y:S01]  /*8ae0*/  HMMA.16816.F32.BF16 R124, R32, R38.reuse, R124 ;  /* 0x00000026207c723c */ /* 0x080fe2000004187c */
[----:B------:R-:W-:Y:S07]  /*8af0*/  LDSM.16.MT88.4 R32, [R172+0x3800] ;  /* 0x00380000ac20783b */ /* 0x000fee0000004200 */
[----:B------:R-:W-:Y:S01]  /*8b00*/  HMMA.16816.F32.BF16 R128, R20, R38, R128 ;  /* 0x000000261480723c */ /* 0x000fe20000041880 */
[----:B------:R-:W2:Y:S05]  /*8b10*/  LDSM.16.MT88.4 R20, [R2+0x3000] ;  /* 0x003000000214783b */ /* 0x000eaa0000004200 */
[----:B------:R-:W-:Y:S02]  /*8b20*/  LDSM.16.MT88.4 R36, [R0+0x1b800] ;  /* 0x01b800000024783b */ /* 0x000fe40000004200 */
[-C--:B-1----:R-:W-:Y:S08]  /*8b30*/  HMMA.16816.F32.BF16 R100, R8, R12.reuse, R100 ;  /* 0x0000000c0864723c */ /* 0x082ff00000041864 */
[C---:B------:R-:W-:Y:S08]  /*8b40*/  HMMA.16816.F32.BF16 R104, R40.reuse, R12, R104 ;  /* 0x0000000c2868723c */ /* 0x040ff00000041868 */
[-C--:B------:R-:W-:Y:S08]  /*8b50*/  HMMA.16816.F32.BF16 R108, R40, R14.reuse, R108 ;  /* 0x0000000e286c723c */ /* 0x080ff0000004186c */
[C---:B------:R-:W-:Y:S01]  /*8b60*/  HMMA.16816.F32.BF16 R112, R8.reuse, R14, R112 ;  /* 0x0000000e0870723c */ /* 0x040fe20000041870 */
[----:B------:R1:W2:Y:S07]  /*8b70*/  LDSM.16.MT88.4 R12, [R0+0x17800] ;  /* 0x01780000000c783b */ /* 0x0002ae0000004200 */
[-C--:B---3--:R-:W-:Y:S08]  /*8b80*/  HMMA.16816.F32.BF16 R116, R8, R16.reuse, R116 ;  /* 0x000000100874723c */ /* 0x088ff00000041874 */
[C---:B------:R-:W-:Y:S08]  /*8b90*/  HMMA.16816.F32.BF16 R120, R40.reuse, R16, R120 ;  /* 0x000000102878723c */ /* 0x040ff00000041878 */
[-C--:B------:R-:W-:Y:S01]  /*8ba0*/  HMMA.16816.F32.BF16 R124, R40, R18.reuse, R124 ;  /* 0x00000012287c723c */ /* 0x080fe2000004187c */
[----:B------:R-:W3:Y:S02]  /*8bb0*/  LDSM.16.MT88.4 R40, [R2+0x3800] ;  /* 0x003800000228783b */ /* 0x000ee40000004200 */
[C---:B-1----:R-:W-:Y:S02]  /*8bc0*/  VIADD R0, R172.reuse, 0xffffc000 ;  /* 0xffffc000ac007836 */ /* 0x042fe40000000000 */
[----:B------:R-:W-:Y:S03]  /*8bd0*/  @P2 VIADD R0, R172, 0x4000 ;  /* 0x00004000ac002836 */ /* 0x000fe60000000000 */
[----:B------:R-:W-:Y:S04]  /*8be0*/  HMMA.16816.F32.BF16 R128, R8, R18, R128 ;  /* 0x000000120880723c */ /* 0x000fe80000041880 */
[----:B------:R-:W-:Y:S04]  /*8bf0*/  IMAD.MOV.U32 R172, RZ, RZ, R0 ;  /* 0x000000ffffac7224 */ /* 0x000fe800078e0000 */
[-C--:B----4-:R-:W-:Y:S08]  /*8c00*/  HMMA.16816.F32.BF16 R100, R4, R24.reuse, R100 ;  /* 0x000000180464723c */ /* 0x090ff00000041864 */
[C---:B------:R-:W-:Y:S08]  /*8c10*/  HMMA.16816.F32.BF16 R104, R28.reuse, R24, R104 ;  /* 0x000000181c68723c */ /* 0x040ff00000041868 */
[-C--:B------:R-:W-:Y:S08]  /*8c20*/  HMMA.16816.F32.BF16 R108, R28, R26.reuse, R108 ;  /* 0x0000001a1c6c723c */ /* 0x080ff0000004186c */
[C---:B------:R-:W-:Y:S08]  /*8c30*/  HMMA.16816.F32.BF16 R112, R4.reuse, R26, R112 ;  /* 0x0000001a0470723c */ /* 0x040ff00000041870 */
[-C--:B--2---:R-:W-:Y:S08]  /*8c40*/  HMMA.16816.F32.BF16 R116, R4, R20.reuse, R116 ;  /* 0x000000140474723c */ /* 0x084ff00000041874 */
[C---:B------:R-:W-:Y:S08]  /*8c50*/  HMMA.16816.F32.BF16 R120, R28.reuse, R20, R120 ;  /* 0x000000141c78723c */ /* 0x040ff00000041878 */
[-C--:B------:R-:W-:Y:S08]  /*8c60*/  HMMA.16816.F32.BF16 R124, R28, R22.reuse, R124 ;  /* 0x000000161c7c723c */ /* 0x080ff0000004187c */
[----:B------:R-:W-:Y:S08]  /*8c70*/  HMMA.16816.F32.BF16 R128, R4, R22, R128 ;  /* 0x000000160480723c */ /* 0x000ff00000041880 */
[-C--:B------:R-:W-:Y:S08]  /*8c80*/  HMMA.16816.F32.BF16 R100, R12, R32.reuse, R100 ;  /* 0x000000200c64723c */ /* 0x080ff00000041864 */
[C---:B------:R-:W-:Y:S08]  /*8c90*/  HMMA.16816.F32.BF16 R104, R36.reuse, R32, R104 ;  /* 0x000000202468723c */ /* 0x040ff00000041868 */
[-C--:B------:R-:W-:Y:S08]  /*8ca0*/  HMMA.16816.F32.BF16 R108, R36, R34.reuse, R108 ;  /* 0x00000022246c723c */ /* 0x080ff0000004186c */
[C---:B------:R-:W-:Y:S08]  /*8cb0*/  HMMA.16816.F32.BF16 R112, R12.reuse, R34, R112 ;  /* 0x000000220c70723c */ /* 0x040ff00000041870 */
[-C--:B---3--:R-:W-:Y:S08]  /*8cc0*/  HMMA.16816.F32.BF16 R116, R12, R40.reuse, R116 ;  /* 0x000000280c74723c */ /* 0x088ff00000041874 */
[C---:B------:R-:W-:Y:S08]  /*8cd0*/  HMMA.16816.F32.BF16 R120, R36.reuse, R40, R120 ;  /* 0x000000282478723c */ /* 0x040ff00000041878 */
[-C--:B------:R-:W-:Y:S08]  /*8ce0*/  HMMA.16816.F32.BF16 R124, R36, R42.reuse, R124 ;  /* 0x0000002a247c723c */ /* 0x080ff0000004187c */
[----:B------:R-:W-:Y:S01]  /*8cf0*/  HMMA.16816.F32.BF16 R128, R12, R42, R128 ;  /* 0x0000002a0c80723c */ /* 0x000fe20000041880 */
[----:B------:R-:W-:Y:S08]  /*8d00*/  @!UPT UIADD3 URZ, UPT, UPT, URZ, URZ, URZ ;  /* 0x000000fffffff290 */ /* 0x000ff0000fffe0ff */
[----:B------:R-:W-:Y:S11]  /*8d10*/  BRA.U UP0, `(.L_x_290) ;  /* 0xffffffad00a47547 */ /* 0x000ff6000b83ffff */
[C---:B------:R-:W-:Y:S01]  /*8d20*/  IMAD.SHL.U32 R3, R179.reuse, 0x10, RZ ;  /* 0x00000010b3037824 */ /* 0x040fe200078e00ff */
[----:B------:R-:W1:Y:S01]  /*8d30*/  LDCU UR8, c[0x0][0x500] ;  /* 0x0000a000ff0877ac */ /* 0x000e620008000800 */
[----:B------:R-:W-:Y:S01]  /*8d40*/  IMAD.SHL.U32 R0, R179, 0x2, RZ ;  /* 0x00000002b3007824 */ /* 0x000fe200078e00ff */
[----:B------:R-:W-:Y:S01]  /*8d50*/  LOP3.LUT R2, R138, 0xc00, RZ, 0xc0, !PT ;  /* 0x00000c008a027812 */ /* 0x000fe200078ec0ff */
[----:B------:R-:W-:Y:S01]  /*8d60*/  IMAD.MOV.U32 R4, RZ, RZ, 0x20 ;  /* 0x00000020ff047424 */ /* 0x000fe200078e00ff */
[----:B------:R-:W-:Y:S01]  /*8d70*/  LOP3.LUT R3, R3, 0x1c0, RZ, 0xc0, !PT ;  /* 0x000001c003037812 */ /* 0x000fe200078ec0ff */
[----:B------:R-:W-:Y:S01]  /*8d80*/  UISETP.NE.AND UP0, UPT, UR38, -0x1, UPT ;  /* 0xffffffff2600788c */ /* 0x000fe2000bf05270 */
[--C-:B------:R-:W-:Y:S01]  /*8d90*/  LOP3.LUT R2, R2, 0x6, R0.reuse, 0xf8, !PT ;  /* 0x0000000602027812 */ /* 0x100fe200078ef800 */
[----:B------:R-:W-:Y:S01]  /*8da0*/  UMOV UR46, UR18 ;  /* 0x00000012002e7c82 */ /* 0x000fe20008000000 */
[----:B------:R-:W-:Y:S02]  /*8db0*/  LOP3.LUT R0, R3, 0x38, R0, 0xf8, !PT ;  /* 0x0000003803007812 */ /* 0x000fe400078ef800 */
[----:B------:R-:W-:-:S02]  /*8dc0*/  LOP3.LUT P1, RZ, R179, 0x10, RZ, 0xc0, !PT ;  /* 0x00000010b3ff7812 */ /* 0x000fc4000782c0ff */
[----:B------:R-:W-:Y:S02]  /*8dd0*/  LOP3.LUT R0, R2, R0, R140, 0xf6, !PT ;  /* 0x0000000002007212 */ /* 0x000fe400078ef68c */
[----:B------:R-:W-:Y:S02]  /*8de0*/  LOP3.LUT P0, RZ, R179, 0x8, RZ, 0xc0, !PT ;  /* 0x00000008b3ff7812 */ /* 0x000fe4000780c0ff */
[----:B------:R-:W-:Y:S01]  /*8df0*/  LEA R0, R0, UR4, 0x1 ;  /* 0x0000000400007c11 */ /* 0x000fe2000f8e08ff */
        /* <DEDUP_REMOVED lines=13> */
[----:B------:R-:W-:-:S02]  /*8ed0*/  VIADD R21, R0, 0xc000 ;  /* 0x0000c00000157836 */ /* 0x000fc40000000000 */
        /* <DEDUP_REMOVED lines=15> */
[----:B------:R-:W-:-:S02]  /*8fd0*/  VIADD R2, R0, 0xc040 ;  /* 0x0000c04000027836 */ /* 0x000fc40000000000 */
[----:B------:R-:W-:Y:S01]  /*8fe0*/  FMUL.FTZ R120, R120, UR8 ;  /* 0x0000000878787c20 */ /* 0x000fe20008410000 */
[----:B------:R-:W-:Y:S01]  /*8ff0*/  FMUL.FTZ R10, R121, UR8 ;  /* 0x00000008790a7c20 */ /* 0x000fe20008410000 */
[----:B------:R-:W-:Y:S01]  /*9000*/  FMUL.FTZ R122, R122, UR8 ;  /* 0x000000087a7a7c20 */ /* 0x000fe20008410000 */
[----:B------:R-:W-:Y:S01]  /*9010*/  FMUL.FTZ R9, R123, UR8 ;  /* 0x000000087b097c20 */ /* 0x000fe20008410000 */
[----:B------:R-:W-:Y:S01]  /*9020*/  F2FP.BF16.F32.PACK_AB R12, R12, R112 ;  /* 0x000000700c0c723e */ /* 0x000fe200000010ff */
[----:B------:R-:W-:Y:S01]  /*9030*/  IMAD.IADD R3, R4, 0x1, R0 ;  /* 0x0000000104037824 */ /* 0x000fe200078e0200 */
[----:B------:R-:W-:Y:S01]  /*9040*/  F2FP.BF16.F32.PACK_AB R11, R11, R114 ;  /* 0x000000720b0b723e */ /* 0x000fe200000010ff */
[----:B------:R-:W-:Y:S02]  /*9050*/  @P1 VIADD R2, R21, 0xffffffc0 ;  /* 0xffffffc015021836 */ /* 0x000fe40000000000 */
        /* <DEDUP_REMOVED lines=34> */
[----:B------:R1:W-:Y:S01]  /*9280*/  STS [R2], R18 ;  /* 0x0000001202007388 */ /* 0x0003e20000000800 */
[----:B------:R-:W-:Y:S02]  /*9290*/  F2FP.BF16.F32.PACK_AB R86, R87, R86 ;  /* 0x000000565756723e */ /* 0x000fe400000010ff */
[----:B------:R-:W-:Y:S01]  /*92a0*/  F2FP.BF16.F32.PACK_AB R96, R97, R96 ;  /* 0x000000606160723e */ /* 0x000fe200000010ff */
[----:B------:R1:W-:Y:S01]  /*92b0*/  STS [R2+0x400], R17 ;  /* 0x0004001102007388 */ /* 0x0003e20000000800 */
[----:B------:R-:W-:Y:S02]  /*92c0*/  F2FP.BF16.F32.PACK_AB R98, R99, R98 ;  /* 0x000000626362723e */ /* 0x000fe400000010ff */
[----:B------:R-:W-:Y:S01]  /*92d0*/  F2FP.BF16.F32.PACK_AB R88, R89, R88 ;  /* 0x000000585958723e */ /* 0x000fe200000010ff */
[----:B------:R1:W-:Y:S01]  /*92e0*/  STS [R4], R8 ;  /* 0x0000000804007388 */ /* 0x0003e20000000800 */
[----:B------:R-:W-:-:S02]  /*92f0*/  F2FP.BF16.F32.PACK_AB R90, R91, R90 ;  /* 0x0000005a5b5a723e */ /* 0x000fc400000010ff */
[----:B------:R-:W-:Y:S01]  /*9300*/  F2FP.BF16.F32.PACK_AB R92, R93, R92 ;  /* 0x0000005c5d5c723e */ /* 0x000fe200000010ff */
[----:B------:R1:W-:Y:S01]  /*9310*/  STS [R4+0x400], R7 ;  /* 0x0004000704007388 */ /* 0x0003e20000000800 */
[----:B------:R-:W-:-:S03]  /*9320*/  F2FP.BF16.F32.PACK_AB R94, R95, R94 ;  /* 0x0000005e5f5e723e */ /* 0x000fc600000010ff */
        /* <DEDUP_REMOVED lines=20> */
[----:B------:R-:W-:Y:S05]  /*9470*/  BRA.U UP0, `(.L_x_291) ;  /* 0x0000000100347547 */ /* 0x000fea000b800000 */
[----:B------:R-:W2:Y:S01]  /*9480*/  LDCU.64 UR10, c[0x0][0x5c0] ;  /* 0x0000b800ff0a77ac */ /* 0x000ea20008000a00 */
[----:B------:R-:W3:Y:S01]  /*9490*/  LDCU.64 UR8, c[0x0][0x5a8] ;  /* 0x0000b500ff0877ac */ /* 0x000ee20008000a00 */
[----:B------:R-:W-:-:S04]  /*94a0*/  USHF.R.S32.HI UR12, URZ, 0x1f, UR36 ;  /* 0x0000001fff0c7899 */ /* 0x000fc80008011424 */
[----:B--2---:R-:W-:Y:S02]  /*94b0*/  UIMAD UR12, UR12, UR10, URZ ;  /* 0x0000000a0c0c72a4 */ /* 0x004fe4000f8e02ff */
[----:B------:R-:W-:Y:S02]  /*94c0*/  UIMAD.WIDE.U32 UR14, UR36, UR10, URZ ;  /* 0x0000000a240e72a5 */ /* 0x000fe4000f8e00ff */
[----:B------:R-:W-:-:S04]  /*94d0*/  UIMAD UR12, UR36, UR11, UR12 ;  /* 0x0000000b240c72a4 */ /* 0x000fc8000f8e020c */
[----:B------:R-:W-:-:S03]  /*94e0*/  UIADD3 UR13, UPT, UPT, UR15, UR12, URZ ;  /* 0x0000000c0f0d7290 */ /* 0x000fc6000fffe0ff */
[----:B------:R-:W-:Y:S02]  /*94f0*/  UMOV UR12, UR14 ;  /* 0x0000000e000c7c82 */ /* 0x000fe40008000000 */
[----:B---3--:R-:W-:-:S04]  /*9500*/  UIMAD.WIDE.U32 UR12, UR46, UR8, UR12 ;  /* 0x000000082e0c72a5 */ /* 0x008fc8000f8e000c */
[----:B------:R-:W-:-:S03]  /*9510*/  UIMAD UR9, UR46, UR9, UR13 ;  /* 0x000000092e0972a4 */ /* 0x000fc6000f8e020d */
[----:B------:R-:W-:-:S03]  /*9520*/  UMOV UR34, UR12 ;  /* 0x0000000c00227c82 */ /* 0x000fc60008000000 */
[----:B-1----:R-:W-:Y:S01]  /*9530*/  MOV R0, UR9 ;  /* 0x0000000900007c02 */ /* 0x002fe20008000f00 */
[----:B------:R-:W-:Y:S05]  /*9540*/  BRA `(.L_x_292) ;  /* 0x00000000001c7947 */ /* 0x000fea0003800000 */
.L_x_291:
[----:B------:R-:W2:Y:S01]  /*9550*/  LDCU.64 UR10, c[0x0][0x5c0] ;  /* 0x0000b800ff0a77ac */ /* 0x000ea20008000a00 */
[----:B------:R-:W-:-:S04]  /*9560*/  UIADD3 UR8, UPT, UPT, UR36, UR38, URZ ;  /* 0x0000002624087290 */ /* 0x000fc8000fffe0ff */
[----:B--2---:R-:W-:Y:S02]  /*9570*/  UIMAD.WIDE.U32 UR12, UR8, UR10, URZ ;  /* 0x0000000a080c72a5 */ /* 0x004fe4000f8e00ff */
[----:B------:R-:W-:-:S04]  /*9580*/  UIMAD UR8, UR8, UR11, URZ ;  /* 0x0000000b080872a4 */ /* 0x000fc8000f8e02ff */
[----:B------:R-:W-:Y:S01]  /*9590*/  UIADD3 UR8, UPT, UPT, UR13, UR8, URZ ;  /* 0x000000080d087290 */ /* 0x000fe2000fffe0ff */
[----:B------:R-:W-:-:S05]  /*95a0*/  UMOV UR34, UR12 ;  /* 0x0000000c00227c82 */ /* 0x000fca0008000000 */
[----:B-1----:R-:W-:Y:S02]  /*95b0*/  MOV R0, UR8 ;  /* 0x0000000800007c02 */ /* 0x002fe40008000f00 */
.L_x_292:
[----:B------:R-:W-:Y:S05]  /*95c0*/  BRA.U UP0, `(.L_x_293) ;  /* 0x00000001002c7547 */ /* 0x000fea000b800000 */
[----:B------:R-:W1:Y:S01]  /*95d0*/  LDCU.64 UR8, c[0x0][0x5c8] ;  /* 0x0000b900ff0877ac */ /* 0x000e620008000a00 */
[----:B------:R-:W2:Y:S01]  /*95e0*/  LDCU.64 UR12, c[0x0][0x5b0] ;  /* 0x0000b600ff0c77ac */ /* 0x000ea20008000a00 */
[----:B------:R-:W-:-:S04]  /*95f0*/  USHF.R.S32.HI UR14, URZ, 0x1f, UR36 ;  /* 0x0000001fff0e7899 */ /* 0x000fc80008011424 */
[----:B-1----:R-:W-:Y:S02]  /*9600*/  UIMAD UR14, UR14, UR8, URZ ;  /* 0x000000080e0e72a4 */ /* 0x002fe4000f8e02ff */
[----:B------:R-:W-:Y:S02]  /*9610*/  UIMAD.WIDE.U32 UR16, UR36, UR8, URZ ;  /* 0x00000008241072a5 */ /* 0x000fe4000f8e00ff */
[----:B------:R-:W-:-:S04]  /*9620*/  UIMAD UR14, UR36, UR9, UR14 ;  /* 0x00000009240e72a4 */ /* 0x000fc8000f8e020e */
[----:B------:R-:W-:-:S04]  /*9630*/  UIADD3 UR17, UPT, UPT, UR17, UR14, URZ ;  /* 0x0000000e11117290 */ /* 0x000fc8000fffe0ff */
[----:B--2---:R-:W-:-:S04]  /*9640*/  UIMAD.WIDE.U32 UR16, UR46, UR12, UR16 ;  /* 0x0000000c2e1072a5 */ /* 0x004fc8000f8e0010 */
[----:B------:R-:W-:-:S06]  /*9650*/  UIMAD UR13, UR46, UR13, UR17 ;  /* 0x0000000d2e0d72a4 */ /* 0x000fcc000f8e0211 */
[----:B------:R-:W-:Y:S01]  /*9660*/  MOV R20, UR13 ;  /* 0x0000000d00147c02 */ /* 0x000fe20008000f00 */
[----:B------:R-:W-:Y:S06]  /*9670*/  BRA `(.L_x_294) ;  /* 0x0000000000187947 */ /* 0x000fec0003800000 */
.L_x_293:
[----:B------:R-:W1:Y:S01]  /*9680*/  LDCU.64 UR8, c[0x0][0x5c8] ;  /* 0x0000b900ff0877ac */ /* 0x000e620008000a00 */
[----:B------:R-:W-:-:S04]  /*9690*/  UIADD3 UR12, UPT, UPT, UR36, UR38, URZ ;  /* 0x00000026240c7290 */ /* 0x000fc8000fffe0ff */
[----:B-1----:R-:W-:Y:S02]  /*96a0*/  UIMAD.WIDE.U32 UR16, UR12, UR8, URZ ;  /* 0x000000080c1072a5 */ /* 0x002fe4000f8e00ff */
[----:B------:R-:W-:-:S04]  /*96b0*/  UIMAD UR12, UR12, UR9, URZ ;  /* 0x000000090c0c72a4 */ /* 0x000fc8000f8e02ff */
[----:B------:R-:W-:-:S06]  /*96c0*/  UIADD3 UR12, UPT, UPT, UR17, UR12, URZ ;  /* 0x0000000c110c7290 */ /* 0x000fcc000fffe0ff */
[----:B------:R-:W-:-:S07]  /*96d0*/  MOV R20, UR12 ;  /* 0x0000000c00147c02 */ /* 0x000fce0008000f00 */
.L_x_294:
[----:B------:R-:W-:Y:S01]  /*96e0*/  BAR.SYNC.DEFER_BLOCKING 0x0 ;  /* 0x0000000000007b1d */ /* 0x000fe20000010000 */
[----:B------:R-:W-:Y:S01]  /*96f0*/  USHF.L.U32 UR14, UR39, 0x7, URZ ;  /* 0x00000007270e7899 */ /* 0x000fe200080006ff */
[----:B------:R-:W-:Y:S01]  /*9700*/  SHF.R.U32.HI R179, RZ, 0x3, R179 ;  /* 0x00000003ffb37819 */ /* 0x000fe200000116b3 */
[----:B------:R-:W-:Y:S02]  /*9710*/  USHF.L.U32 UR17, UR39, 0x7, URZ ;  /* 0x0000000727117899 */ /* 0x000fe400080006ff */
[----:B------:R-:W-:-:S03]  /*9720*/  UIMAD.WIDE.U32 UR36, UR14, UR10, URZ ;  /* 0x0000000a0e2472a5 */ /* 0x000fc6000f8e00ff */
[----:B------:R-:W1:Y:S01]  /*9730*/  LDC.64 R4, c[0x0][0x5d8] ;  /* 0x00017600ff047b82 */ /* 0x000e620000000a00 */
[----:B------:R-:W2:Y:S01]  /*9740*/  LDCU UR12, c[0x0][0x440] ;  /* 0x00008800ff0c77ac */ /* 0x000ea20008000800 */
[C---:B------:R-:W-:Y:S01]  /*9750*/  VIADD R8, R179.reuse, 0x20 ;  /* 0x00000020b3087836 */ /* 0x040fe20000000000 */
[C---:B------:R-:W-:Y:S01]  /*9760*/  IADD3 R28, P2, PT, R179.reuse, 0x20, RZ ;  /* 0x00000020b31c7810 */ /* 0x040fe20007f5e0ff */
[C---:B------:R-:W-:Y:S01]  /*9770*/  VIADD R7, R179.reuse, 0x40 ;  /* 0x00000040b3077836 */ /* 0x040fe20000000000 */
[----:B------:R-:W-:Y:S01]  /*9780*/  USHF.R.S32.HI UR15, URZ, 0x1f, UR14 ;  /* 0x0000001fff0f7899 */ /* 0x000fe2000801140e */
[----:B------:R-:W-:Y:S01]  /*9790*/  IMAD.U32 R2, RZ, RZ, UR36 ;  /* 0x00000024ff027e24 */ /* 0x000fe2000f8e00ff */
[----:B------:R-:W-:Y:S01]  /*97a0*/  UIADD3 UR35, UPT, UPT, -UR17, UR35, URZ ;  /* 0x0000002311237290 */ /* 0x000fe2000fffe1ff */
[C---:B------:R-:W-:Y:S01]  /*97b0*/  VIADD R6, R179.reuse, 0x60 ;  /* 0x00000060b3067836 */ /* 0x040fe20000000000 */
[----:B------:R-:W-:Y:S01]  /*97c0*/  UIMAD UR13, UR15, UR10, URZ ;  /* 0x0000000a0f0d72a4 */ /* 0x000fe2000f8e02ff */
[----:B------:R-:W3:Y:S01]  /*97d0*/  LDC.64 R34, c[0x0][0x5e0] ;  /* 0x00017800ff227b82 */ /* 0x000ee20000000a00 */
[----:B------:R-:W-:Y:S01]  /*97e0*/  LOP3.LUT R2, R2, 0x38, R178, 0xf8, !PT ;  /* 0x0000003802027812 */ /* 0x000fe200078ef8b2 */
[----:B------:R-:W-:Y:S01]  /*97f0*/  IMAD.U32 R3, RZ, RZ, UR37 ;  /* 0x00000025ff037e24 */ /* 0x000fe2000f8e00ff */
[----:B------:R-:W-:Y:S01]  /*9800*/  UIMAD UR13, UR14, UR11, UR13 ;  /* 0x0000000b0e0d72a4 */ /* 0x000fe2000f8e020d */
[----:B------:R-:W-:Y:S01]  /*9810*/  BSSY.RECONVERGENT B0, `(.L_x_295) ;  /* 0x0000019000007945 */ /* 0x000fe20003800200 */
[----:B------:R-:W-:Y:S01]  /*9820*/  IADD3 R2, P0, PT, R2, UR34, RZ ;  /* 0x0000002202027c10 */ /* 0x000fe2000ff1e0ff */
[----:B------:R-:W-:Y:S01]  /*9830*/  IMAD.X R33, RZ, RZ, RZ, P2 ;  /* 0x000000ffff217224 */ /* 0x000fe200010e06ff */
[----:B------:R-:W-:Y:S01]  /*9840*/  IADD3 R29, P1, PT, R179, 0x40, RZ ;  /* 0x00000040b31d7810 */ /* 0x000fe20007f3e0ff */
[----:B------:R4:W3:Y:S01]  /*9850*/  LDS.128 R16, [R139+0xd000] ;  /* 0x00d000008b107984 */ /* 0x0008e20000000c00 */
[----:B--2---:R-:W-:Y:S01]  /*9860*/  ISETP.GE.AND P6, PT, R226, UR12, PT ;  /* 0x0000000ce2007c0c */ /* 0x004fe2000bfc6270 */
[----:B------:R-:W-:-:S03]  /*9870*/  IMAD.U32 R3, RZ, RZ, UR13 ;  /* 0x0000000dff037e24 */ /* 0x000fc6000f8e00ff */
[----:B------:R-:W-:Y:S02]  /*9880*/  ISETP.GE.OR P5, PT, R8, UR35, P6 ;  /* 0x0000002308007c0c */ /* 0x000fe4000b7a6670 */
[----:B------:R-:W-:Y:S02]  /*9890*/  ISETP.GE.OR P4, PT, R7, UR35, P6 ;  /* 0x0000002307007c0c */ /* 0x000fe4000b786670 */
[----:B------:R-:W-:Y:S02]  /*98a0*/  ISETP.GE.OR P3, PT, R6, UR35, P6 ;  /* 0x0000002306007c0c */ /* 0x000fe4000b766670 */
[C---:B------:R-:W-:Y:S02]  /*98b0*/  ISETP.GE.OR P6, PT, R179.reuse, UR35, P6 ;  /* 0x00000023b3007c0c */ /* 0x040fe4000b7c6670 */
[----:B------:R-:W-:Y:S02]  /*98c0*/  IADD3.X R3, PT, PT, R0, UR37, R3, P0, !PT ;  /* 0x0000002500037c10 */ /* 0x000fe400087fe403 */
[----:B------:R-:W-:Y:S01]  /*98d0*/  IADD3 R30, P0, PT, R179, 0x60, RZ ;  /* 0x00000060b31e7810 */ /* 0x000fe20007f1e0ff */
[----:B-1----:R-:W-:-:S04]  /*98e0*/  IMAD.WIDE.U32 R6, R4, UR20, R2 ;  /* 0x0000001404067c25 */ /* 0x002fc8000f8e0002 */
[----:B------:R-:W-:-:S04]  /*98f0*/  IMAD R12, R5, UR20, R7 ;  /* 0x00000014050c7c24 */ /* 0x000fc8000f8e0207 */
[----:B----4-:R-:W-:Y:S05]  /*9900*/  @P6 BRA `(.L_x_296) ;  /* 0x0000000000246947 */ /* 0x010fea0003800000 */
[----:B------:R-:W1:Y:S01]  /*9910*/  LDS.128 R8, [R139+0xc000] ;  /* 0x00c000008b087984 */ /* 0x000e620000000c00 */
[----:B------:R-:W2:Y:S01]  /*9920*/  LDCU.64 UR12, c[0x0][0x560] ;  /* 0x0000ac00ff0c77ac */ /* 0x000ea20008000a00 */
[----:B------:R-:W-:Y:S02]  /*9930*/  MOV R2, R6 ;  /* 0x0000000600027202 */ /* 0x000fe40000000f00 */
[----:B------:R-:W-:-:S03]  /*9940*/  MOV R3, R12 ;  /* 0x0000000c00037202 */ /* 0x000fc60000000f00 */
[----:B------:R-:W-:-:S04]  /*9950*/  IMAD.WIDE.U32 R2, R179, UR10, R2 ;  /* 0x0000000ab3027c25 */ /* 0x000fc8000f8e0002 */
[----:B------:R-:W-:Y:S01]  /*9960*/  IMAD R0, R179, UR11, R3 ;  /* 0x0000000bb3007c24 */ /* 0x000fe2000f8e0203 */
[----:B--2---:R-:W-:-:S04]  /*9970*/  LEA R4, P2, R2, UR12, 0x1 ;  /* 0x0000000c02047c11 */ /* 0x004fc8000f8408ff */
[----:B------:R-:W-:-:S05]  /*9980*/  LEA.HI.X R5, R2, UR13, R0, 0x1, P2 ;  /* 0x0000000d02057c11 */ /* 0x000fca00090f0c00 */
[----:B-1----:R1:W-:Y:S04]  /*9990*/  STG.E.128 desc[UR32][R4.64], R8 ;  /* 0x0000000804007986 */ /* 0x0023e8000c101d20 */
.L_x_296:
[----:B------:R-:W-:Y:S05]  /*99a0*/  BSYNC.RECONVERGENT B0 ;  /* 0x0000000000007941 */ /* 0x000fea0003800200 */
.L_x_295:
        /* <DEDUP_REMOVED lines=11> */
[----:B---3--:R2:W-:Y:S04]  /*9a60*/  STG.E.128 desc[UR32][R4.64], R16 ;  /* 0x0000001004007986 */ /* 0x0085e8000c101d20 */
.L_x_298:
[----:B------:R-:W-:Y:S05]  /*9a70*/  BSYNC.RECONVERGENT B0 ;  /* 0x0000000000007941 */ /* 0x000fea0003800200 */
.L_x_297:
[----:B-1----:R1:W4:Y:S01]  /*9a80*/  LDS.128 R8, [R139+0xe000] ;  /* 0x00e000008b087984 */ /* 0x0023220000000c00 */
[----:B------:R-:W-:Y:S01]  /*9a90*/  BSSY.RECONVERGENT B0, `(.L_x_299) ;  /* 0x000000d000007945 */ /* 0x000fe20003800200 */
[----:B------:R-:W-:-:S03]  /*9aa0*/  IADD3.X R32, PT, PT, RZ, RZ, RZ, P1, !PT ;  /* 0x000000ffff207210 */ /* 0x000fc60000ffe4ff */
        /* <DEDUP_REMOVED lines=10> */
[----:B----4-:R2:W-:Y:S04]  /*9b50*/  STG.E.128 desc[UR32][R4.64], R8 ;  /* 0x0000000804007986 */ /* 0x0105e8000c101d20 */
.L_x_300:
[----:B------:R-:W-:Y:S05]  /*9b60*/  BSYNC.RECONVERGENT B0 ;  /* 0x0000000000007941 */ /* 0x000fea0003800200 */
.L_x_299:
[----:B--2-4-:R2:W4:Y:S01]  /*9b70*/  LDS.128 R8, [R139+0xf000] ;  /* 0x00f000008b087984 */ /* 0x0145220000000c00 */
[----:B------:R-:W-:Y:S01]  /*9b80*/  BSSY.RECONVERGENT B0, `(.L_x_301) ;  /* 0x000000e000007945 */ /* 0x000fe20003800200 */
[----:B------:R-:W-:Y:S02]  /*9b90*/  MOV R13, UR8 ;  /* 0x00000008000d7c02 */ /* 0x000fe40008000f00 */
[----:B------:R-:W-:Y:S01]  /*9ba0*/  IADD3.X R31, PT, PT, RZ, RZ, RZ, P0, !PT ;  /* 0x000000ffff1f7210 */ /* 0x000fe200007fe4ff */
[----:B------:R-:W-:Y:S06]  /*9bb0*/  @P3 BRA `(.L_x_302) ;  /* 0x0000000000283947 */ /* 0x000fec0003800000 */
        /* <DEDUP_REMOVED lines=9> */
[----:B----4-:R1:W-:Y:S04]  /*9c50*/  STG.E.128 desc[UR32][R2.64], R8 ;  /* 0x0000000802007986 */ /* 0x0103e8000c101d20 */
.L_x_302:
[----:B------:R-:W-:Y:S05]  /*9c60*/  BSYNC.RECONVERGENT B0 ;  /* 0x0000000000007941 */ /* 0x000fea0003800200 */
.L_x_301:
[----:B-1----:R-:W-:Y:S01]  /*9c70*/  MOV R2, R226 ;  /* 0x000000e200027202 */ /* 0x002fe20000000f00 */
[----:B------:R-:W-:Y:S01]  /*9c80*/  UIMAD UR15, UR15, UR8, URZ ;  /* 0x000000080f0f72a4 */ /* 0x000fe2000f8e02ff */
[----:B------:R-:W-:Y:S01]  /*9c90*/  MOV R3, RZ ;  /* 0x000000ff00037202 */ /* 0x000fe20000000f00 */
[----:B------:R-:W1:Y:S01]  /*9ca0*/  @!P6 LDC.64 R4, c[0x0][0x568] ;  /* 0x00015a00ff04eb82 */ /* 0x000e620000000a00 */
[----:B------:R-:W-:Y:S01]  /*9cb0*/  LDS.128 R24, [R139+0x13000] ;  /* 0x013000008b187984 */ /* 0x000fe20000000c00 */
[----:B------:R-:W-:Y:S01]  /*9cc0*/  UIMAD UR15, UR14, UR9, UR15 ;  /* 0x000000090e0f72a4 */ /* 0x000fe2000f8e020f */
[----:B------:R-:W-:Y:S01]  /*9cd0*/  BSSY.RECONVERGENT B0, `(.L_x_303) ;  /* 0x000001a000007945 */ /* 0x000fe20003800200 */
[----:B------:R-:W-:Y:S01]  /*9ce0*/  IMAD.WIDE.U32 R2, R13, UR14, R2 ;  /* 0x0000000e0d027c25 */ /* 0x000fe2000f8e0002 */
[----:B---3--:R-:W-:Y:S04]  /*9cf0*/  LDS.128 R16, [R139+0x11000] ;  /* 0x011000008b107984 */ /* 0x008fe80000000c00 */
[----:B------:R-:W3:Y:S01]  /*9d00*/  LDS.128 R12, [R139+0x10000] ;  /* 0x010000008b0c7984 */ /* 0x000ee20000000c00 */
[----:B------:R-:W-:-:S04]  /*9d10*/  IADD3 R2, P0, PT, R2, UR16, RZ ;  /* 0x0000001002027c10 */ /* 0x000fc8000ff1e0ff */
[----:B------:R-:W-:Y:S02]  /*9d20*/  IADD3.X R3, PT, PT, R20, UR15, R3, P0, !PT ;  /* 0x0000000f14037c10 */ /* 0x000fe400087fe403 */
[----:B------:R1:W2:Y:S01]  /*9d30*/  LDS.128 R20, [R139+0x12000] ;  /* 0x012000008b147984 */ /* 0x0002a20000000c00 */
[----:B----4-:R-:W-:-:S04]  /*9d40*/  IMAD.WIDE.U32 R8, R34, UR20, R2 ;  /* 0x0000001422087c25 */ /* 0x010fc8000f8e0002 */
[----:B------:R-:W-:Y:S01]  /*9d50*/  IMAD R7, R35, UR20, R9 ;  /* 0x0000001423077c24 */ /* 0x000fe2000f8e0209 */
[----:B------:R-:W-:-:S05]  /*9d60*/  @!P6 MOV R6, R8 ;  /* 0x000000080006e202 */ /* 0x000fca0000000f00 */
[----:B------:R-:W-:-:S04]  /*9d70*/  @!P6 IMAD.WIDE.U32 R2, R179, UR8, R6 ;  /* 0x00000008b302ec25 */ /* 0x000fc8000f8e0006 */
[----:B------:R-:W-:Y:S01]  /*9d80*/  @!P6 IMAD R0, R179, UR9, R3 ;  /* 0x00000009b300ec24 */ /* 0x000fe2000f8e0203 */
[----:B-1----:R-:W-:-:S04]  /*9d90*/  @!P6 LEA R4, P0, R2, R4, 0x1 ;  /* 0x000000040204e211 */ /* 0x002fc800078008ff */
[----:B------:R-:W-:-:S05]  /*9da0*/  @!P6 LEA.HI.X R5, R2, R5, R0, 0x1, P0 ;  /* 0x000000050205e211 */ /* 0x000fca00000f0c00 */
[----:B---3--:R1:W-:Y:S01]  /*9db0*/  @!P6 STG.E.128 desc[UR32][R4.64], R12 ;  /* 0x0000000c0400e986 */ /* 0x0083e2000c101d20 */
[----:B--2---:R-:W-:Y:S05]  /*9dc0*/  @P5 BRA `(.L_x_304) ;  /* 0x0000000000285947 */ /* 0x004fea0003800000 */
        /* <DEDUP_REMOVED lines=9> */
[----:B------:R2:W-:Y:S04]  /*9e60*/  STG.E.128 desc[UR32][R4.64], R16 ;  /* 0x0000001004007986 */ /* 0x0005e8000c101d20 */
.L_x_304:
[----:B------:R-:W-:Y:S05]  /*9e70*/  BSYNC.RECONVERGENT B0 ;  /* 0x0000000000007941 */ /* 0x000fea0003800200 */
.L_x_303:
        /* <DEDUP_REMOVED lines=11> */
[----:B------:R3:W-:Y:S04]  /*9f30*/  STG.E.128 desc[UR32][R4.64], R20 ;  /* 0x0000001404007986 */ /* 0x0007e8000c101d20 */
.L_x_306:
[----:B------:R-:W-:Y:S05]  /*9f40*/  BSYNC.RECONVERGENT B0 ;  /* 0x0000000000007941 */ /* 0x000fea0003800200 */
.L_x_305:
        /* <DEDUP_REMOVED lines=10> */
[----:B------:R4:W-:Y:S04]  /*9ff0*/  STG.E.128 desc[UR32][R2.64], R24 ;  /* 0x0000001802007986 */ /* 0x0009e8000c101d20 */
.L_x_247:
[----:B------:R-:W-:Y:S05]  /*a000*/  BSYNC.RECONVERGENT B1 ;  /* 0x0000000000017941 */ /* 0x000fea0003800200 */
.L_x_221:
[----:B------:R-:W2:Y:S01]  /*a010*/  LDCU UR9, c[0x0][0x438] ;  /* 0x00008700ff0977ac */ /* 0x000ea20008000800 */
[----:B------:R-:W1:Y:S01]  /*a020*/  LDCU UR10, c[0x0][0x370] ;  /* 0x00006e00ff0a77ac */ /* 0x000e620008000800 */
[----:B--2---:R-:W-:-:S04]  /*a030*/  UIADD3 UR9, UPT, UPT, UR9, 0x7f, URZ ;  /* 0x0000007f09097890 */ /* 0x004fc8000fffe0ff */
[----:B------:R-:W-:Y:S02]  /*a040*/  USHF.R.S32.HI UR8, URZ, 0x1f, UR9 ;  /* 0x0000001fff087899 */ /* 0x000fe40008011409 */
[----:B-1----:R-:W-:Y:S02]  /*a050*/  UIADD3 UR39, UPT, UPT, UR10, UR39, URZ ;  /* 0x000000270a277290 */ /* 0x002fe4000fffe0ff */
[----:B------:R-:W-:Y:S01]  /*a060*/  ULEA.HI UR8, UR8, UR9, URZ, 0x7 ;  /* 0x0000000908087291 */ /* 0x000fe2000f8f38ff */
[----:B------:R-:W-:-:S03]  /*a070*/  UMOV UR10, UR19 ;  /* 0x00000013000a7c82 */ /* 0x000fc60008000000 */
[----:B------:R-:W-:-:S04]  /*a080*/  USHF.R.S32.HI UR8, URZ, 0x7, UR8 ;  /* 0x00000007ff087899 */ /* 0x000fc80008011408 */
[----:B------:R-:W-:-:S09]  /*a090*/  UISETP.GE.AND UP0, UPT, UR39, UR8, UPT ;  /* 0x000000082700728c */ /* 0x000fd2000bf06270 */
[----:B------:R-:W-:Y:S05]  /*a0a0*/  BRA.U !UP0, `(.L_x_307) ;  /* 0xffffff6108987547 */ /* 0x000fea000b83ffff */
[----:B------:R-:W-:Y:S05]  /*a0b0*/  EXIT ;  /* 0x000000000000794d */ /* 0x000fea0003800000 */
.L_x_308:
        /* <DEDUP_REMOVED lines=12> */
.L_x_1407:


//--------------------- .text._ZN5flash44flash_bwd_dq_dk_dv_loop_seqk_parallel_kernelI23Flash_bwd_kernel_traitsILi64ELi128ELi128ELi8ELi4ELi4ELi4ELb0ELb0EN7cutlass10bfloat16_tE19Flash_kernel_traitsILi64ELi128ELi128ELi8ES3_EELb0ELb1ELb0ELb0ELb1ELb1ELb0EEEvNS_16Flash_bwd_paramsE --------------------------
	.section	.text._ZN5flash44flash_bwd_dq_dk_dv_loop_seqk_parallel_kernelI23Flash_bwd_kernel_traitsILi64ELi128ELi128ELi8ELi4ELi4ELi4ELb0ELb0EN7cutlass10bfloat16_tE19Flash_kernel_traitsILi64ELi128ELi128ELi8ES3_EELb0ELb1ELb0ELb0ELb1ELb1ELb0EEEvNS_16Flash_bwd_paramsE,"ax",@progbits
	.align	128
        .global         _ZN5flash44flash_bwd_dq_dk_dv_loop_seqk_parallel_kernelI23Flash_bwd_kernel_traitsILi64ELi128ELi128ELi8ELi4ELi4ELi4ELb0ELb0EN7cutlass10bfloat16_tE19Flash_kernel_traitsILi64ELi128ELi128ELi8ES3_EELb0ELb1ELb0ELb0ELb1ELb1ELb0EEEvNS_16Flash_bwd_paramsE
        .type           _ZN5flash44flash_bwd_dq_dk_dv_loop_seqk_parallel_kernelI23Flash_bwd_kernel_traitsILi64ELi128ELi128ELi8ELi4ELi4ELi4ELb0ELb0EN7cutlass10bfloat16_tE19Flash_kernel_traitsILi64ELi128ELi128ELi8ES3_EELb0ELb1ELb0ELb0ELb1ELb1ELb0EEEvNS_16Flash_bwd_paramsE,@function
        .size           _ZN5flash44flash_bwd_dq_dk_dv_loop_seqk_parallel_kernelI23Flash_bwd_kernel_traitsILi64ELi128ELi128ELi8ELi4ELi4ELi4ELb0ELb0EN7cutlass10bfloat16_tE19Flash_kernel_traitsILi64ELi128ELi128ELi8ES3_EELb0ELb1ELb0ELb0ELb1ELb1ELb0EEEvNS_16Flash_bwd_paramsE,(.L_x_1408 - _ZN5flash44flash_bwd_dq_dk_dv_loop_seqk_parallel_kernelI23Flash_bwd_kernel_traitsILi64ELi128ELi128ELi8ELi4ELi4ELi4ELb0ELb0EN7cutlass10bfloat16_tE19Flash_kernel_traitsILi64ELi128ELi128ELi8ES3_EELb0ELb1ELb0ELb0ELb1ELb1ELb0EEEvNS_16Flash_bwd_paramsE)
        .other          _ZN5flash44flash_bwd_dq_dk_dv_loop_seqk_parallel_kernelI23Flash_bwd_kernel_traitsILi64ELi128ELi128ELi8ELi4ELi4ELi4ELb0ELb0EN7cutlass10bfloat16_tE19Flash_kernel_traitsILi64ELi128ELi128ELi8ES3_EELb0ELb1ELb0ELb0ELb1ELb1ELb0EEEvNS_16Flash_bwd_paramsE,@"STO_CUDA_ENTRY STV_DEFAULT"
_ZN5flash44flash_bwd_dq_dk_dv_loop_seqk_parallel_kernelI23Flash_bwd_kernel_traitsILi64ELi128ELi128ELi8ELi4ELi4ELi4ELb0ELb0EN7cutlass10bfloat16_tE19Flash_kernel_traitsILi64ELi128ELi128ELi8ES3_EELb0ELb1ELb0ELb0ELb1ELb1ELb0EEEvNS_16Flash_bwd_paramsE:
.text._ZN5flash44flash_bwd_dq_dk_dv_loop_seqk_parallel_kernelI23Flash_bwd_kernel_traitsILi64ELi128ELi128ELi8ELi4ELi4ELi4ELb0ELb0EN7cutlass10bfloat16_tE19Flash_kernel_traitsILi64ELi128ELi128ELi8ES3_EELb0ELb1ELb0ELb0ELb1ELb1ELb0EEEvNS_16Flash_bwd_paramsE:
        /* <DEDUP_REMOVED lines=10> */
[----:B------:R-:W1:Y:S01]  /*00a0*/  LDCU.64 UR8, c[0x0][0x478] ;  /* 0x00008f00ff0877ac */ /* 0x000e620008000a00 */
[----:B------:R-:W-:Y:S01]  /*00b0*/  S2UR UR22, SR_CgaCtaId ;  /* 0x00000000001679c3 */ /* 0x000fe20000008800 */
[----:B------:R-:W2:Y:S01]  /*00c0*/  LDCU.64 UR10, c[0x0][0x470] ;  /* 0x00008e00ff0a77ac */ /* 0x000ea20008000a00 */
[----:B------:R-:W3:Y:S06]  /*00d0*/  LDCU.64 UR28, c[0x0][0x358] ;  /* 0x00006b00ff1c77ac */ /* 0x000eec0008000a00 */
[----:B------:R-:W4:Y:S01]  /*00e0*/  S2UR UR21, SR_CgaCtaId ;  /* 0x00000000001579c3 */ /* 0x000f220000008800 */
[----:B------:R-:W-:Y:S01]  /*00f0*/  UMOV UR25, URZ ;  /* 0x000000ff00197c82 */ /* 0x000fe20008000000 */
[----:B------:R-:W-:-:S06]  /*0100*/  UMOV UR26, URZ ;  /* 0x000000ff001a7c82 */ /* 0x000fcc0008000000 */
[----:B------:R-:W3:Y:S01]  /*0110*/  S2UR UR38, SR_CTAID.Y ;  /* 0x00000000002679c3 */ /* 0x000ee20000002600 */
[----:B-1----:R-:W-:-:S04]  /*0120*/  UISETP.NE.U32.AND UP3, UPT, UR8, URZ, UPT ;  /* 0x000000ff0800728c */ /* 0x002fc8000bf65070 */
[----:B------:R-:W-:Y:S02]  /*0130*/  UISETP.NE.AND.EX UP3, UPT, UR9, URZ, UPT, UP3 ;  /* 0x000000ff0900728c */ /* 0x000fe4000bf65330 */
[----:B--2---:R-:W-:Y:S01]  /*0140*/  UISETP.NE.U32.AND UP4, UPT, UR10, URZ, UPT ;  /* 0x000000ff0a00728c */ /* 0x004fe2000bf85070 */
[----:B------:R-:W1:Y:S03]  /*0150*/  S2UR UR24, SR_CTAID.Z ;  /* 0x00000000001879c3 */ /* 0x000e660000002700 */
[----:B------:R-:W-:-:S05]  /*0160*/  UISETP.NE.AND.EX UP4, UPT, UR11, URZ, UPT, UP4 ;  /* 0x000000ff0b00728c */ /* 0x000fca000bf85340 */
[----:B------:R-:W2:Y:S01]  /*0170*/  @!UP3 LDCU.64 UR4, c[0x0][0x488] ;  /* 0x00009100ff04b7ac */ /* 0x000ea20008000a00 */
[----:B------:R-:W1:Y:S01]  /*0180*/  S2UR UR20, SR_CTAID.Y ;  /* 0x00000000001479c3 */ /* 0x000e620000002600 */
[----:B------:R-:W5:Y:S07]  /*0190*/  @!UP3 LDCU.64 UR18, c[0x0][0x438] ;  /* 0x00008700ff12b7ac */ /* 0x000f6e0008000a00 */
[----:B------:R-:W1:Y:S01]  /*01a0*/  S2UR UR23, SR_CTAID.Z ;  /* 0x00000000001779c3 */ /* 0x000e620000002700 */
[----:B--2---:R-:W-:-:S03]  /*01b0*/  @!UP3 UISETP.NE.U32.AND UP0, UPT, UR4, URZ, UPT ;  /* 0x000000ff0400b28c */ /* 0x004fc6000bf05070 */
[----:B------:R-:W-:Y:S01]  /*01c0*/  UMOV UR4, 0x400 ;  /* 0x0000040000047882 */ /* 0x000fe20000000000 */
[----:B------:R-:W-:Y:S02]  /*01d0*/  @!UP3 UISETP.NE.AND.EX UP0, UPT, UR5, URZ, UPT, UP0 ;  /* 0x000000ff0500b28c */ /* 0x000fe4000bf05300 */
[----:B----4-:R-:W-:Y:S01]  /*01e0*/  ULEA UR21, UR21, UR4, 0x18 ;  /* 0x0000000415157291 */ /* 0x010fe2000f8ec0ff */
[----:B------:R-:W-:Y:S01]  /*01f0*/  UMOV UR5, 0x400 ;  /* 0x0000040000057882 */ /* 0x000fe20000000000 */
[----:B-----5:R-:W-:Y:S02]  /*0200*/  @!UP3 USEL UR27, UR19, URZ, UP0 ;  /* 0x000000ff131bb287 */ /* 0x020fe40008000000 */
[----:B------:R-:W-:Y:S01]  /*0210*/  ULEA UR22, UR22, UR5, 0x18 ;  /* 0x0000000516167291 */ /* 0x000fe2000f8ec0ff */
[----:B---3--:R-:W-:-:S11]  /*0220*/  UMOV UR19, 0xffffc000 ;  /* 0xffffc00000137882 */ /* 0x008fd60000000000 */
.L_x_316:
[----:B------:R-:W-:Y:S01]  /*0230*/  @UP4 ULEA UR6, UP1, UR38, UR10, 0x2 ;  /* 0x0000000a26064291 */ /* 0x000fe2000f8210ff */
[----:B------:R-:W-:Y:S01]  /*0240*/  PLOP3.LUT P1, PT, PT, PT, UP4, 0x80, 0x8 ;  /* 0x000000000008781c */ /* 0x000fe20003f2f048 */
[----:B------:R-:W-:Y:S01]  /*0250*/  @UP3 ULEA UR4, UP0, UR38, UR8, 0x2 ;  /* 0x0000000826043291 */ /* 0x000fe2000f8010ff */
[----:B------:R-:W-:Y:S01]  /*0260*/  PLOP3.LUT P0, PT, PT, PT, UP3, 0x80, 0x8 ;  /* 0x000000000008781c */ /* 0x000fe20003f0f038 */
[----:B------:R-:W-:Y:S02]  /*0270*/  @UP4 ULEA.HI.X UR7, UR38, UR11, URZ, 0x2, UP1 ;  /* 0x0000000b26074291 */ /* 0x000fe400088f14ff */
[----:B------:R-:W-:Y:S01]  /*0280*/  @UP3 ULEA.HI.X UR5, UR38, UR9, URZ, 0x2, UP0 ;  /* 0x0000000926053291 */ /* 0x000fe200080f14ff */
[----:B----4-:R-:W-:Y:S02]  /*0290*/  IMAD.U32 R4, RZ, RZ, UR6 ;  /* 0x00000006ff047e24 */ /* 0x010fe4000f8e00ff */
[----:B------:R-:W-:Y:S02]  /*02a0*/  IMAD.U32 R2, RZ, RZ, UR4 ;  /* 0x00000004ff027e24 */ /* 0x000fe4000f8e00ff */
[----:B------:R-:W-:-:S02]  /*02b0*/  IMAD.U32 R5, RZ, RZ, UR7 ;  /* 0x00000007ff057e24 */ /* 0x000fc4000f8e00ff */
[----:B------:R-:W-:-:S03]  /*02c0*/  IMAD.U32 R3, RZ, RZ, UR5 ;  /* 0x00000005ff037e24 */ /* 0x000fc6000f8e00ff */
[----:B------:R-:W2:Y:S04]  /*02d0*/  @P1 LDG.E R4, desc[UR28][R4.64] ;  /* 0x0000001c04041981 */ /* 0x000ea8000c1e1900 */
[----:B------:R-:W3:Y:S01]  /*02e0*/  @P0 LDG.E R0, desc[UR28][R2.64] ;  /* 0x0000001c02000981 */ /* 0x000ee2000c1e1900 */
[----:B------:R-:W-:Y:S01]  /*02f0*/  UMOV UR37, URZ ;  /* 0x000000ff00257c82 */ /* 0x000fe20008000000 */
[----:B------:R-:W-:Y:S01]  /*0300*/  USHF.L.U32 UR31, UR30, 0x7, URZ ;  /* 0x000000071e1f7899 */ /* 0x000fe200080006ff */
[----:B--2---:R-:W-:Y:S02]  /*0310*/  @P1 R2UR UR37, R4 ;  /* 0x00000000042512ca */ /* 0x004fe400000e0000 */
[----:B---3--:R-:W-:-:S13]  /*0320*/  @P0 R2UR UR36, R0 ;  /* 0x00000000002402ca */ /* 0x008fda00000e0000 */
[----:B------:R-:W-:Y:S02]  /*0330*/  @UP3 UIADD3 UR36, UPT, UPT, UR36, -UR37, URZ ;  /* 0x8000002524243290 */ /* 0x000fe4000fffe0ff */
[----:B------:R-:W-:-:S04]  /*0340*/  @!UP3 UIADD3 UR36, UPT, UPT, UR27, UR18, -UR37 ;  /* 0x000000121b24b290 */ /* 0x000fc8000fffe825 */
[----:B------:R-:W-:-:S09]  /*0350*/  UISETP.GE.AND UP0, UPT, UR31, UR36, UPT ;  /* 0x000000241f00728c */ /* 0x000fd2000bf06270 */
[----:B-----5:R-:W-:Y:S05]  /*0360*/  BRA.U UP0, `(.L_x_309) ;  /* 0x0000007500747547 */ /* 0x020fea000b800000 */
[----:B------:R-:W2:Y:S01]  /*0370*/  LDC R5, c[0x0][0x3e8] ;  /* 0x0000fa00ff057b82 */ /* 0x000ea20000000800 */
[----:B------:R-:W3:Y:S01]  /*0380*/  S2R R6, SR_CTAID.Z ;  /* 0x0000000000067919 */ /* 0x000ee20000002700 */
[----:B------:R-:W4:Y:S01]  /*0390*/  LDCU.U8 UR4, c[0x0][0x548] ;  /* 0x0000a900ff0477ac */ /* 0x000f220008000000 */
[----:B------:R-:W5:Y:S01]  /*03a0*/  LDCU UR32, c[0x0][0x434] ;  /* 0x00008680ff2077ac */ /* 0x000f620008000800 */
[----:B------:R-:W1:Y:S01]  /*03b0*/  LDCU.U8 UR40, c[0x0][0x5f0] ;  /* 0x0000be00ff2877ac */ /* 0x000e620008000000 */
[----:B------:R-:W-:Y:S02]  /*03c0*/  USHF.L.U32 UR41, UR38, 0x7, URZ ;  /* 0x0000000726297899 */ /* 0x000fe400080006ff */
[----:B----4-:R-:W-:Y:S01]  /*03d0*/  UISETP.NE.AND UP0, UPT, UR4, URZ, UPT ;  /* 0x000000ff0400728c */ /* 0x010fe2000bf05270 */
[----:B--2---:R-:W-:Y:S01]  /*03e0*/  IABS R0, R5 ;  /* 0x0000000500007213 */ /* 0x004fe20000000000 */
[----:B-----5:R-:W-:-:S04]  /*03f0*/  UIADD3 UR5, UPT, UPT, UR32, 0x7f, URZ ;  /* 0x0000007f20057890 */ /* 0x020fc8000fffe0ff */
[----:B------:R-:W-:Y:S01]  /*0400*/  IMAD.MOV.U32 R4, RZ, RZ, R0 ;  /* 0x000000ffff047224 */ /* 0x000fe200078e0000 */
[----:B------:R-:W-:-:S04]  /*0410*/  USHF.R.S32.HI UR35, URZ, 0x1f, UR5 ;  /* 0x0000001fff237899 */ /* 0x000fc80008011405 */
[----:B------:R-:W1:Y:S01]  /*0420*/  @UP0 LDCU UR34, c[0x0][0x454] ;  /* 0x00008a80ff2207ac */ /* 0x000e620008000800 */
[----:B------:R-:W2:Y:S01]  /*0430*/  I2F.RP R2, R4 ;  /* 0x0000000400027306 */ /* 0x000ea20000209400 */
[----:B---3--:R-:W-:Y:S01]  /*0440*/  IABS R6, R6 ;  /* 0x0000000600067213 */ /* 0x008fe20000000000 */
[----:B------:R-:W3:Y:S01]  /*0450*/  @!UP0 LDCU UR4, c[0x0][0x3e0] ;  /* 0x00007c00ff0487ac */ /* 0x000ee20008000800 */
[----:B------:R-:W-:-:S04]  /*0460*/  ULEA.HI UR35, UR35, UR5, URZ, 0x7 ;  /* 0x0000000523237291 */ /* 0x000fc8000f8f38ff */
[----:B------:R-:W-:Y:S01]  /*0470*/  USHF.R.S32.HI UR35, URZ, 0x7, UR35 ;  /* 0x00000007ff237899 */ /* 0x000fe20008011423 */
[----:B--2---:R-:W2:Y:S01]  /*0480*/  MUFU.RCP R2, R2 ;  /* 0x0000000200027308 */ /* 0x004ea20000001000 */
[----:B-1----:R-:W-:Y:S02]  /*0490*/  @UP0 UIMAD UR34, UR24, UR34, URZ ;  /* 0x00000022182202a4 */ /* 0x002fe4000f8e02ff */
[----:B---3--:R-:W-:Y:S02]  /*04a0*/  @!UP0 UIMAD UR4, UR38, UR4, UR24 ;  /* 0x00000004260482a4 */ /* 0x008fe4000f8e0218 */
[----:B------:R-:W-:Y:S02]  /*04b0*/  @UP0 UIMAD UR34, UR38, UR32, UR34 ;  /* 0x00000020262202a4 */ /* 0x000fe4000f8e0222 */
[----:B------:R-:W-:Y:S01]  /*04c0*/  @!UP0 UIMAD UR34, UR4, UR32, URZ ;  /* 0x00000020042282a4 */ /* 0x000fe2000f8e02ff */
[----:B--2---:R-:W-:-:S04]  /*04d0*/  VIADD R2, R2, 0xffffffe ;  /* 0x0ffffffe02027836 */ /* 0x004fc80000000000 */
        /* <DEDUP_REMOVED lines=10> */
[----:B------:R-:W-:Y:S01]  /*0580*/  @!P1 IMAD.IADD R2, R2, 0x1, -R4 ;  /* 0x0000000102029824 */ /* 0x000fe200078e0a04 */
[----:B------:R-:W-:Y:S02]  /*0590*/  @!P1 IADD3 R0, PT, PT, R0, 0x1, RZ ;  /* 0x0000000100009810 */ /* 0x000fe40007ffe0ff */
[C---:B------:R-:W-:Y:S02]  /*05a0*/  ISETP.NE.AND P1, PT, R5.reuse, RZ, PT ;  /* 0x000000ff0500720c */ /* 0x040fe40003f25270 */
[----:B------:R-:W-:Y:S02]  /*05b0*/  ISETP.GE.U32.AND P2, PT, R2, R4, PT ;  /* 0x000000040200720c */ /* 0x000fe40003f46070 */
[----:B------:R-:W-:-:S04]  /*05c0*/  LOP3.LUT R2, R5, UR24, RZ, 0x3c, !PT ;  /* 0x0000001805027c12 */ /* 0x000fc8000f8e3cff */
[----:B------:R-:W-:-:S07]  /*05d0*/  ISETP.GE.AND P0, PT, R2, RZ, PT ;  /* 0x000000ff0200720c */ /* 0x000fce0003f06270 */
[----:B------:R-:W-:-:S06]  /*05e0*/  @P2 VIADD R0, R0, 0x1 ;  /* 0x0000000100002836 */ /* 0x000fcc0000000000 */
[----:B------:R-:W-:Y:S02]  /*05f0*/  @!P0 IADD3 R0, PT, PT, -R0, RZ, RZ ;  /* 0x000000ff00008210 */ /* 0x000fe40007ffe1ff */
[----:B------:R-:W-:-:S04]  /*0600*/  @!P1 LOP3.LUT R0, RZ, R5, RZ, 0x33, !PT ;  /* 0x00000005ff009212 */ /* 0x000fc800078e33ff */
[----:B------:R-:W-:Y:S01]  /*0610*/  SHF.R.S32.HI R12, RZ, 0x1f, R0 ;  /* 0x0000001fff0c7819 */ /* 0x000fe20000011400 */
[----:B------:R-:W-:Y:S06]  /*0620*/  BRA.U !UP0, `(.L_x_310) ;  /* 0x00000001081c7547 */ /* 0x000fec000b800000 */
[----:B------:R-:W1:Y:S01]  /*0630*/  LDCU UR5, c[0x0][0x430] ;  /* 0x00008600ff0577ac */ /* 0x000e620008000800 */
[----:B------:R-:W1:Y:S01]  /*0640*/  LDCU UR4, c[0x0][0x454] ;  /* 0x00008a80ff0477ac */ /* 0x000e620008000800 */
[----:B------:R-:W2:Y:S01]  /*0650*/  LDCU UR42, c[0x0][0x444] ;  /* 0x00008880ff2a77ac */ /* 0x000ea20008000800 */
[----:B-1----:R-:W-:Y:S02]  /*0660*/  ULEA UR4, UR5, UR4, 0x7 ;  /* 0x0000000405047291 */ /* 0x002fe4000f8e38ff */
[----:B--2---:R-:W-:-:S04]  /*0670*/  UIMAD UR33, UR38, UR42, UR41 ;  /* 0x0000002a262172a4 */ /* 0x004fc8000f8e0229 */
[----:B------:R-:W-:Y:S01]  /*0680*/  UIMAD UR33, UR4, UR24, UR33 ;  /* 0x00000018042172a4 */ /* 0x000fe2000f8e0221 */
[----:B------:R-:W-:Y:S11]  /*0690*/  BRA `(.L_x_311) ;  /* 0x0000000000107947 */ /* 0x000ff60003800000 */
.L_x_310:
[----:B------:R-:W1:Y:S01]  /*06a0*/  LDCU UR33, c[0x0][0x3e0] ;  /* 0x00007c00ff2177ac */ /* 0x000e620008000800 */
[----:B------:R-:W2:Y:S01]  /*06b0*/  LDCU UR42, c[0x0][0x444] ;  /* 0x00008880ff2a77ac */ /* 0x000ea20008000800 */
[----:B-1----:R-:W-:-:S04]  /*06c0*/  UIMAD UR33, UR38, UR33, UR24 ;  /* 0x00000021262172a4 */ /* 0x002fc8000f8e0218 */
[----:B--2---:R-:W-:-:S12]  /*06d0*/  UIMAD UR33, UR33, UR42, URZ ;  /* 0x0000002a212172a4 */ /* 0x004fd8000f8e02ff */
.L_x_311:
[----:B------:R-:W1:Y:S01]  /*06e0*/  S2R R175, SR_TID.X ;  /* 0x0000000000af7919 */ /* 0x000e620000002100 */
[----:B------:R-:W2:Y:S01]  /*06f0*/  LDCU.64 UR16, c[0x0][0x588] ;  /* 0x0000b100ff1077ac */ /* 0x000ea20008000a00 */
[----:B------:R-:W-:Y:S01]  /*0700*/  IMAD.MOV.U32 R7, RZ, RZ, RZ ;  /* 0x000000ffff077224 */ /* 0x000fe200078e00ff */
[----:B------:R-:W3:Y:S01]  /*0710*/  LDC R29, c[0x0][0x44c] ;  /* 0x00011300ff1d7b82 */ /* 0x000ee20000000800 */
[----:B------:R-:W4:Y:S01]  /*0720*/  S2R R30, SR_CTAID.X ;  /* 0x00000000001e7919 */ /* 0x000f220000002500 */
[----:B------:R-:W5:Y:S01]  /*0730*/  LDCU.64 UR12, c[0x0][0x3a0] ;  /* 0x00007400ff0c77ac */ /* 0x000f620008000a00 */
[----:B------:R-:W-:Y:S02]  /*0740*/  ISETP.NE.AND P3, PT, RZ, UR40, PT ;  /* 0x00000028ff007c0c */ /* 0x000fe4000bf65270 */
[----:B------:R-:W-:Y:S02]  /*0750*/  CS2R R126, SRZ ;  /* 0x00000000007e7805 */ /* 0x000fe4000001ff00 */
[----:B------:R-:W-:Y:S01]  /*0760*/  CS2R R124, SRZ ;  /* 0x00000000007c7805 */ /* 0x000fe2000001ff00 */
[----:B------:R-:W1:Y:S01]  /*0770*/  LDCU.64 UR4, c[0x0][0x3a8] ;  /* 0x00007500ff0477ac */ /* 0x000e620008000a00 */
[----:B------:R-:W-:Y:S01]  /*0780*/  CS2R R130, SRZ ;  /* 0x0000000000827805 */ /* 0x000fe2000001ff00 */
[----:B------:R-:W4:Y:S01]  /*0790*/  LDC.64 R22, c[0x0][0x3b0] ;  /* 0x0000ec00ff167b82 */ /* 0x000f220000000a00 */
[----:B------:R-:W-:Y:S01]  /*07a0*/  CS2R R128, SRZ ;  /* 0x0000000000807805 */ /* 0x000fe2000001ff00 */
[----:B------:R-:W3:Y:S01]  /*07b0*/  LDCU UR39, c[0x0][0x3e0] ;  /* 0x00007c00ff2777ac */ /* 0x000ee20008000800 */
[----:B------:R-:W-:-:S02]  /*07c0*/  CS2R R122, SRZ ;  /* 0x00000000007a7805 */ /* 0x000fc4000001ff00 */
[----:B------:R-:W-:Y:S02]  /*07d0*/  CS2R R120, SRZ ;  /* 0x0000000000787805 */ /* 0x000fe4000001ff00 */
[----:B------:R-:W-:Y:S01]  /*07e0*/  CS2R R118, SRZ ;  /* 0x0000000000767805 */ /* 0x000fe2000001ff00 */
[----:B------:R-:W-:Y:S01]  /*07f0*/  USHF.R.S32.HI UR44, URZ, 0x1f, UR42 ;  /* 0x0000001fff2c7899 */ /* 0x000fe2000801142a */
[----:B------:R-:W-:Y:S01]  /*0800*/  CS2R R116, SRZ ;  /* 0x0000000000747805 */ /* 0x000fe2000001ff00 */
[----:B--2---:R-:W-:Y:S01]  /*0810*/  IMAD.U32 R4, RZ, RZ, UR16 ;  /* 0x00000010ff047e24 */ /* 0x004fe2000f8e00ff */
[----:B------:R-:W2:Y:S01]  /*0820*/  LDCU.64 UR6, c[0x0][0x3d0] ;  /* 0x00007a00ff0677ac */ /* 0x000ea20008000a00 */
[----:B------:R-:W-:Y:S01]  /*0830*/  IMAD.U32 R10, RZ, RZ, UR17 ;  /* 0x00000011ff0a7e24 */ /* 0x000fe2000f8e00ff */
[----:B------:R-:W4:Y:S01]  /*0840*/  LDC.64 R16, c[0x0][0x590] ;  /* 0x00016400ff107b82 */ /* 0x000f220000000a00 */
[----:B-----5:R-:W-:Y:S01]  /*0850*/  IMAD.U32 R8, RZ, RZ, UR13 ;  /* 0x0000000dff087e24 */ /* 0x020fe2000f8e00ff */
[----:B------:R-:W-:Y:S01]  /*0860*/  UIMAD.WIDE.U32 UR42, UR38, UR42, URZ ;  /* 0x0000002a262a72a5 */ /* 0x000fe2000f8e00ff */
[----:B------:R-:W-:Y:S01]  /*0870*/  CS2R R110, SRZ ;  /* 0x00000000006e7805 */ /* 0x000fe2000001ff00 */
[----:B------:R-:W-:Y:S01]  /*0880*/  UIMAD UR44, UR44, UR38, URZ ;  /* 0x000000262c2c72a4 */ /* 0x000fe2000f8e02ff */
[----:B-1----:R-:W-:Y:S01]  /*0890*/  IMAD.U32 R9, RZ, RZ, UR4 ;  /* 0x00000004ff097e24 */ /* 0x002fe2000f8e00ff */
[----:B------:R-:W1:Y:S01]  /*08a0*/  LDCU.64 UR14, c[0x0][0x460] ;  /* 0x00008c00ff0e77ac */ /* 0x000e620008000a00 */
[----:B------:R-:W-:Y:S01]  /*08b0*/  CS2R R108, SRZ ;  /* 0x00000000006c7805 */ /* 0x000fe2000001ff00 */
[----:B------:R-:W5:Y:S01]  /*08c0*/  LDC.64 R14, c[0x0][0x5f8] ;  /* 0x00017e00ff0e7b82 */ /* 0x000f620000000a00 */
[----:B---3--:R-:W-:Y:S01]  /*08d0*/  IMAD R28, R29, UR39, RZ ;  /* 0x000000271d1c7c24 */ /* 0x008fe2000f8e02ff */
[--C-:B------:R-:W-:Y:S01]  /*08e0*/  SHF.R.U32.HI R31, RZ, 0x1, R175.reuse ;  /* 0x00000001ff1f7819 */ /* 0x100fe200000116af */
[----:B------:R-:W-:Y:S01]  /*08f0*/  IMAD.SHL.U32 R231, R175, 0x8, RZ ;  /* 0x00000008afe77824 */ /* 0x000fe200078e00ff */
[----:B------:R-:W-:Y:S01]  /*0900*/  SHF.R.U32.HI R3, RZ, 0x2, R175 ;  /* 0x00000002ff037819 */ /* 0x000fe200000116af */
[----:B------:R-:W-:Y:S01]  /*0910*/  UIADD3 UR44, UPT, UPT, UR43, UR44, URZ ;  /* 0x0000002c2b2c7290 */ /* 0x000fe2000fffe0ff */
[----:B------:R-:W-:Y:S01]  /*0920*/  LOP3.LUT R2, R31, 0x30, RZ, 0xc0, !PT ;  /* 0x000000301f027812 */ /* 0x000fe200078ec0ff */
[----:B------:R-:W-:Y:S01]  /*0930*/  USHF.R.S32.HI UR16, URZ, 0x1f, UR39 ;  /* 0x0000001fff107899 */ /* 0x000fe20008011427 */
[----:B------:R-:W-:Y:S01]  /*0940*/  LOP3.LUT R157, R231, 0x38, RZ, 0xc0, !PT ;  /* 0x00000038e79d7812 */ /* 0x000fe200078ec0ff */
[----:B------:R-:W-:Y:S01]  /*0950*/  UIMAD UR17, UR44, UR39, URZ ;  /* 0x000000272c1172a4 */ /* 0x000fe2000f8e02ff */
[----:B------:R-:W-:Y:S01]  /*0960*/  LOP3.LUT R236, R2, 0x7, R3, 0xf8, !PT ;  /* 0x0000000702ec7812 */ /* 0x000fe200078ef803 */
[----:B------:R-:W-:Y:S01]  /*0970*/  IMAD.U32 R2, RZ, RZ, UR12 ;  /* 0x0000000cff027e24 */ /* 0x000fe2000f8e00ff */
[----:B------:R-:W-:Y:S01]  /*0980*/  UIMAD.WIDE.U32 UR12, UR42, UR39, URZ ;  /* 0x000000272a0c72a5 */ /* 0x000fe2000f8e00ff */
[----:B------:R-:W-:Y:S01]  /*0990*/  IMAD.MOV.U32 R6, RZ, RZ, R157 ;  /* 0x000000ffff067224 */ /* 0x000fe200078e009d */
[----:B------:R-:W-:Y:S01]  /*09a0*/  UIMAD UR16, UR16, UR42, UR17 ;  /* 0x0000002a101072a4 */ /* 0x000fe2000f8e0211 */
[----:B------:R-:W3:Y:S01]  /*09b0*/  LDC.64 R24, c[0x0][0x598] ;  /* 0x00016600ff187b82 */ /* 0x000ee20000000a00 */
[----:B------:R-:W-:Y:S01]  /*09c0*/  UIADD3 UR17, UPT, UPT, UR35, -0x1, URZ ;  /* 0xffffffff23117890 */ /* 0x000fe2000fffe0ff */
[----:B------:R-:W-:Y:S01]  /*09d0*/  IMAD.WIDE.U32 R4, R4, UR38, R6 ;  /* 0x0000002604047c25 */ /* 0x000fe2000f8e0006 */
[----:B------:R-:W-:Y:S01]  /*09e0*/  UIADD3 UR13, UPT, UPT, UR13, UR16, URZ ;  /* 0x000000100d0d7290 */ /* 0x000fe2000fffe0ff */
[----:B------:R-:W-:Y:S01]  /*09f0*/  LOP3.LUT R13, R175, 0x1f, RZ, 0xc0, !PT ;  /* 0x0000001faf0d7812 */ /* 0x000fe200078ec0ff */
[----:B------:R-:W-:Y:S01]  /*0a00*/  USHF.L.U32 UR16, UR17, 0x7, URZ ;  /* 0x0000000711107899 */ /* 0x000fe200080006ff */
[----:B------:R-:W-:Y:S01]  /*0a10*/  IMAD R11, R10, UR38, R5 ;  /* 0x000000260a0b7c24 */ /* 0x000fe2000f8e0205 */
[----:B-1----:R-:W-:Y:S01]  /*0a20*/  UISETP.NE.U32.AND UP0, UPT, UR14, URZ, UPT ;  /* 0x000000ff0e00728c */ /* 0x002fe2000bf05070 */
[----:B------:R-:W-:Y:S01]  /*0a30*/  IMAD.U32 R5, RZ, RZ, UR5 ;  /* 0x00000005ff057e24 */ /* 0x000fe2000f8e00ff */
[----:B------:R-:W1:Y:S01]  /*0a40*/  LDCU.64 UR4, c[0x0][0x3d8] ;  /* 0x00007b00ff0477ac */ /* 0x000e620008000a00 */
[----:B------:R-:W-:Y:S01]  /*0a50*/  IMAD.WIDE.U32 R2, R2, UR38, R6 ;  /* 0x0000002602027c25 */ /* 0x000fe2000f8e0006 */
[----:B------:R-:W-:-:S02]  /*0a60*/  CS2R R114, SRZ ;  /* 0x0000000000727805 */ /* 0x000fc4000001ff00 */
[----:B------:R-:W-:Y:S01]  /*0a70*/  CS2R R112, SRZ ;  /* 0x0000000000707805 */ /* 0x000fe2000001ff00 */
[----:B------:R-:W-:Y:S01]  /*0a80*/  UISETP.NE.AND.EX UP0, UPT, UR15, URZ, UPT, UP0 ;  /* 0x000000ff0f00728c */ /* 0x000fe2000bf05300 */
[----:B------:R-:W-:Y:S01]  /*0a90*/  IMAD.WIDE.U32 R6, R9, UR38, R6 ;  /* 0x0000002609067c25 */ /* 0x000fe2000f8e0006 */
[----:B------:R-:W-:Y:S01]  /*0aa0*/  SHF.R.S32.HI R9, RZ, 0x1f, R29 ;  /* 0x0000001fff097819 */ /* 0x000fe2000001141d */
[----:B------:R-:W-:Y:S01]  /*0ab0*/  ULOP3.LUT UR17, UR17, 0x80000001, URZ, 0xc0, !UPT ;  /* 0x8000000111117892 */ /* 0x000fe2000f8ec0ff */
[----:B------:R-:W-:Y:S01]  /*0ac0*/  CS2R R106, SRZ ;  /* 0x00000000006a7805 */ /* 0x000fe2000001ff00 */
[----:B------:R-:W-:Y:S01]  /*0ad0*/  IMAD R5, R5, UR38, R7 ;  /* 0x0000002605057c24 */ /* 0x000fe2000f8e0207 */
[----:B------:R-:W-:Y:S01]  /*0ae0*/  USEL UR41, UR41, URZ, UP0 ;  /* 0x000000ff29297287 */ /* 0x000fe20008000000 */
[----:B------:R-:W-:Y:S01]  /*0af0*/  IMAD R3, R8, UR38, R3 ;  /* 0x0000002608037c24 */ /* 0x000fe2000f8e0203 */
[----:B------:R-:W-:Y:S01]  /*0b00*/  UISETP.NE.AND UP1, UPT, UR17, 0x1, UPT ;  /* 0x000000011100788c */ /* 0x000fe2000bf25270 */
[----:B--2---:R-:W-:Y:S01]  /*0b10*/  IMAD R7, R12, UR6, RZ ;  /* 0x000000060c077c24 */ /* 0x004fe2000f8e02ff */
[----:B------:R-:W-:Y:S01]  /*0b20*/  UIADD3 UR41, UP0, UPT, UR16, UR41, URZ ;  /* 0x0000002910297290 */ /* 0x000fe2000ff1e0ff */
[C---:B------:R-:W-:Y:S01]  /*0b30*/  IMAD.WIDE.U32 R18, R0.reuse, UR6, R2 ;  /* 0x0000000600127c25 */ /* 0x040fe2000f8e0002 */
[----:B------:R-:W-:Y:S01]  /*0b40*/  UIADD3 UR34, UPT, UPT, UR16, UR34, URZ ;  /* 0x0000002210227290 */ /* 0x000fe2000fffe0ff */
[----:B------:R-:W-:Y:S01]  /*0b50*/  CS2R R104, SRZ ;  /* 0x0000000000687805 */ /* 0x000fe2000001ff00 */
[----:B------:R-:W-:Y:S01]  /*0b60*/  UIADD3 UR33, UPT, UPT, UR16, UR33, URZ ;  /* 0x0000002110217290 */ /* 0x000fe2000fffe0ff */
[----:B------:R-:W-:Y:S01]  /*0b70*/  IMAD R26, R0, UR7, R7 ;  /* 0x00000007001a7c24 */ /* 0x000fe2000f8e0207 */
[----:B------:R-:W2:Y:S01]  /*0b80*/  LDCU.64 UR6, c[0x0][0x398] ;  /* 0x00007300ff0677ac */ /* 0x000ea20008000a00 */
[C---:B------:R-:W-:Y:S01]  /*0b90*/  IMAD R2, R29.reuse, UR24, RZ ;  /* 0x000000181d027c24 */ /* 0x040fe2000f8e02ff */
[----:B------:R-:W-:Y:S01]  /*0ba0*/  CS2R R102, SRZ ;  /* 0x0000000000667805 */ /* 0x000fe2000001ff00 */
[----:B------:R-:W-:Y:S01]  /*0bb0*/  IMAD.MOV.U32 R10, RZ, RZ, R4 ;  /* 0x000000ffff0a7224 */ /* 0x000fe200078e0004 */
[----:B------:R-:W-:Y:S01]  /*0bc0*/  CS2R R100, SRZ ;  /* 0x0000000000647805 */ /* 0x000fe2000001ff00 */
[----:B------:R-:W-:Y:S01]  /*0bd0*/  IMAD R8, R29, UR13, RZ ;  /* 0x0000000d1d087c24 */ /* 0x000fe2000f8e02ff */
[----:B------:R-:W-:Y:S01]  /*0be0*/  USHF.R.S32.HI UR13, URZ, 0x1f, UR16 ;  /* 0x0000001fff0d7899 */ /* 0x000fe20008011410 */
[----:B------:R-:W-:Y:S01]  /*0bf0*/  IMAD.MOV.U32 R4, RZ, RZ, R6 ;  /* 0x000000ffff047224 */ /* 0x000fe200078e0006 */
[----:B------:R-:W-:Y:S01]  /*0c00*/  SHF.R.S32.HI R3, RZ, 0x1f, R2 ;  /* 0x0000001fff037819 */ /* 0x000fe20000011402 */
[----:B-1----:R-:W-:Y:S01]  /*0c10*/  IMAD R6, R12, UR4, RZ ;  /* 0x000000040c067c24 */ /* 0x002fe2000f8e02ff */
[----:B------:R-:W-:Y:S01]  /*0c20*/  CS2R R94, SRZ ;  /* 0x00000000005e7805 */ /* 0x000fe2000001ff00 */
[----:B------:R-:W-:Y:S01]  /*0c30*/  IMAD.WIDE.U32 R20, R0, UR4, R4 ;  /* 0x0000000400147c25 */ /* 0x000fe2000f8e0004 */
[----:B------:R-:W-:-:S02]  /*0c40*/  CS2R R92, SRZ ;  /* 0x00000000005c7805 */ /* 0x000fc4000001ff00 */
[----:B------:R-:W-:Y:S02]  /*0c50*/  CS2R R98, SRZ ;  /* 0x0000000000627805 */ /* 0x000fe4000001ff00 */
[----:B------:R-:W-:Y:S01]  /*0c60*/  CS2R R96, SRZ ;  /* 0x0000000000607805 */ /* 0x000fe2000001ff00 */
[----:B------:R-:W-:Y:S01]  /*0c70*/  IMAD R27, R0, UR5, R6 ;  /* 0x00000005001b7c24 */ /* 0x000fe2000f8e0206 */
[----:B------:R-:W1:Y:S01]  /*0c80*/  LDCU.64 UR4, c[0x0][0x3c8] ;  /* 0x00007900ff0477ac */ /* 0x000e620008000a00 */
[----:B----4-:R-:W-:Y:S01]  /*0c90*/  IMAD R0, R22, UR13, RZ ;  /* 0x0000000d16007c24 */ /* 0x010fe2000f8e02ff */
[----:B------:R-:W-:Y:S01]  /*0ca0*/  CS2R R90, SRZ ;  /* 0x00000000005a7805 */ /* 0x000fe2000001ff00 */
[----:B------:R-:W-:Y:S01]  /*0cb0*/  IMAD R8, R9, UR12, R8 ;  /* 0x0000000c09087c24 */ /* 0x000fe2000f8e0208 */
[----:B------:R-:W-:Y:S01]  /*0cc0*/  SHF.R.U32.HI R9, RZ, 0x5, R175 ;  /* 0x00000005ff097819 */ /* 0x000fe200000116af */
[----:B------:R-:W-:Y:S01]  /*0cd0*/  IMAD.WIDE.U32 R6, R29, UR12, R2 ;  /* 0x0000000c1d067c25 */ /* 0x000fe2000f8e0002 */
[----:B------:R-:W-:-:S02]  /*0ce0*/  CS2R R88, SRZ ;  /* 0x0000000000587805 */ /* 0x000fc4000001ff00 */
[----:B------:R-:W-:Y:S02]  /*0cf0*/  CS2R R86, SRZ ;  /* 0x0000000000567805 */ /* 0x000fe4000001ff00 */
[----:B------:R-:W-:Y:S01]  /*0d00*/  CS2R R84, SRZ ;  /* 0x0000000000547805 */ /* 0x000fe2000001ff00 */
[----:B------:R-:W-:Y:S01]  /*0d10*/  IMAD.WIDE.U32 R2, R22, UR16, RZ ;  /* 0x0000001016027c25 */ /* 0x000fe2000f8e00ff */
[----:B------:R-:W-:Y:S02]  /*0d20*/  CS2R R78, SRZ ;  /* 0x00000000004e7805 */ /* 0x000fe4000001ff00 */
[----:B------:R-:W-:Y:S02]  /*0d30*/  CS2R R76, SRZ ;  /* 0x00000000004c7805 */ /* 0x000fe4000001ff00 */
[----:B------:R-:W-:Y:S01]  /*0d40*/  CS2R R82, SRZ ;  /* 0x0000000000527805 */ /* 0x000fe2000001ff00 */
[----:B------:R-:W-:Y:S01]  /*0d50*/  IMAD R0, R23, UR16, R0 ;  /* 0x0000001017007c24 */ /* 0x000fe2000f8e0200 */
[----:B------:R-:W-:Y:S01]  /*0d60*/  LOP3.LUT R2, R2, R157, RZ, 0xfc, !PT ;  /* 0x0000009d02027212 */ /* 0x000fe200078efcff */
[----:B------:R-:W-:Y:S01]  /*0d70*/  IMAD R13, R28, R9, R13 ;  /* 0x000000091c0d7224 */ /* 0x000fe200078e020d */
[----:B------:R-:W-:Y:S01]  /*0d80*/  CS2R R80, SRZ ;  /* 0x0000000000507805 */ /* 0x000fe2000001ff00 */
[----:B------:R-:W-:Y:S01]  /*0d90*/  IMAD.IADD R7, R7, 0x1, R8 ;  /* 0x0000000107077824 */ /* 0x000fe200078e0208 */
[----:B------:R-:W-:Y:S01]  /*0da0*/  CS2R R74, SRZ ;  /* 0x00000000004a7805 */ /* 0x000fe2000001ff00 */
[----:B------:R-:W-:Y:S01]  /*0db0*/  IMAD.IADD R3, R3, 0x1, R0 ;  /* 0x0000000103037824 */ /* 0x000fe200078e0200 */
[----:B------:R-:W-:Y:S01]  /*0dc0*/  CS2R R72, SRZ ;  /* 0x0000000000487805 */ /* 0x000fe2000001ff00 */
[----:B------:R-:W-:Y:S01]  /*0dd0*/  IMAD R4, R16, UR13, RZ ;  /* 0x0000000d10047c24 */ /* 0x000fe2000f8e02ff */
[----:B------:R-:W-:Y:S01]  /*0de0*/  UIADD3.X UR13, UPT, UPT, URZ, UR13, URZ, UP0, !UPT ;  /* 0x0000000dff0d7290 */ /* 0x000fe200087fe4ff */
[----:B--2---:R-:W-:Y:S01]  /*0df0*/  IMAD.U32 R0, RZ, RZ, UR6 ;  /* 0x00000006ff007e24 */ /* 0x004fe2000f8e00ff */
[----:B------:R-:W-:Y:S01]  /*0e00*/  CS2R R70, SRZ ;  /* 0x0000000000467805 */ /* 0x000fe2000001ff00 */
[----:B------:R-:W-:Y:S01]  /*0e10*/  IMAD.WIDE R8, R29, UR39, RZ ;  /* 0x000000271d087c25 */ /* 0x000fe2000f8e02ff */
[----:B------:R-:W-:-:S03]  /*0e20*/  CS2R R68, SRZ ;  /* 0x0000000000447805 */ /* 0x000fc6000001ff00 */
[----:B------:R-:W-:Y:S01]  /*0e30*/  IMAD.U32 R5, RZ, RZ, UR7 ;  /* 0x00000007ff057e24 */ /* 0x000fe2000f8e00ff */
[----:B------:R-:W2:Y:S01]  /*0e40*/  LDCU.64 UR6, c[0x0][0x550] ;  /* 0x0000aa00ff0677ac */ /* 0x000ea20008000a00 */
[----:B------:R-:W-:-:S04]  /*0e50*/  IMAD.WIDE.U32 R2, R0, UR38, R2 ;  /* 0x0000002600027c25 */ /* 0x000fc8000f8e0002 */
[----:B------:R-:W-:Y:S02]  /*0e60*/  IMAD R12, R9, UR41, RZ ;  /* 0x00000029090c7c24 */ /* 0x000fe4000f8e02ff */
[----:B------:R-:W-:Y:S02]  /*0e70*/  IMAD R4, R17, UR16, R4 ;  /* 0x0000001011047c24 */ /* 0x000fe4000f8e0204 */
[----:B------:R-:W-:-:S04]  /*0e80*/  IMAD.WIDE.U32 R10, R16, UR16, R10 ;  /* 0x00000010100a7c25 */ /* 0x000fc8000f8e000a */
[----:B------:R-:W-:Y:S02]  /*0e90*/  IMAD R5, R5, UR38, R3 ;  /* 0x0000002605057c24 */ /* 0x000fe4000f8e0203 */
[C---:B------:R-:W-:Y:S01]  /*0ea0*/  IMAD R12, R8.reuse, UR13, R12 ;  /* 0x0000000d080c7c24 */ /* 0x040fe2000f8e020c */
[----:B------:R-:W4:Y:S01]  /*0eb0*/  LDCU.64 UR12, c[0x0][0x380] ;  /* 0x00007000ff0c77ac */ /* 0x000f220008000a00 */
[----:B------:R-:W-:Y:S01]  /*0ec0*/  IMAD.WIDE.U32 R8, R8, UR41, R6 ;  /* 0x0000002908087c25 */ /* 0x000fe2000f8e0006 */
[----:B------:R-:W2:Y:S03]  /*0ed0*/  LDCU.64 UR40, c[0x0][0x5e8] ;  /* 0x0000bd00ff2877ac */ /* 0x000ea60008000a00 */
[----:B------:R-:W-:Y:S02]  /*0ee0*/  IMAD.IADD R3, R11, 0x1, R4 ;  /* 0x000000010b037824 */ /* 0x000fe400078e0204 */
[----:B-1----:R-:W-:-:S02]  /*0ef0*/  IMAD.U32 R0, RZ, RZ, UR4 ;  /* 0x00000004ff007e24 */ /* 0x002fc4000f8e00ff */
[----:B------:R-:W-:Y:S02]  /*0f00*/  IMAD.MOV.U32 R4, RZ, RZ, R2 ;  /* 0x000000ffff047224 */ /* 0x000fe400078e0002 */
[----:B-----5:R-:W-:-:S04]  /*0f10*/  IMAD.WIDE.U32 R6, R30, R14, RZ ;  /* 0x0000000e1e067225 */ /* 0x020fc800078e00ff */
[----:B------:R-:W-:Y:S01]  /*0f20*/  IMAD.MOV.U32 R2, RZ, RZ, R10 ;  /* 0x000000ffff027224 */ /* 0x000fe200078e000a */
[----:B------:R-:W-:Y:S01]  /*0f30*/  SEL R6, R6, RZ, P3 ;  /* 0x000000ff06067207 */ /* 0x000fe20001800000 */
[----:B------:R-:W-:Y:S01]  /*0f40*/  IMAD.WIDE.U32 R4, R0, UR24, R4 ;  /* 0x0000001800047c25 */ /* 0x000fe2000f8e0004 */
[----:B------:R-:W-:Y:S02]  /*0f50*/  @P3 BAR.SYNC.DEFER_BLOCKING 0x0 ;  /* 0x0000000000003b1d */ /* 0x000fe40000010000 */
[----:B------:R-:W-:Y:S01]  /*0f60*/  IADD3 R8, P1, P0, R13, R8, R6 ;  /* 0x000000080d087210 */ /* 0x000fe2000783e006 */
[----:B------:R-:W-:Y:S01]  /*0f70*/  IMAD R10, R30, R15, R7 ;  /* 0x0000000f1e0a7224 */ /* 0x000fe200078e0207 */
[----:B------:R-:W-:Y:S01]  /*0f80*/  SHF.R.S32.HI R6, RZ, 0x1f, R13 ;  /* 0x0000001fff067819 */ /* 0x000fe2000001140d */
[----:B------:R-:W-:Y:S01]  /*0f90*/  IMAD.U32 R0, RZ, RZ, UR5 ;  /* 0x00000005ff007e24 */ /* 0x000fe2000f8e00ff */
[----:B------:R-:W1:Y:S01]  /*0fa0*/  LDCU.64 UR4, c[0x0][0x570] ;  /* 0x0000ae00ff0477ac */ /* 0x000e620008000a00 */
[----:B---3--:R-:W-:Y:S01]  /*0fb0*/  IMAD.WIDE.U32 R2, R24, UR24, R2 ;  /* 0x0000001818027c25 */ /* 0x008fe2000f8e0002 */
[----:B------:R-:W-:Y:S01]  /*0fc0*/  SHF.R.U32.HI R24, RZ, 0x3, R175 ;  /* 0x00000003ff187819 */ /* 0x000fe200000116af */
[----:B------:R-:W3:Y:S01]  /*0fd0*/  LDC.64 R14, c[0x0][0x3b8] ;  /* 0x0000ee00ff0e7b82 */ /* 0x000ee20000000a00 */
[----:B--2---:R-:W-:Y:S01]  /*0fe0*/  UIMAD.WIDE UR40, UR33, 0x4, UR40 ;  /* 0x00000004212878a5 */ /* 0x004fe2000f8e0228 */
[----:B------:R-:W-:Y:S01]  /*0ff0*/  IMAD.IADD R7, R9, 0x1, R12 ;  /* 0x0000000109077824 */ /* 0x000fe200078e020c */
[----:B------:R-:W-:Y:S01]  /*1000*/  LOP3.LUT R12, R231, 0x1f8, RZ, 0xc0, !PT ;  /* 0x000001f8e70c7812 */ /* 0x000fe200078ec0ff */
[----:B------:R-:W-:Y:S01]  /*1010*/  IMAD R5, R0, UR24, R5 ;  /* 0x0000001800057c24 */ /* 0x000fe2000f8e0205 */
[----:B------:R-:W-:Y:S01]  /*1020*/  SEL R0, R10, RZ, P3 ;  /* 0x000000ff0a007207 */ /* 0x000fe20001800000 */
[----:B------:R-:W-:Y:S01]  /*1030*/  IMAD R3, R25, UR24, R3 ;  /* 0x0000001819037c24 */ /* 0x000fe2000f8e0203 */
[----:B------:R-:W-:Y:S01]  /*1040*/  LOP3.LUT R12, R12, 0x38, R175, 0x78, !PT ;  /* 0x000000380c0c7812 */ /* 0x000fe200078e78af */
[----:B------:R-:W-:Y:S01]  /*1050*/  IMAD.WIDE.U32 R4, R24, R22, R4 ;  /* 0x0000001618047225 */ /* 0x000fe200078e0004 */
[----:B------:R-:W-:-:S02]  /*1060*/  IADD3.X R7, PT, PT, R6, R7, R0, P1, P0 ;  /* 0x0000000706077210 */ /* 0x000fc40000fe0400 */
[----:B------:R-:W-:Y:S01]  /*1070*/  SHF.L.U64.HI R9, R16, 0x5, R17 ;  /* 0x0000000510097819 */ /* 0x000fe20000010211 */
[----:B------:R-:W-:Y:S01]  /*1080*/  IMAD.WIDE.U32 R2, R24, R16, R2 ;  /* 0x0000001018027225 */ /* 0x000fe200078e0002 */
[----:B----4-:R-:W-:Y:S01]  /*1090*/  LEA R246, P2, R4, UR12, 0x1 ;  /* 0x0000000c04f67c11 */ /* 0x010fe2000f8408ff */
[----:B------:R-:W-:Y:S01]  /*10a0*/  USHF.R.S32.HI UR12, URZ, 0x1f, UR37 ;  /* 0x0000001fff0c7899 */ /* 0x000fe20008011425 */
[----:B------:R-:W-:Y:S01]  /*10b0*/  LOP3.LUT R12, R12, 0x1e00, R231, 0xf8, !PT ;  /* 0x00001e000c0c7812 */ /* 0x000fe200078ef8e7 */
[----:B------:R-:W-:Y:S01]  /*10c0*/  IMAD.SHL.U32 R6, R28, 0x80, RZ ;  /* 0x000000801c067824 */ /* 0x000fe200078e00ff */
[----:B------:R-:W-:Y:S01]  /*10d0*/  LEA R247, P1, R2, UR6, 0x1 ;  /* 0x0000000602f77c11 */ /* 0x000fe2000f8208ff */
[----:B------:R-:W-:Y:S01]  /*10e0*/  IMAD R0, R24, R23, R5 ;  /* 0x0000001718007224 */ /* 0x000fe200078e0205 */
[----:B------:R-:W-:Y:S01]  /*10f0*/  SHF.L.U64.HI R10, R16, 0x6, R17 ;  /* 0x00000006100a7819 */ /* 0x000fe20000010211 */
[----:B------:R-:W-:Y:S01]  /*1100*/  IMAD R3, R24, R17, R3 ;  /* 0x0000001118037224 */ /* 0x000fe200078e0203 */
[----:B------:R-:W-:Y:S01]  /*1110*/  IADD3 R8, P0, PT, R6, R8, RZ ;  /* 0x0000000806087210 */ /* 0x000fe20007f1e0ff */
[----:B------:R-:W-:Y:S01]  /*1120*/  IMAD.SHL.U32 R5, R16, 0x20, RZ ;  /* 0x0000002010057824 */ /* 0x000fe200078e00ff */
[----:B------:R-:W-:Y:S01]  /*1130*/  LEA.HI.X R245, R4, UR13, R0, 0x1, P2 ;  /* 0x0000000d04f57c11 */ /* 0x000fe200090f0c00 */
[----:B------:R-:W-:Y:S01]  /*1140*/  UIADD3 UR13, UP0, UPT, UR31, UR37, URZ ;  /* 0x000000251f0d7290 */ /* 0x000fe2000ff1e0ff */
[----:B------:R-:W-:Y:S01]  /*1150*/  LEA.HI.X R244, R2, UR7, R3, 0x1, P1 ;  /* 0x0000000702f47c11 */ /* 0x000fe200088f0c03 */
[----:B------:R-:W-:Y:S01]  /*1160*/  IMAD.SHL.U32 R2, R22, 0x20, RZ ;  /* 0x0000002016027824 */ /* 0x000fe200078e00ff */
[----:B------:R-:W-:Y:S01]  /*1170*/  LEA.HI.X.SX32 R0, R6, R7, 0x1, P0 ;  /* 0x0000000706007211 */ /* 0x000fe200000f0eff */
[----:B------:R-:W-:Y:S01]  /*1180*/  ULEA.HI.X.SX32 UR12, UR31, UR12, 0x1, UP0 ;  /* 0x0000000c1f0c7291 */ /* 0x000fe200080f0eff */
[C---:B-1----:R-:W-:Y:S01]  /*1190*/  LEA R226, P2, R8.reuse, UR4, 0x2 ;  /* 0x0000000408e27c11 */ /* 0x042fe2000f8410ff */
[----:B------:R-:W-:Y:S01]  /*11a0*/  UMOV UR4, UR22 ;  /* 0x0000001600047c82 */ /* 0x000fe20008000000 */
[----:B------:R-:W-:Y:S01]  /*11b0*/  LEA R4, P1, R5, R247, 0x1 ;  /* 0x000000f705047211 */ /* 0x000fe200078208ff */
[----:B------:R-:W-:Y:S01]  /*11c0*/  IMAD.IADD R19, R19, 0x1, R26 ;  /* 0x0000000113137824 */ /* 0x000fe200078e021a */
[----:B------:R-:W-:Y:S01]  /*11d0*/  LEA.HI.X R227, R8, UR5, R0, 0x2, P2 ;  /* 0x0000000508e37c11 */ /* 0x000fe200090f1400 */
[----:B------:R-:W-:Y:S01]  /*11e0*/  IMAD.SHL.U32 R0, R16, 0x40, RZ ;  /* 0x0000004010007824 */ /* 0x000fe200078e00ff */
[----:B------:R-:W-:Y:S01]  /*11f0*/  SHF.L.U64.HI R3, R22, 0x5, R23 ;  /* 0x0000000516037819 */ /* 0x000fe20000010217 */
[----:B------:R-:W-:Y:S01]  /*1200*/  IMAD.MOV.U32 R8, RZ, RZ, R247 ;  /* 0x000000ffff087224 */ /* 0x000fe200078e00f7 */
[----:B------:R-:W-:Y:S01]  /*1210*/  LEA R6, P0, R2, R246, 0x1 ;  /* 0x000000f602067211 */ /* 0x000fe200078008ff */
[----:B------:R-:W-:Y:S01]  /*1220*/  USEL UR5, URZ, 0x4000, UP1 ;  /* 0x00004000ff057887 */ /* 0x000fe20008800000 */
[----:B------:R-:W-:Y:S01]  /*1230*/  LEA.HI.X R5, R5, R244, R9, 0x1, P1 ;  /* 0x000000f405057211 */ /* 0x000fe200008f0c09 */
[----:B------:R-:W-:Y:S01]  /*1240*/  IMAD.MOV.U32 R9, RZ, RZ, R244 ;  /* 0x000000ffff097224 */ /* 0x000fe200078e00f4 */
[----:B------:R-:W-:Y:S01]  /*1250*/  LEA R12, R12, UR4, 0x1 ;  /* 0x000000040c0c7c11 */ /* 0x000fe2000f8e08ff */
[----:B------:R-:W1:Y:S01]  /*1260*/  LDC.64 R16, c[0x0][0x3c0] ;  /* 0x0000f000ff107b82 */ /* 0x000e620000000a00 */
[----:B------:R-:W-:Y:S01]  /*1270*/  LEA.HI.X R7, R2, R245, R3, 0x1, P0 ;  /* 0x000000f502077211 */ /* 0x000fe200000f0c03 */
[----:B------:R-:W2:Y:S01]  /*1280*/  LDCU.64 UR6, c[0x0][0x388] ;  /* 0x00007100ff0677ac */ /* 0x000ea20008000a00 */
[----:B------:R-:W-:Y:S01]  /*1290*/  IADD3 R2, P1, PT, R0, R4, RZ ;  /* 0x0000000400027210 */ /* 0x000fe20007f3e0ff */
[----:B------:R-:W-:Y:S01]  /*12a0*/  @!PT LDS RZ, [RZ] ;  /* 0x00000000fffff984 */ /* 0x000fe20000000800 */
[----:B------:R-:W-:Y:S01]  /*12b0*/  @!PT LDS RZ, [RZ] ;  /* 0x00000000fffff984 */ /* 0x000fe20000000800 */
[----:B------:R-:W-:Y:S01]  /*12c0*/  @!PT LDS RZ, [RZ] ;  /* 0x00000000fffff984 */ /* 0x000fe20000000800 */
[----:B------:R4:W-:Y:S01]  /*12d0*/  LDGSTS.E.BYPASS.LTC128B.128 [R12+0x8000], desc[UR28][R8.64] ;  /* 0x08000000080c7fae */ /* 0x0009e2000b981a1c */
[----:B---3--:R-:W-:-:S02]  /*12e0*/  IMAD.SHL.U32 R13, R14, 0x20, RZ ;  /* 0x000000200e0d7824 */ /* 0x008fc400078e00ff */
[----:B------:R-:W-:Y:S01]  /*12f0*/  IMAD.IADD R21, R21, 0x1, R27 ;  /* 0x0000000115157824 */ /* 0x000fe200078e021b */
[----:B------:R3:W-:Y:S01]  /*1300*/  LDGSTS.E.BYPASS.LTC128B.128 [R12+0x9000], desc[UR28][R4.64] ;  /* 0x09000000040c7fae */ /* 0x0007e2000b981a1c */
[----:B------:R-:W-:-:S05]  /*1310*/  IMAD.X R3, R10, 0x1, R5, P1 ;  /* 0x000000010a037824 */ /* 0x000fca00008e0605 */
[----:B------:R5:W-:Y:S01]  /*1320*/  LDGSTS.E.BYPASS.LTC128B.128 [R12+0xa000], desc[UR28][R2.64] ;  /* 0x0a000000020c7fae */ /* 0x000be2000b981a1c */
[----:B----4-:R-:W-:Y:S01]  /*1330*/  IADD3 R8, P0, PT, R2, R0, RZ ;  /* 0x0000000002087210 */ /* 0x010fe20007f1e0ff */
[C---:B------:R-:W-:Y:S02]  /*1340*/  IMAD R0, R14.reuse, UR12, RZ ;  /* 0x0000000c0e007c24 */ /* 0x040fe4000f8e02ff */
[----:B---3--:R-:W-:-:S04]  /*1350*/  IMAD.WIDE.U32 R4, R14, UR13, R18 ;  /* 0x0000000d0e047c25 */ /* 0x008fc8000f8e0012 */
[----:B------:R-:W-:Y:S01]  /*1360*/  IMAD.X R9, R3, 0x1, R10, P0 ;  /* 0x0000000103097824 */ /* 0x000fe200000e060a */
[C---:B------:R-:W-:Y:S01]  /*1370*/  SHF.L.U64.HI R10, R22.reuse, 0x6, R23 ;  /* 0x00000006160a7819 */ /* 0x040fe20000010217 */
[----:B-----5:R-:W-:Y:S02]  /*1380*/  IMAD.SHL.U32 R3, R22, 0x40, RZ ;  /* 0x0000004016037824 */ /* 0x020fe400078e00ff */
[----:B------:R-:W-:Y:S01]  /*1390*/  VIADD R22, R12, UR5 ;  /* 0x000000050c167c36 */ /* 0x000fe20008000000 */
[----:B------:R3:W-:Y:S01]  /*13a0*/  LDGSTS.E.BYPASS.LTC128B.128 [R12+0xb000], desc[UR28][R8.64] ;  /* 0x0b000000080c7fae */ /* 0x0007e2000b981a1c */
[----:B------:R-:W-:Y:S01]  /*13b0*/  IMAD R0, R15, UR13, R0 ;  /* 0x0000000d0f007c24 */ /* 0x000fe2000f8e0200 */
[----:B------:R-:W-:-:S03]  /*13c0*/  IADD3 R2, P1, PT, R3, R6, RZ ;  /* 0x0000000603027210 */ /* 0x000fc60007f3e0ff */
[----:B------:R-:W-:Y:S01]  /*13d0*/  IMAD.IADD R5, R5, 0x1, R0 ;  /* 0x0000000105057824 */ /* 0x000fe200078e0200 */
[----:B------:R-:W-:Y:S01]  /*13e0*/  SHF.L.U64.HI R0, R14, 0x5, R15 ;  /* 0x000000050e007819 */ /* 0x000fe2000001020f */
[----:B---3--:R-:W-:Y:S02]  /*13f0*/  IMAD.MOV.U32 R8, RZ, RZ, R246 ;  /* 0x000000ffff087224 */ /* 0x008fe400078e00f6 */
[----:B------:R-:W-:-:S05]  /*1400*/  IMAD.MOV.U32 R9, RZ, RZ, R245 ;  /* 0x000000ffff097224 */ /* 0x000fca00078e00f5 */
[----:B------:R3:W-:Y:S04]  /*1410*/  LDGSTS.E.BYPASS.LTC128B.128 [R22], desc[UR28][R8.64] ;  /* 0x0000000008167fae */ /* 0x0007e8000b981a1c */
[----:B------:R-:W-:Y:S01]  /*1420*/  LDGSTS.E.BYPASS.LTC128B.128 [R22+0x1000], desc[UR28][R6.64] ;  /* 0x0100000006167fae */ /* 0x000fe2000b981a1c */
[----:B---3--:R-:W-:Y:S01]  /*1430*/  IADD3 R8, P0, PT, R2, R3, RZ ;  /* 0x0000000302087210 */ /* 0x008fe20007f1e0ff */
[----:B------:R-:W-:-:S04]  /*1440*/  IMAD.X R3, R10, 0x1, R7, P1 ;  /* 0x000000010a037824 */ /* 0x000fc800008e0607 */
[----:B------:R-:W-:Y:S01]  /*1450*/  IMAD.X R9, R3, 0x1, R10, P0 ;  /* 0x0000000103097824 */ /* 0x000fe200000e060a */
[----:B------:R3:W-:Y:S04]  /*1460*/  LDGSTS.E.BYPASS.LTC128B.128 [R22+0x2000], desc[UR28][R2.64] ;  /* 0x0200000002167fae */ /* 0x0007e8000b981a1c */
[----:B------:R4:W-:Y:S01]  /*1470*/  LDGSTS.E.BYPASS.LTC128B.128 [R22+0x3000], desc[UR28][R8.64] ;  /* 0x0300000008167fae */ /* 0x0009e2000b981a1c */
[----:B---3--:R-:W-:-:S04]  /*1480*/  IMAD.WIDE.U32 R2, R24, R14, R4 ;  /* 0x0000000e18027225 */ /* 0x008fc800078e0004 */
[----:B------:R-:W-:Y:S01]  /*1490*/  IMAD R3, R24, R15, R3 ;  /* 0x0000000f18037224 */ /* 0x000fe200078e0203 */
[-C--:B------:R-:W-:Y:S01]  /*14a0*/  LEA R5, P0, R14, R2.reuse, 0x6 ;  /* 0x000000020e057211 */ /* 0x080fe200078030ff */
[----:B-1----:R-:W-:Y:S01]  /*14b0*/  IMAD R4, R16, UR12, RZ ;  /* 0x0000000c10047c24 */ /* 0x002fe2000f8e02ff */
[----:B------:R-:W-:Y:S02]  /*14c0*/  IADD3 R7, P1, PT, R13, R2, RZ ;  /* 0x000000020d077210 */ /* 0x000fe40007f3e0ff */
[----:B--2---:R-:W-:Y:S02]  /*14d0*/  LEA R10, P2, R2, UR6, 0x1 ;  /* 0x00000006020a7c11 */ /* 0x004fe4000f8408ff */
[----:B------:R-:W-:Y:S01]  /*14e0*/  LEA.HI.X R14, R14, R3, R15, 0x6, P0 ;  /* 0x000000030e0e7211 */ /* 0x000fe200000f340f */
[--C-:B----4-:R-:W-:Y:S01]  /*14f0*/  IMAD.X R9, R0, 0x1, R3.reuse, P1 ;  /* 0x0000000100097824 */ /* 0x110fe200008e0603 */
[----:B------:R-:W-:Y:S01]  /*1500*/  IADD3 R13, P0, PT, R5, R13, RZ ;  /* 0x0000000d050d7210 */ /* 0x000fe20007f1e0ff */
[----:B------:R-:W-:Y:S01]  /*1510*/  IMAD R15, R17, UR13, R4 ;  /* 0x0000000d110f7c24 */ /* 0x000fe2000f8e0204 */
[----:B------:R-:W-:Y:S01]  /*1520*/  LEA.HI.X R11, R2, UR7, R3, 0x1, P2 ;  /* 0x00000007020b7c11 */ /* 0x000fe200090f0c03 */
[----:B------:R-:W-:Y:S01]  /*1530*/  IMAD.WIDE.U32 R2, R16, UR13, R20 ;  /* 0x0000000d10027c25 */ /* 0x000fe2000f8e0014 */
[----:B------:R-:W-:Y:S01]  /*1540*/  LEA R6, P2, R7, UR6, 0x1 ;  /* 0x0000000607067c11 */ /* 0x000fe2000f8408ff */
[----:B------:R-:W1:Y:S01]  /*1550*/  LDCU.64 UR12, c[0x0][0x420] ;  /* 0x00008400ff0c77ac */ /* 0x000e620008000a00 */
[----:B------:R-:W-:Y:S01]  /*1560*/  LEA R8, P1, R5, UR6, 0x1 ;  /* 0x0000000605087c11 */ /* 0x000fe2000f8208ff */
[----:B------:R-:W-:Y:S01]  /*1570*/  IMAD.X R0, R14, 0x1, R0, P0 ;  /* 0x000000010e007824 */ /* 0x000fe200000e0600 */
[----:B------:R-:W-:Y:S01]  /*1580*/  LEA R4, P0, R13, UR6, 0x1 ;  /* 0x000000060d047c11 */ /* 0x000fe2000f8008ff */
[----:B------:R-:W-:Y:S01]  /*1590*/  IMAD.IADD R3, R3, 0x1, R15 ;  /* 0x0000000103037824 */ /* 0x000fe200078e020f */
[----:B------:R-:W-:Y:S01]  /*15a0*/  LEA.HI.X R7, R7, UR7, R9, 0x1, P2 ;  /* 0x0000000707077c11 */ /* 0x000fe200090f0c09 */
[----:B------:R2:W-:Y:S01]  /*15b0*/  LDGSTS.E.BYPASS.LTC128B.128 [R12+0xc000], desc[UR28][R10.64] ;  /* 0x0c0000000a0c7fae */ /* 0x0005e2000b981a1c */
[----:B------:R-:W-:-:S02]  /*15c0*/  LEA.HI.X R9, R5, UR7, R14, 0x1, P1 ;  /* 0x0000000705097c11 */ /* 0x000fc400088f0c0e */
[----:B------:R-:W-:Y:S01]  /*15d0*/  LEA.HI.X R5, R13, UR7, R0, 0x1, P0 ;  /* 0x000000070d057c11 */ /* 0x000fe200080f0c00 */
[----:B------:R-:W3:Y:S01]  /*15e0*/  LDCU.64 UR6, c[0x0][0x390] ;  /* 0x00007200ff0677ac */ /* 0x000ee20008000a00 */
[----:B------:R4:W-:Y:S04]  /*15f0*/  LDGSTS.E.BYPASS.LTC128B.128 [R12+0xd000], desc[UR28][R6.64] ;  /* 0x0d000000060c7fae */ /* 0x0009e8000b981a1c */
[----:B------:R3:W-:Y:S01]  /*1600*/  LDGSTS.E.BYPASS.LTC128B.128 [R12+0xe000], desc[UR28][R8.64] ;  /* 0x0e000000080c7fae */ /* 0x0007e2000b981a1c */
[----:B-1----:R-:W-:-:S03]  /*1610*/  UIMAD.WIDE UR38, UR34, 0x4, UR12 ;  /* 0x00000004222678a5 */ /* 0x002fc6000f8e020c */
[----:B------:R1:W-:Y:S01]  /*1620*/  LDGSTS.E.BYPASS.LTC128B.128 [R12+0xf000], desc[UR28][R4.64] ;  /* 0x0f000000040c7fae */ /* 0x0003e2000b981a1c */
[----:B--2---:R-:W-:Y:S01]  /*1630*/  IMAD.WIDE.U32 R10, R24, R16, R2 ;  /* 0x00000010180a7225 */ /* 0x004fe200078e0002 */
[----:B------:R-:W-:-:S03]  /*1640*/  SHF.L.U64.HI R2, R16, 0x5, R17 ;  /* 0x0000000510027819 */ /* 0x000fc60000010211 */
[----:B----4-:R-:W-:Y:S01]  /*1650*/  IMAD R7, R24, R17, R11 ;  /* 0x0000001118077224 */ /* 0x010fe200078e020b */
[C---:B------:R-:W-:Y:S01]  /*1660*/  LEA R0, P0, R16.reuse, R10, 0x6 ;  /* 0x0000000a10007211 */ /* 0x040fe200078030ff */
[----:B------:R-:W-:Y:S01]  /*1670*/  IMAD.SHL.U32 R6, R16, 0x20, RZ ;  /* 0x0000002010067824 */ /* 0x000fe200078e00ff */
[----:B---3--:R-:W-:-:S04]  /*1680*/  LEA R8, P3, R10, UR6, 0x1 ;  /* 0x000000060a087c11 */ /* 0x008fc8000f8608ff */
[----:B------:R-:W-:Y:S02]  /*1690*/  IADD3 R3, P1, PT, R6, R10, RZ ;  /* 0x0000000a06037210 */ /* 0x000fe40007f3e0ff */
[----:B-1----:R-:W-:Y:S02]  /*16a0*/  LEA.HI.X R5, R16, R7, R17, 0x6, P0 ;  /* 0x0000000710057211 */ /* 0x002fe400000f3411 */
[----:B------:R-:W-:Y:S01]  /*16b0*/  IADD3 R11, P0, PT, R0, R6, RZ ;  /* 0x00000006000b7210 */ /* 0x000fe20007f1e0ff */
[--C-:B------:R-:W-:Y:S01]  /*16c0*/  IMAD.X R14, R2, 0x1, R7.reuse, P1 ;  /* 0x00000001020e7824 */ /* 0x100fe200008e0607 */
[----:B------:R-:W-:Y:S02]  /*16d0*/  LEA R6, P2, R3, UR6, 0x1 ;  /* 0x0000000603067c11 */ /* 0x000fe4000f8408ff */
[----:B------:R-:W-:Y:S01]  /*16e0*/  LEA R4, P1, R0, UR6, 0x1 ;  /* 0x0000000600047c11 */ /* 0x000fe2000f8208ff */
[----:B------:R-:W-:Y:S01]  /*16f0*/  IMAD.X R13, R5, 0x1, R2, P0 ;  /* 0x00000001050d7824 */ /* 0x000fe200000e0602 */
[----:B------:R-:W-:Y:S01]  /*1700*/  LEA R2, P0, R11, UR6, 0x1 ;  /* 0x000000060b027c11 */ /* 0x000fe2000f8008ff */
[----:B------:R-:W1:Y:S01]  /*1710*/  LDCU UR6, c[0x0][0x508] ;  /* 0x0000a100ff0677ac */ /* 0x000e620008000800 */
[----:B------:R-:W-:-:S02]  /*1720*/  LEA.HI.X R9, R10, UR7, R7, 0x1, P3 ;  /* 0x000000070a097c11 */ /* 0x000fc400098f0c07 */
[----:B------:R-:W-:Y:S02]  /*1730*/  LEA.HI.X R7, R3, UR7, R14, 0x1, P2 ;  /* 0x0000000703077c11 */ /* 0x000fe400090f0c0e */
[----:B------:R-:W-:Y:S01]  /*1740*/  LEA.HI.X R5, R0, UR7, R5, 0x1, P1 ;  /* 0x0000000700057c11 */ /* 0x000fe200088f0c05 */
[----:B------:R2:W-:Y:S01]  /*1750*/  LDGSTS.E.BYPASS.LTC128B.128 [R12+0x10000], desc[UR28][R8.64] ;  /* 0x10000000080c7fae */ /* 0x0005e2000b981a1c */
[----:B------:R-:W-:-:S03]  /*1760*/  LEA.HI.X R3, R11, UR7, R13, 0x1, P0 ;  /* 0x000000070b037c11 */ /* 0x000fc600080f0c0d */
[----:B------:R2:W-:Y:S04]  /*1770*/  LDGSTS.E.BYPASS.LTC128B.128 [R12+0x11000], desc[UR28][R6.64] ;  /* 0x11000000060c7fae */ /* 0x0005e8000b981a1c */
[----:B------:R2:W-:Y:S01]  /*1780*/  LDGSTS.E.BYPASS.LTC128B.128 [R12+0x12000], desc[UR28][R4.64] ;  /* 0x12000000040c7fae */ /* 0x0005e2000b981a1c */
[----:B-1----:R-:W-:-:S03]  /*1790*/  UIADD3 UR6, UPT, UPT, UR36, UR6, URZ ;  /* 0x0000000624067290 */ /* 0x002fc6000fffe0ff */
[----:B------:R2:W-:Y:S01]  /*17a0*/  LDGSTS.E.BYPASS.LTC128B.128 [R12+0x13000], desc[UR28][R2.64] ;  /* 0x13000000020c7fae */ /* 0x0005e2000b981a1c */
[----:B------:R-:W-:-:S03]  /*17b0*/  UIADD3 UR31, UPT, UPT, -UR6, UR32, UR31 ;  /* 0x00000020061f7290 */ /* 0x000fc6000fffe11f */
[----:B------:R-:W0:Y:S01]  /*17c0*/  LDGDEPBAR ;  /* 0x00000000000079af */ /* 0x000e220000000000 */
[----:B------:R-:W-:-:S04]  /*17d0*/  USHF.R.S32.HI UR6, URZ, 0x1f, UR31 ;  /* 0x0000001fff067899 */ /* 0x000fc8000801141f */
[----:B------:R-:W-:-:S04]  /*17e0*/  ULEA.HI UR6, UR6, UR31, URZ, 0x7 ;  /* 0x0000001f06067291 */ /* 0x000fc8000f8f38ff */
[----:B------:R-:W-:-:S04]  /*17f0*/  USHF.R.S32.HI UR6, URZ, 0x7, UR6 ;  /* 0x00000007ff067899 */ /* 0x000fc80008011406 */
[----:B------:R-:W-:-:S04]  /*1800*/  UISETP.LT.AND UP0, UPT, URZ, UR6, UPT ;  /* 0x00000006ff00728c */ /* 0x000fc8000bf01270 */
[----:B------:R-:W-:-:S04]  /*1810*/  USEL UR13, URZ, UR6, !UP0 ;  /* 0x00000006ff0d7287 */ /* 0x000fc8000c000000 */
[----:B------:R-:W-:-:S09]  /*1820*/  UISETP.GT.AND UP0, UPT, UR35, UR13, UPT ;  /* 0x0000000d2300728c */ /* 0x000fd2000bf04270 */
[----:B--2---:R-:W-:Y:S05]  /*1830*/  BRA.U !UP0, `(.L_x_312) ;  /* 0x0000005508187547 */ /* 0x004fea000b800000 */
[----:B------:R-:W-:Y:S02]  /*1840*/  IMAD.MOV.U32 R2, RZ, RZ, 0x4 ;  /* 0x00000004ff027424 */ /* 0x000fe400078e00ff */
[C---:B------:R-:W-:Y:S01]  /*1850*/  IMAD.SHL.U32 R6, R175.reuse, 0x40, RZ ;  /* 0x00000040af067824 */ /* 0x040fe200078e00ff */
[----:B------:R-:W-:Y:S01]  /*1860*/  R2P PR, R175, 0x6 ;  /* 0x00000006af007804 */ /* 0x000fe20000000000 */
[----:B------:R-:W-:-:S04]  /*1870*/  IMAD.WIDE.U32 R2, R236, R2, UR38 ;  /* 0x00000026ec027e25 */ /* 0x000fc8000f8e0002 */
[----:B------:R-:W-:Y:S01]  /*1880*/  IMAD.SHL.U32 R153, R175, 0x20, RZ ;  /* 0x00000020af997824 */ /* 0x000fe200078e00ff */
[----:B------:R-:W2:Y:S01]  /*1890*/  LDG.E R10, desc[UR28][R2.64] ;  /* 0x0000001c020a7981 */ /* 0x000ea2000c1e1900 */
[----:B------:R-:W-:Y:S01]  /*18a0*/  USHF.L.U32 UR15, UR35, 0x7, URZ ;  /* 0x00000007230f7899 */ /* 0x000fe200080006ff */
[----:B------:R-:W1:Y:S01]  /*18b0*/  LDC R228, c[0x0][0x44c] ;  /* 0x00011300ffe47b82 */ /* 0x000e620000000800 */
[----:B------:R-:W3:Y:S01]  /*18c0*/  LDCU UR16, c[0x0][0x3b0] ;  /* 0x00007600ff1077ac */ /* 0x000ee20008000800 */
[----:B------:R-:W4:Y:S01]  /*18d0*/  LDG.E R9, desc[UR28][R2.64+0x20] ;  /* 0x0000201c02097981 */ /* 0x000f22000c1e1900 */
[----:B------:R-:W3:Y:S03]  /*18e0*/  LDCU UR17, c[0x0][0x3b4] ;  /* 0x00007680ff1177ac */ /* 0x000ee60008000800 */
[----:B------:R-:W4:Y:S01]  /*18f0*/  LDG.E R8, desc[UR28][R2.64+0x100] ;  /* 0x0001001c02087981 */ /* 0x000f22000c1e1900 */
[----:B------:R-:W3:Y:S03]  /*1900*/  LDCU UR7, c[0x0][0x590] ;  /* 0x0000b200ff0777ac */ /* 0x000ee60008000800 */
[----:B------:R3:W5:Y:S01]  /*1910*/  LDG.E R252, desc[UR28][R2.64+0x120] ;  /* 0x0001201c02fc7981 */ /* 0x000762000c1e1900 */
[----:B------:R-:W-:Y:S01]  /*1920*/  LOP3.LUT R157, R157, 0x1c0, R6, 0xf8, !PT ;  /* 0x000001c09d9d7812 */ /* 0x000fe200078ef806 */
[----:B------:R-:W-:Y:S01]  /*1930*/  IMAD.U32 R5, RZ, RZ, UR32 ;  /* 0x00000020ff057e24 */ /* 0x000fe2000f8e00ff */
[----:B------:R-:W3:Y:S01]  /*1940*/  LDCU UR6, c[0x0][0x594] ;  /* 0x0000b280ff0677ac */ /* 0x000ee20008000800 */
[----:B------:R-:W-:Y:S01]  /*1950*/  IMAD.MOV.U32 R171, RZ, RZ, 0x20 ;  /* 0x00000020ffab7424 */ /* 0x000fe200078e00ff */
[C---:B------:R-:W-:Y:S01]  /*1960*/  LOP3.LUT R0, R157.reuse, 0x8, R175, 0x78, !PT ;  /* 0x000000089d007812 */ /* 0x040fe200078e78af */
[----:B------:R-:W-:Y:S01]  /*1970*/  IMAD.MOV.U32 R156, RZ, RZ, 0x40 ;  /* 0x00000040ff9c7424 */ /* 0x000fe200078e00ff */
[----:B------:R-:W-:Y:S01]  /*1980*/  LOP3.LUT R4, R157, 0x8, R31, 0x78, !PT ;  /* 0x000000089d047812 */ /* 0x000fe200078e781f */
[----:B------:R-:W-:Y:S01]  /*1990*/  ULEA UR33, UR30, UR32, 0x7 ;  /* 0x000000201e217291 */ /* 0x000fe2000f8e38ff */
[----:B------:R-:W-:Y:S01]  /*19a0*/  IMAD.MOV.U32 R225, RZ, RZ, R22 ;  /* 0x000000ffffe17224 */ /* 0x000fe200078e0016 */
[----:B------:R-:W-:Y:S01]  /*19b0*/  SEL R171, R171, 0xffffffe0, !P1 ;  /* 0xffffffe0abab7807 */ /* 0x000fe20004800000 */
[----:B------:R-:W-:Y:S01]  /*19c0*/  IMAD.MOV.U32 R127, RZ, RZ, RZ ;  /* 0x000000ffff7f7224 */ /* 0x000fe200078e00ff */
[----:B------:R-:W-:Y:S01]  /*19d0*/  SEL R156, R156, 0xffffffc0, !P2 ;  /* 0xffffffc09c9c7807 */ /* 0x000fe20005000000 */
[----:B---3--:R-:W-:-:S02]  /*19e0*/  USHF.L.U32 UR31, UR16, 0x7, URZ ;  /* 0x00000007101f7899 */ /* 0x008fc400080006ff */
[----:B------:R-:W-:Y:S02]  /*19f0*/  USHF.L.U64.HI UR17, UR16, 0x6, UR17 ;  /* 0x0000000610117899 */ /* 0x000fe40008010211 */
[----:B------:R-:W-:Y:S01]  /*1a00*/  USHF.L.U32 UR32, UR7, 0x7, URZ ;  /* 0x0000000707207899 */ /* 0x000fe200080006ff */
[----:B------:R-:W3:Y:S01]  /*1a10*/  LDCU UR12, c[0x0][0x3e0] ;  /* 0x00007c00ff0c77ac */ /* 0x000ee20008000800 */
[----:B------:R-:W-:Y:S01]  /*1a20*/  USHF.L.U64.HI UR6, UR7, 0x6, UR6 ;  /* 0x0000000607067899 */ /* 0x000fe20008010206 */
[----:B------:R-:W-:Y:S01]  /*1a30*/  SHF.R.U32.HI R2, RZ, 0x4, R175 ;  /* 0x00000004ff027819 */ /* 0x000fe200000116af */
[----:B------:R-:W1:Y:S01]  /*1a40*/  LDCU UR14, c[0x0][0x45c] ;  /* 0x00008b80ff0e77ac */ /* 0x000e620008000800 */
[----:B------:R-:W-:Y:S02]  /*1a50*/  LOP3.LUT R3, R6, 0x200, RZ, 0xc0, !PT ;  /* 0x0000020006037812 */ /* 0x000fe400078ec0ff */
[----:B------:R-:W-:Y:S01]  /*1a60*/  LOP3.LUT R2, R2, 0x8, RZ, 0xc0, !PT ;  /* 0x0000000802027812 */ /* 0x000fe200078ec0ff */
[----:B------:R-:W-:Y:S01]  /*1a70*/  USHF.L.U32 UR16, UR16, 0x6, URZ ;  /* 0x0000000610107899 */ /* 0x000fe200080006ff */
[----:B------:R-:W-:Y:S01]  /*1a80*/  LOP3.LUT R3, R3, 0xc00, R153, 0xf8, !PT ;  /* 0x00000c0003037812 */ /* 0x000fe200078ef899 */
[----:B------:R-:W-:Y:S01]  /*1a90*/  USHF.L.U32 UR7, UR7, 0x6, URZ ;  /* 0x0000000607077899 */ /* 0x000fe200080006ff */
[----:B------:R-:W-:Y:S01]  /*1aa0*/  LOP3.LUT R2, R2, 0x10, R175, 0xf8, !PT ;  /* 0x0000001002027812 */ /* 0x000fe200078ef8af */
[----:B------:R-:W-:Y:S01]  /*1ab0*/  UIADD3 UR33, UPT, UPT, UR33, 0x80, -UR36 ;  /* 0x0000008021217890 */ /* 0x000fe2000fffe824 */
[----:B------:R-:W3:Y:S01]  /*1ac0*/  S2R R175, SR_TID.X ;  /* 0x0000000000af7919 */ /* 0x000ee20000002100 */
[----:B------:R-:W-:-:S02]  /*1ad0*/  LOP3.LUT R4, R3, R4, RZ, 0xfc, !PT ;  /* 0x0000000403047212 */ /* 0x000fc400078efcff */
[----:B------:R-:W-:Y:S01]  /*1ae0*/  LOP3.LUT R153, R0, 0x7200, R153, 0xf8, !PT ;  /* 0x0000720000997812 */ /* 0x000fe200078ef899 */
[----:B------:R-:W-:Y:S01]  /*1af0*/  IMAD.U32 R0, RZ, RZ, UR15 ;  /* 0x0000000fff007e24 */ /* 0x000fe2000f8e00ff */
[----:B------:R-:W-:-:S04]  /*1b00*/  LOP3.LUT R157, R2, R157, RZ, 0x3c, !PT ;  /* 0x0000009d029d7212 */ /* 0x000fc800078e3cff */
[----:B------:R-:W-:Y:S02]  /*1b10*/  IADD3 R218, PT, PT, R0, UR36, R236 ;  /* 0x0000002400da7c10 */ /* 0x000fe4000fffe0ec */
[----:B------:R-:W-:Y:S02]  /*1b20*/  LOP3.LUT R157, R157, 0x200, R6, 0xf8, !PT ;  /* 0x000002009d9d7812 */ /* 0x000fe400078ef806 */
[----:B------:R-:W-:Y:S01]  /*1b30*/  IADD3 R218, PT, PT, R218, -0x3f, -R5 ;  /* 0xffffffc1dada7810 */ /* 0x000fe20007ffe805 */
[C---:B---3--:R-:W-:Y:S02]  /*1b40*/  IMAD.SHL.U32 R7, R175.reuse, 0x10, RZ ;  /* 0x00000010af077824 */ /* 0x048fe400078e00ff */
[C---:B------:R-:W-:Y:S02]  /*1b50*/  IMAD.SHL.U32 R3, R175.reuse, 0x2, RZ ;  /* 0x00000002af037824 */ /* 0x040fe400078e00ff */
[----:B------:R-:W-:Y:S01]  /*1b60*/  IMAD.SHL.U32 R177, R175, 0x40, RZ ;  /* 0x00000040afb17824 */ /* 0x000fe200078e00ff */
[----:B------:R-:W-:Y:S01]  /*1b70*/  LOP3.LUT R7, R7, 0x1c0, RZ, 0xc0, !PT ;  /* 0x000001c007077812 */ /* 0x000fe200078ec0ff */
[----:B------:R-:W-:-:S03]  /*1b80*/  IMAD.SHL.U32 R178, R175, 0x20, RZ ;  /* 0x00000020afb27824 */ /* 0x000fc600078e00ff */
[----:B------:R-:W-:Y:S02]  /*1b90*/  LOP3.LUT R2, R3, 0xe006, R177, 0xc8, !PT ;  /* 0x0000e00603027812 */ /* 0x000fe400078ec8b1 */
[----:B------:R-:W-:Y:S02]  /*1ba0*/  LOP3.LUT R3, R7, 0x38, R3, 0xf8, !PT ;  /* 0x0000003807037812 */ /* 0x000fe400078ef803 */
[----:B------:R-:W-:-:S04]  /*1bb0*/  LOP3.LUT R0, R2, 0xc00, R178, 0xf8, !PT ;  /* 0x00000c0002007812 */ /* 0x000fc800078ef8b2 */
[----:B------:R-:W-:Y:S01]  /*1bc0*/  LOP3.LUT R0, R0, R3, RZ, 0xfc, !PT ;  /* 0x0000000300007212 */ /* 0x000fe200078efcff */
[----:B--2---:R-:W-:Y:S04]  /*1bd0*/  STL [R1+0x8], R10 ;  /* 0x0000080a01007387 */ /* 0x004fe80000100800 */
[----:B----4-:R-:W-:Y:S04]  /*1be0*/  STL [R1+0x4], R9 ;  /* 0x0000040901007387 */ /* 0x010fe80000100800 */
[----:B------:R-:W-:Y:S04]  /*1bf0*/  STL [R1], R8 ;  /* 0x0000000801007387 */ /* 0x000fe80000100800 */
[----:B------:R2:W-:Y:S02]  /*1c00*/  STL [R1+0xc], R0 ;  /* 0x00000c0001007387 */ /* 0x0005e40000100800 */
[----:B--2---:R-:W-:Y:S01]  /*1c10*/  IMAD.MOV.U32 R0, RZ, RZ, 0x10 ;  /* 0x00000010ff007424 */ /* 0x004fe200078e00ff */
[----:B------:R-:W-:-:S02]  /*1c20*/  LEA R153, R153, UR4, 0x1 ;  /* 0x0000000499997c11 */ /* 0x000fc4000f8e08ff */
[----:B------:R-:W-:Y:S02]  /*1c30*/  LEA R172, R4, UR4, 0x1 ;  /* 0x0000000404ac7c11 */ /* 0x000fe4000f8e08ff */
[----:B------:R-:W-:Y:S01]  /*1c40*/  LEA R168, R157, UR4, 0x1 ;  /* 0x000000049da87c11 */ /* 0x000fe2000f8e08ff */
[--C-:B------:R-:W-:Y:S01]  /*1c50*/  IMAD.IADD R169, R156, 0x1, R153.reuse ;  /* 0x000000019ca97824 */ /* 0x100fe200078e0299 */
[----:B------:R-:W-:Y:S01]  /*1c60*/  LOP3.LUT P1, RZ, R175, 0x4, RZ, 0xc0, !PT ;  /* 0x00000004afff7812 */ /* 0x000fe2000782c0ff */
[----:B------:R-:W-:Y:S01]  /*1c70*/  VIADD R172, R172, UR5 ;  /* 0x00000005acac7c36 */ /* 0x000fe20008000000 */
[----:B------:R-:W-:Y:S01]  /*1c80*/  LOP3.LUT R173, R177, 0x200, RZ, 0xc0, !PT ;  /* 0x00000200b1ad7812 */ /* 0x000fe200078ec0ff */
[----:B------:R-:W-:Y:S01]  /*1c90*/  IMAD.IADD R155, R171, 0x1, R153 ;  /* 0x00000001ab9b7824 */ /* 0x000fe200078e0299 */
[C---:B------:R-:W-:Y:S01]  /*1ca0*/  LOP3.LUT P2, RZ, R175.reuse, 0x2, RZ, 0xc0, !PT ;  /* 0x00000002afff7812 */ /* 0x040fe2000784c0ff */
[----:B------:R-:W-:Y:S01]  /*1cb0*/  VIADD R168, R168, UR5 ;  /* 0x00000005a8a87c36 */ /* 0x000fe20008000000 */
[----:B------:R-:W-:Y:S01]  /*1cc0*/  LOP3.LUT R176, R175, 0x8, RZ, 0xc0, !PT ;  /* 0x00000008afb07812 */ /* 0x000fe200078ec0ff */
[----:B------:R-:W-:Y:S01]  /*1cd0*/  IMAD.IADD R170, R171, 0x1, R169 ;  /* 0x00000001abaa7824 */ /* 0x000fe200078e02a9 */
[----:B------:R-:W-:-:S02]  /*1ce0*/  SHF.R.U32.HI R174, RZ, 0x1, R175 ;  /* 0x00000001ffae7819 */ /* 0x000fc400000116af */
[----:B------:R-:W-:Y:S02]  /*1cf0*/  SEL R0, R0, 0xfffffff0, !P1 ;  /* 0xfffffff000007807 */ /* 0x000fe40004800000 */
[----:B-1----:R-:W-:-:S07]  /*1d00*/  LOP3.LUT R173, R173, 0xc00, R178, 0xf8, !PT ;  /* 0x00000c00adad7812 */ /* 0x002fce00078ef8b2 */
.L_x_315:
[----:B------:R-:W0:Y:S01]  /*1d10*/  LDGDEPBAR ;  /* 0x00000000000079af */ /* 0x000e220000000000 */
[C---:B------:R-:W-:Y:S01]  /*1d20*/  IMAD.IADD R144, R172.reuse, 0x1, R171 ;  /* 0x00000001ac907824 */ /* 0x040fe200078e02ab */
[----:B------:R-:W-:Y:S01]  /*1d30*/  UIADD3 UR15, UPT, UPT, UR15, -0x80, URZ ;  /* 0xffffff800f0f7890 */ /* 0x000fe2000fffe0ff */
[----:B------:R-:W-:Y:S05]  /*1d40*/  IMAD.IADD R0, R172, 0x1, R156 ;  /* 0x00000001ac007824 */ /* 0x000fea00078e029c */
[----:B------:R-:W2:Y:S01]  /*1d50*/  LDL R180, [R1+0x8] ;  /* 0x0000080001b47983 */ /* 0x000ea20000100800 */
[----:B------:R-:W-:Y:S01]  /*1d60*/  IMAD.MOV.U32 R181, RZ, RZ, 0x40 ;  /* 0x00000040ffb57424 */ /* 0x000fe200078e00ff */
[----:B------:R-:W-:Y:S01]  /*1d70*/  UISETP.GE.AND UP0, UPT, UR15, UR33, UPT ;  /* 0x000000210f00728c */ /* 0x000fe2000bf06270 */
[----:B------:R-:W-:Y:S01]  /*1d80*/  IMAD.SHL.U32 R231, R175, 0x8, RZ ;  /* 0x00000008afe77824 */ /* 0x000fe200078e00ff */
[----:B------:R-:W3:Y:S01]  /*1d90*/  LDL R179, [R1+0x4] ;  /* 0x0000040001b37983 */ /* 0x000ee20000100800 */
[----:B------:R-:W-:Y:S01]  /*1da0*/  UMOV UR4, UR21 ;  /* 0x0000001500047c82 */ /* 0x000fe20008000000 */
[----:B------:R-:W-:Y:S02]  /*1db0*/  UIADD3 UR35, UPT, UPT, UR35, -0x1, URZ ;  /* 0xffffffff23237890 */ /* 0x000fe4000fffe0ff */
[----:B------:R-:W4:Y:S01]  /*1dc0*/  LDL R3, [R1] ;  /* 0x0000000001037983 */ /* 0x000f220000100800 */
[----:B------:R-:W-:Y:S01]  /*1dd0*/  PLOP3.LUT P0, PT, PT, PT, UP0, 0x80, 0x8 ;  /* 0x000000000008781c */ /* 0x000fe20003f0f008 */
[----:B------:R-:W-:Y:S11]  /*1de0*/  UISETP.GT.AND UP0, UPT, UR35, UR13, UPT ;  /* 0x0000000d2300728c */ /* 0x000ff6000bf04270 */
[----:B------:R-:W-:Y:S01]  /*1df0*/  @!UPT UIADD3 URZ, UPT, UPT, URZ, URZ, URZ ;  /* 0x000000fffffff290 */ /* 0x000fe2000fffe0ff */
[----:B------:R-:W-:Y:S01]  /*1e00*/  @!P0 SHF.R.U32.HI R2, RZ, 0x1, R175 ;  /* 0x00000001ff028819 */ /* 0x000fe200000116af */
[----:B------:R-:W-:Y:S04]  /*1e10*/  DEPBAR.LE SB0, 0x0 ;  /* 0x000080000000791a */ /* 0x000fe80000000000 */
[----:B------:R-:W-:Y:S06]  /*1e20*/  BAR.SYNC.DEFER_BLOCKING 0x0 ;  /* 0x0000000000007b1d */ /* 0x000fec0000010000 */
[----:B------:R-:W-:Y:S08]  /*1e30*/  LDSM.16.M88.4 R64, [R172] ;  /* 0x00000000ac40783b */ /* 0x000ff00000000200 */
[----:B------:R-:W1:Y:S08]  /*1e40*/  LDSM.16.M88.4 R16, [R153+0xc000] ;  /* 0x00c000009910783b */ /* 0x000e700000000200 */
[----:B------:R-:W1:Y:S08]  /*1e50*/  LDSM.16.M88.4 R60, [R172+0x2000] ;  /* 0x00200000ac3c783b */ /* 0x000e700000000200 */
[----:B------:R-:W1:Y:S08]  /*1e60*/  LDSM.16.M88.4 R32, [R153+0xc800] ;  /* 0x00c800009920783b */ /* 0x000e700000000200 */
[----:B------:R-:W1:Y:S08]  /*1e70*/  LDSM.16.M88.4 R48, [R153+0xd000] ;  /* 0x00d000009930783b */ /* 0x000e700000000200 */
[----:B------:R-:W1:Y:S02]  /*1e80*/  LDSM.16.M88.4 R132, [R153+0xd800] ;  /* 0x00d800009984783b */ /* 0x000e640000000200 */
[-C--:B-1----:R-:W-:Y:S06]  /*1e90*/  HMMA.16816.F32.BF16 R4, R64, R16.reuse, RZ ;  /* 0x000000104004723c */ /* 0x082fec00000418ff */
[----:B------:R-:W-:Y:S02]  /*1ea0*/  LDSM.16.M88.4 R136, [R144] ;  /* 0x000000009088783b */ /* 0x000fe40000000200 */
[C---:B------:R-:W-:Y:S06]  /*1eb0*/  HMMA.16816.F32.BF16 R8, R60.reuse, R16, RZ ;  /* 0x000000103c08723c */ /* 0x040fec00000418ff */
[----:B------:R-:W1:Y:S02]  /*1ec0*/  LDSM.16.M88.4 R140, [R155+0xc000] ;  /* 0x00c000009b8c783b */ /* 0x000e640000000200 */
[-C--:B------:R-:W-:Y:S06]  /*1ed0*/  HMMA.16816.F32.BF16 R12, R60, R18.reuse, RZ ;  /* 0x000000123c0c723c */ /* 0x080fec00000418ff */
[----:B------:R-:W1:Y:S02]  /*1ee0*/  LDSM.16.M88.4 R144, [R144+0x2000] ;  /* 0x002000009090783b */ /* 0x000e640000000200 */
[C---:B------:R-:W-:Y:S06]  /*1ef0*/  HMMA.16816.F32.BF16 R16, R64.reuse, R18, RZ ;  /* 0x000000124010723c */ /* 0x040fec00000418ff */
[----:B------:R-:W1:Y:S02]  /*1f00*/  LDSM.16.M88.4 R148, [R155+0xc800] ;  /* 0x00c800009b94783b */ /* 0x000e640000000200 */
[-C--:B------:R-:W-:Y:S06]  /*1f10*/  HMMA.16816.F32.BF16 R20, R64, R32.reuse, RZ ;  /* 0x000000204014723c */ /* 0x080fec00000418ff */
[----:B------:R-:W-:Y:S02]  /*1f20*/  LDSM.16.M88.4 R156, [R0] ;  /* 0x00000000009c783b */ /* 0x000fe40000000200 */
[C---:B------:R-:W-:Y:S06]  /*1f30*/  HMMA.16816.F32.BF16 R24, R60.reuse, R32, RZ ;  /* 0x000000203c18723c */ /* 0x040fec00000418ff */
[----:B------:R-:W-:Y:S02]  /*1f40*/  LDSM.16.M88.4 R160, [R169+0xc000] ;  /* 0x00c00000a9a0783b */ /* 0x000fe40000000200 */
[-C--:B------:R-:W-:Y:S06]  /*1f50*/  HMMA.16816.F32.BF16 R28, R60, R34.reuse, RZ ;  /* 0x000000223c1c723c */ /* 0x080fec00000418ff */
[----:B------:R1:W-:Y:S02]  /*1f60*/  LDSM.16.M88.4 R164, [R0+0x2000] ;  /* 0x0020000000a4783b */ /* 0x0003e40000000200 */
[C---:B------:R-:W-:Y:S08]  /*1f70*/  HMMA.16816.F32.BF16 R32, R64.reuse, R34, RZ ;  /* 0x000000224020723c */ /* 0x040ff000000418ff */
[-C--:B------:R-:W-:Y:S08]  /*1f80*/  HMMA.16816.F32.BF16 R36, R64, R48.reuse, RZ ;  /* 0x000000304024723c */ /* 0x080ff000000418ff */
[C---:B------:R-:W-:Y:S02]  /*1f90*/  HMMA.16816.F32.BF16 R40, R60.reuse, R48, RZ ;  /* 0x000000303c28723c */ /* 0x040fe400000418ff */
[----:B-1----:R-:W-:Y:S06]  /*1fa0*/  IMAD.IADD R0, R171, 0x1, R0 ;  /* 0x00000001ab007824 */ /* 0x002fec00078e0200 */
[-C--:B------:R-:W-:Y:S08]  /*1fb0*/  HMMA.16816.F32.BF16 R44, R60, R50.reuse, RZ ;  /* 0x000000323c2c723c */ /* 0x080ff000000418ff */
[C---:B------:R-:W-:Y:S08]  /*1fc0*/  HMMA.16816.F32.BF16 R48, R64.reuse, R50, RZ ;  /* 0x000000324030723c */ /* 0x040ff000000418ff */
[-C--:B------:R-:W-:Y:S08]  /*1fd0*/  HMMA.16816.F32.BF16 R52, R64, R132.reuse, RZ ;  /* 0x000000844034723c */ /* 0x080ff000000418ff */
[C---:B------:R-:W-:Y:S08]  /*1fe0*/  HMMA.16816.F32.BF16 R56, R60.reuse, R132, RZ ;  /* 0x000000843c38723c */ /* 0x040ff000000418ff */
[-C--:B------:R-:W-:Y:S08]  /*1ff0*/  HMMA.16816.F32.BF16 R60, R60, R134.reuse, RZ ;  /* 0x000000863c3c723c */ /* 0x080ff000000418ff */
[----:B------:R-:W-:Y:S01]  /*2000*/  HMMA.16816.F32.BF16 R64, R64, R134, RZ ;  /* 0x000000864040723c */ /* 0x000fe200000418ff */
[----:B------:R-:W1:Y:S07]  /*2010*/  LDSM.16.M88.4 R132, [R155+0xd000] ;  /* 0x00d000009b84783b */ /* 0x000e6e0000000200 */
[-C--:B------:R-:W-:Y:S01]  /*2020*/  HMMA.16816.F32.BF16 R4, R136, R140.reuse, R4 ;  /* 0x0000008c8804723c */ /* 0x080fe20000041804 */
[----:B------:R-:W2:Y:S07]  /*2030*/  LDSM.16.M88.4 R152, [R155+0xd800] ;  /* 0x00d800009b98783b */ /* 0x000eae0000000200 */
[C---:B------:R-:W-:Y:S08]  /*2040*/  HMMA.16816.F32.BF16 R8, R144.reuse, R140, R8 ;  /* 0x0000008c9008723c */ /* 0x040ff00000041808 */
[-C--:B------:R-:W-:Y:S08]  /*2050*/  HMMA.16816.F32.BF16 R12, R144, R142.reuse, R12 ;  /* 0x0000008e900c723c */ /* 0x080ff0000004180c */
[C---:B------:R-:W-:Y:S01]  /*2060*/  HMMA.16816.F32.BF16 R16, R136.reuse, R142, R16 ;  /* 0x0000008e8810723c */ /* 0x040fe20000041810 */
[----:B------:R-:W3:Y:S07]  /*2070*/  LDSM.16.M88.4 R140, [R169+0xc800] ;  /* 0x00c80000a98c783b */ /* 0x000eee0000000200 */
[-C--:B------:R-:W-:Y:S08]  /*2080*/  HMMA.16816.F32.BF16 R20, R136, R148.reuse, R20 ;  /* 0x000000948814723c */ /* 0x080ff00000041814 */
[C---:B------:R-:W-:Y:S08]  /*2090*/  HMMA.16816.F32.BF16 R24, R144.reuse, R148, R24 ;  /* 0x000000949018723c */ /* 0x040ff00000041818 */
[-C--:B------:R-:W-:Y:S08]  /*20a0*/  HMMA.16816.F32.BF16 R28, R144, R150.reuse, R28 ;  /* 0x00000096901c723c */ /* 0x080ff0000004181c */
[C---:B------:R-:W-:Y:S01]  /*20b0*/  HMMA.16816.F32.BF16 R32, R136.reuse, R150, R32 ;  /* 0x000000968820723c */ /* 0x040fe20000041820 */
[----:B------:R-:W4:Y:S07]  /*20c0*/  LDSM.16.M88.4 R148, [R169+0xd000] ;  /* 0x00d00000a994783b */ /* 0x000f2e0000000200 */
[-C--:B-1----:R-:W-:Y:S08]  /*20d0*/  HMMA.16816.F32.BF16 R36, R136, R132.reuse, R36 ;  /* 0x000000848824723c */ /* 0x082ff00000041824 */
[C---:B------:R-:W-:Y:S04]  /*20e0*/  HMMA.16816.F32.BF16 R40, R144.reuse, R132, R40 ;  /* 0x000000849028723c */ /* 0x040fe80000041828 */
[----:B--2---:R-:W-:Y:S04]  /*20f0*/  FSETP.NEU.FTZ.AND P3, PT, R180, -INF , PT ;  /* 0xff800000b400780b */ /* 0x004fe80003f7d000 */
[-C--:B------:R-:W-:Y:S08]  /*2100*/  HMMA.16816.F32.BF16 R44, R144, R134.reuse, R44 ;  /* 0x00000086902c723c */ /* 0x080ff0000004182c */
[C---:B------:R-:W-:Y:S01]  /*2110*/  HMMA.16816.F32.BF16 R48, R136.reuse, R134, R48 ;  /* 0x000000868830723c */ /* 0x040fe20000041830 */
[----:B------:R-:W1:Y:S07]  /*2120*/  LDSM.16.M88.4 R132, [R169+0xd800] ;  /* 0x00d80000a984783b */ /* 0x000e6e0000000200 */
[-C--:B------:R-:W-:Y:S08]  /*2130*/  HMMA.16816.F32.BF16 R52, R136, R152.reuse, R52 ;  /* 0x000000988834723c */ /* 0x080ff00000041834 */
[C---:B------:R-:W-:Y:S08]  /*2140*/  HMMA.16816.F32.BF16 R56, R144.reuse, R152, R56 ;  /* 0x000000989038723c */ /* 0x040ff00000041838 */
[-C--:B------:R-:W-:Y:S01]  /*2150*/  HMMA.16816.F32.BF16 R60, R144, R154.reuse, R60 ;  /* 0x0000009a903c723c */ /* 0x080fe2000004183c */
[----:B------:R-:W-:Y:S07]  /*2160*/  LDSM.16.M88.4 R144, [R170+0xc000] ;  /* 0x00c00000aa90783b */ /* 0x000fee0000000200 */
[----:B------:R-:W-:Y:S01]  /*2170*/  HMMA.16816.F32.BF16 R64, R136, R154, R64 ;  /* 0x0000009a8840723c */ /* 0x000fe20000041840 */
[----:B------:R-:W2:Y:S07]  /*2180*/  LDSM.16.M88.4 R136, [R0] ;  /* 0x000000000088783b */ /* 0x000eae0000000200 */
[-C--:B------:R-:W-:Y:S08]  /*2190*/  HMMA.16816.F32.BF16 R4, R156, R160.reuse, R4 ;  /* 0x000000a09c04723c */ /* 0x080ff00000041804 */
[C---:B------:R-:W-:Y:S08]  /*21a0*/  HMMA.16816.F32.BF16 R8, R164.reuse, R160, R8 ;  /* 0x000000a0a408723c */ /* 0x040ff00000041808 */
[-C--:B------:R-:W-:Y:S08]  /*21b0*/  HMMA.16816.F32.BF16 R12, R164, R162.reuse, R12 ;  /* 0x000000a2a40c723c */ /* 0x080ff0000004180c */
[C---:B------:R-:W-:Y:S08]  /*21c0*/  HMMA.16816.F32.BF16 R16, R156.reuse, R162, R16 ;  /* 0x000000a29c10723c */ /* 0x040ff00000041810 */
[-C--:B---3--:R-:W-:Y:S08]  /*21d0*/  HMMA.16816.F32.BF16 R20, R156, R140.reuse, R20 ;  /* 0x0000008c9c14723c */ /* 0x088ff00000041814 */
[C---:B------:R-:W-:Y:S08]  /*21e0*/  HMMA.16816.F32.BF16 R24, R164.reuse, R140, R24 ;  /* 0x0000008ca418723c */ /* 0x040ff00000041818 */
[-C--:B------:R-:W-:Y:S08]  /*21f0*/  HMMA.16816.F32.BF16 R28, R164, R142.reuse, R28 ;  /* 0x0000008ea41c723c */ /* 0x080ff0000004181c */
[C---:B------:R-:W-:Y:S01]  /*2200*/  HMMA.16816.F32.BF16 R32, R156.reuse, R142, R32 ;  /* 0x0000008e9c20723c */ /* 0x040fe20000041820 */
[----:B------:R3:W2:Y:S07]  /*2210*/  LDSM.16.M88.4 R140, [R0+0x2000] ;  /* 0x00200000008c783b */ /* 0x0006ae0000000200 */
[-C--:B----4-:R-:W-:Y:S08]  /*2220*/  HMMA.16816.F32.BF16 R36, R156, R148.reuse, R36 ;  /* 0x000000949c24723c */ /* 0x090ff00000041824 */
[C---:B------:R-:W-:Y:S04]  /*2230*/  HMMA.16816.F32.BF16 R40, R164.reuse, R148, R40 ;  /* 0x00000094a428723c */ /* 0x040fe80000041828 */
[----:B------:R-:W-:Y:S01]  /*2240*/  @!P0 VIADDMNMX R149, R218, -R181, UR36, PT ;  /* 0x00000024da958e46 */ /* 0x000fe2000b8009b5 */
[----:B------:R-:W-:Y:S01]  /*2250*/  FMUL.FTZ R148, R180, 1.4426950216293334961 ;  /* 0x3fb8aa3bb4947820 */ /* 0x000fe20000410000 */
[----:B------:R-:W-:Y:S02]  /*2260*/  IMAD.MOV.U32 R180, RZ, RZ, 0x38 ;  /* 0x00000038ffb47424 */ /* 0x000fe400078e00ff */
[-C--:B------:R-:W-:Y:S03]  /*2270*/  HMMA.16816.F32.BF16 R44, R164, R150.reuse, R44 ;  /* 0x00000096a42c723c */ /* 0x080fe6000004182c */
[----:B---3--:R-:W-:Y:S01]  /*2280*/  @!P0 IMAD.SHL.U32 R0, R175, 0x2, RZ ;  /* 0x00000002af008824 */ /* 0x008fe200078e00ff */
[----:B------:R-:W-:Y:S04]  /*2290*/  FSEL R148, R148, RZ, P3 ;  /* 0x000000ff94947208 */ /* 0x000fe80001800000 */
[C---:B------:R-:W-:Y:S04]  /*22a0*/  HMMA.16816.F32.BF16 R48, R156.reuse, R150, R48 ;  /* 0x000000969c30723c */ /* 0x040fe80000041830 */
[----:B------:R-:W-:Y:S04]  /*22b0*/  @!P0 LOP3.LUT R0, R0, 0x6, RZ, 0xc0, !PT ;  /* 0x0000000600008812 */ /* 0x000fe800078ec0ff */
[-C--:B-1----:R-:W-:Y:S03]  /*22c0*/  HMMA.16816.F32.BF16 R52, R156, R132.reuse, R52 ;  /* 0x000000849c34723c */ /* 0x082fe60000041834 */
[----:B------:R-:W-:Y:S01]  /*22d0*/  @!P0 LOP3.LUT R2, R0, 0x1c0, R2, 0xf8, !PT ;  /* 0x000001c000028812 */ /* 0x000fe200078ef802 */
[----:B------:R-:W-:Y:S04]  /*22e0*/  IMAD.U32 R0, RZ, RZ, UR30 ;  /* 0x0000001eff007e24 */ /* 0x000fe8000f8e00ff */
[C---:B------:R-:W-:Y:S04]  /*22f0*/  HMMA.16816.F32.BF16 R56, R164.reuse, R132, R56 ;  /* 0x00000084a438723c */ /* 0x040fe80000041838 */
[----:B------:R-:W-:Y:S01]  /*2300*/  @!P0 VIMNMX R133, PT, PT, R218, UR36, PT ;  /* 0x00000024da858c48 */ /* 0x000fe2000bfe0100 */
[----:B------:R-:W-:Y:S02]  /*2310*/  @!P0 IMAD R0, R0, 0x80, R2 ;  /* 0x0000008000008824 */ /* 0x000fe400078e0202 */
[----:B------:R-:W-:Y:S01]  /*2320*/  FMUL.FTZ R132, R3, 1.4426950216293334961 ;  /* 0x3fb8aa3b03847820 */ /* 0x000fe20000410000 */
[----:B------:R-:W-:Y:S01]  /*2330*/  IMAD.MOV.U32 R2, RZ, RZ, 0x8 ;  /* 0x00000008ff027424 */ /* 0x000fe200078e00ff */
[-C--:B------:R-:W-:Y:S03]  /*2340*/  HMMA.16816.F32.BF16 R60, R164, R134.reuse, R60 ;  /* 0x00000086a43c723c */ /* 0x080fe6000004183c */
[C---:B------:R-:W-:Y:S01]  /*2350*/  @!P0 VIADD R150, R0.reuse, 0x1 ;  /* 0x0000000100968836 */ /* 0x040fe20000000000 */
[-C--:B------:R-:W-:Y:S04]  /*2360*/  @!P0 ISETP.GE.AND P4, PT, R0, R149.reuse, PT ;  /* 0x000000950000820c */ /* 0x080fe80003f86270 */
[----:B------:R-:W-:Y:S04]  /*2370*/  HMMA.16816.F32.BF16 R64, R156, R134, R64 ;  /* 0x000000869c40723c */ /* 0x000fe80000041840 */
[----:B------:R-:W-:Y:S01]  /*2380*/  @!P0 VIADDMNMX R135, R218, -R180, UR36, PT ;  /* 0x00000024da878e46 */ /* 0x000fe2000b8009b4 */
[----:B------:R-:W-:Y:S01]  /*2390*/  FMUL.FTZ R134, R179, 1.4426950216293334961 ;  /* 0x3fb8aa3bb3867820 */ /* 0x000fe20000410000 */
[----:B------:R-:W-:Y:S02]  /*23a0*/  @!P0 ISETP.GE.AND P3, PT, R150, R149, PT ;  /* 0x000000959600820c */ /* 0x000fe40003f66270 */
[-C--:B--2---:R-:W-:Y:S05]  /*23b0*/  HMMA.16816.F32.BF16 R4, R136, R144.reuse, R4 ;  /* 0x000000908804723c */ /* 0x084fea0000041804 */
[----:B------:R-:W-:Y:S03]  /*23c0*/  LOP3.LUT R157, R231, 0x38, RZ, 0xc0, !PT ;  /* 0x00000038e79d7812 */ /* 0x000fe600078ec0ff */
[C---:B------:R-:W-:Y:S01]  /*23d0*/  HMMA.16816.F32.BF16 R8, R140.reuse, R144, R8 ;  /* 0x000000908c08723c */ /* 0x040fe20000041808 */
[----:B------:R-:W2:Y:S07]  /*23e0*/  LDL R144, [R1+0xc] ;  /* 0x00000c0001907983 */ /* 0x000eae0000100800 */
[-C--:B------:R-:W-:Y:S03]  /*23f0*/  HMMA.16816.F32.BF16 R12, R140, R146.reuse, R12 ;  /* 0x000000928c0c723c */ /* 0x080fe6000004180c */
[----:B------:R-:W-:Y:S02]  /*2400*/  @!P0 FSEL R4, R4, -INF , !P4 ;  /* 0xff80000004048808 */ /* 0x000fe40006000000 */
        /* <DEDUP_REMOVED lines=20> */
[----:B------:R-:W-:Y:S03]  /*2550*/  @!P0 VIADDMNMX R3, R218, R2, UR36, PT ;  /* 0x00000024da038e46 */ /* 0x000fe6000b800102 */
[----:B------:R-:W-:Y:S01]  /*2560*/  MUFU.EX2 R239, R6 ;  /* 0x0000000600ef7308 */ /* 0x000fe20000000800 */
[--C-:B------:R-:W-:Y:S01]  /*2570*/  FFMA.FTZ R8, R8, UR14, -R132.reuse ;  /* 0x0000000e08087c23 */ /* 0x100fe20008010884 */
[----:B------:R-:W-:Y:S01]  /*2580*/  FFMA.FTZ R9, R9, UR14, -R132 ;  /* 0x0000000e09097c23 */ /* 0x000fe20008010884 */
[C---:B-----5:R-:W-:Y:S01]  /*2590*/  FMUL.FTZ R2, R252.reuse, 1.4426950216293334961 ;  /* 0x3fb8aa3bfc027820 */ /* 0x060fe20000410000 */
[----:B------:R-:W-:Y:S02]  /*25a0*/  FSETP.NEU.FTZ.AND P3, PT, R252, -INF , PT ;  /* 0xff800000fc00780b */ /* 0x000fe40003f7d000 */
[-C--:B------:R-:W-:Y:S04]  /*25b0*/  @!P0 ISETP.GE.AND P4, PT, R0, R3.reuse, PT ;  /* 0x000000030000820c */ /* 0x080fe80003f86270 */
[----:B------:R1:W3:Y:S01]  /*25c0*/  MUFU.EX2 R211, R7 ;  /* 0x0000000700d37308 */ /* 0x0002e20000000800 */
[----:B------:R-:W-:Y:S02]  /*25d0*/  FSEL R2, R2, RZ, P3 ;  /* 0x000000ff02027208 */ /* 0x000fe40001800000 */
[----:B------:R-:W-:Y:S02]  /*25e0*/  @!P0 ISETP.GE.AND P3, PT, R150, R3, PT ;  /* 0x000000039600820c */ /* 0x000fe40003f66270 */
[----:B------:R-:W-:Y:S02]  /*25f0*/  @!P0 FSEL R10, R10, -INF , !P4 ;  /* 0xff8000000a0a8808 */ /* 0x000fe40006000000 */
[----:B------:R-:W-:Y:S03]  /*2600*/  @!P0 FSEL R11, R11, -INF , !P3 ;  /* 0xff8000000b0b8808 */ /* 0x000fe60005800000 */
[----:B------:R4:W-:Y:S01]  /*2610*/  MUFU.EX2 R219, R9 ;  /* 0x0000000900db7308 */ /* 0x0009e20000000800 */
[--C-:B------:R-:W-:Y:S01]  /*2620*/  FFMA.FTZ R10, R10, UR14, -R2.reuse ;  /* 0x0000000e0a0a7c23 */ /* 0x100fe20008010802 */
[----:B------:R-:W-:Y:S08]  /*2630*/  FFMA.FTZ R11, R11, UR14, -R2 ;  /* 0x0000000e0b0b7c23 */ /* 0x000ff00008010802 */
        /* <DEDUP_REMOVED lines=39> */
[----:B------:R-:W1:Y:S01]  /*28b0*/  MUFU.EX2 R250, R17 ;  /* 0x0000001100fa7308 */ /* 0x000e620000000800 */
        /* <DEDUP_REMOVED lines=11> */
[----:B------:R-:W3:Y:S01]  /*2970*/  MUFU.EX2 R203, R19 ;  /* 0x0000001300cb7308 */ /* 0x000ee20000000800 */
        /* <DEDUP_REMOVED lines=17> */
[----:B------:R-:W-:Y:S02]  /*2a90*/  @!P0 ISETP.GE.AND P3, PT, R8, R3, PT ;  /* 0x000000030800820c */ /* 0x000fe40003f66270 */
[----:B----4-:R-:W4:Y:S04]  /*2aa0*/  LDSM.16.M88.4 R8, [R170+0xd000] ;  /* 0x00d00000aa08783b */ /* 0x010f280000000200 */
[----:B------:R-:W3:Y:S01]  /*2ab0*/  MUFU.EX2 R199, R23 ;  /* 0x0000001700c77308 */ /* 0x000ee20000000800 */
        /* <DEDUP_REMOVED lines=23> */
[----:B------:R-:W-:Y:S01]  /*2c30*/  @!P0 FSEL R33, R33, -INF , !P3 ;  /* 0xff80000021218808 */ /* 0x000fe20005800000 */
[-C--:B----4-:R-:W-:Y:S04]  /*2c40*/  HMMA.16816.F32.BF16 R36, R136, R8.reuse, R36 ;  /* 0x000000088824723c */ /* 0x090fe80000041824 */
[----:B------:R-:W-:Y:S01]  /*2c50*/  MUFU.EX2 R243, R32 ;  /* 0x0000002000f37308 */ /* 0x000fe20000000800 */
[-C--:B------:R-:W-:Y:S01]  /*2c60*/  @!P0 ISETP.GE.AND P3, PT, R5, R135.reuse, PT ;  /* 0x000000870500820c */ /* 0x080fe20003f66270 */
[----:B------:R-:W-:Y:S02]  /*2c70*/  @!P0 VIADD R5, R0, 0x20 ;  /* 0x0000002000058836 */ /* 0x000fe40000000000 */
[----:B------:R-:W-:Y:S01]  /*2c80*/  FFMA.FTZ R33, R33, UR14, -R148 ;  /* 0x0000000e21217c23 */ /* 0x000fe20008010894 */
[----:B------:R-:W-:Y:S01]  /*2c90*/  @!P0 FSEL R34, R34, -INF , !P3 ;  /* 0xff80000022228808 */ /* 0x000fe20005800000 */
[C---:B------:R-:W-:Y:S04]  /*2ca0*/  HMMA.16816.F32.BF16 R40, R140.reuse, R8, R40 ;  /* 0x000000088c28723c */ /* 0x040fe80000041828 */
[----:B------:R-:W4:Y:S01]  /*2cb0*/  MUFU.EX2 R240, R33 ;  /* 0x0000002100f07308 */ /* 0x000f220000000800 */
[----:B------:R-:W-:Y:S01]  /*2cc0*/  @!P0 ISETP.GE.AND P3, PT, R4, R135, PT ;  /* 0x000000870400820c */ /* 0x000fe20003f66270 */
[----:B------:R-:W-:Y:S02]  /*2cd0*/  @!P0 VIADD R4, R0, 0x21 ;  /* 0x0000002100048836 */ /* 0x000fe40000000000 */
[--C-:B------:R-:W-:Y:S01]  /*2ce0*/  FFMA.FTZ R34, R34, UR14, -R134.reuse ;  /* 0x0000000e22227c23 */ /* 0x100fe20008010886 */
[C---:B------:R-:W-:Y:S01]  /*2cf0*/  @!P0 VIADD R8, R0.reuse, 0x28 ;  /* 0x0000002800088836 */ /* 0x040fe20000000000 */
[-C--:B------:R-:W-:Y:S04]  /*2d00*/  HMMA.16816.F32.BF16 R44, R140, R10.reuse, R44 ;  /* 0x0000000a8c2c723c */ /* 0x080fe8000004182c */
[----:B------:R-:W-:Y:S01]  /*2d10*/  MUFU.EX2 R206, R28 ;  /* 0x0000001c00ce7308 */ /* 0x000fe20000000800 */
[----:B------:R-:W-:Y:S01]  /*2d20*/  @!P0 FSEL R35, R35, -INF , !P3 ;  /* 0xff80000023238808 */ /* 0x000fe20005800000 */
[----:B------:R-:W-:Y:S01]  /*2d30*/  @!P0 VIADD R9, R0, 0x29 ;  /* 0x0000002900098836 */ /* 0x000fe20000000000 */
[----:B------:R-:W-:Y:S02]  /*2d40*/  @!P0 ISETP.GE.AND P3, PT, R5, R149, PT ;  /* 0x000000950500820c */ /* 0x000fe40003f66270 */
[----:B------:R-:W-:Y:S01]  /*2d50*/  @!P0 ISETP.GE.AND P4, PT, R8, R135, PT ;  /* 0x000000870800820c */ /* 0x000fe20003f86270 */
[C---:B------:R-:W-:Y:S01]  /*2d60*/  HMMA.16816.F32.BF16 R48, R136.reuse, R10, R48 ;  /* 0x0000000a8830723c */ /* 0x040fe20000041830 */
[----:B------:R-:W-:Y:S03]  /*2d70*/  IMAD.MOV.U32 R11, RZ, RZ, 0x10 ;  /* 0x00000010ff0b7424 */ /* 0x000fe600078e00ff */
[----:B------:R-:W-:Y:S01]  /*2d80*/  MUFU.EX2 R194, R34 ;  /* 0x0000002200c27308 */ /* 0x000fe20000000800 */
[----:B------:R-:W-:Y:S01]  /*2d90*/  @!P0 FSEL R36, R36, -INF , !P3 ;  /* 0xff80000024248808 */ /* 0x000fe20005800000 */
[----:B------:R-:W-:Y:S01]  /*2da0*/  FFMA.FTZ R35, R35, UR14, -R134 ;  /* 0x0000000e23237c23 */ /* 0x000fe20008010886 */
[----:B------:R-:W-:Y:S02]  /*2db0*/  @!P0 ISETP.GE.AND P3, PT, R4, R149, PT ;  /* 0x000000950400820c */ /* 0x000fe40003f66270 */
[----:B------:R-:W-:Y:S01]  /*2dc0*/  SEL R11, R11, 0xfffffff0, !P1 ;  /* 0xfffffff00b0b7807 */ /* 0x000fe20004800000 */
        /* <DEDUP_REMOVED lines=8> */
[----:B------:R-:W-:Y:S01]  /*2e50*/  @!P0 FSEL R50, R50, -INF , !P4 ;  /* 0xff80000032328808 */ /* 0x000fe20006000000 */
[--C-:B------:R-:W-:Y:S01]  /*2e60*/  FFMA.FTZ R38, R38, UR14, -R134.reuse ;  /* 0x0000000e26267c23 */ /* 0x100fe20008010886 */
[----:B------:R-:W-:Y:S02]  /*2e70*/  @!P0 FSEL R39, R39, -INF , !P3 ;  /* 0xff80000027278808 */ /* 0x000fe40005800000 */
[-C--:B------:R-:W-:Y:S01]  /*2e80*/  @!P0 ISETP.GE.AND P3, PT, R5, R133.reuse, PT ;  /* 0x000000850500820c */ /* 0x080fe20003f66270 */
[--C-:B------:R-:W-:Y:S04]  /*2e90*/  FFMA.FTZ R50, R50, UR14, -R134.reuse ;  /* 0x0000000e32327c23 */ /* 0x100fe80008010886 */
        /* <DEDUP_REMOVED lines=12> */
[----:B------:R-:W1:Y:S01]  /*2f60*/  LDSM.16.M88.4 R4, [R170+0xd800] ;  /* 0x00d80000aa04783b */ /* 0x000e620000000200 */
[--C-:B------:R-:W-:Y:S01]  /*2f70*/  FFMA.FTZ R42, R42, UR14, -R2.reuse ;  /* 0x0000000e2a2a7c23 */ /* 0x100fe20008010802 */
[----:B------:R-:W-:Y:S02]  /*2f80*/  @!P0 FSEL R43, R43, -INF , !P3 ;  /* 0xff8000002b2b8808 */ /* 0x000fe40005800000 */
[-C--:B------:R-:W-:Y:S05]  /*2f90*/  @!P0 ISETP.GE.AND P3, PT, R8, R133.reuse, PT ;  /* 0x000000850800820c */ /* 0x080fea0003f66270 */
[----:B------:R-:W-:Y:S01]  /*2fa0*/  MUFU.EX2 R186, R50 ;  /* 0x0000003200ba7308 */ /* 0x000fe20000000800 */
[----:B------:R-:W-:Y:S01]  /*2fb0*/  @!P0 FSEL R44, R44, -INF , !P3 ;  /* 0xff8000002c2c8808 */ /* 0x000fe20005800000 */
[----:B------:R-:W-:Y:S01]  /*2fc0*/  FFMA.FTZ R43, R43, UR14, -R2 ;  /* 0x0000000e2b2b7c23 */ /* 0x000fe20008010802 */
[----:B------:R-:W-:Y:S02]  /*2fd0*/  @!P0 ISETP.GE.AND P3, PT, R9, R133, PT ;  /* 0x000000850900820c */ /* 0x000fe40003f66270 */
[----:B--2---:R-:W-:Y:S01]  /*2fe0*/  LEA R158, R144, UR4, 0x1 ;  /* 0x00000004909e7c11 */ /* 0x004fe2000f8e08ff */
[----:B------:R-:W-:Y:S01]  /*2ff0*/  IMAD.MOV.U32 R144, RZ, RZ, 0x20 ;  /* 0x00000020ff907424 */ /* 0x000fe200078e00ff */
[----:B------:R-:W-:Y:S03]  /*3000*/  @!P0 FSEL R45, R45, -INF , !P3 ;  /* 0xff8000002d2d8808 */ /* 0x000fe60005800000 */
[----:B------:R-:W-:Y:S01]  /*3010*/  MUFU.EX2 R237, R37 ;  /* 0x0000002500ed7308 */ /* 0x000fe20000000800 */
[-C--:B------:R-:W-:Y:S01]  /*3020*/  @!P0 ISETP.GE.AND P3, PT, R8, R3.reuse, PT ;  /* 0x000000030800820c */ /* 0x080fe20003f66270 */
[----:B------:R-:W-:Y:S01]  /*3030*/  IMAD.IADD R165, R158, 0x1, R11 ;  /* 0x000000019ea57824 */ /* 0x000fe200078e020b */
[----:B------:R-:W-:Y:S01]  /*3040*/  SEL R171, R144, 0xffffffe0, !P2 ;  /* 0xffffffe090ab7807 */ /* 0x000fe20005000000 */
[----:B------:R-:W-:Y:S01]  /*3050*/  VIADD R10, R158, 0x1c000 ;  /* 0x0001c0009e0a7836 */ /* 0x000fe20000000000 */
[----:B------:R-:W-:Y:S01]  /*3060*/  @!P0 FSEL R46, R46, -INF , !P3 ;  /* 0xff8000002e2e8808 */ /* 0x000fe20005800000 */
[----:B------:R-:W-:Y:S01]  /*3070*/  VIADD R159, R158, 0x1c040 ;  /* 0x0001c0409e9f7836 */ /* 0x000fe20000000000 */
[----:B------:R-:W-:Y:S03]  /*3080*/  @!P0 ISETP.GE.AND P3, PT, R9, R3, PT ;  /* 0x000000030900820c */ /* 0x000fe60003f66270 */
[----:B------:R-:W-:Y:S01]  /*3090*/  MUFU.EX2 R192, R38 ;  /* 0x0000002600c07308 */ /* 0x000fe20000000800 */
[--C-:B------:R-:W-:Y:S01]  /*30a0*/  FFMA.FTZ R44, R44, UR14, -R132.reuse ;  /* 0x0000000e2c2c7c23 */ /* 0x100fe20008010884 */
[----:B------:R-:W-:Y:S01]  /*30b0*/  FFMA.FTZ R45, R45, UR14, -R132 ;  /* 0x0000000e2d2d7c23 */ /* 0x000fe20008010884 */
[----:B------:R-:W-:Y:S01]  /*30c0*/  @!P0 FSEL R47, R47, -INF , !P3 ;  /* 0xff8000002f2f8808 */ /* 0x000fe20005800000 */
[--C-:B------:R-:W-:Y:S01]  /*30d0*/  FFMA.FTZ R46, R46, UR14, -R2.reuse ;  /* 0x0000000e2e2e7c23 */ /* 0x100fe20008010802 */
[-C--:B------:R-:W-:Y:S01]  /*30e0*/  @!P0 ISETP.GE.AND P3, PT, R8, R149.reuse, PT ;  /* 0x000000950800820c */ /* 0x080fe20003f66270 */
[----:B------:R-:W-:Y:S04]  /*30f0*/  @!P0 VIADD R8, R0, 0x30 ;  /* 0x0000003000088836 */ /* 0x000fe80000000000 */
[----:B------:R-:W-:Y:S01]  /*3100*/  MUFU.EX2 R191, R39 ;  /* 0x0000002700bf7308 */ /* 0x000fe20000000800 */
[----:B------:R-:W-:Y:S01]  /*3110*/  @!P0 FSEL R48, R48, -INF , !P3 ;  /* 0xff80000030308808 */ /* 0x000fe20005800000 */
[----:B------:R-:W-:Y:S01]  /*3120*/  FFMA.FTZ R47, R47, UR14, -R2 ;  /* 0x0000000e2f2f7c23 */ /* 0x000fe20008010802 */
[-C--:B------:R-:W-:Y:S02]  /*3130*/  @!P0 ISETP.GE.AND P3, PT, R9, R149.reuse, PT ;  /* 0x000000950900820c */ /* 0x080fe40003f66270 */
[----:B------:R-:W-:Y:S01]  /*3140*/  @!P0 ISETP.GE.AND P5, PT, R8, R149, PT ;  /* 0x000000950800820c */ /* 0x000fe20003fa6270 */
[--C-:B------:R-:W-:Y:S01]  /*3150*/  FFMA.FTZ R48, R48, UR14, -R148.reuse ;  /* 0x0000000e30307c23 */ /* 0x100fe20008010894 */
[----:B------:R-:W-:Y:S03]  /*3160*/  @!P0 FSEL R49, R49, -INF , !P3 ;  /* 0xff80000031318808 */ /* 0x000fe60005800000 */
[----:B------:R-:W-:Y:S01]  /*3170*/  MUFU.EX2 R198, R40 ;  /* 0x0000002800c67308 */ /* 0x000fe20000000800 */
[-C--:B-1----:R-:W-:Y:S03]  /*3180*/  HMMA.16816.F32.BF16 R52, R136, R4.reuse, R52 ;  /* 0x000000048834723c */ /* 0x082fe60000041834 */
[----:B------:R-:W-:Y:S01]  /*3190*/  @!P0 ISETP.GE.AND P3, PT, R9, R135, PT ;  /* 0x000000870900820c */ /* 0x000fe20003f66270 */
[----:B------:R-:W-:Y:S01]  /*31a0*/  FFMA.FTZ R49, R49, UR14, -R148 ;  /* 0x0000000e31317c23 */ /* 0x000fe20008010894 */
[C---:B------:R-:W-:Y:S04]  /*31b0*/  @!P0 VIADD R9, R0.reuse, 0x31 ;  /* 0x0000003100098836 */ /* 0x040fe80000000000 */
[----:B------:R-:W-:Y:S01]  /*31c0*/  MUFU.EX2 R235, R48 ;  /* 0x0000003000eb7308 */ /* 0x000fe20000000800 */
[C---:B------:R-:W-:Y:S04]  /*31d0*/  HMMA.16816.F32.BF16 R56, R140.reuse, R4, R56 ;  /* 0x000000048c38723c */ /* 0x040fe80000041838 */
[----:B------:R-:W-:Y:S01]  /*31e0*/  F2FP.BF16.F32.PACK_AB R5, R211, R239 ;  /* 0x000000efd305723e */ /* 0x000fe200000010ff */
[----:B------:R-:W-:Y:S01]  /*31f0*/  @!P0 VIADD R4, R0, 0x38 ;  /* 0x0000003800048836 */ /* 0x000fe20000000000 */
[----:B------:R-:W-:Y:S03]  /*3200*/  @!P0 FSEL R51, R51, -INF , !P3 ;  /* 0xff80000033338808 */ /* 0x000fe60005800000 */
[----:B------:R-:W-:Y:S01]  /*3210*/  MUFU.EX2 R234, R49 ;  /* 0x0000003100ea7308 */ /* 0x000fe20000000800 */
[-C--:B------:R-:W-:Y:S01]  /*3220*/  HMMA.16816.F32.BF16 R60, R140, R6.reuse, R60 ;  /* 0x000000068c3c723c */ /* 0x080fe2000004183c */
[----:B------:R3:W-:Y:S02]  /*3230*/  STS [R158+0x1c400], R5 ;  /* 0x01c400059e007388 */ /* 0x0007e40000000800 */
[----:B------:R-:W-:Y:S01]  /*3240*/  R2P PR, R175, 0x18 ;  /* 0x00000018af007804 */ /* 0x000fe20000000000 */
[----:B------:R-:W-:Y:S01]  /*3250*/  FFMA.FTZ R51, R51, UR14, -R134 ;  /* 0x0000000e33337c23 */ /* 0x000fe20008010886 */
[----:B------:R-:W-:Y:S01]  /*3260*/  @!P0 ISETP.GE.AND P6, PT, R8, R135, PT ;  /* 0x000000870800820c */ /* 0x000fe20003fc6270 */
[----:B------:R-:W-:Y:S01]  /*3270*/  @!P0 VIADD R0, R0, 0x39 ;  /* 0x0000003900008836 */ /* 0x000fe20000000000 */
[----:B------:R-:W-:Y:S01]  /*3280*/  @!P0 FSEL R52, R52, -INF , !P5 ;  /* 0xff80000034348808 */ /* 0x000fe20006800000 */
[----:B------:R-:W-:Y:S01]  /*3290*/  HMMA.16816.F32.BF16 R64, R136, R6, R64 ;  /* 0x000000068840723c */ /* 0x000fe20000041840 */
[----:B------:R-:W-:Y:S03]  /*32a0*/  MUFU.EX2 R185, R51 ;  /* 0x0000003300b97308 */ /* 0x000fe60000000800 */
[----:B------:R-:W-:Y:S01]  /*32b0*/  @!P0 ISETP.GE.AND P5, PT, R9, R149, PT ;  /* 0x000000950900820c */ /* 0x000fe20003fa6270 */
[--C-:B------:R-:W-:Y:S01]  /*32c0*/  FFMA.FTZ R52, R52, UR14, -R148.reuse ;  /* 0x0000000e34347c23 */ /* 0x100fe20008010894 */
[----:B------:R-:W-:Y:S02]  /*32d0*/  F2FP.BF16.F32.PACK_AB R6, R241, R242 ;  /* 0x000000f2f106723e */ /* 0x000fe400000010ff */
[----:B------:R-:W-:Y:S01]  /*32e0*/  @P4 VIADD R159, R10, 0xffffffc0 ;  /* 0xffffffc00a9f4836 */ /* 0x000fe20000000000 */
[----:B------:R-:W-:Y:S02]  /*32f0*/  @!P0 FSEL R53, R53, -INF , !P5 ;  /* 0xff80000035358808 */ /* 0x000fe40006800000 */
[----:B------:R-:W-:Y:S01]  /*3300*/  MUFU.EX2 R197, R41 ;  /* 0x0000002900c57308 */ /* 0x000fe20000000800 */
[C---:B------:R-:W-:Y:S01]  /*3310*/  @!P0 ISETP.GE.AND P5, PT, R8.reuse, R133, PT ;  /* 0x000000850800820c */ /* 0x040fe20003fa6270 */
[----:B------:R-:W-:Y:S01]  /*3320*/  STS [R158+0x1c000], R6 ;  /* 0x01c000069e007388 */ /* 0x000fe20000000800 */
[----:B------:R-:W-:Y:S01]  /*3330*/  @!P0 ISETP.GE.AND P4, PT, R8, R3, PT ;  /* 0x000000030800820c */ /* 0x000fe20003f86270 */
[----:B------:R-:W-:Y:S01]  /*3340*/  IMAD.IADD R163, R11, 0x1, R159 ;  /* 0x000000010ba37824 */ /* 0x000fe200078e029f */
[----:B------:R-:W-:Y:S01]  /*3350*/  @!P0 FSEL R56, R56, -INF , !P5 ;  /* 0xff80000038388808 */ /* 0x000fe20006800000 */
[----:B------:R-:W-:Y:S01]  /*3360*/  FFMA.FTZ R53, R53, UR14, -R148 ;  /* 0x0000000e35357c23 */ /* 0x000fe20008010894 */
[----:B------:R-:W-:Y:S03]  /*3370*/  @!P0 FSEL R58, R58, -INF , !P4 ;  /* 0xff8000003a3a8808 */ /* 0x000fe60006000000 */
[----:B------:R-:W-:Y:S01]  /*3380*/  MUFU.EX2 R208, R42 ;  /* 0x0000002a00d07308 */ /* 0x000fe20000000800 */
[----:B------:R-:W-:Y:S01]  /*3390*/  @!P0 ISETP.GE.AND P5, PT, R4, R133, PT ;  /* 0x000000850400820c */ /* 0x000fe20003fa6270 */
[----:B------:R-:W-:Y:S01]  /*33a0*/  FFMA.FTZ R56, R56, UR14, -R132 ;  /* 0x0000000e38387c23 */ /* 0x000fe20008010884 */
[----:B------:R-:W-:Y:S01]  /*33b0*/  @!P0 ISETP.GE.AND P4, PT, R4, R149, PT ;  /* 0x000000950400820c */ /* 0x000fe20003f86270 */
[----:B------:R-:W-:Y:S01]  /*33c0*/  FFMA.FTZ R58, R58, UR14, -R2 ;  /* 0x0000000e3a3a7c23 */ /* 0x000fe20008010802 */
[----:B------:R-:W-:Y:S02]  /*33d0*/  @!P0 FSEL R60, R60, -INF , !P5 ;  /* 0xff8000003c3c8808 */ /* 0x000fe40006800000 */
[----:B------:R-:W-:Y:S03]  /*33e0*/  @!P0 FSEL R64, R64, -INF , !P4 ;  /* 0xff80000040408808 */ /* 0x000fe60006000000 */
[----:B------:R-:W-:Y:S01]  /*33f0*/  MUFU.EX2 R207, R43 ;  /* 0x0000002b00cf7308 */ /* 0x000fe20000000800 */
[----:B------:R-:W-:Y:S01]  /*3400*/  @!P0 ISETP.GE.AND P5, PT, R4, R135, PT ;  /* 0x000000870400820c */ /* 0x000fe20003fa6270 */
[----:B------:R-:W-:Y:S01]  /*3410*/  FFMA.FTZ R60, R60, UR14, -R132 ;  /* 0x0000000e3c3c7c23 */ /* 0x000fe20008010884 */
[----:B------:R-:W-:Y:S01]  /*3420*/  @!P0 ISETP.GE.AND P4, PT, R4, R3, PT ;  /* 0x000000030400820c */ /* 0x000fe20003f86270 */
[----:B------:R-:W-:Y:S01]  /*3430*/  FFMA.FTZ R64, R64, UR14, -R148 ;  /* 0x0000000e40407c23 */ /* 0x000fe20008010894 */
[----:B------:R-:W-:Y:S02]  /*3440*/  F2FP.BF16.F32.PACK_AB R4, R250, R251 ;  /* 0x000000fbfa04723e */ /* 0x000fe400000010ff */
[----:B------:R-:W-:Y:S03]  /*3450*/  @!P0 FSEL R54, R54, -INF , !P6 ;  /* 0xff80000036368808 */ /* 0x000fe60007000000 */
[----:B------:R-:W-:Y:S01]  /*3460*/  MUFU.EX2 R196, R44 ;  /* 0x0000002c00c47308 */ /* 0x000fe20000000800 */
[----:B------:R-:W-:Y:S01]  /*3470*/  @!P0 ISETP.GE.AND P6, PT, R9, R135, PT ;  /* 0x000000870900820c */ /* 0x000fe20003fc6270 */
[----:B------:R1:W-:Y:S01]  /*3480*/  STS [R165+0x1c000], R4 ;  /* 0x01c00004a5007388 */ /* 0x0003e20000000800 */
[----:B------:R-:W-:Y:S01]  /*3490*/  SEL R8, R144, 0xffffffe0, !P3 ;  /* 0xffffffe090087807 */ /* 0x000fe20005800000 */
[----:B------:R-:W-:Y:S01]  /*34a0*/  FFMA.FTZ R54, R54, UR14, -R134 ;  /* 0x0000000e36367c23 */ /* 0x000fe20008010886 */
[----:B------:R-:W-:Y:S02]  /*34b0*/  @!P0 FSEL R55, R55, -INF , !P6 ;  /* 0xff80000037378808 */ /* 0x000fe40007000000 */
[----:B------:R-:W-:Y:S01]  /*34c0*/  @!P0 ISETP.GE.AND P6, PT, R9, R3, PT ;  /* 0x000000030900820c */ /* 0x000fe20003fc6270 */
[----:B------:R-:W-:Y:S01]  /*34d0*/  IMAD.IADD R161, R158, 0x1, R8 ;  /* 0x000000019ea17824 */ /* 0x000fe200078e0208 */
[----:B---3--:R-:W-:Y:S01]  /*34e0*/  F2FP.BF16.F32.PACK_AB R5, R203, R204 ;  /* 0x000000cccb05723e */ /* 0x008fe200000010ff */
[----:B------:R-:W-:Y:S01]  /*34f0*/  MUFU.EX2 R195, R45 ;  /* 0x0000002d00c37308 */ /* 0x000fe20000000800 */
[----:B------:R-:W-:Y:S01]  /*3500*/  @!P0 ISETP.GE.AND P3, PT, R9, R133, PT ;  /* 0x000000850900820c */ /* 0x000fe20003f66270 */
[----:B------:R-:W-:Y:S01]  /*3510*/  IMAD.IADD R164, R11, 0x1, R161 ;  /* 0x000000010ba47824 */ /* 0x000fe200078e02a1 */
[----:B------:R-:W-:Y:S01]  /*3520*/  @!P0 FSEL R59, R59, -INF , !P6 ;  /* 0xff8000003b3b8808 */ /* 0x000fe20007000000 */
[----:B------:R2:W-:Y:S01]  /*3530*/  STS [R165+0x1c400], R5 ;  /* 0x01c40005a5007388 */ /* 0x0005e20000000800 */
[----:B------:R-:W-:Y:S01]  /*3540*/  @!P0 ISETP.GE.AND P6, PT, R0, R149, PT ;  /* 0x000000950000820c */ /* 0x000fe20003fc6270 */
[----:B------:R-:W-:Y:S01]  /*3550*/  IMAD.IADD R160, R8, 0x1, R159 ;  /* 0x0000000108a07824 */ /* 0x000fe200078e029f */
[----:B------:R-:W-:Y:S03]  /*3560*/  @!P0 FSEL R57, R57, -INF , !P3 ;  /* 0xff80000039398808 */ /* 0x000fe60005800000 */
[----:B------:R-:W-:Y:S01]  /*3570*/  MUFU.EX2 R202, R46 ;  /* 0x0000002e00ca7308 */ /* 0x000fe20000000800 */
[C---:B------:R-:W-:Y:S01]  /*3580*/  @!P0 ISETP.GE.AND P3, PT, R0.reuse, R133, PT ;  /* 0x000000850000820c */ /* 0x040fe20003f66270 */
[----:B------:R-:W-:Y:S01]  /*3590*/  FFMA.FTZ R59, R59, UR14, -R2 ;  /* 0x0000000e3b3b7c23 */ /* 0x000fe20008010802 */
[----:B------:R-:W-:Y:S01]  /*35a0*/  @!P0 FSEL R65, R65, -INF , !P6 ;  /* 0xff80000041418808 */ /* 0x000fe20007000000 */
[----:B------:R-:W-:Y:S01]  /*35b0*/  FFMA.FTZ R55, R55, UR14, -R134 ;  /* 0x0000000e37377c23 */ /* 0x000fe20008010886 */
[C---:B------:R-:W-:Y:S01]  /*35c0*/  @!P0 ISETP.GE.AND P6, PT, R0.reuse, R3, PT ;  /* 0x000000030000820c */ /* 0x040fe20003fc6270 */
[----:B------:R-:W-:Y:S01]  /*35d0*/  FFMA.FTZ R57, R57, UR14, -R132 ;  /* 0x0000000e39397c23 */ /* 0x000fe20008010884 */
[----:B------:R-:W-:Y:S03]  /*35e0*/  F2FP.BF16.F32.PACK_AB R3, R223, R224 ;  /* 0x000000e0df03723e */ /* 0x000fe600000010ff */
[----:B------:R-:W-:Y:S01]  /*35f0*/  MUFU.EX2 R201, R47 ;  /* 0x0000002f00c97308 */ /* 0x000fe20000000800 */
[----:B-1----:R-:W-:Y:S01]  /*3600*/  F2FP.BF16.F32.PACK_AB R4, R219, R220 ;  /* 0x000000dcdb04723e */ /* 0x002fe200000010ff */
[----:B------:R-:W-:Y:S01]  /*3610*/  FFMA.FTZ R148, R65, UR14, -R148 ;  /* 0x0000000e41947c23 */ /* 0x000fe20008010894 */
[----:B------:R-:W-:Y:S01]  /*3620*/  @!P0 FSEL R61, R61, -INF , !P3 ;  /* 0xff8000003d3d8808 */ /* 0x000fe20005800000 */
[----:B------:R1:W-:Y:S01]  /*3630*/  STS [R158+0x1e400], R3 ;  /* 0x01e400039e007388 */ /* 0x0003e20000000800 */
[----:B------:R-:W-:Y:S01]  /*3640*/  @!P0 ISETP.GE.AND P3, PT, R0, R135, PT ;  /* 0x000000870000820c */ /* 0x000fe20003f66270 */
[----:B------:R-:W-:Y:S01]  /*3650*/  IMAD.IADD R162, R11, 0x1, R160 ;  /* 0x000000010ba27824 */ /* 0x000fe200078e02a0 */
[----:B------:R-:W-:Y:S01]  /*3660*/  F2FP.BF16.F32.PACK_AB R0, R216, R217 ;  /* 0x000000d9d800723e */ /* 0x000fe200000010ff */
[----:B------:R3:W-:Y:S02]  /*3670*/  STS [R158+0x1e000], R4 ;  /* 0x01e000049e007388 */ /* 0x0007e40000000800 */
[----:B------:R-:W-:Y:S01]  /*3680*/  MUFU.EX2 R233, R52 ;  /* 0x0000003400e97308 */ /* 0x000fe20000000800 */
[----:B------:R-:W-:Y:S01]  /*3690*/  @!P0 FSEL R62, R62, -INF , !P4 ;  /* 0xff8000003e3e8808 */ /* 0x000fe20006000000 */
[----:B------:R-:W-:Y:S01]  /*36a0*/  FFMA.FTZ R132, R61, UR14, -R132 ;  /* 0x0000000e3d847c23 */ /* 0x000fe20008010884 */
[----:B------:R4:W-:Y:S01]  /*36b0*/  STS [R165+0x1e000], R0 ;  /* 0x01e00000a5007388 */ /* 0x0009e20000000800 */
[----:B--2---:R-:W-:Y:S02]  /*36c0*/  F2FP.BF16.F32.PACK_AB R5, R221, R222 ;  /* 0x000000dedd05723e */ /* 0x004fe400000010ff */
[----:B------:R-:W-:Y:S01]  /*36d0*/  @!P0 FSEL R63, R63, -INF , !P6 ;  /* 0xff8000003f3f8808 */ /* 0x000fe20007000000 */
[--C-:B------:R-:W-:Y:S03]  /*36e0*/  FFMA.FTZ R62, R62, UR14, -R2.reuse ;  /* 0x0000000e3e3e7c23 */ /* 0x100fe60008010802 */
[----:B------:R-:W-:Y:S01]  /*36f0*/  MUFU.EX2 R232, R53 ;  /* 0x0000003500e87308 */ /* 0x000fe20000000800 */
[----:B------:R2:W-:Y:S01]  /*3700*/  STS [R165+0x1e400], R5 ;  /* 0x01e40005a5007388 */ /* 0x0005e20000000800 */
[----:B------:R-:W-:Y:S01]  /*3710*/  @!P0 FSEL R66, R66, -INF , !P5 ;  /* 0xff80000042428808 */ /* 0x000fe20006800000 */
[----:B------:R-:W-:Y:S01]  /*3720*/  FFMA.FTZ R2, R63, UR14, -R2 ;  /* 0x0000000e3f027c23 */ /* 0x000fe20008010802 */
[----:B------:R-:W-:Y:S02]  /*3730*/  @!P0 FSEL R67, R67, -INF , !P3 ;  /* 0xff80000043438808 */ /* 0x000fe40005800000 */
[----:B------:R-:W-:Y:S01]  /*3740*/  LOP3.LUT R11, R178, 0x7200, RZ, 0xc0, !PT ;  /* 0x00007200b20b7812 */ /* 0x000fe200078ec0ff */
[--C-:B------:R-:W-:Y:S03]  /*3750*/  FFMA.FTZ R66, R66, UR14, -R134.reuse ;  /* 0x0000000e42427c23 */ /* 0x100fe60008010886 */
[----:B------:R-:W-:Y:S01]  /*3760*/  MUFU.EX2 R180, R54 ;  /* 0x0000003600b47308 */ /* 0x000fe20000000800 */
[----:B------:R-:W-:Y:S01]  /*3770*/  FFMA.FTZ R134, R67, UR14, -R134 ;  /* 0x0000000e43867c23 */ /* 0x000fe20008010886 */
[----:B-1----:R-:W-:Y:S02]  /*3780*/  F2FP.BF16.F32.PACK_AB R3, R199, R200 ;  /* 0x000000c8c703723e */ /* 0x002fe400000010ff */
[----:B---3--:R-:W-:Y:S03]  /*3790*/  F2FP.BF16.F32.PACK_AB R4, R248, R249 ;  /* 0x000000f9f804723e */ /* 0x008fe600000010ff */
[----:B------:R1:W-:Y:S03]  /*37a0*/  STS [R161+0x1c400], R3 ;  /* 0x01c40003a1007388 */ /* 0x0003e60000000800 */
[----:B------:R-:W3:Y:S01]  /*37b0*/  MUFU.EX2 R179, R55 ;  /* 0x0000003700b37308 */ /* 0x000ee20000000800 */
[----:B----4-:R-:W-:Y:S01]  /*37c0*/  F2FP.BF16.F32.PACK_AB R0, R240, R243 ;  /* 0x000000f3f000723e */ /* 0x010fe200000010ff */
[----:B------:R4:W-:Y:S04]  /*37d0*/  STS [R161+0x1c000], R4 ;  /* 0x01c00004a1007388 */ /* 0x0009e80000000800 */
[----:B------:R4:W-:Y:S01]  /*37e0*/  STS [R164+0x1c000], R0 ;  /* 0x01c00000a4007388 */ /* 0x0009e20000000800 */
[----:B--2---:R-:W-:Y:S03]  /*37f0*/  F2FP.BF16.F32.PACK_AB R5, R209, R210 ;  /* 0x000000d2d105723e */ /* 0x004fe600000010ff */
[----:B------:R3:W-:Y:S10]  /*3800*/  MUFU.EX2 R183, R2 ;  /* 0x0000000200b77308 */ /* 0x0007f40000000800 */
[----:B------:R-:W-:Y:S01]  /*3810*/  MUFU.EX2 R230, R64 ;  /* 0x0000004000e67308 */ /* 0x000fe20000000800 */
[----:B-1----:R-:W-:Y:S09]  /*3820*/  F2FP.BF16.F32.PACK_AB R3, R214, R215 ;  /* 0x000000d7d603723e */ /* 0x002ff200000010ff */
[----:B------:R-:W-:Y:S01]  /*3830*/  MUFU.EX2 R229, R148 ;  /* 0x0000009400e57308 */ /* 0x000fe20000000800 */
[----:B---3--:R-:W-:Y:S02]  /*3840*/  F2FP.BF16.F32.PACK_AB R2, R179, R180 ;  /* 0x000000b4b302723e */ /* 0x008fe400000010ff */
[----:B----4-:R-:W-:Y:S02]  /*3850*/  F2FP.BF16.F32.PACK_AB R4, R193, R194 ;  /* 0x000000c2c104723e */ /* 0x010fe400000010ff */
[----:B------:R-:W-:Y:S03]  /*3860*/  F2FP.BF16.F32.PACK_AB R0, R205, R206 ;  /* 0x000000cecd00723e */ /* 0x000fe600000010ff */
[----:B------:R1:W-:Y:S02]  /*3870*/  STS [R164+0x1c400], R4 ;  /* 0x01c40004a4007388 */ /* 0x0003e40000000800 */
[----:B------:R-:W-:Y:S02]  /*3880*/  MUFU.EX2 R167, R66 ;  /* 0x0000004200a77308 */ /* 0x000fe40000000800 */
[----:B------:R2:W-:Y:S04]  /*3890*/  STS [R161+0x1e000], R5 ;  /* 0x01e00005a1007388 */ /* 0x0005e80000000800 */
[----:B------:R3:W-:Y:S04]  /*38a0*/  STS [R161+0x1e400], R3 ;  /* 0x01e40003a1007388 */ /* 0x0007e80000000800 */
[----:B------:R-:W-:Y:S01]  /*38b0*/  MUFU.EX2 R166, R134 ;  /* 0x0000008600a67308 */ /* 0x000fe20000000800 */
[----:B------:R4:W-:Y:S09]  /*38c0*/  STS [R164+0x1e000], R0 ;  /* 0x01e00000a4007388 */ /* 0x0009f20000000800 */
[----:B------:R-:W-:Y:S01]  /*38d0*/  MUFU.EX2 R188, R56 ;  /* 0x0000003800bc7308 */ /* 0x000fe20000000800 */
[----:B-1----:R-:W-:Y:S09]  /*38e0*/  F2FP.BF16.F32.PACK_AB R4, R212, R213 ;  /* 0x000000d5d404723e */ /* 0x002ff200000010ff */
[----:B------:R-:W1:Y:S01]  /*38f0*/  MUFU.EX2 R187, R57 ;  /* 0x0000003900bb7308 */ /* 0x000e620000000800 */
[----:B--2---:R-:W-:Y:S01]  /*3900*/  F2FP.BF16.F32.PACK_AB R5, R207, R208 ;  /* 0x000000d0cf05723e */ /* 0x004fe200000010ff */
[----:B------:R2:W-:Y:S01]  /*3910*/  STS [R164+0x1e400], R4 ;  /* 0x01e40004a4007388 */ /* 0x0005e20000000800 */
[----:B---3--:R-:W-:Y:S07]  /*3920*/  F2FP.BF16.F32.PACK_AB R3, R237, R238 ;  /* 0x000000eeed03723e */ /* 0x008fee00000010ff */
[----:B------:R-:W-:Y:S01]  /*3930*/  MUFU.EX2 R190, R58 ;  /* 0x0000003a00be7308 */ /* 0x000fe20000000800 */
[----:B----4-:R-:W-:Y:S01]  /*3940*/  F2FP.BF16.F32.PACK_AB R0, R191, R192 ;  /* 0x000000c0bf00723e */ /* 0x010fe200000010ff */
[----:B------:R3:W-:Y:S04]  /*3950*/  STS [R159], R3 ;  /* 0x000000039f007388 */ /* 0x0007e80000000800 */
[----:B------:R4:W-:Y:S04]  /*3960*/  STS [R159+0x400], R0 ;  /* 0x000400009f007388 */ /* 0x0009e80000000800 */
[----:B------:R-:W-:Y:S10]  /*3970*/  MUFU.EX2 R189, R59 ;  /* 0x0000003b00bd7308 */ /* 0x000ff40000000800 */
[----:B------:R-:W-:Y:S01]  /*3980*/  MUFU.EX2 R182, R60 ;  /* 0x0000003c00b67308 */ /* 0x000fe20000000800 */
[----:B--2---:R-:W-:Y:S09]  /*3990*/  F2FP.BF16.F32.PACK_AB R4, R197, R198 ;  /* 0x000000c6c504723e */ /* 0x004ff200000010ff */
[----:B------:R-:W-:Y:S01]  /*39a0*/  MUFU.EX2 R181, R132 ;  /* 0x0000008400b57308 */ /* 0x000fe20000000800 */
[----:B---3--:R-:W-:Y:S02]  /*39b0*/  F2FP.BF16.F32.PACK_AB R3, R234, R235 ;  /* 0x000000ebea03723e */ /* 0x008fe400000010ff */
[----:B----4-:R-:W-:Y:S03]  /*39c0*/  F2FP.BF16.F32.PACK_AB R0, R185, R186 ;  /* 0x000000bab900723e */ /* 0x010fe600000010ff */
[----:B------:R2:W-:Y:S04]  /*39d0*/  STS [R163], R3 ;  /* 0x00000003a3007388 */ /* 0x0005e80000000800 */
[----:B------:R-:W3:Y:S01]  /*39e0*/  MUFU.EX2 R184, R62 ;  /* 0x0000003e00b87308 */ /* 0x000ee20000000800 */
[----:B------:R4:W-:Y:S04]  /*39f0*/  STS [R163+0x400], R0 ;  /* 0x00040000a3007388 */ /* 0x0009e80000000800 */
[----:B------:R1:W-:Y:S04]  /*3a00*/  STS [R159+0x2000], R4 ;  /* 0x002000049f007388 */ /* 0x0003e80000000800 */
[----:B------:R3:W-:Y:S01]  /*3a10*/  STS [R159+0x2400], R5 ;  /* 0x002400059f007388 */ /* 0x0007e20000000800 */
[----:B--2---:R-:W-:Y:S02]  /*3a20*/  F2FP.BF16.F32.PACK_AB R3, R201, R202 ;  /* 0x000000cac903723e */ /* 0x004fe400000010ff */
[----:B----4-:R-:W-:Y:S03]  /*3a30*/  F2FP.BF16.F32.PACK_AB R0, R232, R233 ;  /* 0x000000e9e800723e */ /* 0x010fe600000010ff */
[----:B------:R2:W-:Y:S01]  /*3a40*/  STS [R163+0x2400], R3 ;  /* 0x00240003a3007388 */ /* 0x0005e20000000800 */
[----:B-1----:R-:W-:Y:S02]  /*3a50*/  F2FP.BF16.F32.PACK_AB R4, R195, R196 ;  /* 0x000000c4c304723e */ /* 0x002fe400000010ff */
[----:B---3--:R-:W-:Y:S03]  /*3a60*/  F2FP.BF16.F32.PACK_AB R5, R187, R188 ;  /* 0x000000bcbb05723e */ /* 0x008fe600000010ff */
[----:B------:R1:W-:Y:S04]  /*3a70*/  STS [R163+0x2000], R4 ;  /* 0x00200004a3007388 */ /* 0x0003e80000000800 */
[----:B------:R3:W-:Y:S04]  /*3a80*/  STS [R160], R0 ;  /* 0x00000000a0007388 */ /* 0x0007e80000000800 */
[----:B------:R4:W-:Y:S01]  /*3a90*/  STS [R160+0x400], R2 ;  /* 0x00040002a0007388 */ /* 0x0009e20000000800 */
[----:B--2---:R-:W-:Y:S04]  /*3aa0*/  LOP3.LUT R3, R157, 0x1c0, R177, 0xf8, !PT ;  /* 0x000001c09d037812 */ /* 0x004fe800078ef8b1 */
[----:B------:R-:W-:Y:S02]  /*3ab0*/  LOP3.LUT R153, R11, R3, R176, 0xf6, !PT ;  /* 0x000000030b997212 */ /* 0x000fe400078ef6b0 */
[----:B-1----:R-:W-:Y:S02]  /*3ac0*/  F2FP.BF16.F32.PACK_AB R4, R166, R167 ;  /* 0x000000a7a604723e */ /* 0x002fe400000010ff */
[----:B------:R-:W-:Y:S02]  /*3ad0*/  LEA R153, R153, UR4, 0x1 ;  /* 0x0000000499997c11 */ /* 0x000fe4000f8e08ff */
[----:B---3--:R-:W-:Y:S01]  /*3ae0*/  F2FP.BF16.F32.PACK_AB R0, R229, R230 ;  /* 0x000000e6e500723e */ /* 0x008fe200000010ff */
[----:B------:R1:W-:Y:S02]  /*3af0*/  STS [R162+0x400], R4 ;  /* 0x00040004a2007388 */ /* 0x0003e40000000800 */
[----:B------:R-:W-:Y:S01]  /*3b00*/  IMAD.IADD R155, R171, 0x1, R153 ;  /* 0x00000001ab9b7824 */ /* 0x000fe200078e0299 */
[----:B----4-:R-:W-:Y:S01]  /*3b10*/  F2FP.BF16.F32.PACK_AB R2, R183, R184 ;  /* 0x000000b8b702723e */ /* 0x010fe200000010ff */
[----:B------:R2:W-:Y:S04]  /*3b20*/  STS [R162], R0 ;  /* 0x00000000a2007388 */ /* 0x0005e80000000800 */
[----:B------:R3:W-:Y:S01]  /*3b30*/  STS [R160+0x2000], R5 ;  /* 0x00200005a0007388 */ /* 0x0007e20000000800 */
[----:B-1----:R-:W-:Y:S02]  /*3b40*/  F2FP.BF16.F32.PACK_AB R4, R181, R182 ;  /* 0x000000b6b504723e */ /* 0x002fe400000010ff */
[----:B--2---:R-:W-:Y:S02]  /*3b50*/  LOP3.LUT R0, R3, 0x8, R174, 0x78, !PT ;  /* 0x0000000803007812 */ /* 0x004fe400078e78ae */
[----:B---3--:R-:W-:Y:S02]  /*3b60*/  F2FP.BF16.F32.PACK_AB R5, R189, R190 ;  /* 0x000000bebd05723e */ /* 0x008fe400000010ff */
[----:B------:R-:W-:Y:S03]  /*3b70*/  LOP3.LUT R0, R173, R0, RZ, 0xfc, !PT ;  /* 0x00000000ad007212 */ /* 0x000fe600078efcff */
[----:B------:R-:W-:Y:S01]  /*3b80*/  STS [R160+0x2400], R5 ;  /* 0x00240005a0007388 */ /* 0x000fe20000000800 */
[----:B------:R-:W-:Y:S01]  /*3b90*/  LEA R152, R0, UR4, 0x1 ;  /* 0x0000000400987c11 */ /* 0x000fe2000f8e08ff */
[----:B------:R-:W-:Y:S02]  /*3ba0*/  IMAD.MOV.U32 R0, RZ, RZ, 0x40 ;  /* 0x00000040ff007424 */ /* 0x000fe400078e00ff */
[----:B------:R-:W-:Y:S02]  /*3bb0*/  STS [R162+0x2400], R2 ;  /* 0x00240002a2007388 */ /* 0x000fe40000000800 */
[----:B------:R-:W-:Y:S01]  /*3bc0*/  IMAD.IADD R154, R152, 0x1, R171 ;  /* 0x00000001989a7824 */ /* 0x000fe200078e02ab */
[----:B------:R-:W-:Y:S01]  /*3bd0*/  SEL R156, R0, 0xffffffc0, !P1 ;  /* 0xffffffc0009c7807 */ /* 0x000fe20004800000 */
[----:B------:R-:W-:Y:S01]  /*3be0*/  STS [R162+0x2000], R4 ;  /* 0x00200004a2007388 */ /* 0x000fe20000000800 */
[----:B------:R-:W-:Y:S03]  /*3bf0*/  SHF.R.U32.HI R0, RZ, 0x4, R175 ;  /* 0x00000004ff007819 */ /* 0x000fe600000116af */
[----:B------:R-:W-:Y:S01]  /*3c00*/  LDSM.16.M88.4 R64, [R152+0x8000] ;  /* 0x008000009840783b */ /* 0x000fe20000000200 */
[----:B------:R-:W-:Y:S01]  /*3c10*/  IMAD.IADD R169, R156, 0x1, R153 ;  /* 0x000000019ca97824 */ /* 0x000fe200078e0299 */
[----:B------:R-:W-:Y:S03]  /*3c20*/  LOP3.LUT R0, R0, 0x8, RZ, 0xc0, !PT ;  /* 0x0000000800007812 */ /* 0x000fe600078ec0ff */
[C---:B------:R-:W-:Y:S01]  /*3c30*/  IMAD.IADD R170, R171.reuse, 0x1, R169 ;  /* 0x00000001abaa7824 */ /* 0x040fe200078e02a9 */
[----:B------:R-:W-:Y:S02]  /*3c40*/  LOP3.LUT R0, R0, 0x10, R175, 0xf8, !PT ;  /* 0x0000001000007812 */ /* 0x000fe400078ef8af */
[----:B------:R-:W1:Y:S02]  /*3c50*/  LDSM.16.M88.4 R16, [R153+0x10000] ;  /* 0x010000009910783b */ /* 0x000e640000000200 */
[----:B------:R-:W-:Y:S06]  /*3c60*/  LOP3.LUT R3, R0, R3, RZ, 0x3c, !PT ;  /* 0x0000000300037212 */ /* 0x000fec00078e3cff */
[----:B------:R-:W2:Y:S08]  /*3c70*/  LDSM.16.M88.4 R60, [R152+0xa000] ;  /* 0x00a00000983c783b */ /* 0x000eb00000000200 */
[----:B------:R-:W3:Y:S08]  /*3c80*/  LDSM.16.M88.4 R32, [R153+0x10800] ;  /* 0x010800009920783b */ /* 0x000ef00000000200 */
[----:B------:R-:W4:Y:S08]  /*3c90*/  LDSM.16.M88.4 R48, [R153+0x11000] ;  /* 0x011000009930783b */ /* 0x000f300000000200 */
[----:B------:R-:W4:Y:S01]  /*3ca0*/  LDSM.16.M88.4 R132, [R153+0x11800] ;  /* 0x011800009984783b */ /* 0x000f220000000200 */
[-C--:B-1----:R-:W-:Y:S07]  /*3cb0*/  HMMA.16816.F32.BF16 R4, R64, R16.reuse, RZ ;  /* 0x000000104004723c */ /* 0x082fee00000418ff */
[----:B------:R-:W-:Y:S01]  /*3cc0*/  LDSM.16.M88.4 R136, [R154+0x8000] ;  /* 0x008000009a88783b */ /* 0x000fe20000000200 */
[C---:B--2---:R-:W-:Y:S07]  /*3cd0*/  HMMA.16816.F32.BF16 R8, R60.reuse, R16, RZ ;  /* 0x000000103c08723c */ /* 0x044fee00000418ff */
[----:B------:R-:W1:Y:S01]  /*3ce0*/  LDSM.16.M88.4 R140, [R155+0x10000] ;  /* 0x010000009b8c783b */ /* 0x000e620000000200 */
[-C--:B------:R-:W-:Y:S07]  /*3cf0*/  HMMA.16816.F32.BF16 R12, R60, R18.reuse, RZ ;  /* 0x000000123c0c723c */ /* 0x080fee00000418ff */
[----:B------:R-:W2:Y:S01]  /*3d00*/  LDSM.16.M88.4 R144, [R154+0xa000] ;  /* 0x00a000009a90783b */ /* 0x000ea20000000200 */
[C---:B------:R-:W-:Y:S07]  /*3d10*/  HMMA.16816.F32.BF16 R16, R64.reuse, R18, RZ ;  /* 0x000000124010723c */ /* 0x040fee00000418ff */
[----:B------:R-:W2:Y:S01]  /*3d20*/  LDSM.16.M88.4 R148, [R155+0x10800] ;  /* 0x010800009b94783b */ /* 0x000ea20000000200 */
[-C--:B---3--:R-:W-:Y:S08]  /*3d30*/  HMMA.16816.F32.BF16 R20, R64, R32.reuse, RZ ;  /* 0x000000204014723c */ /* 0x088ff000000418ff */
[C---:B------:R-:W-:Y:S08]  /*3d40*/  HMMA.16816.F32.BF16 R24, R60.reuse, R32, RZ ;  /* 0x000000203c18723c */ /* 0x040ff000000418ff */
[-C--:B------:R-:W-:Y:S08]  /*3d50*/  HMMA.16816.F32.BF16 R28, R60, R34.reuse, RZ ;  /* 0x000000223c1c723c */ /* 0x080ff000000418ff */
[C---:B------:R-:W-:Y:S08]  /*3d60*/  HMMA.16816.F32.BF16 R32, R64.reuse, R34, RZ ;  /* 0x000000224020723c */ /* 0x040ff000000418ff */
[-C--:B----4-:R-:W-:Y:S08]  /*3d70*/  HMMA.16816.F32.BF16 R36, R64, R48.reuse, RZ ;  /* 0x000000304024723c */ /* 0x090ff000000418ff */
[C---:B------:R-:W-:Y:S08]  /*3d80*/  HMMA.16816.F32.BF16 R40, R60.reuse, R48, RZ ;  /* 0x000000303c28723c */ /* 0x040ff000000418ff */
[-C--:B------:R-:W-:Y:S08]  /*3d90*/  HMMA.16816.F32.BF16 R44, R60, R50.reuse, RZ ;  /* 0x000000323c2c723c */ /* 0x080ff000000418ff */
[C---:B------:R-:W-:Y:S08]  /*3da0*/  HMMA.16816.F32.BF16 R48, R64.reuse, R50, RZ ;  /* 0x000000324030723c */ /* 0x040ff000000418ff */
[-C--:B------:R-:W-:Y:S08]  /*3db0*/  HMMA.16816.F32.BF16 R52, R64, R132.reuse, RZ ;  /* 0x000000844034723c */ /* 0x080ff000000418ff */
[C---:B------:R-:W-:Y:S08]  /*3dc0*/  HMMA.16816.F32.BF16 R56, R60.reuse, R132, RZ ;  /* 0x000000843c38723c */ /* 0x040ff000000418ff */
[-C--:B------:R-:W-:Y:S08]  /*3dd0*/  HMMA.16816.F32.BF16 R60, R60, R134.reuse, RZ ;  /* 0x000000863c3c723c */ /* 0x080ff000000418ff */
[----:B------:R-:W-:Y:S01]  /*3de0*/  HMMA.16816.F32.BF16 R64, R64, R134, RZ ;  /* 0x000000864040723c */ /* 0x000fe200000418ff */
[----:B------:R-:W3:Y:S07]  /*3df0*/  LDSM.16.M88.4 R132, [R155+0x11000] ;  /* 0x011000009b84783b */ /* 0x000eee0000000200 */
[-C--:B-1----:R-:W-:Y:S08]  /*3e00*/  HMMA.16816.F32.BF16 R4, R136, R140.reuse, R4 ;  /* 0x0000008c8804723c */ /* 0x082ff00000041804 */
[C---:B--2---:R-:W-:Y:S08]  /*3e10*/  HMMA.16816.F32.BF16 R8, R144.reuse, R140, R8 ;  /* 0x0000008c9008723c */ /* 0x044ff00000041808 */
[-C--:B------:R-:W-:Y:S08]  /*3e20*/  HMMA.16816.F32.BF16 R12, R144, R142.reuse, R12 ;  /* 0x0000008e900c723c */ /* 0x080ff0000004180c */
[C---:B------:R-:W-:Y:S01]  /*3e30*/  HMMA.16816.F32.BF16 R16, R136.reuse, R142, R16 ;  /* 0x0000008e8810723c */ /* 0x040fe20000041810 */
[----:B------:R-:W1:Y:S07]  /*3e40*/  LDSM.16.M88.4 R140, [R155+0x11800] ;  /* 0x011800009b8c783b */ /* 0x000e6e0000000200 */
[-C--:B------:R-:W-:Y:S08]  /*3e50*/  HMMA.16816.F32.BF16 R20, R136, R148.reuse, R20 ;  /* 0x000000948814723c */ /* 0x080ff00000041814 */
[C---:B------:R-:W-:Y:S04]  /*3e60*/  HMMA.16816.F32.BF16 R24, R144.reuse, R148, R24 ;  /* 0x000000949018723c */ /* 0x040fe80000041818 */
[----:B------:R-:W-:Y:S04]  /*3e70*/  IMAD.IADD R148, R152, 0x1, R156 ;  /* 0x0000000198947824 */ /* 0x000fe800078e029c */
[-C--:B------:R-:W-:Y:S08]  /*3e80*/  HMMA.16816.F32.BF16 R28, R144, R150.reuse, R28 ;  /* 0x00000096901c723c */ /* 0x080ff0000004181c */
[C---:B------:R-:W-:Y:S08]  /*3e90*/  HMMA.16816.F32.BF16 R32, R136.reuse, R150, R32 ;  /* 0x000000968820723c */ /* 0x040ff00000041820 */
[-C--:B---3--:R-:W-:Y:S08]  /*3ea0*/  HMMA.16816.F32.BF16 R36, R136, R132.reuse, R36 ;  /* 0x000000848824723c */ /* 0x088ff00000041824 */
[C---:B------:R-:W-:Y:S08]  /*3eb0*/  HMMA.16816.F32.BF16 R40, R144.reuse, R132, R40 ;  /* 0x000000849028723c */ /* 0x040ff00000041828 */
[-C--:B------:R-:W-:Y:S08]  /*3ec0*/  HMMA.16816.F32.BF16 R44, R144, R134.reuse, R44 ;  /* 0x00000086902c723c */ /* 0x080ff0000004182c */
[C---:B------:R-:W-:Y:S01]  /*3ed0*/  HMMA.16816.F32.BF16 R48, R136.reuse, R134, R48 ;  /* 0x000000868830723c */ /* 0x040fe20000041830 */
[----:B------:R-:W-:Y:S07]  /*3ee0*/  LDSM.16.M88.4 R132, [R148+0x8000] ;  /* 0x008000009484783b */ /* 0x000fee0000000200 */
[-C--:B-1----:R-:W-:Y:S08]  /*3ef0*/  HMMA.16816.F32.BF16 R52, R136, R140.reuse, R52 ;  /* 0x0000008c8834723c */ /* 0x082ff00000041834 */
        /* <DEDUP_REMOVED lines=18> */
[----:B------:R-:W-:Y:S02]  /*4020*/  IMAD.U32 R144, RZ, RZ, UR40 ;  /* 0x00000028ff907e24 */ /* 0x000fe4000f8e00ff */
[----:B------:R-:W-:Y:S03]  /*4030*/  IMAD.U32 R145, RZ, RZ, UR41 ;  /* 0x00000029ff917e24 */ /* 0x000fe6000f8e00ff */
[C---:B------:R-:W-:Y:S01]  /*4040*/  LEA R150, P0, R236.reuse, R144, 0x2 ;  /* 0x00000090ec967211 */ /* 0x040fe200078010ff */
[----:B------:R-:W-:Y:S01]  /*4050*/  IMAD.IADD R144, R171, 0x1, R148 ;  /* 0x00000001ab907824 */ /* 0x000fe200078e0294 */
[-C--:B------:R-:W-:Y:S03]  /*4060*/  HMMA.16816.F32.BF16 R44, R136, R146.reuse, R44 ;  /* 0x00000092882c723c */ /* 0x080fe6000004182c */
[----:B------:R-:W-:Y:S05]  /*4070*/  LEA.HI.X R151, R236, R145, RZ, 0x2, P0 ;  /* 0x00000091ec977211 */ /* 0x000fea00000f14ff */
[C---:B------:R-:W-:Y:S01]  /*4080*/  HMMA.16816.F32.BF16 R48, R132.reuse, R146, R48 ;  /* 0x000000928430723c */ /* 0x040fe20000041830 */
[----:B------:R-:W3:Y:S04]  /*4090*/  LDG.E R147, desc[UR28][R150.64] ;  /* 0x0000001c96937981 */ /* 0x000ee8000c1e1900 */
[----:B------:R-:W4:Y:S03]  /*40a0*/  LDG.E R146, desc[UR28][R150.64+0x20] ;  /* 0x0000201c96927981 */ /* 0x000f26000c1e1900 */
[-C--:B--2---:R-:W-:Y:S01]  /*40b0*/  HMMA.16816.F32.BF16 R52, R132, R140.reuse, R52 ;  /* 0x0000008c8434723c */ /* 0x084fe20000041834 */
[----:B------:R-:W5:Y:S04]  /*40c0*/  LDG.E R145, desc[UR28][R150.64+0x100] ;  /* 0x0001001c96917981 */ /* 0x000f68000c1e1900 */
[----:B------:R1:W5:Y:S03]  /*40d0*/  LDG.E R2, desc[UR28][R150.64+0x120] ;  /* 0x0001201c96027981 */ /* 0x000366000c1e1900 */
[C---:B------:R-:W-:Y:S08]  /*40e0*/  HMMA.16816.F32.BF16 R56, R136.reuse, R140, R56 ;  /* 0x0000008c8838723c */ /* 0x040ff00000041838 */
[-C--:B------:R-:W-:Y:S01]  /*40f0*/  HMMA.16816.F32.BF16 R60, R136, R142.reuse, R60 ;  /* 0x0000008e883c723c */ /* 0x080fe2000004183c */
[----:B------:R-:W-:Y:S07]  /*4100*/  LDSM.16.M88.4 R136, [R170+0x10000] ;  /* 0x01000000aa88783b */ /* 0x000fee0000000200 */
[----:B------:R-:W-:Y:S01]  /*4110*/  HMMA.16816.F32.BF16 R64, R132, R142, R64 ;  /* 0x0000008e8440723c */ /* 0x000fe20000041840 */
[----:B------:R-:W2:Y:S08]  /*4120*/  LDSM.16.M88.4 R132, [R144+0x8000] ;  /* 0x008000009084783b */ /* 0x000eb00000000200 */
[----:B------:R-:W1:Y:S01]  /*4130*/  LDSM.16.M88.4 R140, [R144+0xa000] ;  /* 0x00a00000908c783b */ /* 0x000e620000000200 */
[-C--:B--2---:R-:W-:Y:S08]  /*4140*/  HMMA.16816.F32.BF16 R4, R132, R136.reuse, R4 ;  /* 0x000000888404723c */ /* 0x084ff00000041804 */
[C---:B-1----:R-:W-:Y:S08]  /*4150*/  HMMA.16816.F32.BF16 R8, R140.reuse, R136, R8 ;  /* 0x000000888c08723c */ /* 0x042ff00000041808 */
        /* <DEDUP_REMOVED lines=16> */
[----:B------:R-:W-:Y:S04]  /*4260*/  HMMA.16816.F32.BF16 R64, R132, R138, R64 ;  /* 0x0000008a8440723c */ /* 0x000fe80000041840 */
[C---:B---3--:R-:W-:Y:S01]  /*4270*/  FADD.FTZ R4, -R147.reuse, R4 ;  /* 0x0000000493047221 */ /* 0x048fe20000010100 */
[C---:B------:R-:W-:Y:S01]  /*4280*/  FADD.FTZ R0, -R147.reuse, R16 ;  /* 0x0000001093007221 */ /* 0x040fe20000010100 */
[C---:B------:R-:W-:Y:S01]  /*4290*/  FADD.FTZ R17, -R147.reuse, R17 ;  /* 0x0000001193117221 */ /* 0x040fe20000010100 */
[C---:B------:R-:W-:Y:S01]  /*42a0*/  FADD.FTZ R5, -R147.reuse, R5 ;  /* 0x0000000593057221 */ /* 0x040fe20000010100 */
[----:B------:R-:W-:Y:S01]  /*42b0*/  FMUL.FTZ R151, R242, R4 ;  /* 0x00000004f2977220 */ /* 0x000fe20000410000 */
[----:B------:R-:W-:Y:S01]  /*42c0*/  FADD.FTZ R4, -R147, R21 ;  /* 0x0000001593047221 */ /* 0x000fe20000010100 */
[----:B------:R-:W-:Y:S01]  /*42d0*/  FMUL.FTZ R0, R251, R0 ;  /* 0x00000000fb007220 */ /* 0x000fe20000410000 */
[----:B------:R-:W-:Y:S01]  /*42e0*/  FMUL.FTZ R21, R250, R17 ;  /* 0x00000011fa157220 */ /* 0x000fe20000410000 */
[----:B------:R-:W-:Y:S01]  /*42f0*/  FMUL.FTZ R150, R241, R5 ;  /* 0x00000005f1967220 */ /* 0x000fe20000410000 */
[C---:B------:R-:W-:Y:S01]  /*4300*/  FADD.FTZ R5, -R147.reuse, R20 ;  /* 0x0000001493057221 */ /* 0x040fe20000010100 */
[----:B------:R-:W-:Y:S01]  /*4310*/  FADD.FTZ R33, -R147, R33 ;  /* 0x0000002193217221 */ /* 0x000fe20000010100 */
[----:B------:R-:W-:Y:S01]  /*4320*/  FMUL.FTZ R4, R248, R4 ;  /* 0x00000004f8047220 */ /* 0x000fe20000410000 */
[----:B------:R-:W-:Y:S01]  /*4330*/  F2FP.BF16.F32.PACK_AB R21, R21, R0 ;  /* 0x000000001515723e */ /* 0x000fe200000010ff */
[----:B------:R-:W-:Y:S01]  /*4340*/  FADD.FTZ R0, -R147, R32 ;  /* 0x0000002093007221 */ /* 0x000fe20000010100 */
[----:B------:R-:W-:Y:S01]  /*4350*/  FMUL.FTZ R5, R249, R5 ;  /* 0x00000005f9057220 */ /* 0x000fe20000410000 */
[----:B------:R-:W-:Y:S01]  /*4360*/  FADD.FTZ R37, -R147, R37 ;  /* 0x0000002593257221 */ /* 0x000fe20000010100 */
[----:B------:R-:W-:Y:S01]  /*4370*/  FMUL.FTZ R132, R240, R33 ;  /* 0x00000021f0847220 */ /* 0x000fe20000410000 */
[----:B------:R-:W-:Y:S01]  /*4380*/  FMUL.FTZ R0, R243, R0 ;  /* 0x00000000f3007220 */ /* 0x000fe20000410000 */
[----:B----4-:R-:W-:Y:S01]  /*4390*/  FADD.FTZ R6, -R146, R6 ;  /* 0x0000000692067221 */ /* 0x010fe20000010100 */
[----:B------:R-:W-:Y:S01]  /*43a0*/  F2FP.BF16.F32.PACK_AB R133, R4, R5 ;  /* 0x000000050485723e */ /* 0x000fe200000010ff */
[----:B------:R-:W-:Y:S01]  /*43b0*/  FADD.FTZ R5, -R147, R48 ;  /* 0x0000003093057221 */ /* 0x000fe20000010100 */
[----:B------:R-:W-:Y:S01]  /*43c0*/  FMUL.FTZ R48, R237, R37 ;  /* 0x00000025ed307220 */ /* 0x000fe20000410000 */
[----:B------:R-:W-:Y:S01]  /*43d0*/  FMUL.FTZ R149, R239, R6 ;  /* 0x00000006ef957220 */ /* 0x000fe20000410000 */
[C---:B------:R-:W-:Y:S01]  /*43e0*/  FADD.FTZ R37, -R147.reuse, R49 ;  /* 0x0000003193257221 */ /* 0x040fe20000010100 */
[----:B------:R-:W-:Y:S01]  /*43f0*/  F2FP.BF16.F32.PACK_AB R132, R132, R0 ;  /* 0x000000008484723e */ /* 0x000fe200000010ff */
[C---:B------:R-:W-:Y:S01]  /*4400*/  FADD.FTZ R4, -R147.reuse, R52 ;  /* 0x0000003493047221 */ /* 0x040fe20000010100 */
[C---:B------:R-:W-:Y:S01]  /*4410*/  FADD.FTZ R6, -R147.reuse, R36 ;  /* 0x0000002493067221 */ /* 0x040fe20000010100 */
[C---:B------:R-:W-:Y:S01]  /*4420*/  FADD.FTZ R49, -R147.reuse, R53 ;  /* 0x0000003593317221 */ /* 0x040fe20000010100 */
        /* <DEDUP_REMOVED lines=8> */
[----:B------:R-:W-:Y:S01]  /*44b0*/  F2FP.BF16.F32.PACK_AB R48, R48, R6 ;  /* 0x000000063030723e */ /* 0x000fe200000010ff */
[----:B------:R-:W-:Y:S01]  /*44c0*/  FMUL.FTZ R0, R230, R0 ;  /* 0x00000000e6007220 */ /* 0x000fe20000410000 */
[----:B------:R-:W-:Y:S01]  /*44d0*/  F2FP.BF16.F32.PACK_AB R37, R37, R5 ;  /* 0x000000052525723e */ /* 0x000fe200000010ff */
[----:B------:R-:W-:Y:S01]  /*44e0*/  FMUL.FTZ R52, R229, R52 ;  /* 0x00000034e5347220 */ /* 0x000fe20000410000 */
[----:B------:R-:W-:Y:S01]  /*44f0*/  F2FP.BF16.F32.PACK_AB R49, R49, R4 ;  /* 0x000000043131723e */ /* 0x000fe200000010ff */
[----:B------:R-:W-:Y:S03]  /*4500*/  FADD.FTZ R36, -R146, R7 ;  /* 0x0000000792247221 */ /* 0x000fe60000010100 */
[----:B------:R-:W-:Y:S01]  /*4510*/  F2FP.BF16.F32.PACK_AB R52, R52, R0 ;  /* 0x000000003434723e */ /* 0x000fe200000010ff */
[----:B------:R-:W-:Y:S06]  /*4520*/  BRA.U !UP0, `(.L_x_313) ;  /* 0x0000000108687547 */ /* 0x000fec000b800000 */
[----:B------:R-:W-:Y:S01]  /*4530*/  IADD3 R4, P0, PT, RZ, -UR25, RZ ;  /* 0x80000019ff047c10 */ /* 0x000fe2000ff1e0ff */
[----:B------:R-:W-:Y:S04]  /*4540*/  ULOP3.LUT UR5, UR35, 0x1, URZ, 0xc0, !UPT ;  /* 0x0000000123057892 */ /* 0x000fe8000f8ec0ff */
[----:B------:R-:W-:Y:S01]  /*4550*/  IMAD.X R0, RZ, RZ, ~UR31, P0 ;  /* 0x8000001fff007e24 */ /* 0x000fe200080e06ff */
[----:B------:R-:W-:Y:S04]  /*4560*/  UISETP.NE.U32.AND UP1, UPT, UR5, 0x1, UPT ;  /* 0x000000010500788c */ /* 0x000fe8000bf25070 */
[----:B------:R-:W-:Y:S01]  /*4570*/  SHF.R.S64 R4, R4, 0x1f, R0 ;  /* 0x0000001f04047819 */ /* 0x000fe20000001000 */
[----:B------:R-:W-:Y:S03]  /*4580*/  USEL UR5, UR19, 0x4000, !UP1 ;  /* 0x0000400013057887 */ /* 0x000fe6000c800000 */
[----:B------:R-:W-:Y:S03]  /*4590*/  IADD3 R246, P0, PT, R4, R246, RZ ;  /* 0x000000f604f67210 */ /* 0x000fe60007f1e0ff */
[----:B------:R-:W-:Y:S01]  /*45a0*/  VIADD R225, R225, UR5 ;  /* 0x00000005e1e17c36 */ /* 0x000fe20008000000 */
[----:B------:R-:W-:Y:S01]  /*45b0*/  LEA.HI.X.SX32 R245, R0, R245, 0x1, P0 ;  /* 0x000000f500f57211 */ /* 0x000fe200000f0eff */
[----:B------:R-:W-:Y:S01]  /*45c0*/  IMAD.MOV.U32 R32, RZ, RZ, R246 ;  /* 0x000000ffff207224 */ /* 0x000fe200078e00f6 */
[----:B------:R-:W-:Y:S01]  /*45d0*/  IADD3 R6, P0, PT, R246, UR16, RZ ;  /* 0x00000010f6067c10 */ /* 0x000fe2000ff1e0ff */
[----:B------:R-:W-:Y:S02]  /*45e0*/  VIADD R172, R172, UR5 ;  /* 0x00000005acac7c36 */ /* 0x000fe40008000000 */
[----:B------:R-:W-:Y:S01]  /*45f0*/  IMAD.MOV.U32 R33, RZ, RZ, R245 ;  /* 0x000000ffff217224 */ /* 0x000fe200078e00f5 */
[----:B------:R-:W-:Y:S02]  /*4600*/  IADD3.X R7, PT, PT, R245, UR17, RZ, P0, !PT ;  /* 0x00000011f5077c10 */ /* 0x000fe400087fe4ff */
[----:B------:R-:W-:Y:S02]  /*4610*/  IADD3 R4, P0, PT, R6, UR16, RZ ;  /* 0x0000001006047c10 */ /* 0x000fe4000ff1e0ff */
[----:B------:R-:W-:Y:S01]  /*4620*/  @!PT LDS RZ, [RZ] ;  /* 0x00000000fffff984 */ /* 0x000fe20000000800 */
[----:B------:R-:W-:Y:S01]  /*4630*/  @!PT LDS RZ, [RZ] ;  /* 0x00000000fffff984 */ /* 0x000fe20000000800 */
[----:B------:R-:W-:Y:S01]  /*4640*/  @!PT LDS RZ, [RZ] ;  /* 0x00000000fffff984 */ /* 0x000fe20000000800 */
[----:B------:R1:W-:Y:S02]  /*4650*/  LDGSTS.E.BYPASS.LTC128B.128 [R225], desc[UR28][R32.64] ;  /* 0x0000000020e17fae */ /* 0x0003e4000b981a1c */
[----:B------:R-:W-:Y:S02]  /*4660*/  IADD3.X R5, PT, PT, R7, UR17, RZ, P0, !PT ;  /* 0x0000001107057c10 */ /* 0x000fe400087fe4ff */
[----:B------:R1:W-:Y:S01]  /*4670*/  LDGSTS.E.BYPASS.LTC128B.128 [R225+0x1000], desc[UR28][R6.64] ;  /* 0x0100000006e17fae */ /* 0x0003e2000b981a1c */
[----:B------:R-:W-:Y:S03]  /*4680*/  IADD3 R16, P0, PT, R4, UR16, RZ ;  /* 0x0000001004107c10 */ /* 0x000fe6000ff1e0ff */
[----:B------:R1:W-:Y:S01]  /*4690*/  LDGSTS.E.BYPASS.LTC128B.128 [R225+0x2000], desc[UR28][R4.64] ;  /* 0x0200000004e17fae */ /* 0x0003e2000b981a1c */
[----:B------:R-:W-:Y:S05]  /*46a0*/  IADD3.X R17, PT, PT, R5, UR17, RZ, P0, !PT ;  /* 0x0000001105117c10 */ /* 0x000fea00087fe4ff */
[----:B------:R1:W-:Y:S04]  /*46b0*/  LDGSTS.E.BYPASS.LTC128B.128 [R225+0x3000], desc[UR28][R16.64] ;  /* 0x0300000010e17fae */ /* 0x0003e8000b981a1c */
[----:B------:R-:W0:Y:S02]  /*46c0*/  LDGDEPBAR ;  /* 0x00000000000079af */ /* 0x000e240000000000 */
.L_x_313:
[----:B-1----:R-:W-:Y:S01]  /*46d0*/  FMUL.FTZ R4, R211, R36 ;  /* 0x00000024d3047220 */ /* 0x002fe20000410000 */
[C---:B------:R-:W-:Y:S01]  /*46e0*/  FADD.FTZ R19, -R146.reuse, R19 ;  /* 0x0000001392137221 */ /* 0x040fe20000010100 */
[C---:B------:R-:W-:Y:S01]  /*46f0*/  FADD.FTZ R18, -R146.reuse, R18 ;  /* 0x0000001292127221 */ /* 0x040fe20000010100 */
[----:B------:R-:W-:Y:S01]  /*4700*/  STS [R158+0x14000], R20 ;  /* 0x014000149e007388 */ /* 0x000fe20000000800 */
[----:B------:R-:W-:Y:S01]  /*4710*/  FADD.FTZ R22, -R146, R22 ;  /* 0x0000001692167221 */ /* 0x000fe20000010100 */
[----:B------:R-:W-:Y:S01]  /*4720*/  FMUL.FTZ R0, R203, R19 ;  /* 0x00000013cb007220 */ /* 0x000fe20000410000 */
[----:B------:R-:W-:Y:S01]  /*4730*/  FMUL.FTZ R18, R204, R18 ;  /* 0x00000012cc127220 */ /* 0x000fe20000410000 */
[----:B------:R-:W-:Y:S01]  /*4740*/  F2FP.BF16.F32.PACK_AB R4, R4, R149 ;  /* 0x000000950404723e */ /* 0x000fe200000010ff */
[C---:B------:R-:W-:Y:S01]  /*4750*/  FADD.FTZ R23, -R146.reuse, R23 ;  /* 0x0000001792177221 */ /* 0x040fe20000010100 */
[C---:B------:R-:W-:Y:S01]  /*4760*/  FADD.FTZ R16, -R146.reuse, R54 ;  /* 0x0000003692107221 */ /* 0x040fe20000010100 */
[----:B------:R-:W-:Y:S01]  /*4770*/  FADD.FTZ R7, -R146, R55 ;  /* 0x0000003792077221 */ /* 0x000fe20000010100 */
[----:B------:R-:W-:Y:S01]  /*4780*/  F2FP.BF16.F32.PACK_AB R0, R0, R18 ;  /* 0x000000120000723e */ /* 0x000fe200000010ff */
[----:B------:R1:W-:Y:S01]  /*4790*/  STS [R158+0x14400], R4 ;  /* 0x014400049e007388 */ /* 0x0003e20000000800 */
[----:B------:R-:W-:Y:S01]  /*47a0*/  FMUL.FTZ R22, R200, R22 ;  /* 0x00000016c8167220 */ /* 0x000fe20000410000 */
[----:B------:R-:W-:Y:S01]  /*47b0*/  FMUL.FTZ R23, R199, R23 ;  /* 0x00000017c7177220 */ /* 0x000fe20000410000 */
[----:B------:R-:W-:Y:S01]  /*47c0*/  FMUL.FTZ R16, R180, R16 ;  /* 0x00000010b4107220 */ /* 0x000fe20000410000 */
[----:B------:R2:W-:Y:S01]  /*47d0*/  STS [R165+0x14400], R0 ;  /* 0x01440000a5007388 */ /* 0x0005e20000000800 */
[----:B------:R-:W-:Y:S01]  /*47e0*/  FMUL.FTZ R7, R179, R7 ;  /* 0x00000007b3077220 */ /* 0x000fe20000410000 */
[C---:B-----5:R-:W-:Y:S01]  /*47f0*/  FADD.FTZ R8, -R145.reuse, R8 ;  /* 0x0000000891087221 */ /* 0x060fe20000010100 */
[----:B------:R-:W-:Y:S01]  /*4800*/  FADD.FTZ R9, -R145, R9 ;  /* 0x0000000991097221 */ /* 0x000fe20000010100 */
[----:B------:R-:W-:Y:S01]  /*4810*/  F2FP.BF16.F32.PACK_AB R33, R23, R22 ;  /* 0x000000161721723e */ /* 0x000fe200000010ff */
[----:B------:R-:W-:Y:S01]  /*4820*/  STS [R165+0x14000], R21 ;  /* 0x01400015a5007388 */ /* 0x000fe20000000800 */
[----:B------:R-:W-:Y:S01]  /*4830*/  F2FP.BF16.F32.PACK_AB R22, R7, R16 ;  /* 0x000000100716723e */ /* 0x000fe200000010ff */
[----:B------:R-:W-:Y:S01]  /*4840*/  FMUL.FTZ R8, R220, R8 ;  /* 0x00000008dc087220 */ /* 0x000fe20000410000 */
[----:B------:R-:W-:Y:S01]  /*4850*/  FMUL.FTZ R9, R219, R9 ;  /* 0x00000009db097220 */ /* 0x000fe20000410000 */
[----:B------:R-:W-:Y:S01]  /*4860*/  FADD.FTZ R16, -R145, R57 ;  /* 0x0000003991107221 */ /* 0x000fe20000010100 */
[C---:B------:R-:W-:Y:S01]  /*4870*/  FADD.FTZ R11, -R2.reuse, R11 ;  /* 0x0000000b020b7221 */ /* 0x040fe20000010100 */
[C---:B------:R-:W-:Y:S01]  /*4880*/  FADD.FTZ R15, -R2.reuse, R15 ;  /* 0x0000000f020f7221 */ /* 0x040fe20000010100 */
[----:B------:R-:W-:Y:S01]  /*4890*/  FADD.FTZ R14, -R2, R14 ;  /* 0x0000000e020e7221 */ /* 0x000fe20000010100 */
        /* <DEDUP_REMOVED lines=8> */
[----:B-1----:R-:W-:Y:S01]  /*4920*/  FADD.FTZ R4, -R145, R56 ;  /* 0x0000003891047221 */ /* 0x002fe20000010100 */
[----:B------:R-:W-:Y:S01]  /*4930*/  FMUL.FTZ R32, R193, R35 ;  /* 0x00000023c1207220 */ /* 0x000fe20000410000 */
[----:B------:R-:W-:Y:S01]  /*4940*/  FADD.FTZ R25, -R145, R25 ;  /* 0x0000001991197221 */ /* 0x000fe20000010100 */
[----:B------:R-:W-:Y:S01]  /*4950*/  F2FP.BF16.F32.PACK_AB R19, R13, R12 ;  /* 0x0000000c0d13723e */ /* 0x000fe200000010ff */
[----:B------:R-:W-:Y:S01]  /*4960*/  FMUL.FTZ R4, R188, R4 ;  /* 0x00000004bc047220 */ /* 0x000fe20000410000 */
[----:B--2---:R-:W-:Y:S01]  /*4970*/  F2FP.BF16.F32.PACK_AB R0, R9, R8 ;  /* 0x000000080900723e */ /* 0x004fe200000010ff */
[----:B------:R-:W-:Y:S01]  /*4980*/  FMUL.FTZ R9, R223, R11 ;  /* 0x0000000bdf097220 */ /* 0x000fe20000410000 */
[----:B------:R-:W-:Y:S01]  /*4990*/  FMUL.FTZ R8, R221, R15 ;  /* 0x0000000fdd087220 */ /* 0x000fe20000410000 */
[----:B------:R-:W-:Y:S01]  /*49a0*/  FMUL.FTZ R34, R194, R34 ;  /* 0x00000022c2227220 */ /* 0x000fe20000410000 */
[----:B------:R-:W-:Y:S01]  /*49b0*/  F2FP.BF16.F32.PACK_AB R16, R16, R4 ;  /* 0x000000041010723e */ /* 0x000fe200000010ff */
[----:B------:R1:W-:Y:S01]  /*49c0*/  STS [R158+0x16000], R0 ;  /* 0x016000009e007388 */ /* 0x0003e20000000800 */
[----:B------:R-:W-:Y:S01]  /*49d0*/  FADD.FTZ R4, -R2, R10 ;  /* 0x0000000a02047221 */ /* 0x000fe20000010100 */
[----:B------:R-:W-:Y:S01]  /*49e0*/  F2FP.BF16.F32.PACK_AB R8, R8, R14 ;  /* 0x0000000e0808723e */ /* 0x000fe200000010ff */
[----:B------:R-:W-:Y:S01]  /*49f0*/  FADD.FTZ R27, -R2, R27 ;  /* 0x0000001b021b7221 */ /* 0x000fe20000010100 */
[C---:B------:R-:W-:Y:S01]  /*4a00*/  FADD.FTZ R24, -R145.reuse, R24 ;  /* 0x0000001891187221 */ /* 0x040fe20000010100 */
[----:B------:R-:W-:Y:S01]  /*4a10*/  FMUL.FTZ R4, R224, R4 ;  /* 0x00000004e0047220 */ /* 0x000fe20000410000 */
[----:B------:R-:W-:Y:S01]  /*4a20*/  FADD.FTZ R26, -R2, R26 ;  /* 0x0000001a021a7221 */ /* 0x000fe20000010100 */
[----:B------:R-:W-:Y:S01]  /*4a30*/  FADD.FTZ R29, -R145, R29 ;  /* 0x0000001d911d7221 */ /* 0x000fe20000010100 */
[----:B------:R-:W-:Y:S01]  /*4a40*/  FMUL.FTZ R24, R210, R24 ;  /* 0x00000018d2187220 */ /* 0x000fe20000410000 */
[----:B------:R-:W-:Y:S01]  /*4a50*/  FMUL.FTZ R18, R209, R25 ;  /* 0x00000019d1127220 */ /* 0x000fe20000410000 */
[----:B------:R-:W-:Y:S01]  /*4a60*/  F2FP.BF16.F32.PACK_AB R9, R9, R4 ;  /* 0x000000040909723e */ /* 0x000fe200000010ff */
[----:B------:R-:W-:Y:S01]  /*4a70*/  FMUL.FTZ R26, R215, R26 ;  /* 0x0000001ad71a7220 */ /* 0x000fe20000410000 */
        /* <DEDUP_REMOVED lines=8> */
[----:B------:R-:W-:Y:S01]  /*4b00*/  FMUL.FTZ R28, R206, R28 ;  /* 0x0000001cce1c7220 */ /* 0x000fe20000410000 */
[----:B------:R-:W-:Y:S01]  /*4b10*/  FMUL.FTZ R17, R205, R29 ;  /* 0x0000001dcd117220 */ /* 0x000fe20000410000 */
[----:B------:R-:W-:Y:S01]  /*4b20*/  FMUL.FTZ R30, R213, R30 ;  /* 0x0000001ed51e7220 */ /* 0x000fe20000410000 */
[----:B------:R-:W-:Y:S01]  /*4b30*/  STS [R165+0x16400], R8 ;  /* 0x01640008a5007388 */ /* 0x000fe20000000800 */
[----:B------:R-:W-:Y:S01]  /*4b40*/  FADD.FTZ R38, -R146, R38 ;  /* 0x0000002692267221 */ /* 0x000fe20000010100 */
[----:B-1----:R-:W-:Y:S01]  /*4b50*/  FMUL.FTZ R0, R212, R31 ;  /* 0x0000001fd4007220 */ /* 0x002fe20000410000 */
        /* <DEDUP_REMOVED lines=12> */
[----:B------:R-:W-:Y:S01]  /*4c20*/  FADD.FTZ R40, -R145, R40 ;  /* 0x0000002891287221 */ /* 0x000fe20000010100 */
[----:B------:R-:W-:Y:S01]  /*4c30*/  STS [R164+0x14400], R32 ;  /* 0x01440020a4007388 */ /* 0x000fe20000000800 */
[C---:B------:R-:W-:Y:S01]  /*4c40*/  FADD.FTZ R42, -R2.reuse, R42 ;  /* 0x0000002a022a7221 */ /* 0x040fe20000010100 */
[----:B------:R-:W-:Y:S01]  /*4c50*/  FADD.FTZ R43, -R2, R43 ;  /* 0x0000002b022b7221 */ /* 0x000fe20000010100 */
[----:B------:R-:W-:Y:S01]  /*4c60*/  FMUL.FTZ R50, R186, R50 ;  /* 0x00000032ba327220 */ /* 0x000fe20000410000 */
[----:B------:R-:W-:Y:S01]  /*4c70*/  STS [R161+0x16000], R18 ;  /* 0x01600012a1007388 */ /* 0x000fe20000000800 */
[----:B------:R-:W-:Y:S01]  /*4c80*/  FMUL.FTZ R51, R185, R51 ;  /* 0x00000033b9337220 */ /* 0x000fe20000410000 */
[----:B------:R-:W-:Y:S01]  /*4c90*/  F2FP.BF16.F32.PACK_AB R23, R23, R38 ;  /* 0x000000261717723e */ /* 0x000fe200000010ff */
[----:B------:R-:W-:Y:S01]  /*4ca0*/  FADD.FTZ R45, -R145, R45 ;  /* 0x0000002d912d7221 */ /* 0x000fe20000010100 */
[----:B------:R-:W-:Y:S01]  /*4cb0*/  STS [R161+0x16400], R7 ;  /* 0x01640007a1007388 */ /* 0x000fe20000000800 */
[----:B------:R-:W-:Y:S01]  /*4cc0*/  FMUL.FTZ R40, R198, R40 ;  /* 0x00000028c6287220 */ /* 0x000fe20000410000 */
[----:B------:R-:W-:Y:S01]  /*4cd0*/  FMUL.FTZ R12, R197, R41 ;  /* 0x00000029c50c7220 */ /* 0x000fe20000410000 */
[----:B------:R-:W-:Y:S01]  /*4ce0*/  FADD.FTZ R47, -R2, R47 ;  /* 0x0000002f022f7221 */ /* 0x000fe20000010100 */
[----:B------:R-:W-:Y:S01]  /*4cf0*/  STS [R164+0x16000], R17 ;  /* 0x01600011a4007388 */ /* 0x000fe20000000800 */
[----:B------:R-:W-:Y:S01]  /*4d00*/  FMUL.FTZ R42, R208, R42 ;  /* 0x0000002ad02a7220 */ /* 0x000fe20000410000 */
[----:B------:R-:W-:Y:S01]  /*4d10*/  FMUL.FTZ R43, R207, R43 ;  /* 0x0000002bcf2b7220 */ /* 0x000fe20000410000 */
[----:B------:R-:W-:Y:S01]  /*4d20*/  FADD.FTZ R44, -R145, R44 ;  /* 0x0000002c912c7221 */ /* 0x000fe20000010100 */
[----:B------:R1:W-:Y:S01]  /*4d30*/  STS [R164+0x16400], R0 ;  /* 0x01640000a4007388 */ /* 0x0003e20000000800 */
        /* <DEDUP_REMOVED lines=8> */
[C---:B------:R-:W-:Y:S01]  /*4dc0*/  FADD.FTZ R58, -R2.reuse, R58 ;  /* 0x0000003a023a7221 */ /* 0x040fe20000010100 */
[C---:B------:R-:W-:Y:S01]  /*4dd0*/  FADD.FTZ R59, -R2.reuse, R59 ;  /* 0x0000003b023b7221 */ /* 0x040fe20000010100 */
[C---:B------:R-:W-:Y:S01]  /*4de0*/  FADD.FTZ R62, -R2.reuse, R62 ;  /* 0x0000003e023e7221 */ /* 0x040fe20000010100 */
[----:B------:R-:W-:Y:S01]  /*4df0*/  FADD.FTZ R63, -R2, R63 ;  /* 0x0000003f023f7221 */ /* 0x000fe20000010100 */
[----:B------:R-:W-:Y:S01]  /*4e00*/  F2FP.BF16.F32.PACK_AB R12, R12, R40 ;  /* 0x000000280c0c723e */ /* 0x000fe200000010ff */
[----:B------:R-:W-:Y:S01]  /*4e10*/  STS [R163+-0x8000], R37 ;  /* 0xff800025a3007388 */ /* 0x000fe20000000800 */
[----:B------:R-:W-:Y:S01]  /*4e20*/  F2FP.BF16.F32.PACK_AB R2, R43, R42 ;  /* 0x0000002a2b02723e */ /* 0x000fe200000010ff */
[C---:B------:R-:W-:Y:S01]  /*4e30*/  FADD.FTZ R6, -R146.reuse, R66 ;  /* 0x0000004292067221 */ /* 0x040fe20000010100 */
[----:B------:R-:W-:Y:S01]  /*4e40*/  FADD.FTZ R5, -R146, R67 ;  /* 0x0000004392057221 */ /* 0x000fe20000010100 */
[----:B------:R-:W-:Y:S01]  /*4e50*/  STS [R163+-0x7c00], R51 ;  /* 0xff840033a3007388 */ /* 0x000fe20000000800 */
[----:B------:R-:W-:Y:S01]  /*4e60*/  F2FP.BF16.F32.PACK_AB R13, R13, R44 ;  /* 0x0000002c0d0d723e */ /* 0x000fe200000010ff */
[----:B------:R-:W-:Y:S01]  /*4e70*/  FMUL.FTZ R6, R167, R6 ;  /* 0x00000006a7067220 */ /* 0x000fe20000410000 */
[----:B------:R-:W-:Y:S01]  /*4e80*/  F2FP.BF16.F32.PACK_AB R4, R4, R46 ;  /* 0x0000002e0404723e */ /* 0x000fe200000010ff */
[----:B------:R-:W-:Y:S01]  /*4e90*/  STS [R159+-0x6000], R12 ;  /* 0xffa0000c9f007388 */ /* 0x000fe20000000800 */
[----:B------:R-:W-:Y:S01]  /*4ea0*/  FMUL.FTZ R5, R166, R5 ;  /* 0x00000005a6057220 */ /* 0x000fe20000410000 */
[----:B------:R-:W-:Y:S01]  /*4eb0*/  FMUL.FTZ R58, R190, R58 ;  /* 0x0000003abe3a7220 */ /* 0x000fe20000410000 */
[C---:B------:R-:W-:Y:S01]  /*4ec0*/  FADD.FTZ R60, -R145.reuse, R60 ;  /* 0x0000003c913c7221 */ /* 0x040fe20000010100 */
[----:B------:R2:W-:Y:S01]  /*4ed0*/  STS [R159+-0x5c00], R2 ;  /* 0xffa400029f007388 */ /* 0x0005e20000000800 */
        /* <DEDUP_REMOVED lines=15> */
[----:B-1----:R-:W-:Y:S02]  /*4fd0*/  LOP3.LUT R0, R176, 0x30, R174, 0xf8, !PT ;  /* 0x00000030b0007812 */ /* 0x002fe400078ef8ae */
[----:B------:R-:W-:Y:S01]  /*4fe0*/  LOP3.LUT R179, R174, 0x30, RZ, 0xc0, !PT ;  /* 0x00000030aeb37812 */ /* 0x000fe200078ec0ff */
[----:B------:R-:W-:Y:S01]  /*4ff0*/  STS [R162+-0x8000], R52 ;  /* 0xff800034a2007388 */ /* 0x000fe20000000800 */
[--C-:B------:R-:W-:Y:S03]  /*5000*/  LOP3.LUT R0, R0, 0x1c0, R177.reuse, 0xf8, !PT ;  /* 0x000001c000007812 */ /* 0x100fe600078ef8b1 */
[----:B------:R-:W-:Y:S01]  /*5010*/  STS [R162+-0x7c00], R20 ;  /* 0xff840014a2007388 */ /* 0x000fe20000000800 */
[----:B------:R-:W-:Y:S03]  /*5020*/  LOP3.LUT R0, R0, R157, RZ, 0x3c, !PT ;  /* 0x0000009d00007212 */ /* 0x000fe600078e3cff */
[----:B------:R-:W-:Y:S01]  /*5030*/  STS [R160+-0x6000], R16 ;  /* 0xffa00010a0007388 */ /* 0x000fe20000000800 */
[----:B--2---:R-:W-:Y:S02]  /*5040*/  LOP3.LUT R2, R0, 0x200, R178, 0xf8, !PT ;  /* 0x0000020000027812 */ /* 0x004fe400078ef8b2 */
[----:B------:R-:W-:Y:S01]  /*5050*/  LOP3.LUT R0, R3, 0x200, R177, 0xf8, !PT ;  /* 0x0000020003007812 */ /* 0x000fe200078ef8b1 */
[----:B------:R-:W-:Y:S01]  /*5060*/  STS [R160+-0x5c00], R5 ;  /* 0xffa40005a0007388 */ /* 0x000fe20000000800 */
[----:B------:R-:W-:Y:S02]  /*5070*/  LEA R2, R2, UR4, 0x1 ;  /* 0x0000000402027c11 */ /* 0x000fe4000f8e08ff */
[----:B------:R-:W-:Y:S01]  /*5080*/  LEA R0, R0, UR4, 0x1 ;  /* 0x0000000400007c11 */ /* 0x000fe2000f8e08ff */
[----:B------:R-:W-:Y:S03]  /*5090*/  STS [R162+-0x6000], R10 ;  /* 0xffa0000aa2007388 */ /* 0x000fe60000000800 */
[----:B------:R-:W-:Y:S01]  /*50a0*/  IADD3 R3, PT, PT, R0, R156, RZ ;  /* 0x0000009c00037210 */ /* 0x000fe20007ffe0ff */
        /* <DEDUP_REMOVED lines=92> */
[-C--:B-1----:R-:W-:Y:S05]  /*5670*/  HMMA.16816.F32.BF16 R68, R12, R20.reuse, R68 ;  /* 0x000000140c44723c */ /* 0x082fea0000041844 */
[C---:B------:R-:W-:Y:S03]  /*5680*/  LEA R5, P0, R4.reuse, R226, 0x2 ;  /* 0x000000e204057211 */ /* 0x040fe600078010ff */
[C---:B------:R-:W-:Y:S04]  /*5690*/  HMMA.16816.F32.BF16 R72, R32.reuse, R20, R72 ;  /* 0x000000142048723c */ /* 0x040fe80000041848 */
[----:B------:R-:W-:Y:S02]  /*56a0*/  LEA.HI.X.SX32 R4, R4, R227, 0x2, P0 ;  /* 0x000000e304047211 */ /* 0x000fe400000f16ff */
[----:B------:R-:W-:Y:S02]  /*56b0*/  MOV R226, R5 ;  /* 0x0000000500e27202 */ /* 0x000fe40000000f00 */
[-C--:B------:R-:W-:Y:S03]  /*56c0*/  HMMA.16816.F32.BF16 R76, R32, R22.reuse, R76 ;  /* 0x00000016204c723c */ /* 0x080fe6000004184c */
[----:B------:R-:W-:Y:S05]  /*56d0*/  MOV R227, R4 ;  /* 0x0000000400e37202 */ /* 0x000fea0000000f00 */
[C---:B------:R-:W-:Y:S08]  /*56e0*/  HMMA.16816.F32.BF16 R80, R12.reuse, R22, R80 ;  /* 0x000000160c50723c */ /* 0x040ff00000041850 */
[-C--:B------:R-:W-:Y:S08]  /*56f0*/  HMMA.16816.F32.BF16 R84, R12, R36.reuse, R84 ;  /* 0x000000240c54723c */ /* 0x080ff00000041854 */
[C---:B------:R-:W-:Y:S08]  /*5700*/  HMMA.16816.F32.BF16 R88, R32.reuse, R36, R88 ;  /* 0x000000242058723c */ /* 0x040ff00000041858 */
[-C--:B------:R-:W-:Y:S08]  /*5710*/  HMMA.16816.F32.BF16 R92, R32, R38.reuse, R92 ;  /* 0x00000026205c723c */ /* 0x080ff0000004185c */
[----:B------:R-:W-:Y:S01]  /*5720*/  HMMA.16816.F32.BF16 R96, R12, R38, R96 ;  /* 0x000000260c60723c */ /* 0x000fe20000041860 */
[----:B------:R-:W-:Y:S08]  /*5730*/  @!UPT UIADD3 URZ, UPT, UPT, URZ, URZ, URZ ;  /* 0x000000fffffff290 */ /* 0x000ff0000fffe0ff */
[----:B------:R-:W-:Y:S11]  /*5740*/  BRA.U !UP0, `(.L_x_314) ;  /* 0x0000000108647547 */ /* 0x000ff6000b800000 */
[----:B------:R-:W-:Y:S05]  /*5750*/  IADD3 R5, P0, PT, RZ, -UR26, RZ ;  /* 0x8000001aff057c10 */ /* 0x000fea000ff1e0ff */
[----:B------:R-:W-:Y:S05]  /*5760*/  IMAD.X R4, RZ, RZ, ~UR32, P0 ;  /* 0x80000020ff047e24 */ /* 0x000fea00080e06ff */
[----:B------:R-:W-:Y:S02]  /*5770*/  SHF.R.S64 R6, R5, 0x1f, R4 ;  /* 0x0000001f05067819 */ /* 0x000fe40000001004 */
[----:B------:R-:W-:Y:S02]  /*5780*/  LOP3.LUT R5, R231, 0x1f8, RZ, 0xc0, !PT ;  /* 0x000001f8e7057812 */ /* 0x000fe400078ec0ff */
[----:B------:R-:W-:Y:S02]  /*5790*/  IADD3 R247, P0, PT, R6, R247, RZ ;  /* 0x000000f706f77210 */ /* 0x000fe40007f1e0ff */
[----:B------:R-:W-:Y:S02]  /*57a0*/  LOP3.LUT R5, R5, 0x38, R175, 0x78, !PT ;  /* 0x0000003805057812 */ /* 0x000fe400078e78af */
[----:B------:R-:W-:Y:S01]  /*57b0*/  LEA.HI.X.SX32 R244, R4, R244, 0x1, P0 ;  /* 0x000000f404f47211 */ /* 0x000fe200000f0eff */
[----:B------:R-:W-:Y:S01]  /*57c0*/  IMAD.MOV.U32 R12, RZ, RZ, R247 ;  /* 0x000000ffff0c7224 */ /* 0x000fe200078e00f7 */
[----:B------:R-:W-:Y:S02]  /*57d0*/  LOP3.LUT R5, R5, 0x1e00, R231, 0xf8, !PT ;  /* 0x00001e0005057812 */ /* 0x000fe400078ef8e7 */
[----:B------:R-:W-:Y:S01]  /*57e0*/  IADD3 R6, P0, PT, R247, UR7, RZ ;  /* 0x00000007f7067c10 */ /* 0x000fe2000ff1e0ff */
[----:B------:R-:W-:Y:S01]  /*57f0*/  IMAD.MOV.U32 R13, RZ, RZ, R244 ;  /* 0x000000ffff0d7224 */ /* 0x000fe200078e00f4 */
[----:B------:R-:W-:Y:S02]  /*5800*/  LEA R8, R5, UR4, 0x1 ;  /* 0x0000000405087c11 */ /* 0x000fe4000f8e08ff */
[----:B------:R-:W-:Y:S02]  /*5810*/  IADD3.X R7, PT, PT, R244, UR6, RZ, P0, !PT ;  /* 0x00000006f4077c10 */ /* 0x000fe400087fe4ff */
[----:B------:R-:W-:Y:S01]  /*5820*/  IADD3 R4, P0, PT, R6, UR7, RZ ;  /* 0x0000000706047c10 */ /* 0x000fe2000ff1e0ff */
[----:B------:R-:W-:Y:S01]  /*5830*/  @!PT LDS RZ, [RZ] ;  /* 0x00000000fffff984 */ /* 0x000fe20000000800 */
[----:B------:R-:W-:Y:S01]  /*5840*/  @!PT LDS RZ, [RZ] ;  /* 0x00000000fffff984 */ /* 0x000fe20000000800 */
[----:B------:R-:W-:Y:S01]  /*5850*/  @!PT LDS RZ, [RZ] ;  /* 0x00000000fffff984 */ /* 0x000fe20000000800 */
[----:B------:R1:W-:Y:S03]  /*5860*/  LDGSTS.E.BYPASS.LTC128B.128 [R8+0x8000], desc[UR28][R12.64] ;  /* 0x080000000c087fae */ /* 0x0003e6000b981a1c */
[----:B------:R-:W-:Y:S01]  /*5870*/  IADD3.X R5, PT, PT, R7, UR6, RZ, P0, !PT ;  /* 0x0000000607057c10 */ /* 0x000fe200087fe4ff */
[----:B------:R1:W-:Y:S01]  /*5880*/  LDGSTS.E.BYPASS.LTC128B.128 [R8+0x9000], desc[UR28][R6.64] ;  /* 0x0900000006087fae */ /* 0x0003e2000b981a1c */
[----:B------:R-:W-:Y:S03]  /*5890*/  IADD3 R10, P0, PT, R4, UR7, RZ ;  /* 0x00000007040a7c10 */ /* 0x000fe6000ff1e0ff */
[----:B------:R1:W-:Y:S01]  /*58a0*/  LDGSTS.E.BYPASS.LTC128B.128 [R8+0xa000], desc[UR28][R4.64] ;  /* 0x0a00000004087fae */ /* 0x0003e2000b981a1c */
[----:B------:R-:W-:Y:S05]  /*58b0*/  IADD3.X R11, PT, PT, R5, UR6, RZ, P0, !PT ;  /* 0x00000006050b7c10 */ /* 0x000fea00087fe4ff */
[----:B------:R1:W-:Y:S04]  /*58c0*/  LDGSTS.E.BYPASS.LTC128B.128 [R8+0xb000], desc[UR28][R10.64] ;  /* 0x0b0000000a087fae */ /* 0x0003e8000b981a1c */
[----:B------:R-:W0:Y:S02]  /*58d0*/  LDGDEPBAR ;  /* 0x00000000000079af */ /* 0x000e240000000000 */
.L_x_314:
[----:B------:R-:W-:Y:S01]  /*58e0*/  LDSM.16.M88.4 R32, [R152+0x14000] ;  /* 0x014000009820783b */ /* 0x000fe20000000200 */
[----:B------:R-:W-:Y:S01]  /*58f0*/  PLOP3.LUT P3, PT, PT, PT, UP0, 0x80, 0x8 ;  /* 0x000000000008781c */ /* 0x000fe20003f6f008 */
[----:B------:R-:W-:Y:S01]  /*5900*/  IMAD.MOV.U32 R189, RZ, RZ, 0x4 ;  /* 0x00000004ffbd7424 */ /* 0x000fe200078e00ff */
[----:B------:R-:W-:Y:S01]  /*5910*/  ULOP3.LUT UR5, UR35, 0x1, URZ, 0xc0, !UPT ;  /* 0x0000000123057892 */ /* 0x000fe2000f8ec0ff */
[----:B------:R-:W1:Y:S01]  /*5920*/  LDSM.16.MT88.4 R16, [R0+0xc000] ;  /* 0x00c000000010783b */ /* 0x000e620000004200 */
[----:B------:R-:W-:Y:S01]  /*5930*/  @UP0 UIADD3 UR34, UP2, UPT, UR38, -0x200, URZ ;  /* 0xfffffe0026220890 */ /* 0x000fe2000ff5e0ff */
[----:B------:R-:W-:Y:S01]  /*5940*/  VIADD R218, R218, 0xffffff80 ;  /* 0xffffff80dada7836 */ /* 0x000fe20000000000 */
[----:B------:R-:W-:Y:S01]  /*5950*/  UISETP.NE.U32.AND UP1, UPT, UR5, 0x1, UPT ;  /* 0x000000010500788c */ /* 0x000fe2000bf25070 */
[----:B------:R-:W2:Y:S01]  /*5960*/  LDSM.16.M88.4 R28, [R152+0x16000] ;  /* 0x01600000981c783b */ /* 0x000ea20000000200 */
[----:B------:R-:W-:Y:S03]  /*5970*/  @UP0 UIADD3.X UR5, UPT, UPT, UR39, -0x1, URZ, UP2, !UPT ;  /* 0xffffffff27050890 */ /* 0x000fe600097fe4ff */
[----:B------:R-:W3:Y:S04]  /*5980*/  LDSM.16.MT88.4 R36, [R3+0xc000] ;  /* 0x00c000000324783b */ /* 0x000ee80000004200 */
[----:B------:R-:W4:Y:S04]  /*5990*/  LDL R188, [R1+0x8] ;  /* 0x0000080001bc7983 */ /* 0x000f280000100800 */
[----:B------:R-:W-:Y:S04]  /*59a0*/  LDSM.16.M88.4 R40, [R154+0x14000] ;  /* 0x014000009a28783b */ /* 0x000fe80000000200 */
[----:B------:R-:W4:Y:S04]  /*59b0*/  LDL R187, [R1+0x4] ;  /* 0x0000040001bb7983 */ /* 0x000f280000100800 */
[----:B------:R-:W3:Y:S04]  /*59c0*/  LDSM.16.MT88.4 R44, [R0+0xc800] ;  /* 0x00c80000002c783b */ /* 0x000ee80000004200 */
[----:B------:R-:W4:Y:S04]  /*59d0*/  LDL R186, [R1] ;  /* 0x0000000001ba7983 */ /* 0x000f280000100800 */
[----:B------:R-:W3:Y:S04]  /*59e0*/  LDSM.16.M88.4 R48, [R154+0x16000] ;  /* 0x016000009a30783b */ /* 0x000ee80000000200 */
[----:B------:R-:W3:Y:S01]  /*59f0*/  LDSM.16.MT88.4 R52, [R3+0xc800] ;  /* 0x00c800000334783b */ /* 0x000ee20000004200 */
[-C--:B-1----:R-:W-:Y:S03]  /*5a00*/  HMMA.16816.F32.BF16 R4, R32, R16.reuse, RZ ;  /* 0x000000102004723c */ /* 0x082fe600000418ff */
[----:B------:R-:W-:Y:S04]  /*5a10*/  LDSM.16.M88.4 R56, [R148+0x14000] ;  /* 0x014000009438783b */ /* 0x000fe80000000200 */
[----:B------:R-:W1:Y:S01]  /*5a20*/  LDSM.16.MT88.4 R60, [R0+0xd000] ;  /* 0x00d00000003c783b */ /* 0x000e620000004200 */
[C---:B--2---:R-:W-:Y:S03]  /*5a30*/  HMMA.16816.F32.BF16 R8, R28.reuse, R16, RZ ;  /* 0x000000101c08723c */ /* 0x044fe600000418ff */
[----:B------:R-:W2:Y:S04]  /*5a40*/  LDSM.16.M88.4 R64, [R148+0x16000] ;  /* 0x016000009440783b */ /* 0x000ea80000000200 */
[----:B------:R-:W2:Y:S01]  /*5a50*/  LDSM.16.MT88.4 R132, [R3+0xd000] ;  /* 0x00d000000384783b */ /* 0x000ea20000004200 */
[-C--:B------:R-:W-:Y:S03]  /*5a60*/  HMMA.16816.F32.BF16 R12, R28, R18.reuse, RZ ;  /* 0x000000121c0c723c */ /* 0x080fe600000418ff */
[----:B------:R-:W-:Y:S05]  /*5a70*/  LDSM.16.M88.4 R136, [R144+0x16000] ;  /* 0x016000009088783b */ /* 0x000fea0000000200 */
[C---:B------:R-:W-:Y:S08]  /*5a80*/  HMMA.16816.F32.BF16 R16, R32.reuse, R18, RZ ;  /* 0x000000122010723c */ /* 0x040ff000000418ff */
[-C--:B---3--:R-:W-:Y:S08]  /*5a90*/  HMMA.16816.F32.BF16 R20, R32, R36.reuse, RZ ;  /* 0x000000242014723c */ /* 0x088ff000000418ff */
[C---:B------:R-:W-:Y:S08]  /*5aa0*/  HMMA.16816.F32.BF16 R24, R28.reuse, R36, RZ ;  /* 0x000000241c18723c */ /* 0x040ff000000418ff */
[-C--:B------:R-:W-:Y:S08]  /*5ab0*/  HMMA.16816.F32.BF16 R28, R28, R38.reuse, RZ ;  /* 0x000000261c1c723c */ /* 0x080ff000000418ff */
[----:B------:R-:W-:Y:S01]  /*5ac0*/  HMMA.16816.F32.BF16 R32, R32, R38, RZ ;  /* 0x000000262020723c */ /* 0x000fe200000418ff */
[----:B------:R-:W-:Y:S07]  /*5ad0*/  LDSM.16.M88.4 R36, [R144+0x14000] ;  /* 0x014000009024783b */ /* 0x000fee0000000200 */
[-C--:B------:R-:W-:Y:S08]  /*5ae0*/  HMMA.16816.F32.BF16 R4, R40, R44.reuse, R4 ;  /* 0x0000002c2804723c */ /* 0x080ff00000041804 */
[C---:B------:R-:W-:Y:S08]  /*5af0*/  HMMA.16816.F32.BF16 R8, R48.reuse, R44, R8 ;  /* 0x0000002c3008723c */ /* 0x040ff00000041808 */
[-C--:B------:R-:W-:Y:S08]  /*5b00*/  HMMA.16816.F32.BF16 R12, R48, R46.reuse, R12 ;  /* 0x0000002e300c723c */ /* 0x080ff0000004180c */
[C---:B------:R-:W-:Y:S01]  /*5b10*/  HMMA.16816.F32.BF16 R16, R40.reuse, R46, R16 ;  /* 0x0000002e2810723c */ /* 0x040fe20000041810 */
[----:B------:R-:W3:Y:S07]  /*5b20*/  LDSM.16.MT88.4 R44, [R0+0xd800] ;  /* 0x00d80000002c783b */ /* 0x000eee0000004200 */
[-C--:B------:R-:W-:Y:S08]  /*5b30*/  HMMA.16816.F32.BF16 R20, R40, R52.reuse, R20 ;  /* 0x000000342814723c */ /* 0x080ff00000041814 */
[C---:B------:R-:W-:Y:S08]  /*5b40*/  HMMA.16816.F32.BF16 R24, R48.reuse, R52, R24 ;  /* 0x000000343018723c */ /* 0x040ff00000041818 */
[-C--:B------:R-:W-:Y:S01]  /*5b50*/  HMMA.16816.F32.BF16 R28, R48, R54.reuse, R28 ;  /* 0x00000036301c723c */ /* 0x080fe2000004181c */
[----:B------:R-:W3:Y:S07]  /*5b60*/  LDSM.16.MT88.4 R48, [R3+0xd800] ;  /* 0x00d800000330783b */ /* 0x000eee0000004200 */
[----:B------:R-:W-:Y:S01]  /*5b70*/  HMMA.16816.F32.BF16 R32, R40, R54, R32 ;  /* 0x000000362820723c */ /* 0x000fe20000041820 */
[----:B------:R-:W-:Y:S04]  /*5b80*/  LDSM.16.M88.4 R40, [R152+0x18000] ;  /* 0x018000009828783b */ /* 0x000fe80000000200 */
[----:B------:R-:W3:Y:S03]  /*5b90*/  LDSM.16.MT88.4 R52, [R0+0xe000] ;  /* 0x00e000000034783b */ /* 0x000ee60000004200 */
[-C--:B-1----:R-:W-:Y:S08]  /*5ba0*/  HMMA.16816.F32.BF16 R4, R56, R60.reuse, R4 ;  /* 0x0000003c3804723c */ /* 0x082ff00000041804 */
[C---:B--2---:R-:W-:Y:S08]  /*5bb0*/  HMMA.16816.F32.BF16 R8, R64.reuse, R60, R8 ;  /* 0x0000003c4008723c */ /* 0x044ff00000041808 */
[-C--:B------:R-:W-:Y:S08]  /*5bc0*/  HMMA.16816.F32.BF16 R12, R64, R62.reuse, R12 ;  /* 0x0000003e400c723c */ /* 0x080ff0000004180c */
[C---:B------:R-:W-:Y:S01]  /*5bd0*/  HMMA.16816.F32.BF16 R16, R56.reuse, R62, R16 ;  /* 0x0000003e3810723c */ /* 0x040fe20000041810 */
[----:B------:R-:W-:Y:S07]  /*5be0*/  LDSM.16.MT88.4 R60, [R3+0xf000] ;  /* 0x00f00000033c783b */ /* 0x000fee0000004200 */
[-C--:B------:R-:W-:Y:S08]  /*5bf0*/  HMMA.16816.F32.BF16 R20, R56, R132.reuse, R20 ;  /* 0x000000843814723c */ /* 0x080ff00000041814 */
[C---:B------:R-:W-:Y:S08]  /*5c00*/  HMMA.16816.F32.BF16 R24, R64.reuse, R132, R24 ;  /* 0x000000844018723c */ /* 0x040ff00000041818 */
[-C--:B------:R-:W-:Y:S08]  /*5c10*/  HMMA.16816.F32.BF16 R28, R64, R134.reuse, R28 ;  /* 0x00000086401c723c */ /* 0x080ff0000004181c */
[----:B------:R-:W-:Y:S01]  /*5c20*/  HMMA.16816.F32.BF16 R32, R56, R134, R32 ;  /* 0x000000863820723c */ /* 0x000fe20000041820 */
[----:B------:R-:W1:Y:S07]  /*5c30*/  LDSM.16.M88.4 R56, [R152+0x1a000] ;  /* 0x01a000009838783b */ /* 0x000e6e0000000200 */
[-C--:B---3--:R-:W-:Y:S08]  /*5c40*/  HMMA.16816.F32.BF16 R4, R36, R44.reuse, R4 ;  /* 0x0000002c2404723c */ /* 0x088ff00000041804 */
[C---:B------:R-:W-:Y:S08]  /*5c50*/  HMMA.16816.F32.BF16 R8, R136.reuse, R44, R8 ;  /* 0x0000002c8808723c */ /* 0x040ff00000041808 */
[-C--:B------:R-:W-:Y:S08]  /*5c60*/  HMMA.16816.F32.BF16 R12, R136, R46.reuse, R12 ;  /* 0x0000002e880c723c */ /* 0x080ff0000004180c */
[C---:B------:R-:W-:Y:S01]  /*5c70*/  HMMA.16816.F32.BF16 R16, R36.reuse, R46, R16 ;  /* 0x0000002e2410723c */ /* 0x040fe20000041810 */
[----:B------:R-:W2:Y:S07]  /*5c80*/  LDSM.16.MT88.4 R44, [R3+0xe000] ;  /* 0x00e00000032c783b */ /* 0x000eae0000004200 */
[-C--:B------:R-:W-:Y:S08]  /*5c90*/  HMMA.16816.F32.BF16 R20, R36, R48.reuse, R20 ;  /* 0x000000302414723c */ /* 0x080ff00000041814 */
[C---:B------:R-:W-:Y:S04]  /*5ca0*/  HMMA.16816.F32.BF16 R24, R136.reuse, R48, R24 ;  /* 0x000000308818723c */ /* 0x040fe80000041818 */
[C---:B------:R-:W-:Y:S04]  /*5cb0*/  IMAD.SHL.U32 R48, R145.reuse, 0x8, RZ ;  /* 0x0000000891307824 */ /* 0x040fe800078e00ff */
[-C--:B------:R-:W-:Y:S03]  /*5cc0*/  HMMA.16816.F32.BF16 R28, R136, R50.reuse, R28 ;  /* 0x00000032881c723c */ /* 0x080fe6000004181c */
[C---:B------:R-:W-:Y:S04]  /*5cd0*/  LEA R182, P0, R48.reuse, R226, 0x2 ;  /* 0x000000e230b67211 */ /* 0x040fe800078010ff */
[----:B------:R-:W-:Y:S01]  /*5ce0*/  LEA.HI.X.SX32 R183, R48, R227, 0x2, P0 ;  /* 0x000000e330b77211 */ /* 0x000fe200000f16ff */
[----:B------:R-:W-:Y:S01]  /*5cf0*/  HMMA.16816.F32.BF16 R32, R36, R50, R32 ;  /* 0x000000322420723c */ /* 0x000fe20000041820 */
[----:B------:R-:W-:Y:S03]  /*5d00*/  LDSM.16.M88.4 R36, [R154+0x18000] ;  /* 0x018000009a24783b */ /* 0x000fe60000000200 */
[C---:B------:R-:W-:Y:S01]  /*5d10*/  LEA R180, P0, R145.reuse, R182, 0x5 ;  /* 0x000000b691b47211 */ /* 0x040fe200078028ff */
[----:B------:R-:W3:Y:S03]  /*5d20*/  LDSM.16.MT88.4 R48, [R0+0xe800] ;  /* 0x00e800000030783b */ /* 0x000ee60000004200 */
[-C--:B------:R-:W-:Y:S05]  /*5d30*/  HMMA.16816.F32.BF16 R4, R40, R52.reuse, R4 ;  /* 0x000000342804723c */ /* 0x080fea0000041804 */
[C---:B------:R-:W-:Y:S02]  /*5d40*/  LEA.HI.X.SX32 R181, R145.reuse, R183, 0x5, P0 ;  /* 0x000000b791b57211 */ /* 0x040fe400000f2eff */
[C---:B------:R-:W-:Y:S01]  /*5d50*/  LEA R166, P0, R145.reuse, R180, 0x5 ;  /* 0x000000b491a67211 */ /* 0x040fe200078028ff */
[C---:B-1----:R-:W-:Y:S04]  /*5d60*/  HMMA.16816.F32.BF16 R8, R56.reuse, R52, R8 ;  /* 0x000000343808723c */ /* 0x042fe80000041808 */
[C---:B------:R-:W-:Y:S02]  /*5d70*/  LEA.HI.X.SX32 R167, R145.reuse, R181, 0x5, P0 ;  /* 0x000000b591a77211 */ /* 0x040fe400000f2eff */
[C---:B------:R-:W-:Y:S02]  /*5d80*/  LEA R164, P0, R145.reuse, R166, 0x5 ;  /* 0x000000a691a47211 */ /* 0x040fe400078028ff */
[-C--:B------:R-:W-:Y:S03]  /*5d90*/  HMMA.16816.F32.BF16 R12, R56, R54.reuse, R12 ;  /* 0x00000036380c723c */ /* 0x080fe6000004180c */
[C---:B------:R-:W-:Y:S02]  /*5da0*/  LEA.HI.X.SX32 R165, R145.reuse, R167, 0x5, P0 ;  /* 0x000000a791a57211 */ /* 0x040fe400000f2eff */
[C---:B------:R-:W-:Y:S03]  /*5db0*/  LEA R162, P0, R145.reuse, R164, 0x5 ;  /* 0x000000a491a27211 */ /* 0x040fe600078028ff */
[C---:B------:R-:W-:Y:S01]  /*5dc0*/  HMMA.16816.F32.BF16 R16, R40.reuse, R54, R16 ;  /* 0x000000362810723c */ /* 0x040fe20000041810 */
[----:B------:R-:W1:Y:S03]  /*5dd0*/  LDSM.16.M88.4 R52, [R154+0x1a000] ;  /* 0x01a000009a34783b */ /* 0x000e660000000200 */
[C---:B------:R-:W-:Y:S02]  /*5de0*/  LEA.HI.X.SX32 R163, R145.reuse, R165, 0x5, P0 ;  /* 0x000000a591a37211 */ /* 0x040fe400000f2eff */
[C---:B------:R-:W-:Y:S02]  /*5df0*/  LEA R160, P0, R145.reuse, R162, 0x5 ;  /* 0x000000a291a07211 */ /* 0x040fe400078028ff */
[-C--:B--2---:R-:W-:Y:S03]  /*5e00*/  HMMA.16816.F32.BF16 R20, R40, R44.reuse, R20 ;  /* 0x0000002c2814723c */ /* 0x084fe60000041814 */
[C---:B------:R-:W-:Y:S02]  /*5e10*/  LEA.HI.X.SX32 R161, R145.reuse, R163, 0x5, P0 ;  /* 0x000000a391a17211 */ /* 0x040fe400000f2eff */
[C---:B------:R-:W-:Y:S03]  /*5e20*/  LEA R158, P0, R145.reuse, R160, 0x5 ;  /* 0x000000a0919e7211 */ /* 0x040fe600078028ff */
[C---:B------:R-:W-:Y:S04]  /*5e30*/  HMMA.16816.F32.BF16 R24, R56.reuse, R44, R24 ;  /* 0x0000002c3818723c */ /* 0x040fe80000041818 */
[C---:B------:R-:W-:Y:S02]  /*5e40*/  LEA.HI.X.SX32 R159, R145.reuse, R161, 0x5, P0 ;  /* 0x000000a1919f7211 */ /* 0x040fe400000f2eff */
[C---:B------:R-:W-:Y:S02]  /*5e50*/  LEA R150, P0, R145.reuse, R158, 0x5 ;  /* 0x0000009e91967211 */ /* 0x040fe400078028ff */
[-C--:B------:R-:W-:Y:S01]  /*5e60*/  HMMA.16816.F32.BF16 R28, R56, R46.reuse, R28 ;  /* 0x0000002e381c723c */ /* 0x080fe2000004181c */
[----:B------:R-:W2:Y:S02]  /*5e70*/  LDSM.16.MT88.4 R56, [R3+0xe800] ;  /* 0x00e800000338783b */ /* 0x000ea40000004200 */
[C---:B------:R-:W-:Y:S02]  /*5e80*/  LEA.HI.X.SX32 R151, R145.reuse, R159, 0x5, P0 ;  /* 0x0000009f91977211 */ /* 0x040fe400000f2eff */
[C---:B------:R-:W-:Y:S03]  /*5e90*/  LEA R146, P0, R145.reuse, R150, 0x5 ;  /* 0x0000009691927211 */ /* 0x040fe600078028ff */
[----:B------:R-:W-:Y:S01]  /*5ea0*/  HMMA.16816.F32.BF16 R32, R40, R46, R32 ;  /* 0x0000002e2820723c */ /* 0x000fe20000041820 */
[----:B------:R-:W-:Y:S03]  /*5eb0*/  LDSM.16.M88.4 R40, [R148+0x18000] ;  /* 0x018000009428783b */ /* 0x000fe60000000200 */
[C---:B------:R-:W-:Y:S01]  /*5ec0*/  LEA.HI.X.SX32 R147, R145.reuse, R151, 0x5, P0 ;  /* 0x0000009791937211 */ /* 0x040fe200000f2eff */
[----:B------:R-:W4:Y:S01]  /*5ed0*/  LDSM.16.MT88.4 R44, [R0+0xf000] ;  /* 0x00f00000002c783b */ /* 0x000f220000004200 */
[C---:B------:R-:W-:Y:S02]  /*5ee0*/  LEA R142, P0, R145.reuse, R146, 0x5 ;  /* 0x00000092918e7211 */ /* 0x040fe400078028ff */
[-C--:B---3--:R-:W-:Y:S05]  /*5ef0*/  HMMA.16816.F32.BF16 R4, R36, R48.reuse, R4 ;  /* 0x000000302404723c */ /* 0x088fea0000041804 */
        /* <DEDUP_REMOVED lines=12> */
[-C--:B--2---:R-:W-:Y:S03]  /*5fc0*/  HMMA.16816.F32.BF16 R20, R36, R56.reuse, R20 ;  /* 0x000000382414723c */ /* 0x084fe60000041814 */
[C---:B------:R-:W-:Y:S05]  /*5fd0*/  LEA.HI.X.SX32 R135, R145.reuse, R137, 0x5, P0 ;  /* 0x0000008991877211 */ /* 0x040fea00000f2eff */
[C---:B------:R-:W-:Y:S08]  /*5fe0*/  HMMA.16816.F32.BF16 R24, R52.reuse, R56, R24 ;  /* 0x000000383418723c */ /* 0x040ff00000041818 */
[-C--:B------:R-:W-:Y:S01]  /*5ff0*/  HMMA.16816.F32.BF16 R28, R52, R58.reuse, R28 ;  /* 0x0000003a341c723c */ /* 0x080fe2000004181c */
[----:B------:R-:W-:Y:S02]  /*6000*/  LDSM.16.M88.4 R52, [R144+0x1a000] ;  /* 0x01a000009034783b */ /* 0x000fe40000000200 */
[C---:B-1----:R-:W-:Y:S04]  /*6010*/  LEA R148, P0, R145.reuse, R134, 0x5 ;  /* 0x0000008691947211 */ /* 0x042fe800078028ff */
[C---:B------:R-:W-:Y:S01]  /*6020*/  LEA.HI.X.SX32 R149, R145.reuse, R135, 0x5, P0 ;  /* 0x0000008791957211 */ /* 0x040fe200000f2eff */
[----:B------:R-:W-:Y:S01]  /*6030*/  HMMA.16816.F32.BF16 R32, R36, R58, R32 ;  /* 0x0000003a2420723c */ /* 0x000fe20000041820 */
[----:B------:R-:W-:Y:S03]  /*6040*/  LDSM.16.M88.4 R36, [R144+0x18000] ;  /* 0x018000009024783b */ /* 0x000fe60000000200 */
[C---:B------:R-:W-:Y:S04]  /*6050*/  IMAD.WIDE R184, R145.reuse, -0x1c0, R148 ;  /* 0xfffffe4091b87825 */ /* 0x040fe800078e0294 */
[-C--:B----4-:R-:W-:Y:S05]  /*6060*/  HMMA.16816.F32.BF16 R4, R40, R44.reuse, R4 ;  /* 0x0000002c2804723c */ /* 0x090fea0000041804 */
[C---:B------:R-:W-:Y:S03]  /*6070*/  LEA R132, P0, R145.reuse, R184, 0x5 ;  /* 0x000000b891847211 */ /* 0x040fe600078028ff */
[C---:B---3--:R-:W-:Y:S04]  /*6080*/  HMMA.16816.F32.BF16 R8, R48.reuse, R44, R8 ;  /* 0x0000002c3008723c */ /* 0x048fe80000041808 */
[C---:B------:R-:W-:Y:S02]  /*6090*/  LEA.HI.X.SX32 R133, R145.reuse, R185, 0x5, P0 ;  /* 0x000000b991857211 */ /* 0x040fe400000f2eff */
[C---:B------:R-:W-:Y:S02]  /*60a0*/  LEA R66, P0, R145.reuse, R132, 0x5 ;  /* 0x0000008491427211 */ /* 0x040fe400078028ff */
[-C--:B------:R-:W-:Y:S03]  /*60b0*/  HMMA.16816.F32.BF16 R12, R48, R46.reuse, R12 ;  /* 0x0000002e300c723c */ /* 0x080fe6000004180c */
[C---:B------:R-:W-:Y:S02]  /*60c0*/  LEA.HI.X.SX32 R67, R145.reuse, R133, 0x5, P0 ;  /* 0x0000008591437211 */ /* 0x040fe400000f2eff */
[C---:B------:R-:W-:Y:S03]  /*60d0*/  LEA R64, P0, R145.reuse, R66, 0x5 ;  /* 0x0000004291407211 */ /* 0x040fe600078028ff */
[C---:B------:R-:W-:Y:S01]  /*60e0*/  HMMA.16816.F32.BF16 R16, R40.reuse, R46, R16 ;  /* 0x0000002e2810723c */ /* 0x040fe20000041810 */
[----:B------:R1:W2:Y:S03]  /*60f0*/  LDSM.16.MT88.4 R44, [R0+0xf800] ;  /* 0x00f80000002c783b */ /* 0x0002a60000004200 */
[----:B------:R-:W-:Y:S04]  /*6100*/  LEA.HI.X.SX32 R65, R145, R67, 0x5, P0 ;  /* 0x0000004391417211 */ /* 0x000fe800000f2eff */
[-C--:B------:R-:W-:Y:S08]  /*6110*/  HMMA.16816.F32.BF16 R20, R40, R60.reuse, R20 ;  /* 0x0000003c2814723c */ /* 0x080ff00000041814 */
[C---:B------:R-:W-:Y:S08]  /*6120*/  HMMA.16816.F32.BF16 R24, R48.reuse, R60, R24 ;  /* 0x0000003c3018723c */ /* 0x040ff00000041818 */
[-C--:B------:R-:W-:Y:S03]  /*6130*/  HMMA.16816.F32.BF16 R28, R48, R62.reuse, R28 ;  /* 0x0000003e301c723c */ /* 0x080fe6000004181c */
[----:B-1----:R-:W-:Y:S04]  /*6140*/  @P3 SHF.R.U32.HI R0, RZ, 0x2, R175 ;  /* 0x00000002ff003819 */ /* 0x002fe800000116af */
[----:B------:R-:W-:Y:S01]  /*6150*/  @P3 LOP3.LUT R236, R179, 0x7, R0, 0xf8, !PT ;  /* 0x00000007b3ec3812 */ /* 0x000fe200078ef800 */
[----:B------:R-:W-:Y:S01]  /*6160*/  HMMA.16816.F32.BF16 R32, R40, R62, R32 ;  /* 0x0000003e2820723c */ /* 0x000fe20000041820 */
[----:B------:R-:W1:Y:S03]  /*6170*/  LDSM.16.MT88.4 R40, [R3+0xf800] ;  /* 0x00f800000328783b */ /* 0x000e660000004200 */
[C---:B------:R-:W-:Y:S01]  /*6180*/  LEA R62, P0, R145.reuse, R64, 0x5 ;  /* 0x00000040913e7211 */ /* 0x040fe200078028ff */
[----:B------:R-:W-:Y:S03]  /*6190*/  IMAD.IADD R0, R156, 0x1, R168 ;  /* 0x000000019c007824 */ /* 0x000fe600078e02a8 */
[C---:B------:R-:W-:Y:S01]  /*61a0*/  LEA.HI.X.SX32 R63, R145.reuse, R65, 0x5, P0 ;  /* 0x00000041913f7211 */ /* 0x040fe200000f2eff */
[-C--:B--2---:R-:W-:Y:S05]  /*61b0*/  HMMA.16816.F32.BF16 R4, R36, R44.reuse, R4 ;  /* 0x0000002c2404723c */ /* 0x084fea0000041804 */
[C---:B------:R-:W-:Y:S03]  /*61c0*/  LEA R60, P0, R145.reuse, R62, 0x5 ;  /* 0x0000003e913c7211 */ /* 0x040fe600078028ff */
[C---:B------:R-:W-:Y:S04]  /*61d0*/  HMMA.16816.F32.BF16 R8, R52.reuse, R44, R8 ;  /* 0x0000002c3408723c */ /* 0x040fe80000041808 */
[----:B------:R-:W-:Y:S01]  /*61e0*/  @P3 IMAD.WIDE.U32 R44, R236, R189, UR38 ;  /* 0x00000026ec2c3e25 */ /* 0x000fe2000f8e00bd */
[C---:B------:R-:W-:Y:S01]  /*61f0*/  LEA.HI.X.SX32 R61, R145.reuse, R63, 0x5, P0 ;  /* 0x0000003f913d7211 */ /* 0x040fe200000f2eff */
[----:B------:R-:W-:Y:S01]  /*6200*/  @UP0 UMOV UR38, UR34 ;  /* 0x0000002200260c82 */ /* 0x000fe20008000000 */
[C---:B------:R-:W-:Y:S01]  /*6210*/  LEA R58, P0, R145.reuse, R60, 0x5 ;  /* 0x0000003c913a7211 */ /* 0x040fe200078028ff */
[-C--:B------:R-:W-:Y:S01]  /*6220*/  HMMA.16816.F32.BF16 R12, R52, R46.reuse, R12 ;  /* 0x0000002e340c723c */ /* 0x080fe2000004180c */
[----:B------:R-:W2:Y:S01]  /*6230*/  @P3 LDG.E R188, desc[UR28][R44.64+-0x200] ;  /* 0xfffe001c2cbc3981 */ /* 0x000ea2000c1e1900 */
[----:B------:R-:W-:Y:S01]  /*6240*/  @UP0 UMOV UR39, UR5 ;  /* 0x0000000500270c82 */ /* 0x000fe20008000000 */
[C---:B------:R-:W-:Y:S02]  /*6250*/  LEA.HI.X.SX32 R59, R145.reuse, R61, 0x5, P0 ;  /* 0x0000003d913b7211 */ /* 0x040fe400000f2eff */
[----:B------:R-:W3:Y:S01]  /*6260*/  @P3 LDG.E R187, desc[UR28][R44.64+-0x1e0] ;  /* 0xfffe201c2cbb3981 */ /* 0x000ee2000c1e1900 */
[C---:B------:R-:W-:Y:S02]  /*6270*/  LEA R56, P0, R145.reuse, R58, 0x5 ;  /* 0x0000003a91387211 */ /* 0x040fe400078028ff */
[C---:B------:R-:W-:Y:S01]  /*6280*/  HMMA.16816.F32.BF16 R16, R36.reuse, R46, R16 ;  /* 0x0000002e2410723c */ /* 0x040fe20000041810 */
[----:B------:R-:W4:Y:S03]  /*6290*/  @P3 LDG.E R186, desc[UR28][R44.64+-0x100] ;  /* 0xffff001c2cba3981 */ /* 0x000f26000c1e1900 */
[C---:B------:R-:W-:Y:S01]  /*62a0*/  LEA.HI.X.SX32 R57, R145.reuse, R59, 0x5, P0 ;  /* 0x0000003b91397211 */ /* 0x040fe200000f2eff */
[----:B------:R1:W5:Y:S01]  /*62b0*/  @P3 LDG.E R252, desc[UR28][R44.64+-0xe0] ;  /* 0xffff201c2cfc3981 */ /* 0x000362000c1e1900 */
[C---:B------:R-:W-:Y:S02]  /*62c0*/  LEA R50, P0, R145.reuse, R56, 0x5 ;  /* 0x0000003891327211 */ /* 0x040fe400078028ff */
[-C--:B-1----:R-:W-:Y:S01]  /*62d0*/  HMMA.16816.F32.BF16 R20, R36, R40.reuse, R20 ;  /* 0x000000282414723c */ /* 0x082fe20000041814 */
[----:B------:R-:W-:Y:S02]  /*62e0*/  REDG.E.ADD.F32.FTZ.RN.STRONG.GPU desc[UR28][R226.64], R4 ;  /* 0x00000004e20079a6 */ /* 0x000fe4000c12f31c */
[C---:B------:R-:W-:Y:S02]  /*62f0*/  LEA.HI.X.SX32 R51, R145.reuse, R57, 0x5, P0 ;  /* 0x0000003991337211 */ /* 0x040fe400000f2eff */
[----:B------:R-:W-:Y:S01]  /*6300*/  REDG.E.ADD.F32.FTZ.RN.STRONG.GPU desc[UR28][R182.64], R5 ;  /* 0x00000005b60079a6 */ /* 0x000fe2000c12f31c */
[C---:B------:R-:W-:Y:S02]  /*6310*/  LEA R48, P0, R145.reuse, R50, 0x5 ;  /* 0x0000003291307211 */ /* 0x040fe400078028ff */
[C---:B------:R-:W-:Y:S01]  /*6320*/  HMMA.16816.F32.BF16 R24, R52.reuse, R40, R24 ;  /* 0x000000283418723c */ /* 0x040fe20000041818 */
[----:B------:R1:W-:Y:S03]  /*6330*/  REDG.E.ADD.F32.FTZ.RN.STRONG.GPU desc[UR28][R180.64], R6 ;  /* 0x00000006b40079a6 */ /* 0x0003e6000c12f31c */
[C---:B------:R-:W-:Y:S01]  /*6340*/  LEA.HI.X.SX32 R49, R145.reuse, R51, 0x5, P0 ;  /* 0x0000003391317211 */ /* 0x040fe200000f2eff */
[----:B------:R1:W-:Y:S01]  /*6350*/  REDG.E.ADD.F32.FTZ.RN.STRONG.GPU desc[UR28][R166.64], R7 ;  /* 0x00000007a60079a6 */ /* 0x0003e2000c12f31c */
[C---:B------:R-:W-:Y:S02]  /*6360*/  LEA R46, P0, R145.reuse, R48, 0x5 ;  /* 0x00000030912e7211 */ /* 0x040fe400078028ff */
[-C--:B------:R-:W-:Y:S01]  /*6370*/  HMMA.16816.F32.BF16 R28, R52, R42.reuse, R28 ;  /* 0x0000002a341c723c */ /* 0x080fe2000004181c */
[----:B------:R1:W-:Y:S02]  /*6380*/  REDG.E.ADD.F32.FTZ.RN.STRONG.GPU desc[UR28][R164.64], R8 ;  /* 0x00000008a40079a6 */ /* 0x0003e4000c12f31c */
[C---:B------:R-:W-:Y:S02]  /*6390*/  LEA.HI.X.SX32 R47, R145.reuse, R49, 0x5, P0 ;  /* 0x00000031912f7211 */ /* 0x040fe400000f2eff */
[----:B------:R1:W-:Y:S01]  /*63a0*/  REDG.E.ADD.F32.FTZ.RN.STRONG.GPU desc[UR28][R162.64], R9 ;  /* 0x00000009a20079a6 */ /* 0x0003e2000c12f31c */
[C---:B------:R-:W-:Y:S02]  /*63b0*/  LEA R40, P0, R145.reuse, R46, 0x5 ;  /* 0x0000002e91287211 */ /* 0x040fe400078028ff */
[----:B------:R-:W-:Y:S01]  /*63c0*/  HMMA.16816.F32.BF16 R32, R36, R42, R32 ;  /* 0x0000002a2420723c */ /* 0x000fe20000041820 */
[----:B------:R-:W-:Y:S03]  /*63d0*/  REDG.E.ADD.F32.FTZ.RN.STRONG.GPU desc[UR28][R160.64], R10 ;  /* 0x0000000aa00079a6 */ /* 0x000fe6000c12f31c */
[C---:B------:R-:W-:Y:S01]  /*63e0*/  LEA.HI.X.SX32 R41, R145.reuse, R47, 0x5, P0 ;  /* 0x0000002f91297211 */ /* 0x040fe200000f2eff */
[----:B------:R-:W-:Y:S04]  /*63f0*/  REDG.E.ADD.F32.FTZ.RN.STRONG.GPU desc[UR28][R158.64], R11 ;  /* 0x0000000b9e0079a6 */ /* 0x000fe8000c12f31c */
[----:B------:R-:W-:Y:S01]  /*6400*/  REDG.E.ADD.F32.FTZ.RN.STRONG.GPU desc[UR28][R150.64], R16 ;  /* 0x00000010960079a6 */ /* 0x000fe2000c12f31c */
[C---:B-1----:R-:W-:Y:S03]  /*6410*/  LEA R6, P0, R145.reuse, R40, 0x5 ;  /* 0x0000002891067211 */ /* 0x042fe600078028ff */
[----:B------:R-:W-:Y:S01]  /*6420*/  REDG.E.ADD.F32.FTZ.RN.STRONG.GPU desc[UR28][R146.64], R17 ;  /* 0x00000011920079a6 */ /* 0x000fe2000c12f31c */
[C---:B------:R-:W-:Y:S03]  /*6430*/  LEA.HI.X.SX32 R7, R145.reuse, R41, 0x5, P0 ;  /* 0x0000002991077211 */ /* 0x040fe600000f2eff */
[----:B------:R-:W-:Y:S01]  /*6440*/  REDG.E.ADD.F32.FTZ.RN.STRONG.GPU desc[UR28][R142.64], R18 ;  /* 0x000000128e0079a6 */ /* 0x000fe2000c12f31c */
[C---:B------:R-:W-:Y:S03]  /*6450*/  LEA R4, P0, R145.reuse, R6, 0x5 ;  /* 0x0000000691047211 */ /* 0x040fe600078028ff */
[----:B------:R-:W-:Y:S01]  /*6460*/  REDG.E.ADD.F32.FTZ.RN.STRONG.GPU desc[UR28][R140.64], R19 ;  /* 0x000000138c0079a6 */ /* 0x000fe2000c12f31c */
[C---:B------:R-:W-:Y:S02]  /*6470*/  LEA.HI.X.SX32 R5, R145.reuse, R7, 0x5, P0 ;  /* 0x0000000791057211 */ /* 0x040fe400000f2eff */
[C---:B------:R-:W-:Y:S01]  /*6480*/  LEA R8, P0, R145.reuse, R4, 0x5 ;  /* 0x0000000491087211 */ /* 0x040fe200078028ff */
[----:B------:R-:W-:Y:S03]  /*6490*/  REDG.E.ADD.F32.FTZ.RN.STRONG.GPU desc[UR28][R138.64], R12 ;  /* 0x0000000c8a0079a6 */ /* 0x000fe6000c12f31c */
[----:B------:R-:W-:Y:S01]  /*64a0*/  LEA.HI.X.SX32 R9, R145, R5, 0x5, P0 ;  /* 0x0000000591097211 */ /* 0x000fe200000f2eff */
[----:B------:R-:W-:Y:S01]  /*64b0*/  REDG.E.ADD.F32.FTZ.RN.STRONG.GPU desc[UR28][R136.64], R13 ;  /* 0x0000000d880079a6 */ /* 0x000fe2000c12f31c */
[----:B------:R-:W-:Y:S01]  /*64c0*/  PLOP3.LUT P0, PT, PT, PT, UP1, 0x80, 0x8 ;  /* 0x000000000008781c */ /* 0x000fe20003f0f018 */
[----:B------:R-:W-:Y:S02]  /*64d0*/  @UP0 UIADD3 UR40, UP1, UPT, UR40, -0x200, URZ ;  /* 0xfffffe0028280890 */ /* 0x000fe4000ff3e0ff */
[----:B------:R-:W-:Y:S02]  /*64e0*/  REDG.E.ADD.F32.FTZ.RN.STRONG.GPU desc[UR28][R134.64], R14 ;  /* 0x0000000e860079a6 */ /* 0x000fe4000c12f31c */
[----:B------:R-:W-:Y:S02]  /*64f0*/  @UP0 UIADD3.X UR41, UPT, UPT, UR41, -0x1, URZ, UP1, !UPT ;  /* 0xffffffff29290890 */ /* 0x000fe40008ffe4ff */
[----:B------:R-:W-:Y:S01]  /*6500*/  REDG.E.ADD.F32.FTZ.RN.STRONG.GPU desc[UR28][R148.64], R15 ;  /* 0x0000000f940079a6 */ /* 0x000fe2000c12f31c */
[----:B------:R-:W-:Y:S03]  /*6510*/  UISETP.GT.AND UP1, UPT, UR35, UR13, UPT ;  /* 0x0000000d2300728c */ /* 0x000fe6000bf24270 */
[----:B------:R-:W-:Y:S04]  /*6520*/  REDG.E.ADD.F32.FTZ.RN.STRONG.GPU desc[UR28][R226.64+0x80], R20 ;  /* 0x00008014e20079a6 */ /* 0x000fe8000c12f31c */
        /* <DEDUP_REMOVED lines=15> */
[----:B------:R-:W-:Y:S04]  /*6620*/  LDSM.16.MT88.4 R4, [R2+0x14000] ;  /* 0x014000000204783b */ /* 0x000fe80000004200 */
[----:B------:R-:W1:Y:S04]  /*6630*/  LDSM.16.MT88.4 R8, [R168] ;  /* 0x00000000a808783b */ /* 0x000e680000004200 */
[----:B------:R-:W1:Y:S04]  /*6640*/  LDSM.16.MT88.4 R12, [R2+0x18000] ;  /* 0x01800000020c783b */ /* 0x000e680000004200 */
[----:B------:R-:W1:Y:S04]  /*6650*/  LDSM.16.MT88.4 R16, [R0] ;  /* 0x000000000010783b */ /* 0x000e680000004200 */
[----:B------:R-:W-:Y:S04]  /*6660*/  LDSM.16.MT88.4 R20, [R2+0x14800] ;  /* 0x014800000214783b */ /* 0x000fe80000004200 */
[----:B------:R-:W1:Y:S04]  /*6670*/  LDSM.16.MT88.4 R24, [R168+0x800] ;  /* 0x00080000a818783b */ /* 0x000e680000004200 */
[----:B------:R-:W1:Y:S04]  /*6680*/  LDSM.16.MT88.4 R32, [R2+0x18800] ;  /* 0x018800000220783b */ /* 0x000e680000004200 */
[----:B------:R-:W-:Y:S04]  /*6690*/  LDSM.16.MT88.4 R28, [R168+0x1000] ;  /* 0x00100000a81c783b */ /* 0x000fe80000004200 */
[----:B------:R-:W-:Y:S04]  /*66a0*/  LDSM.16.MT88.4 R36, [R2+0x19000] ;  /* 0x019000000224783b */ /* 0x000fe80000004200 */
[----:B------:R-:W-:Y:S04]  /*66b0*/  LDSM.16.MT88.4 R40, [R2+0x19800] ;  /* 0x019800000228783b */ /* 0x000fe80000004200 */
[----:B------:R-:W-:Y:S01]  /*66c0*/  LDSM.16.MT88.4 R44, [R0+0x1800] ;  /* 0x00180000002c783b */ /* 0x000fe20000004200 */
        /* <DEDUP_REMOVED lines=8> */
[----:B------:R-:W2:Y:S07]  /*6750*/  LDSM.16.MT88.4 R12, [R2+0x15000] ;  /* 0x01500000020c783b */ /* 0x000eae0000004200 */
[----:B------:R-:W-:Y:S01]  /*6760*/  HMMA.16816.F32.BF16 R128, R4, R18, R128 ;  /* 0x000000120480723c */ /* 0x000fe20000041880 */
[----:B------:R-:W4:Y:S04]  /*6770*/  LDSM.16.MT88.4 R4, [R0+0x1000] ;  /* 0x001000000004783b */ /* 0x000f280000004200 */
[----:B------:R-:W-:Y:S03]  /*6780*/  LDSM.16.MT88.4 R16, [R2+0x15800] ;  /* 0x015800000210783b */ /* 0x000fe60000004200 */
        /* <DEDUP_REMOVED lines=8> */
[----:B------:R-:W-:Y:S04]  /*6810*/  LDSM.16.MT88.4 R32, [R0+0x2000] ;  /* 0x002000000020783b */ /* 0x000fe80000004200 */
[----:B--2---:R-:W-:Y:S03]  /*6820*/  @P3 STL [R1+0x8], R188 ;  /* 0x000008bc01003387 */ /* 0x004fe60000100800 */
[----:B------:R-:W-:Y:S01]  /*6830*/  HMMA.16816.F32.BF16 R128, R20, R10, R128 ;  /* 0x0000000a1480723c */ /* 0x000fe20000041880 */
[----:B------:R-:W-:Y:S04]  /*6840*/  LDSM.16.MT88.4 R8, [R2+0x16000] ;  /* 0x016000000208783b */ /* 0x000fe80000004200 */
[----:B------:R-:W1:Y:S03]  /*6850*/  LDSM.16.MT88.4 R20, [R168+0x2000] ;  /* 0x00200000a814783b */ /* 0x000e660000004200 */
[-C--:B------:R-:W-:Y:S01]  /*6860*/  HMMA.16816.F32.BF16 R100, R12, R28.reuse, R100 ;  /* 0x0000001c0c64723c */ /* 0x080fe20000041864 */
[----:B---3--:R-:W-:Y:S04]  /*6870*/  @P3 STL [R1+0x4], R187 ;  /* 0x000004bb01003387 */ /* 0x008fe80000100800 */
[----:B----4-:R-:W-:Y:S03]  /*6880*/  @P3 STL [R1], R186 ;  /* 0x000000ba01003387 */ /* 0x010fe60000100800 */
        /* <DEDUP_REMOVED lines=9> */
[----:B------:R-:W-:Y:S04]  /*6920*/  LDSM.16.MT88.4 R4, [R2+0x16800] ;  /* 0x016800000204783b */ /* 0x000fe80000004200 */
[----:B------:R-:W3:Y:S03]  /*6930*/  LDSM.16.MT88.4 R12, [R168+0x2800] ;  /* 0x00280000a80c783b */ /* 0x000ee60000004200 */
[-C--:B------:R-:W-:Y:S08]  /*6940*/  HMMA.16816.F32.BF16 R100, R16, R24.reuse, R100 ;  /* 0x000000181064723c */ /* 0x080ff00000041864 */
        /* <DEDUP_REMOVED lines=9> */
[----:B------:R-:W-:Y:S04]  /*69e0*/  LDSM.16.MT88.4 R16, [R2+0x17000] ;  /* 0x017000000210783b */ /* 0x000fe80000004200 */
[----:B------:R-:W-:Y:S03]  /*69f0*/  LDSM.16.MT88.4 R44, [R0+0x3000] ;  /* 0x00300000002c783b */ /* 0x000fe60000004200 */
[-C--:B-1----:R-:W-:Y:S08]  /*6a00*/  HMMA.16816.F32.BF16 R100, R8, R20.reuse, R100 ;  /* 0x000000140864723c */ /* 0x082ff00000041864 */
[C---:B--2---:R-:W-:Y:S08]  /*6a10*/  HMMA.16816.F32.BF16 R104, R28.reuse, R20, R104 ;  /* 0x000000141c68723c */ /* 0x044ff00000041868 */
        /* <DEDUP_REMOVED lines=9> */
[----:B------:R2:W-:Y:S03]  /*6ab0*/  LDSM.16.MT88.4 R32, [R0+0x3800] ;  /* 0x003800000020783b */ /* 0x0005e60000004200 */
[-C--:B---3--:R-:W-:Y:S08]  /*6ac0*/  HMMA.16816.F32.BF16 R100, R4, R12.reuse, R100 ;  /* 0x0000000c0464723c */ /* 0x088ff00000041864 */
[C---:B----4-:R-:W-:Y:S08]  /*6ad0*/  HMMA.16816.F32.BF16 R104, R24.reuse, R12, R104 ;  /* 0x0000000c1868723c */ /* 0x050ff00000041868 */
[-C--:B------:R-:W-:Y:S03]  /*6ae0*/  HMMA.16816.F32.BF16 R108, R24, R14.reuse, R108 ;  /* 0x0000000e186c723c */ /* 0x080fe6000004186c */
[C---:B--2---:R-:W-:Y:S02]  /*6af0*/  VIADD R0, R168.reuse, 0xffffc000 ;  /* 0xffffc000a8007836 */ /* 0x044fe40000000000 */
[----:B------:R-:W-:Y:S03]  /*6b00*/  @P0 VIADD R0, R168, 0x4000 ;  /* 0x00004000a8000836 */ /* 0x000fe60000000000 */
[C---:B------:R-:W-:Y:S01]  /*6b10*/  HMMA.16816.F32.BF16 R112, R4.reuse, R14, R112 ;  /* 0x0000000e0470723c */ /* 0x040fe20000041870 */
[----:B------:R2:W3:Y:S07]  /*6b20*/  LDSM.16.MT88.4 R12, [R168+0x3800] ;  /* 0x00380000a80c783b */ /* 0x0004ee0000004200 */
[-C--:B------:R-:W-:Y:S08]  /*6b30*/  HMMA.16816.F32.BF16 R116, R4, R36.reuse, R116 ;  /* 0x000000240474723c */ /* 0x080ff00000041874 */
[C---:B------:R-:W-:Y:S08]  /*6b40*/  HMMA.16816.F32.BF16 R120, R24.reuse, R36, R120 ;  /* 0x000000241878723c */ /* 0x040ff00000041878 */
[-C--:B------:R-:W-:Y:S03]  /*6b50*/  HMMA.16816.F32.BF16 R124, R24, R38.reuse, R124 ;  /* 0x00000026187c723c */ /* 0x080fe6000004187c */
[----:B--2---:R-:W-:Y:S05]  /*6b60*/  IMAD.MOV.U32 R168, RZ, RZ, R0 ;  /* 0x000000ffffa87224 */ /* 0x004fea00078e0000 */
        /* <DEDUP_REMOVED lines=10> */
[C---:B------:R-:W-:Y:S08]  /*6c10*/  HMMA.16816.F32.BF16 R104, R28.reuse, R12, R104 ;  /* 0x0000000c1c68723c */ /* 0x040ff00000041868 */
[-C--:B------:R-:W-:Y:S08]  /*6c20*/  HMMA.16816.F32.BF16 R108, R28, R14.reuse, R108 ;  /* 0x0000000e1c6c723c */ /* 0x080ff0000004186c */
[C---:B------:R-:W-:Y:S08]  /*6c30*/  HMMA.16816.F32.BF16 R112, R8.reuse, R14, R112 ;  /* 0x0000000e0870723c */ /* 0x040ff00000041870 */
[-C--:B------:R-:W-:Y:S08]  /*6c40*/  HMMA.16816.F32.BF16 R116, R8, R32.reuse, R116 ;  /* 0x000000200874723c */ /* 0x080ff00000041874 */
[C---:B------:R-:W-:Y:S08]  /*6c50*/  HMMA.16816.F32.BF16 R120, R28.reuse, R32, R120 ;  /* 0x000000201c78723c */ /* 0x040ff00000041878 */
[-C--:B------:R-:W-:Y:S08]  /*6c60*/  HMMA.16816.F32.BF16 R124, R28, R34.reuse, R124 ;  /* 0x000000221c7c723c */ /* 0x080ff0000004187c */
[----:B------:R-:W-:Y:S01]  /*6c70*/  HMMA.16816.F32.BF16 R128, R8, R34, R128 ;  /* 0x000000220880723c */ /* 0x000fe20000041880 */
[----:B------:R-:W-:Y:S08]  /*6c80*/  @!UPT UIADD3 URZ, UPT, UPT, URZ, URZ, URZ ;  /* 0x000000fffffff290 */ /* 0x000ff0000fffe0ff */
[----:B------:R-:W-:Y:S11]  /*6c90*/  BRA.U UP1, `(.L_x_315) ;  /* 0xffffffb1011c7547 */ /* 0x000ff6000b83ffff */
.L_x_312:
[C---:B------:R-:W-:Y:S01]  /*6ca0*/  IMAD.SHL.U32 R0, R175.reuse, 0x10, RZ ;  /* 0x00000010af007824 */ /* 0x040fe200078e00ff */
[----:B------:R-:W1:Y:S01]  /*6cb0*/  LDCU.64 UR12, c[0x0][0x5a8] ;  /* 0x0000b500ff0c77ac */ /* 0x000e620008000a00 */
[C---:B------:R-:W-:Y:S01]  /*6cc0*/  IMAD.SHL.U32 R3, R175.reuse, 0x20, RZ ;  /* 0x00000020af037824 */ /* 0x040fe200078e00ff */
[----:B------:R-:W-:Y:S01]  /*6cd0*/  SHF.R.U32.HI R4, RZ, 0x4, R175 ;  /* 0x00000004ff047819 */ /* 0x000fe200000116af */
[----:B------:R-:W-:Y:S01]  /*6ce0*/  IMAD.SHL.U32 R2, R175, 0x2, RZ ;  /* 0x00000002af027824 */ /* 0x000fe200078e00ff */
[----:B------:R-:W-:Y:S01]  /*6cf0*/  LOP3.LUT R0, R0, 0x1c0, RZ, 0xc0, !PT ;  /* 0x000001c000007812 */ /* 0x000fe200078ec0ff */
[----:B------:R-:W2:Y:S01]  /*6d00*/  LDCU UR5, c[0x0][0x500] ;  /* 0x0000a000ff0577ac */ /* 0x000ea20008000800 */
[----:B------:R-:W-:Y:S02]  /*6d10*/  LOP3.LUT R3, R3, 0xc00, RZ, 0xc0, !PT ;  /* 0x00000c0003037812 */ /* 0x000fe400078ec0ff */
[--C-:B------:R-:W-:Y:S01]  /*6d20*/  LOP3.LUT R0, R0, 0x38, R2.reuse, 0xf8, !PT ;  /* 0x0000003800007812 */ /* 0x100fe200078ef802 */
[----:B------:R-:W3:Y:S01]  /*6d30*/  LDCU.64 UR6, c[0x0][0x5b0] ;  /* 0x0000b600ff0677ac */ /* 0x000ee20008000a00 */
[----:B------:R-:W-:Y:S01]  /*6d40*/  LOP3.LUT R2, R3, 0x6, R2, 0xf8, !PT ;  /* 0x0000000603027812 */ /* 0x000fe200078ef802 */
[----:B------:R-:W-:Y:S01]  /*6d50*/  IMAD.MOV.U32 R3, RZ, RZ, RZ ;  /* 0x000000ffff037224 */ /* 0x000fe200078e00ff */
[----:B------:R-:W-:Y:S01]  /*6d60*/  LOP3.LUT R0, R0, 0x8, R4, 0x78, !PT ;  /* 0x0000000800007812 */ /* 0x000fe200078e7804 */
[----:B------:R-:W-:Y:S01]  /*6d70*/  UMOV UR38, UR20 ;  /* 0x0000001400267c82 */ /* 0x000fe20008000000 */
[----:B------:R-:W-:-:S02]  /*6d80*/  R2P PR, R175, 0x18 ;  /* 0x00000018af007804 */ /* 0x000fc40000000000 */
[----:B------:R-:W-:Y:S01]  /*6d90*/  LOP3.LUT R6, R2, R0, RZ, 0xfc, !PT ;  /* 0x0000000002067212 */ /* 0x000fe200078efcff */
[----:B------:R-:W-:Y:S01]  /*6da0*/  IMAD.MOV.U32 R2, RZ, RZ, R157 ;  /* 0x000000ffff027224 */ /* 0x000fe200078e009d */
[----:B------:R-:W-:Y:S01]  /*6db0*/  LOP3.LUT R0, R231, 0x1f8, RZ, 0xc0, !PT ;  /* 0x000001f8e7007812 */ /* 0x000fe200078ec0ff */
[----:B-1----:R-:W-:Y:S01]  /*6dc0*/  UIMAD UR13, UR38, UR13, URZ ;  /* 0x0000000d260d72a4 */ /* 0x002fe2000f8e02ff */
[----:B------:R-:W-:Y:S01]  /*6dd0*/  MOV R4, UR12 ;  /* 0x0000000c00047c02 */ /* 0x000fe20008000f00 */
[----:B------:R-:W-:Y:S01]  /*6de0*/  USHF.L.U32 UR12, UR30, 0x7, URZ ;  /* 0x000000071e0c7899 */ /* 0x000fe200080006ff */
[----:B------:R-:W-:Y:S01]  /*6df0*/  LOP3.LUT R0, R0, 0x38, R175, 0x78, !PT ;  /* 0x0000003800007812 */ /* 0x000fe200078e78af */
[----:B--2---:R-:W-:Y:S01]  /*6e00*/  FMUL.FTZ R100, R100, UR5 ;  /* 0x0000000564647c20 */ /* 0x004fe20008410000 */
[----:B------:R-:W-:Y:S01]  /*6e10*/  MOV R9, 0x20 ;  /* 0x0000002000097802 */ /* 0x000fe20000000f00 */
[----:B------:R-:W-:Y:S01]  /*6e20*/  IMAD.WIDE.U32 R4, R4, UR38, R2 ;  /* 0x0000002604047c25 */ /* 0x000fe2000f8e0002 */
[----:B------:R-:W-:-:S03]  /*6e30*/  LOP3.LUT R20, R0, 0x1e00, R231, 0xf8, !PT ;  /* 0x00001e0000147812 */ /* 0x000fc600078ef8e7 */
[----:B------:R-:W-:Y:S01]  /*6e40*/  FMUL.FTZ R15, R101, UR5 ;  /* 0x00000005650f7c20 */ /* 0x000fe20008410000 */
[----:B------:R-:W-:Y:S01]  /*6e50*/  LEA R0, R6, UR4, 0x1 ;  /* 0x0000000406007c11 */ /* 0x000fe2000f8e08ff */
[----:B------:R-:W-:Y:S01]  /*6e60*/  FMUL.FTZ R102, R102, UR5 ;  /* 0x0000000566667c20 */ /* 0x000fe20008410000 */
[----:B------:R-:W-:Y:S01]  /*6e70*/  FMUL.FTZ R14, R103, UR5 ;  /* 0x00000005670e7c20 */ /* 0x000fe20008410000 */
[----:B---3--:R-:W-:Y:S02]  /*6e80*/  IMAD.U32 R8, RZ, RZ, UR6 ;  /* 0x00000006ff087e24 */ /* 0x008fe4000f8e00ff */
[----:B------:R-:W-:Y:S01]  /*6e90*/  FMUL.FTZ R112, R112, UR5 ;  /* 0x0000000570707c20 */ /* 0x000fe20008410000 */
[----:B------:R-:W-:Y:S02]  /*6ea0*/  VIADD R7, R5, UR13 ;  /* 0x0000000d05077c36 */ /* 0x000fe40008000000 */
[----:B------:R-:W-:Y:S01]  /*6eb0*/  FMUL.FTZ R11, R113, UR5 ;  /* 0x00000005710b7c20 */ /* 0x000fe20008410000 */
[----:B------:R-:W-:Y:S01]  /*6ec0*/  FMUL.FTZ R114, R114, UR5 ;  /* 0x0000000572727c20 */ /* 0x000fe20008410000 */
[----:B------:R-:W-:Y:S01]  /*6ed0*/  FMUL.FTZ R10, R115, UR5 ;  /* 0x00000005730a7c20 */ /* 0x000fe20008410000 */
[----:B------:R-:W-:Y:S01]  /*6ee0*/  SEL R5, R9, 0xffffffe0, !P3 ;  /* 0xffffffe009057807 */ /* 0x000fe20005800000 */
[----:B------:R-:W-:Y:S01]  /*6ef0*/  FMUL.FTZ R104, R104, UR5 ;  /* 0x0000000568687c20 */ /* 0x000fe20008410000 */
[----:B------:R-:W-:Y:S01]  /*6f00*/  MOV R6, R4 ;  /* 0x0000000400067202 */ /* 0x000fe20000000f00 */
        /* <DEDUP_REMOVED lines=12> */
[----:B------:R-:W-:-:S04]  /*6fd0*/  IMAD.WIDE.U32 R8, R8, UR38, R2 ;  /* 0x0000002608087c25 */ /* 0x000fc8000f8e0002 */
        /* <DEDUP_REMOVED lines=8> */
[----:B------:R-:W-:Y:S01]  /*7060*/  IADD3 R2, PT, PT, R0, 0xc040, RZ ;  /* 0x0000c04000027810 */ /* 0x000fe20007ffe0ff */
[----:B------:R-:W-:Y:S01]  /*7070*/  FMUL.FTZ R121, R121, UR5 ;  /* 0x0000000579797c20 */ /* 0x000fe20008410000 */
[----:B------:R-:W-:Y:S01]  /*7080*/  FMUL.FTZ R122, R122, UR5 ;  /* 0x000000057a7a7c20 */ /* 0x000fe20008410000 */
[----:B------:R-:W-:Y:S01]  /*7090*/  FMUL.FTZ R123, R123, UR5 ;  /* 0x000000057b7b7c20 */ /* 0x000fe20008410000 */
[----:B------:R-:W-:Y:S01]  /*70a0*/  F2FP.BF16.F32.PACK_AB R11, R11, R112 ;  /* 0x000000700b0b723e */ /* 0x000fe200000010ff */
[----:B------:R-:W-:Y:S01]  /*70b0*/  IMAD.IADD R3, R5, 0x1, R0 ;  /* 0x0000000105037824 */ /* 0x000fe200078e0200 */
[----:B------:R-:W-:Y:S01]  /*70c0*/  F2FP.BF16.F32.PACK_AB R10, R10, R114 ;  /* 0x000000720a0a723e */ /* 0x000fe200000010ff */
[----:B------:R-:W-:-:S02]  /*70d0*/  @P4 VIADD R2, R4, 0xffffffc0 ;  /* 0xffffffc004024836 */ /* 0x000fc40000000000 */
[----:B------:R-:W-:Y:S01]  /*70e0*/  FMUL.FTZ R124, R124, UR5 ;  /* 0x000000057c7c7c20 */ /* 0x000fe20008410000 */
[----:B------:R-:W-:Y:S01]  /*70f0*/  FMUL.FTZ R125, R125, UR5 ;  /* 0x000000057d7d7c20 */ /* 0x000fe20008410000 */
[----:B------:R-:W-:Y:S01]  /*7100*/  FMUL.FTZ R126, R126, UR5 ;  /* 0x000000057e7e7c20 */ /* 0x000fe20008410000 */
[----:B------:R-:W-:Y:S01]  /*7110*/  FMUL.FTZ R127, R127, UR5 ;  /* 0x000000057f7f7c20 */ /* 0x000fe20008410000 */
[----:B------:R-:W-:Y:S01]  /*7120*/  F2FP.BF16.F32.PACK_AB R13, R13, R104 ;  /* 0x000000680d0d723e */ /* 0x000fe200000010ff */
[----:B------:R-:W-:Y:S01]  /*7130*/  IMAD.IADD R4, R5, 0x1, R2 ;  /* 0x0000000105047824 */ /* 0x000fe200078e0202 */
[----:B------:R-:W-:Y:S01]  /*7140*/  F2FP.BF16.F32.PACK_AB R12, R12, R106 ;  /* 0x0000006a0c0c723e */ /* 0x000fe200000010ff */
[----:B------:R-:W-:Y:S01]  /*7150*/  USHF.R.S32.HI UR5, URZ, 0x1f, UR12 ;  /* 0x0000001fff057899 */ /* 0x000fe2000801140c */
[----:B------:R-:W-:Y:S01]  /*7160*/  F2FP.BF16.F32.PACK_AB R19, R19, R108 ;  /* 0x0000006c1313723e */ /* 0x000fe200000010ff */
[----:B------:R-:W-:Y:S01]  /*7170*/  UIADD3 UR12, UP0, UPT, UR37, UR12, URZ ;  /* 0x0000000c250c7290 */ /* 0x000fe2000ff1e0ff */
[----:B------:R-:W-:Y:S01]  /*7180*/  F2FP.BF16.F32.PACK_AB R18, R18, R110 ;  /* 0x0000006e1212723e */ /* 0x000fe200000010ff */
[----:B------:R-:W-:Y:S01]  /*7190*/  UIMAD UR7, UR38, UR7, URZ ;  /* 0x00000007260772a4 */ /* 0x000fe2000f8e02ff */
[----:B------:R-:W-:Y:S01]  /*71a0*/  F2FP.BF16.F32.PACK_AB R17, R17, R116 ;  /* 0x000000741111723e */ /* 0x000fe200000010ff */
[----:B------:R-:W-:Y:S01]  /*71b0*/  STS [R0+0xc000], R15 ;  /* 0x00c0000f00007388 */ /* 0x000fe20000000800 */
[----:B------:R-:W-:Y:S01]  /*71c0*/  F2FP.BF16.F32.PACK_AB R16, R16, R118 ;  /* 0x000000761010723e */ /* 0x000fe200000010ff */
[----:B------:R-:W-:Y:S01]  /*71d0*/  ULEA.HI.X.SX32 UR37, UR37, UR5, 0x1, UP0 ;  /* 0x0000000525257291 */ /* 0x000fe200080f0eff */
[----:B------:R-:W-:Y:S01]  /*71e0*/  F2FP.BF16.F32.PACK_AB R128, R129, R128 ;  /* 0x000000808180723e */ /* 0x000fe200000010ff */
[----:B------:R1:W-:Y:S01]  /*71f0*/  STS [R0+0xc400], R14 ;  /* 0x00c4000e00007388 */ /* 0x0003e20000000800 */
[----:B------:R-:W-:-:S02]  /*7200*/  F2FP.BF16.F32.PACK_AB R130, R131, R130 ;  /* 0x000000828382723e */ /* 0x000fc400000010ff */
[----:B------:R-:W-:Y:S01]  /*7210*/  F2FP.BF16.F32.PACK_AB R121, R121, R120 ;  /* 0x000000787979723e */ /* 0x000fe200000010ff */
[----:B------:R-:W-:Y:S01]  /*7220*/  STS [R3+0xc000], R11 ;  /* 0x00c0000b03007388 */ /* 0x000fe20000000800 */
[----:B------:R-:W-:Y:S02]  /*7230*/  F2FP.BF16.F32.PACK_AB R122, R123, R122 ;  /* 0x0000007a7b7a723e */ /* 0x000fe400000010ff */
[----:B------:R-:W-:Y:S01]  /*7240*/  F2FP.BF16.F32.PACK_AB R124, R125, R124 ;  /* 0x0000007c7d7c723e */ /* 0x000fe200000010ff */
[----:B------:R2:W-:Y:S01]  /*7250*/  STS [R3+0xc400], R10 ;  /* 0x00c4000a03007388 */ /* 0x0005e20000000800 */
[----:B------:R-:W-:Y:S02]  /*7260*/  F2FP.BF16.F32.PACK_AB R126, R127, R126 ;  /* 0x0000007e7f7e723e */ /* 0x000fe400000010ff */
[----:B------:R-:W-:Y:S01]  /*7270*/  F2FP.BF16.F32.PACK_AB R68, R69, R68 ;  /* 0x000000444544723e */ /* 0x000fe200000010ff */
[----:B------:R-:W-:Y:S01]  /*7280*/  STS [R0+0xe000], R13 ;  /* 0x00e0000d00007388 */ /* 0x000fe20000000800 */
[----:B------:R-:W-:-:S02]  /*7290*/  F2FP.BF16.F32.PACK_AB R70, R71, R70 ;  /* 0x000000464746723e */ /* 0x000fc400000010ff */
[----:B------:R-:W-:Y:S01]  /*72a0*/  F2FP.BF16.F32.PACK_AB R80, R81, R80 ;  /* 0x000000505150723e */ /* 0x000fe200000010ff */
[----:B------:R3:W-:Y:S01]  /*72b0*/  STS [R0+0xe400], R12 ;  /* 0x00e4000c00007388 */ /* 0x0007e20000000800 */
[----:B------:R-:W-:Y:S02]  /*72c0*/  F2FP.BF16.F32.PACK_AB R82, R83, R82 ;  /* 0x000000525352723e */ /* 0x000fe400000010ff */
[----:B------:R-:W-:Y:S01]  /*72d0*/  F2FP.BF16.F32.PACK_AB R72, R73, R72 ;  /* 0x000000484948723e */ /* 0x000fe200000010ff */
[----:B------:R-:W-:Y:S01]  /*72e0*/  STS [R3+0xe000], R19 ;  /* 0x00e0001303007388 */ /* 0x000fe20000000800 */
[----:B------:R-:W-:Y:S02]  /*72f0*/  F2FP.BF16.F32.PACK_AB R74, R75, R74 ;  /* 0x0000004a4b4a723e */ /* 0x000fe400000010ff */
[----:B------:R-:W-:Y:S01]  /*7300*/  F2FP.BF16.F32.PACK_AB R76, R77, R76 ;  /* 0x0000004c4d4c723e */ /* 0x000fe200000010ff */
[----:B------:R-:W-:Y:S01]  /*7310*/  STS [R3+0xe400], R18 ;  /* 0x00e4001203007388 */ /* 0x000fe20000000800 */
[----:B------:R-:W-:Y:S01]  /*7320*/  F2FP.BF16.F32.PACK_AB R78, R79, R78 ;  /* 0x0000004e4f4e723e */ /* 0x000fe200000010ff */
[----:B-1----:R-:W1:Y:S01]  /*7330*/  LDC.64 R14, c[0x0][0x5d8] ;  /* 0x00017600ff0e7b82 */ /* 0x002e620000000a00 */
[----:B------:R-:W-:Y:S01]  /*7340*/  F2FP.BF16.F32.PACK_AB R84, R85, R84 ;  /* 0x000000545554723e */ /* 0x000fe200000010ff */
[----:B------:R-:W-:Y:S01]  /*7350*/  STS [R2], R17 ;  /* 0x0000001102007388 */ /* 0x000fe20000000800 */
[----:B------:R-:W-:-:S02]  /*7360*/  F2FP.BF16.F32.PACK_AB R86, R87, R86 ;  /* 0x000000565756723e */ /* 0x000fc400000010ff */
[----:B------:R-:W-:Y:S01]  /*7370*/  F2FP.BF16.F32.PACK_AB R96, R97, R96 ;  /* 0x000000606160723e */ /* 0x000fe200000010ff */
[----:B------:R4:W-:Y:S01]  /*7380*/  STS [R2+0x400], R16 ;  /* 0x0004001002007388 */ /* 0x0009e20000000800 */
[----:B------:R-:W-:Y:S01]  /*7390*/  F2FP.BF16.F32.PACK_AB R98, R99, R98 ;  /* 0x000000626362723e */ /* 0x000fe200000010ff */
[----:B--2---:R-:W2:Y:S01]  /*73a0*/  LDC.64 R10, c[0x0][0x5c0] ;  /* 0x00017000ff0a7b82 */ /* 0x004ea20000000a00 */
[----:B------:R-:W-:Y:S01]  /*73b0*/  F2FP.BF16.F32.PACK_AB R88, R89, R88 ;  /* 0x000000585958723e */ /* 0x000fe200000010ff */
[----:B------:R-:W-:Y:S01]  /*73c0*/  STS [R4], R128 ;  /* 0x0000008004007388 */ /* 0x000fe20000000800 */
[----:B------:R-:W-:Y:S02]  /*73d0*/  F2FP.BF16.F32.PACK_AB R90, R91, R90 ;  /* 0x0000005a5b5a723e */ /* 0x000fe400000010ff */
[----:B------:R-:W-:Y:S01]  /*73e0*/  F2FP.BF16.F32.PACK_AB R92, R93, R92 ;  /* 0x0000005c5d5c723e */ /* 0x000fe200000010ff */
[----:B------:R-:W-:Y:S01]  /*73f0*/  STS [R4+0x400], R130 ;  /* 0x0004008204007388 */ /* 0x000fe20000000800 */
[----:B------:R-:W-:Y:S01]  /*7400*/  F2FP.BF16.F32.PACK_AB R94, R95, R94 ;  /* 0x0000005e5f5e723e */ /* 0x000fe200000010ff */
[----:B---3--:R-:W3:Y:S01]  /*7410*/  LDC.64 R12, c[0x0][0x5c8] ;  /* 0x00017200ff0c7b82 */ /* 0x008ee20000000a00 */
[----:B------:R-:W-:Y:S01]  /*7420*/  SHF.R.U32.HI R175, RZ, 0x3, R175 ;  /* 0x00000003ffaf7819 */ /* 0x000fe200000116af */
[----:B------:R-:W-:Y:S04]  /*7430*/  STS [R2+0x2000], R121 ;  /* 0x0020007902007388 */ /* 0x000fe80000000800 */
[----:B------:R-:W-:Y:S04]  /*7440*/  STS [R2+0x2400], R122 ;  /* 0x0024007a02007388 */ /* 0x000fe80000000800 */
[----:B------:R-:W-:Y:S04]  /*7450*/  STS [R4+0x2000], R124 ;  /* 0x0020007c04007388 */ /* 0x000fe80000000800 */
[----:B------:R-:W-:Y:S01]  /*7460*/  STS [R4+0x2400], R126 ;  /* 0x0024007e04007388 */ /* 0x000fe20000000800 */
[----:B----4-:R-:W4:Y:S03]  /*7470*/  LDC.64 R16, c[0x0][0x5e0] ;  /* 0x00017800ff107b82 */ /* 0x010f260000000a00 */
[----:B------:R-:W-:Y:S04]  /*7480*/  STS [R0+0x10000], R68 ;  /* 0x0100004400007388 */ /* 0x000fe80000000800 */
[----:B------:R-:W-:Y:S04]  /*7490*/  STS [R0+0x10400], R70 ;  /* 0x0104004600007388 */ /* 0x000fe80000000800 */
[----:B------:R-:W-:Y:S04]  /*74a0*/  STS [R3+0x10000], R80 ;  /* 0x0100005003007388 */ /* 0x000fe80000000800 */
[----:B------:R-:W-:Y:S04]  /*74b0*/  STS [R3+0x10400], R82 ;  /* 0x0104005203007388 */ /* 0x000fe80000000800 */
[----:B------:R-:W-:Y:S04]  /*74c0*/  STS [R0+0x12000], R72 ;  /* 0x0120004800007388 */ /* 0x000fe80000000800 */
[----:B------:R1:W-:Y:S04]  /*74d0*/  STS [R0+0x12400], R74 ;  /* 0x0124004a00007388 */ /* 0x0003e80000000800 */
[----:B------:R-:W-:Y:S04]  /*74e0*/  STS [R3+0x12000], R76 ;  /* 0x0120004c03007388 */ /* 0x000fe80000000800 */
[----:B------:R-:W-:Y:S04]  /*74f0*/  STS [R3+0x12400], R78 ;  /* 0x0124004e03007388 */ /* 0x000fe80000000800 */
[----:B------:R-:W-:Y:S04]  /*7500*/  STS [R2+0x4000], R84 ;  /* 0x0040005402007388 */ /* 0x000fe80000000800 */
[----:B------:R-:W-:Y:S04]  /*7510*/  STS [R2+0x4400], R86 ;  /* 0x0044005602007388 */ /* 0x000fe80000000800 */
[----:B------:R-:W-:Y:S04]  /*7520*/  STS [R4+0x4000], R96 ;  /* 0x0040006004007388 */ /* 0x000fe80000000800 */
[----:B------:R-:W-:Y:S01]  /*7530*/  STS [R4+0x4400], R98 ;  /* 0x0044006204007388 */ /* 0x000fe20000000800 */
[----:B-1----:R-:W-:-:S03]  /*7540*/  LEA R0, R20, UR4, 0x1 ;  /* 0x0000000414007c11 */ /* 0x002fc6000f8e08ff */
[----:B------:R-:W-:Y:S04]  /*7550*/  STS [R2+0x6000], R88 ;  /* 0x0060005802007388 */ /* 0x000fe80000000800 */
[----:B------:R1:W-:Y:S04]  /*7560*/  STS [R2+0x6400], R90 ;  /* 0x0064005a02007388 */ /* 0x0003e80000000800 */
[----:B------:R-:W-:Y:S04]  /*7570*/  STS [R4+0x6000], R92 ;  /* 0x0060005c04007388 */ /* 0x000fe80000000800 */
[----:B------:R3:W-:Y:S01]  /*7580*/  STS [R4+0x6400], R94 ;  /* 0x0064005e04007388 */ /* 0x0007e20000000800 */
[----:B------:R-:W-:Y:S01]  /*7590*/  BAR.SYNC.DEFER_BLOCKING 0x0 ;  /* 0x0000000000007b1d */ /* 0x000fe20000010000 */
[----:B-1----:R-:W-:Y:S01]  /*75a0*/  IMAD.WIDE.U32 R2, R14, UR23, R6 ;  /* 0x000000170e027c25 */ /* 0x002fe2000f8e0006 */
[----:B--2---:R-:W-:-:S03]  /*75b0*/  SHF.L.U64.HI R14, R10, 0x6, R11 ;  /* 0x000000060a0e7819 */ /* 0x004fc6000001020b */
[----:B------:R-:W-:Y:S01]  /*75c0*/  IMAD R5, R15, UR23, R3 ;  /* 0x000000170f057c24 */ /* 0x000fe2000f8e0203 */
[C---:B------:R-:W-:Y:S01]  /*75d0*/  SHF.L.U32 R15, R10.reuse, 0x6, RZ ;  /* 0x000000060a0f7819 */ /* 0x040fe200000006ff */
[C---:B------:R-:W-:Y:S01]  /*75e0*/  IMAD R6, R10.reuse, UR37, RZ ;  /* 0x000000250a067c24 */ /* 0x040fe2000f8e02ff */
[----:B---3--:R-:W-:Y:S01]  /*75f0*/  MOV R4, R2 ;  /* 0x0000000200047202 */ /* 0x008fe20000000f00 */
[----:B------:R-:W-:Y:S01]  /*7600*/  VIADD R3, R9, UR7 ;  /* 0x0000000709037c36 */ /* 0x000fe20008000000 */
[----:B------:R-:W1:Y:S01]  /*7610*/  LDCU.128 UR4, c[0x0][0x560] ;  /* 0x0000ac00ff0477ac */ /* 0x000e620008000c00 */
[----:B------:R-:W2:Y:S01]  /*7620*/  LDS.128 R44, [R0+0xc000] ;  /* 0x00c00000002c7984 */ /* 0x000ea20000000c00 */
[----:B------:R-:W-:Y:S02]  /*7630*/  IMAD.MOV.U32 R2, RZ, RZ, R8 ;  /* 0x000000ffff027224 */ /* 0x000fe400078e0008 */
[----:B------:R-:W-:Y:S01]  /*7640*/  IMAD R6, R11, UR12, R6 ;  /* 0x0000000c0b067c24 */ /* 0x000fe2000f8e0206 */
[----:B------:R-:W3:Y:S01]  /*7650*/  LDS.128 R40, [R0+0xd000] ;  /* 0x00d0000000287984 */ /* 0x000ee20000000c00 */
[----:B------:R-:W-:-:S03]  /*7660*/  IMAD.WIDE.U32 R4, R10, UR12, R4 ;  /* 0x0000000c0a047c25 */ /* 0x000fc6000f8e0004 */
[----:B------:R-:W3:Y:S01]  /*7670*/  LDS.128 R36, [R0+0xe000] ;  /* 0x00e0000000247984 */ /* 0x000ee20000000c00 */
[----:B----4-:R-:W-:Y:S01]  /*7680*/  IMAD.WIDE.U32 R8, R16, UR23, R2 ;  /* 0x0000001710087c25 */ /* 0x010fe2000f8e0002 */
[----:B------:R-:W-:Y:S02]  /*7690*/  IADD3 R3, PT, PT, R5, R6, RZ ;  /* 0x0000000605037210 */ /* 0x000fe40007ffe0ff */
[----:B------:R-:W4:Y:S01]  /*76a0*/  LDS.128 R32, [R0+0xf000] ;  /* 0x00f0000000207984 */ /* 0x000f220000000c00 */
[----:B------:R-:W-:Y:S02]  /*76b0*/  IMAD R5, R17, UR23, R9 ;  /* 0x0000001711057c24 */ /* 0x000fe4000f8e0209 */
[----:B------:R-:W-:Y:S01]  /*76c0*/  IMAD.MOV.U32 R2, RZ, RZ, R4 ;  /* 0x000000ffff027224 */ /* 0x000fe200078e0004 */
[----:B------:R-:W4:Y:S01]  /*76d0*/  LDS.128 R28, [R0+0x10000] ;  /* 0x01000000001c7984 */ /* 0x000f220000000c00 */
[----:B------:R-:W-:Y:S02]  /*76e0*/  IMAD R9, R12, UR37, RZ ;  /* 0x000000250c097c24 */ /* 0x000fe4000f8e02ff */
[----:B------:R-:W-:Y:S01]  /*76f0*/  IMAD.WIDE.U32 R6, R175, R10, R2 ;  /* 0x0000000aaf067225 */ /* 0x000fe200078e0002 */
[----:B------:R-:W4:Y:S03]  /*7700*/  LDS.128 R24, [R0+0x11000] ;  /* 0x0110000000187984 */ /* 0x000f260000000c00 */
[----:B------:R-:W-:Y:S01]  /*7710*/  IMAD.MOV.U32 R4, RZ, RZ, R8 ;  /* 0x000000ffff047224 */ /* 0x000fe200078e0008 */
[----:B------:R-:W4:Y:S01]  /*7720*/  LDS.128 R20, [R0+0x12000] ;  /* 0x0120000000147984 */ /* 0x000f220000000c00 */
[----:B------:R-:W-:Y:S01]  /*7730*/  IMAD R9, R13, UR12, R9 ;  /* 0x0000000c0d097c24 */ /* 0x000fe2000f8e0209 */
[----:B-1----:R-:W-:Y:S01]  /*7740*/  LEA R2, P0, R6, UR4, 0x1 ;  /* 0x0000000406027c11 */ /* 0x002fe2000f8008ff */
[----:B------:R-:W-:Y:S01]  /*7750*/  IMAD R3, R175, R11, R7 ;  /* 0x0000000baf037224 */ /* 0x000fe200078e0207 */
[----:B------:R1:W4:Y:S01]  /*7760*/  LDS.128 R16, [R0+0x13000] ;  /* 0x0130000000107984 */ /* 0x0003220000000c00 */
[----:B------:R-:W-:Y:S01]  /*7770*/  IMAD.WIDE.U32 R4, R12, UR12, R4 ;  /* 0x0000000c0c047c25 */ /* 0x000fe2000f8e0004 */
[----:B------:R-:W-:-:S02]  /*7780*/  IADD3 R8, P1, PT, R15, R2, RZ ;  /* 0x000000020f087210 */ /* 0x000fc40007f3e0ff */
[----:B------:R-:W-:Y:S01]  /*7790*/  LEA.HI.X R3, R6, UR5, R3, 0x1, P0 ;  /* 0x0000000506037c11 */ /* 0x000fe200080f0c03 */
[----:B------:R-:W-:Y:S01]  /*77a0*/  IMAD.IADD R5, R5, 0x1, R9 ;  /* 0x0000000105057824 */ /* 0x000fe200078e0209 */
[----:B------:R-:W-:Y:S01]  /*77b0*/  LEA R6, P0, R10, R2, 0x7 ;  /* 0x000000020a067211 */ /* 0x000fe200078038ff */
[----:B------:R-:W-:-:S03]  /*77c0*/  IMAD.WIDE.U32 R4, R175, R12, R4 ;  /* 0x0000000caf047225 */ /* 0x000fc600078e0004 */
[----:B------:R-:W-:Y:S01]  /*77d0*/  LEA.HI.X R7, R10, R3, R11, 0x7, P0 ;  /* 0x000000030a077211 */ /* 0x000fe200000f3c0b */
[----:B--2---:R2:W-:Y:S01]  /*77e0*/  STG.E.128 desc[UR28][R2.64], R44 ;  /* 0x0000002c02007986 */ /* 0x0045e2000c101d1c */
[----:B------:R-:W-:Y:S01]  /*77f0*/  IMAD.X R9, R14, 0x1, R3, P1 ;  /* 0x000000010e097824 */ /* 0x000fe200008e0603 */
[----:B------:R-:W-:-:S04]  /*7800*/  IADD3 R10, P2, PT, R6, R15, RZ ;  /* 0x0000000f060a7210 */ /* 0x000fc80007f5e0ff */
[----:B---3--:R3:W-:Y:S01]  /*7810*/  STG.E.128 desc[UR28][R8.64], R40 ;  /* 0x0000002808007986 */ /* 0x0087e2000c101d1c */
[----:B------:R-:W-:-:S03]  /*7820*/  IMAD.X R11, R7, 0x1, R14, P2 ;  /* 0x00000001070b7824 */ /* 0x000fc600010e060e */
[----:B------:R3:W-:Y:S01]  /*7830*/  STG.E.128 desc[UR28][R6.64], R36 ;  /* 0x0000002406007986 */ /* 0x0007e2000c101d1c */
[----:B-1----:R-:W-:-:S03]  /*7840*/  IMAD R0, R175, R13, R5 ;  /* 0x0000000daf007224 */ /* 0x002fc600078e0205 */
[----:B----4-:R4:W-:Y:S01]  /*7850*/  STG.E.128 desc[UR28][R10.64], R32 ;  /* 0x000000200a007986 */ /* 0x0109e2000c101d1c */
[----:B--2---:R-:W-:-:S04]  /*7860*/  LEA R2, P0, R4, UR6, 0x1 ;  /* 0x0000000604027c11 */ /* 0x004fc8000f8008ff */
[----:B------:R-:W-:Y:S02]  /*7870*/  LEA.HI.X R3, R4, UR7, R0, 0x1, P0 ;  /* 0x0000000704037c11 */ /* 0x000fe400080f0c00 */
[C---:B---3--:R-:W-:Y:S02]  /*7880*/  SHF.L.U32 R9, R12.reuse, 0x6, RZ ;  /* 0x000000060c097819 */ /* 0x048fe400000006ff */
[CC--:B------:R-:W-:Y:S01]  /*7890*/  LEA R4, P0, R12.reuse, R2.reuse, 0x7 ;  /* 0x000000020c047211 */ /* 0x0c0fe200078038ff */
[----:B------:R4:W-:Y:S01]  /*78a0*/  STG.E.128 desc[UR28][R2.64], R28 ;  /* 0x0000001c02007986 */ /* 0x0009e2000c101d1c */
[C-C-:B------:R-:W-:Y:S02]  /*78b0*/  SHF.L.U64.HI R0, R12.reuse, 0x6, R13.reuse ;  /* 0x000000060c007819 */ /* 0x140fe4000001020d */
[----:B------:R-:W-:Y:S02]  /*78c0*/  IADD3 R8, P1, PT, R9, R2, RZ ;  /* 0x0000000209087210 */ /* 0x000fe40007f3e0ff */
[----:B------:R-:W-:-:S02]  /*78d0*/  LEA.HI.X R5, R12, R3, R13, 0x7, P0 ;  /* 0x000000030c057211 */ /* 0x000fc400000f3c0d */
[----:B------:R-:W-:Y:S01]  /*78e0*/  IADD3 R6, P0, PT, R4, R9, RZ ;  /* 0x0000000904067210 */ /* 0x000fe20007f1e0ff */
[----:B------:R-:W-:-:S03]  /*78f0*/  IMAD.X R9, R0, 0x1, R3, P1 ;  /* 0x0000000100097824 */ /* 0x000fc600008e0603 */
[----:B------:R-:W-:Y:S02]  /*7900*/  IADD3.X R7, PT, PT, R5, R0, RZ, P0, !PT ;  /* 0x0000000005077210 */ /* 0x000fe400007fe4ff */
[----:B------:R4:W-:Y:S04]  /*7910*/  STG.E.128 desc[UR28][R8.64], R24 ;  /* 0x0000001808007986 */ /* 0x0009e8000c101d1c */
[----:B------:R4:W-:Y:S04]  /*7920*/  STG.E.128 desc[UR28][R4.64], R20 ;  /* 0x0000001404007986 */ /* 0x0009e8000c101d1c */
[----:B------:R4:W-:Y:S02]  /*7930*/  STG.E.128 desc[UR28][R6.64], R16 ;  /* 0x0000001006007986 */ /* 0x0009e4000c101d1c */
.L_x_309:
[----:B------:R-:W2:Y:S01]  /*7940*/  LDCU UR5, c[0x0][0x438] ;  /* 0x00008700ff0577ac */ /* 0x000ea20008000800 */
[----:B------:R-:W3:Y:S01]  /*7950*/  LDCU UR6, c[0x0][0x370] ;  /* 0x00006e00ff0677ac */ /* 0x000ee20008000800 */
[----:B--2---:R-:W-:-:S04]  /*7960*/  UIADD3 UR5, UPT, UPT, UR5, 0x7f, URZ ;  /* 0x0000007f05057890 */ /* 0x004fc8000fffe0ff */
[----:B------:R-:W-:Y:S02]  /*7970*/  USHF.R.S32.HI UR4, URZ, 0x1f, UR5 ;  /* 0x0000001fff047899 */ /* 0x000fe40008011405 */
[----:B---3--:R-:W-:Y:S02]  /*7980*/  UIADD3 UR30, UPT, UPT, UR6, UR30, URZ ;  /* 0x0000001e061e7290 */ /* 0x008fe4000fffe0ff */
[----:B------:R-:W-:-:S04]  /*7990*/  ULEA.HI UR4, UR4, UR5, URZ, 0x7 ;  /* 0x0000000504047291 */ /* 0x000fc8000f8f38ff */
[----:B------:R-:W-:-:S04]  /*79a0*/  USHF.R.S32.HI UR4, URZ, 0x7, UR4 ;  /* 0x00000007ff047899 */ /* 0x000fc80008011404 */
[----:B------:R-:W-:-:S09]  /*79b0*/  UISETP.GE.AND UP0, UPT, UR30, UR4, UPT ;  /* 0x000000041e00728c */ /* 0x000fd2000bf06270 */
[----:B------:R-:W-:Y:S05]  /*79c0*/  BRA.U !UP0, `(.L_x_316) ;  /* 0xffffff8908187547 */ /* 0x000fea000b83ffff */
[----:B-1----:R-:W-:Y:S05]  /*79d0*/  EXIT ;  /* 0x000000000000794d */ /* 0x002fea0003800000 */
.L_x_317:
        /* <DEDUP_REMOVED lines=10> */
.L_x_1408:


//--------------------- .text._ZN5flash44flash_bwd_dq_dk_dv_loop_seqk_parallel_kernelI23Flash_bwd_kernel_traitsILi64ELi128ELi128ELi8ELi4ELi4ELi4ELb0ELb0EN7cutlass10bfloat16_tE19Flash_kernel_traitsILi64ELi128ELi128ELi8ES3_EELb0ELb1ELb0ELb0ELb0ELb1ELb0EEEvNS_16Flash_bwd_paramsE --------------------------
	.section	.text._ZN5flash44flash_bwd_dq_dk_dv_loop_seqk_parallel_kernelI23Flash_bwd_kernel_traitsILi64ELi128ELi128ELi8ELi4ELi4ELi4ELb0ELb0EN7cutlass10bfloat16_tE19Flash_kernel_traitsILi64ELi128ELi128ELi8ES3_EELb0ELb1ELb0ELb0ELb0ELb1ELb0EEEvNS_16Flash_bwd_paramsE,"ax",@progbits
	.align	128
        .global         _ZN5flash44flash_bwd_dq_dk_dv_loop_seqk_parallel_kernelI23Flash_bwd_kernel_traitsILi64ELi128ELi128ELi8ELi4ELi4ELi4ELb0ELb0EN7cutlass10bfloat16_tE19Flash_kernel_traitsILi64ELi128ELi128ELi8ES3_EELb0ELb1ELb0ELb0ELb0ELb1ELb0EEEvNS_16Flash_bwd_paramsE
        .type           _ZN5flash44flash_bwd_dq_dk_dv_loop_seqk_parallel_kernelI23Flash_bwd_kernel_traitsILi64ELi128ELi128ELi8ELi4ELi4ELi4ELb0ELb0EN7cutlass10bfloat16_tE19Flash_kernel_traitsILi64ELi128ELi128ELi8ES3_EELb0ELb1ELb0ELb0ELb0ELb1ELb0EEEvNS_16Flash_bwd_paramsE,@function
        .size           _ZN5flash44flash_bwd_dq_dk_dv_loop_seqk_parallel_kernelI23Flash_bwd_kernel_traitsILi64ELi128ELi128ELi8ELi4ELi4ELi4ELb0ELb0EN7cutlass10bfloat16_tE19Flash_kernel_traitsILi64ELi128ELi128ELi8ES3_EELb0ELb1ELb0ELb0ELb0ELb1ELb0EEEvNS_16Flash_bwd_paramsE,(.L_x_1409 - _ZN5flash44flash_bwd_dq_dk_dv_loop_seqk_parallel_kernelI23Flash_bwd_kernel_traitsILi64ELi128ELi128ELi8ELi4ELi4ELi4ELb0ELb0EN7cutlass10bfloat16_tE19Flash_kernel_traitsILi64ELi128ELi128ELi8ES3_EELb0ELb1ELb0ELb0ELb0ELb1ELb0EEEvNS_16Flash_bwd_paramsE)
        .other          _ZN5flash44flash_bwd_dq_dk_dv_loop_seqk_parallel_kernelI23Flash_bwd_kernel_traitsILi64ELi128ELi128ELi8ELi4ELi4ELi4ELb0ELb0EN7cutlass10bfloat16_tE19Flash_kernel_traitsILi64ELi128ELi128ELi8ES3_EELb0ELb1ELb0ELb0ELb0ELb1ELb0EEEvNS_16Flash_bwd_paramsE,@"STO_CUDA_ENTRY STV_DEFAULT"
_ZN5flash44flash_bwd_dq_dk_dv_loop_seqk_parallel_kernelI23Flash_bwd_kernel_traitsILi64ELi128ELi128ELi8ELi4ELi4ELi4ELb0ELb0EN7cutlass10bfloat16_tE19Flash_kernel_traitsILi64ELi128ELi128ELi8ES3_EELb0ELb1ELb0ELb0ELb0ELb1ELb0EEEvNS_16Flash_bwd_paramsE:
.text._ZN5flash44flash_bwd_dq_dk_dv_loop_seqk_parallel_kernelI23Flash_bwd_kernel_traitsILi64ELi128ELi128ELi8ELi4ELi4ELi4ELb0ELb0EN7cutlass10bfloat16_tE19Flash_kernel_traitsILi64ELi128ELi128ELi8ES3_EELb0ELb1ELb0ELb0ELb0ELb1ELb0EEEvNS_16Flash_bwd_paramsE:
        /* <DEDUP_REMOVED lines=9> */
[----:B------:R-:W1:Y:S01]  /*0090*/  S2UR UR38, SR_CTAID.Y ;  /* 0x00000000002679c3 */ /* 0x000e620000002600 */
[----:B------:R-:W1:Y:S01]  /*00a0*/  LDCU.64 UR36, c[0x0][0x468] ;  /* 0x00008d00ff2477ac */ /* 0x000e620008000a00 */
[----:B------:R-:W2:Y:S06]  /*00b0*/  LDCU.64 UR6, c[0x0][0x460] ;  /* 0x00008c00ff0677ac */ /* 0x000eac0008000a00 */
[----:B------:R-:W3:Y:S01]  /*00c0*/  S2UR UR24, SR_CgaCtaId ;  /* 0x00000000001879c3 */ /* 0x000ee20000008800 */
[----:B------:R-:W4:Y:S01]  /*00d0*/  LDCU.64 UR4, c[0x0][0x468] ;  /* 0x00008d00ff0477ac */ /* 0x000f220008000a00 */
[----:B------:R-:W5:Y:S06]  /*00e0*/  LDCU.U8 UR8, c[0x0][0x532] ;  /* 0x0000a640ff0877ac */ /* 0x000f6c0008000000 */
[----:B------:R-:W-:Y:S01]  /*00f0*/  S2UR UR23, SR_CTAID.Z ;  /* 0x00000000001779c3 */ /* 0x000fe20000002700 */
[----:B------:R-:W3:Y:S01]  /*0100*/  LDCU UR10, c[0x0][0x438] ;  /* 0x00008700ff0a77ac */ /* 0x000ee20008000800 */
[----:B------:R-:W3:Y:S06]  /*0110*/  LDCU.64 UR32, c[0x0][0x358] ;  /* 0x00006b00ff2077ac */ /* 0x000eec0008000a00 */
[----:B------:R-:W-:Y:S01]  /*0120*/  S2UR UR21, SR_CTAID.X ;  /* 0x00000000001579c3 */ /* 0x000fe20000002500 */
[----:B-1----:R-:W-:-:S02]  /*0130*/  ULEA UR36, UP0, UR38, UR36, 0x2 ;  /* 0x0000002426247291 */ /* 0x002fc4000f8010ff */
[----:B--2---:R-:W-:Y:S02]  /*0140*/  UISETP.NE.U32.AND UP1, UPT, UR6, URZ, UPT ;  /* 0x000000ff0600728c */ /* 0x004fe4000bf25070 */
[----:B------:R-:W-:Y:S02]  /*0150*/  ULEA.HI.X UR37, UR38, UR37, URZ, 0x2, UP0 ;  /* 0x0000002526257291 */ /* 0x000fe400080f14ff */
[----:B------:R-:W-:Y:S01]  /*0160*/  UISETP.NE.U32.AND UP0, UPT, UR6, URZ, UPT ;  /* 0x000000ff0600728c */ /* 0x000fe2000bf05070 */
[----:B------:R-:W-:Y:S01]  /*0170*/  S2UR UR18, SR_CTAID.Y ;  /* 0x00000000001279c3 */ /* 0x000fe20000002600 */
[----:B----4-:R-:W-:Y:S02]  /*0180*/  UISETP.EQ.U32.AND UP2, UPT, UR4, URZ, UPT ;  /* 0x000000ff0400728c */ /* 0x010fe4000bf42070 */
[----:B------:R-:W-:Y:S02]  /*0190*/  UISETP.NE.U32.AND UP6, UPT, UR4, URZ, UPT ;  /* 0x000000ff0400728c */ /* 0x000fe4000bfc5070 */
[----:B------:R-:W-:-:S02]  /*01a0*/  UISETP.NE.AND.EX UP5, UPT, UR7, URZ, UPT, UP1 ;  /* 0x000000ff0700728c */ /* 0x000fc4000bfa5310 */
[----:B------:R-:W-:Y:S01]  /*01b0*/  UISETP.NE.AND.EX UP4, UPT, UR7, URZ, UPT, UP0 ;  /* 0x000000ff0700728c */ /* 0x000fe2000bf85300 */
[----:B------:R-:W1:Y:S01]  /*01c0*/  S2UR UR4, SR_CgaCtaId ;  /* 0x00000000000479c3 */ /* 0x000e620000008800 */
[----:B------:R-:W2:Y:S01]  /*01d0*/  LDCU.64 UR6, c[0x0][0x470] ;  /* 0x00008e00ff0677ac */ /* 0x000ea20008000a00 */
[----:B-----5:R-:W-:Y:S02]  /*01e0*/  UISETP.NE.AND UP3, UPT, UR8, URZ, UPT ;  /* 0x000000ff0800728c */ /* 0x020fe4000bf65270 */
[----:B------:R-:W-:-:S04]  /*01f0*/  UISETP.NE.AND.EX UP6, UPT, UR5, URZ, UPT, UP6 ;  /* 0x000000ff0500728c */ /* 0x000fc8000bfc5360 */
[----:B------:R-:W4:Y:S01]  /*0200*/  S2UR UR20, SR_CTAID.Z ;  /* 0x00000000001479c3 */ /* 0x000f220000002700 */
        /* <DEDUP_REMOVED lines=8> */
[----:B------:R-:W2:Y:S01]  /*0290*/  @!UP4 LDCU UR22, c[0x0][0x434] ;  /* 0x00008680ff16c7ac */ /* 0x000ea20008000800 */
[----:B---3--:R-:W-:-:S02]  /*02a0*/  ULEA UR24, UR24, UR8, 0x18 ;  /* 0x0000000818187291 */ /* 0x008fc4000f8ec0ff */
[----:B-1----:R-:W-:Y:S02]  /*02b0*/  ULEA UR4, UR4, UR5, 0x18 ;  /* 0x0000000504047291 */ /* 0x002fe4000f8ec0ff */
[----:B------:R-:W-:Y:S01]  /*02c0*/  UISETP.NE.AND.EX UP3, UPT, UR7, URZ, UPT, UP0 ;  /* 0x000000ff0700728c */ /* 0x000fe2000bf65300 */
[----:B------:R-:W-:Y:S01]  /*02d0*/  UMOV UR27, 0xffffc000 ;  /* 0xffffc000001b7882 */ /* 0x000fe20000000000 */
[----:B------:R-:W-:Y:S01]  /*02e0*/  UMOV UR30, URZ ;  /* 0x000000ff001e7c82 */ /* 0x000fe20008000000 */
[----:B------:R-:W-:-:S08]  /*02f0*/  UMOV UR31, URZ ;  /* 0x000000ff001f7c82 */ /* 0x000fd00008000000 */
.L_x_365:
[----:B------:R-:W1:Y:S01]  /*0300*/  LDCU.64 UR8, c[0x0][0x478] ;  /* 0x00008f00ff0877ac */ /* 0x000e620008000a00 */
        /* <DEDUP_REMOVED lines=9> */
[----:B-1----:R-:W-:Y:S02]  /*03a0*/  UISETP.NE.U32.AND UP0, UPT, UR8, URZ, UPT ;  /* 0x000000ff0800728c */ /* 0x002fe4000bf05070 */
[----:B------:R-:W3:Y:S02]  /*03b0*/  @P1 LDG.E R6, desc[UR32][R4.64] ;  /* 0x0000002004061981 */ /* 0x000ee4000c1e1900 */
[----:B------:R-:W-:-:S06]  /*03c0*/  UISETP.NE.AND.EX UP0, UPT, UR9, URZ, UPT, UP0 ;  /* 0x000000ff0900728c */ /* 0x000fcc000bf05300 */
[----:B------:R-:W-:-:S05]  /*03d0*/  PLOP3.LUT P0, PT, PT, PT, UP0, 0x80, 0x8 ;  /* 0x000000000008781c */ /* 0x000fca0003f0f008 */
[----:B------:R-:W-:Y:S01]  /*03e0*/  @UP0 ULEA UR14, UP1, UR38, UR8, 0x2 ;  /* 0x00000008260e0291 */ /* 0x000fe2000f8210ff */
[----:B------:R-:W-:Y:S01]  /*03f0*/  PLOP3.LUT P3, PT, PT, PT, UP2, 0x80, 0x8 ;  /* 0x000000000008781c */ /* 0x000fe20003f6f028 */
[----:B------:R-:W1:Y:S02]  /*0400*/  @!UP0 LDCU UR5, c[0x0][0x43c] ;  /* 0x00008780ff0587ac */ /* 0x000e640008000800 */
[----:B------:R-:W-:Y:S02]  /*0410*/  @UP0 ULEA.HI.X UR15, UR38, UR9, URZ, 0x2, UP1 ;  /* 0x00000009260f0291 */ /* 0x000fe400088f14ff */
[----:B------:R-:W-:Y:S01]  /*0420*/  IMAD.U32 R2, RZ, RZ, UR14 ;  /* 0x0000000eff027e24 */ /* 0x000fe2000f8e00ff */
[----:B------:R-:W4:Y:S03]  /*0430*/  @!UP0 LDCU.64 UR8, c[0x0][0x488] ;  /* 0x00009100ff0887ac */ /* 0x000f260008000a00 */
[----:B------:R-:W-:-:S05]  /*0440*/  IMAD.U32 R3, RZ, RZ, UR15 ;  /* 0x0000000fff037e24 */ /* 0x000fca000f8e00ff */
[----:B-----5:R5:W2:Y:S01]  /*0450*/  @P0 LDG.E R4, desc[UR32][R2.64] ;  /* 0x0000002002040981 */ /* 0x020aa2000c1e1900 */
[----:B------:R-:W-:Y:S01]  /*0460*/  UMOV UR40, URZ ;  /* 0x000000ff00287c82 */ /* 0x000fe20008000000 */
[----:B------:R-:W-:Y:S01]  /*0470*/  UMOV UR45, 0xffffffff ;  /* 0xffffffff002d7882 */ /* 0x000fe20000000000 */
[----:B------:R-:W-:Y:S01]  /*0480*/  UMOV UR41, 0xffffffff ;  /* 0xffffffff00297882 */ /* 0x000fe20000000000 */
[----:B----4-:R-:W-:-:S04]  /*0490*/  @!UP0 UISETP.NE.U32.AND UP1, UPT, UR8, URZ, UPT ;  /* 0x000000ff0800828c */ /* 0x010fc8000bf25070 */
[----:B------:R-:W-:-:S04]  /*04a0*/  @!UP0 UISETP.NE.AND.EX UP1, UPT, UR9, URZ, UPT, UP1 ;  /* 0x000000ff0900828c */ /* 0x000fc8000bf25310 */
[----:B-1----:R-:W-:Y:S01]  /*04b0*/  @!UP0 USEL UR9, UR5, URZ, UP1 ;  /* 0x000000ff05098287 */ /* 0x002fe20008800000 */
[----:B-----5:R-:W-:Y:S02]  /*04c0*/  IMAD.U32 R2, RZ, RZ, UR12 ;  /* 0x0000000cff027e24 */ /* 0x020fe4000f8e00ff */
[----:B------:R-:W-:-:S05]  /*04d0*/  IMAD.U32 R3, RZ, RZ, UR13 ;  /* 0x0000000dff037e24 */ /* 0x000fca000f8e00ff */
[----:B------:R-:W4:Y:S04]  /*04e0*/  @P4 LDG.E R5, desc[UR32][R2.64] ;  /* 0x0000002002054981 */ /* 0x000f28000c1e1900 */
[----:B------:R1:W5:Y:S02]  /*04f0*/  @P2 LDG.E R0, desc[UR32][R2.64+0x4] ;  /* 0x0000042002002981 */ /* 0x000364000c1e1900 */
[----:B-1----:R-:W-:Y:S02]  /*0500*/  IMAD.U32 R2, RZ, RZ, UR36 ;  /* 0x00000024ff027e24 */ /* 0x002fe4000f8e00ff */
[----:B------:R-:W-:-:S05]  /*0510*/  IMAD.U32 R3, RZ, RZ, UR37 ;  /* 0x00000025ff037e24 */ /* 0x000fca000f8e00ff */
[----:B------:R-:W5:Y:S01]  /*0520*/  @!P3 LDG.E R2, desc[UR32][R2.64] ;  /* 0x000000200202b981 */ /* 0x000f62000c1e1900 */
[----:B------:R-:W-:Y:S01]  /*0530*/  USHF.L.U32 UR5, UR34, 0x7, URZ ;  /* 0x0000000722057899 */ /* 0x000fe200080006ff */
[----:B---3--:R-:W-:Y:S02]  /*0540*/  @P1 R2UR UR40, R6 ;  /* 0x00000000062812ca */ /* 0x008fe400000e0000 */
[----:B--2---:R-:W-:-:S13]  /*0550*/  @P0 R2UR UR39, R4 ;  /* 0x00000000042702ca */ /* 0x004fda00000e0000 */
[----:B------:R-:W-:Y:S01]  /*0560*/  @UP0 UIADD3 UR39, UPT, UPT, UR39, -UR40, URZ ;  /* 0x8000002827270290 */ /* 0x000fe2000fffe0ff */
[----:B----4-:R-:W-:Y:S02]  /*0570*/  @P4 R2UR UR45, R5 ;  /* 0x00000000052d42ca */ /* 0x010fe400000e0000 */
[----:B-----5:R-:W-:Y:S02]  /*0580*/  @P2 R2UR UR8, R0 ;  /* 0x00000000000822ca */ /* 0x020fe400000e0000 */
[----:B------:R-:W-:Y:S01]  /*0590*/  @!P3 R2UR UR41, R2 ;  /* 0x000000000229b2ca */ /* 0x000fe200000e0000 */
        /* <DEDUP_REMOVED lines=10> */
.L_x_318:
[----:B------:R-:W-:Y:S01]  /*0640*/  @!UP0 UIADD3 UR39, UPT, UPT, UR9, UR10, -UR40 ;  /* 0x0000000a09278290 */ /* 0x000fe2000fffe828 */
[----:B------:R-:W-:Y:S01]  /*0650*/  @!UP4 UMOV UR42, UR22 ;  /* 0x00000016002acc82 */ /* 0x000fe20008000000 */
        /* <DEDUP_REMOVED lines=32> */
.L_x_320:
[----:B------:R-:W1:Y:S01]  /*0860*/  LDCU.64 UR16, c[0x0][0x3b8] ;  /* 0x00007700ff1077ac */ /* 0x000e620008000a00 */
[----:B------:R-:W-:-:S04]  /*0870*/  UIADD3 UR8, UPT, UPT, UR40, UR41, URZ ;  /* 0x0000002928087290 */ /* 0x000fc8000fffe0ff */
[----:B-1----:R-:W-:Y:S02]  /*0880*/  UIMAD.WIDE.U32 UR46, UR8, UR16, URZ ;  /* 0x00000010082e72a5 */ /* 0x002fe4000f8e00ff */
[----:B------:R-:W-:-:S04]  /*0890*/  UIMAD UR8, UR8, UR17, URZ ;  /* 0x00000011080872a4 */ /* 0x000fc8000f8e02ff */
[----:B------:R-:W-:-:S06]  /*08a0*/  UIADD3 UR8, UPT, UPT, UR47, UR8, URZ ;  /* 0x000000082f087290 */ /* 0x000fcc000fffe0ff */
[----:B------:R-:W-:Y:S02]  /*08b0*/  MOV R24, UR8 ;  /* 0x0000000800187c02 */ /* 0x000fe40008000f00 */
.L_x_321:
        /* <DEDUP_REMOVED lines=44> */
.L_x_322:
[----:B------:R-:W1:Y:S01]  /*0b80*/  LDCU.64 UR14, c[0x0][0x3c0] ;  /* 0x00007800ff0e77ac */ /* 0x000e620008000a00 */
[----:B------:R-:W-:-:S04]  /*0b90*/  UIADD3 UR8, UPT, UPT, UR40, UR41, URZ ;  /* 0x0000002928087290 */ /* 0x000fc8000fffe0ff */
[----:B-1----:R-:W-:Y:S02]  /*0ba0*/  UIMAD.WIDE.U32 UR10, UR8, UR14, URZ ;  /* 0x0000000e080a72a5 */ /* 0x002fe4000f8e00ff */
[----:B------:R-:W-:-:S04]  /*0bb0*/  UIMAD UR8, UR8, UR15, URZ ;  /* 0x0000000f080872a4 */ /* 0x000fc8000f8e02ff */
[----:B------:R-:W-:Y:S01]  /*0bc0*/  UIADD3 UR8, UPT, UPT, UR11, UR8, URZ ;  /* 0x000000080b087290 */ /* 0x000fe2000fffe0ff */
[----:B------:R-:W-:-:S05]  /*0bd0*/  UMOV UR48, UR10 ;  /* 0x0000000a00307c82 */ /* 0x000fca0008000000 */
[----:B------:R-:W-:-:S07]  /*0be0*/  MOV R22, UR8 ;  /* 0x0000000800167c02 */ /* 0x000fce0008000f00 */
.L_x_323:
        /* <DEDUP_REMOVED lines=24> */
[----:B------:R-:W-:-:S04]  /*0d70*/  UIMAD UR8, UR9, UR52, UR8 ;  /* 0x00000034090872a4 */ /* 0x000fc8000f8e0208 */
[----:B------:R-:W-:Y:S01]  /*0d80*/  UIADD3 UR8, UPT, UPT, UR55, UR8, URZ ;  /* 0x0000000837087290 */ /* 0x000fe2000fffe0ff */
[----:B------:R-:W-:Y:S11]  /*0d90*/  BRA `(.L_x_325) ;  /* 0x00000000000c7947 */ /* 0x000ff60003800000 */
.L_x_324:
[----:B------:R-:W-:Y:S02]  /*0da0*/  UIMAD.WIDE.U32 UR54, UR62, UR45, URZ ;  /* 0x0000002d3e3672a5 */ /* 0x000fe4000f8e00ff */
[----:B------:R-:W-:-:S04]  /*0db0*/  UIMAD UR8, UR63, UR45, URZ ;  /* 0x0000002d3f0872a4 */ /* 0x000fc8000f8e02ff */
[----:B------:R-:W-:Y:S02]  /*0dc0*/  UIADD3 UR8, UPT, UPT, UR55, UR8, URZ ;  /* 0x0000000837087290 */ /* 0x000fe4000fffe0ff */
.L_x_325:
        /* <DEDUP_REMOVED lines=20> */
.L_x_326:
[----:B------:R-:W1:Y:S01]  /*0f10*/  LDCU UR52, c[0x0][0x434] ;  /* 0x00008680ff3477ac */ /* 0x000e620008000800 */
[----:B------:R-:W-:-:S04]  /*0f20*/  UIMAD UR47, UR38, UR57, UR23 ;  /* 0x00000039262f72a4 */ /* 0x000fc8000f8e0217 */
[----:B-1----:R-:W-:Y:S02]  /*0f30*/  UIMAD UR52, UR47, UR52, URZ ;  /* 0x000000342f3472a4 */ /* 0x002fe4000f8e02ff */
.L_x_327:
        /* <DEDUP_REMOVED lines=11> */
.L_x_328:
[----:B------:R-:W1:Y:S01]  /*0ff0*/  LDCU UR55, c[0x0][0x444] ;  /* 0x00008880ff3777ac */ /* 0x000e620008000800 */
[----:B------:R-:W-:-:S04]  /*1000*/  UIMAD UR45, UR38, UR57, UR23 ;  /* 0x00000039262d72a4 */ /* 0x000fc8000f8e0217 */
[----:B-1----:R-:W-:-:S12]  /*1010*/  UIMAD UR55, UR45, UR55, URZ ;  /* 0x000000372d3772a4 */ /* 0x002fd8000f8e02ff */
.L_x_329:
        /* <DEDUP_REMOVED lines=33> */
[----:B------:R-:W-:Y:S01]  /*1230*/  IADD3 R27, P3, PT, R38, 0x40, RZ ;  /* 0x00000040261b7810 */ /* 0x000fe20007f7e0ff */
[----:B------:R-:W-:Y:S01]  /*1240*/  IMAD R8, R9, UR56, R8 ;  /* 0x0000003809087c24 */ /* 0x000fe2000f8e0208 */
[----:B------:R-:W-:Y:S01]  /*1250*/  IADD3 R4, P0, PT, R2, UR50, RZ ;  /* 0x0000003202047c10 */ /* 0x000fe2000ff1e0ff */
[----:B------:R-:W-:Y:S01]  /*1260*/  USHF.L.U32 UR56, UR56, 0x7, URZ ;  /* 0x0000000738387899 */ /* 0x000fe200080006ff */
[C---:B------:R-:W-:Y:S01]  /*1270*/  VIADD R19, R38.reuse, 0x40 ;  /* 0x0000004026137836 */ /* 0x040fe20000000000 */
[----:B------:R-:W-:Y:S01]  /*1280*/  UISETP.GT.AND UP0, UPT, UR43, UR45, UPT ;  /* 0x0000002d2b00728c */ /* 0x000fe2000bf04270 */
[----:B------:R-:W-:Y:S01]  /*1290*/  IADD3.X R5, PT, PT, R3, UR13, R0, P0, !PT ;  /* 0x0000000d03057c10 */ /* 0x000fe200087fe400 */
[----:B------:R-:W-:Y:S01]  /*12a0*/  VIADD R25, R38, 0x60 ;  /* 0x0000006026197836 */ /* 0x000fe20000000000 */
[----:B------:R-:W-:Y:S01]  /*12b0*/  IADD3 R2, P0, PT, R12, UR58, RZ ;  /* 0x0000003a0c027c10 */ /* 0x000fe2000ff1e0ff */
[----:B------:R-:W3:Y:S01]  /*12c0*/  LDCU.64 UR58, c[0x0][0x5e8] ;  /* 0x0000bd00ff3a77ac */ /* 0x000ee20008000a00 */
[----:B------:R-:W-:-:S02]  /*12d0*/  IMAD.X R30, RZ, RZ, RZ, P3 ;  /* 0x000000ffff1e7224 */ /* 0x000fc400018e06ff */
[----:B------:R-:W-:Y:S01]  /*12e0*/  IADD3.X R3, PT, PT, RZ, UR11, RZ, P0, !PT ;  /* 0x0000000bff037c10 */ /* 0x000fe200087fe4ff */
[----:B-1----:R-:W-:Y:S01]  /*12f0*/  IMAD.U32 R0, RZ, RZ, UR8 ;  /* 0x00000008ff007e24 */ /* 0x002fe2000f8e00ff */
[----:B------:R-:W1:Y:S01]  /*1300*/  LDCU.64 UR10, c[0x0][0x550] ;  /* 0x0000aa00ff0a77ac */ /* 0x000e620008000a00 */
[----:B------:R-:W-:Y:S02]  /*1310*/  IMAD.U32 R6, RZ, RZ, UR9 ;  /* 0x00000009ff067e24 */ /* 0x000fe4000f8e00ff */
[----:B------:R-:W-:Y:S01]  /*1320*/  IMAD.WIDE.U32 R4, R0, UR23, R4 ;  /* 0x0000001700047c25 */ /* 0x000fe2000f8e0004 */
[----:B------:R-:W4:Y:S03]  /*1330*/  LDCU.64 UR8, c[0x0][0x570] ;  /* 0x0000ae00ff0877ac */ /* 0x000f260008000a00 */
[----:B------:R-:W-:Y:S02]  /*1340*/  IMAD R0, R11, UR12, R7 ;  /* 0x0000000c0b007c24 */ /* 0x000fe4000f8e0207 */
[----:B------:R-:W-:Y:S01]  /*1350*/  IMAD.WIDE.U32 R2, R10, UR12, R2 ;  /* 0x0000000c0a027c25 */ /* 0x000fe2000f8e0002 */
[----:B------:R-:W3:Y:S03]  /*1360*/  LDCU.64 UR12, c[0x0][0x380] ;  /* 0x00007000ff0c77ac */ /* 0x000ee60008000a00 */
[----:B------:R-:W-:Y:S01]  /*1370*/  IMAD R7, R6, UR23, R5 ;  /* 0x0000001706077c24 */ /* 0x000fe2000f8e0205 */
[----:B------:R-:W-:Y:S01]  /*1380*/  MOV R6, R4 ;  /* 0x0000000400067202 */ /* 0x000fe20000000f00 */
[----:B-----5:R-:W-:Y:S01]  /*1390*/  IMAD.WIDE.U32 R4, R16, UR21, RZ ;  /* 0x0000001510047c25 */ /* 0x020fe2000f8e00ff */
[----:B------:R-:W-:-:S03]  /*13a0*/  IADD3 R16, PT, PT, R38, 0x20, RZ ;  /* 0x0000002026107810 */ /* 0x000fc60007ffe0ff */
[----:B------:R-:W-:Y:S01]  /*13b0*/  IMAD.IADD R3, R3, 0x1, R0 ;  /* 0x0000000103037824 */ /* 0x000fe200078e0200 */
[----:B------:R-:W-:Y:S01]  /*13c0*/  SEL R4, R4, RZ, P2 ;  /* 0x000000ff04047207 */ /* 0x000fe20001000000 */
[----:B------:R-:W-:Y:S02]  /*13d0*/  IMAD R0, R17, UR21, R5 ;  /* 0x0000001511007c24 */ /* 0x000fe4000f8e0205 */
[----:B--2---:R-:W-:Y:S01]  /*13e0*/  IMAD.WIDE.U32 R2, R20, UR23, R2 ;  /* 0x0000001714027c25 */ /* 0x004fe2000f8e0002 */
[----:B------:R-:W-:Y:S02]  /*13f0*/  IADD3 R9, P1, P0, R8, UR54, R4 ;  /* 0x0000003608097c10 */ /* 0x000fe4000f83e004 */
[----:B------:R-:W-:Y:S01]  /*1400*/  SHF.R.S32.HI R8, RZ, 0x1f, R8 ;  /* 0x0000001fff087819 */ /* 0x000fe20000011408 */
[----:B------:R-:W-:Y:S01]  /*1410*/  IMAD.WIDE.U32 R4, R38, R14, R6 ;  /* 0x0000000e26047225 */ /* 0x000fe200078e0006 */
[----:B------:R-:W-:-:S03]  /*1420*/  SEL R0, R0, RZ, P2 ;  /* 0x000000ff00007207 */ /* 0x000fc60001000000 */
[----:B------:R-:W-:Y:S01]  /*1430*/  IMAD R3, R21, UR23, R3 ;  /* 0x0000001715037c24 */ /* 0x000fe2000f8e0203 */
        /* <DEDUP_REMOVED lines=12> */
[----:B----4-:R-:W-:Y:S01]  /*1500*/  LEA R218, P0, R5, UR8, 0x2 ;  /* 0x0000000805da7c11 */ /* 0x010fe2000f8010ff */
[----:B------:R-:W-:Y:S01]  /*1510*/  UIMAD.WIDE UR52, UR52, 0x4, UR60 ;  /* 0x00000004343478a5 */ /* 0x000fe2000f8e023c */
[----:B------:R-:W-:-:S02]  /*1520*/  LEA.HI.X R237, R2, UR11, R0, 0x1, P1 ;  /* 0x0000000b02ed7c11 */ /* 0x000fc400088f0c00 */
[----:B------:R-:W-:Y:S02]  /*1530*/  LEA.HI.X R219, R5, UR9, R4, 0x2, P0 ;  /* 0x0000000905db7c11 */ /* 0x000fe400080f1404 */
[C---:B------:R-:W-:Y:S02]  /*1540*/  IADD3 R28, P1, PT, R38.reuse, 0x60, RZ ;  /* 0x00000060261c7810 */ /* 0x040fe40007f3e0ff */
[----:B------:R-:W-:Y:S02]  /*1550*/  IADD3 R26, P0, PT, R38, 0x20, RZ ;  /* 0x00000020261a7810 */ /* 0x000fe40007f1e0ff */
[----:B------:R-:W-:Y:S01]  /*1560*/  SHF.L.U64.HI R9, R14, 0x5, R15 ;  /* 0x000000050e097819 */ /* 0x000fe2000001020f */
[----:B------:R-:W-:Y:S01]  /*1570*/  IMAD.X R37, RZ, RZ, RZ, P1 ;  /* 0x000000ffff257224 */ /* 0x000fe200008e06ff */
[C---:B------:R-:W-:Y:S02]  /*1580*/  SHF.L.U64.HI R2, R10.reuse, 0x5, R11 ;  /* 0x000000050a027819 */ /* 0x040fe4000001020b */
[----:B------:R-:W-:-:S02]  /*1590*/  SHF.L.U32 R0, R10, 0x5, RZ ;  /* 0x000000050a007819 */ /* 0x000fc400000006ff */
        /* <DEDUP_REMOVED lines=15> */
.L_x_331:
[----:B------:R-:W1:Y:S01]  /*1690*/  LDCU.64 UR12, c[0x0][0x5c0] ;  /* 0x0000b800ff0c77ac */ /* 0x000e620008000a00 */
[----:B------:R-:W-:-:S04]  /*16a0*/  UIADD3 UR8, UPT, UPT, UR40, UR41, URZ ;  /* 0x0000002928087290 */ /* 0x000fc8000fffe0ff */
[----:B-1----:R-:W-:Y:S02]  /*16b0*/  UIMAD.WIDE.U32 UR16, UR8, UR12, URZ ;  /* 0x0000000c081072a5 */ /* 0x002fe4000f8e00ff */
[----:B------:R-:W-:-:S04]  /*16c0*/  UIMAD UR8, UR8, UR13, URZ ;  /* 0x0000000d080872a4 */ /* 0x000fc8000f8e02ff */
[----:B------:R-:W-:-:S06]  /*16d0*/  UIADD3 UR8, UPT, UPT, UR17, UR8, URZ ;  /* 0x0000000811087290 */ /* 0x000fcc000fffe0ff */
[----:B------:R-:W-:Y:S02]  /*16e0*/  MOV R0, UR8 ;  /* 0x0000000800007c02 */ /* 0x000fe40008000f00 */
.L_x_332:
        /* <DEDUP_REMOVED lines=13> */
.L_x_333:
[----:B------:R-:W1:Y:S01]  /*17c0*/  LDCU.64 UR10, c[0x0][0x5c8] ;  /* 0x0000b900ff0a77ac */ /* 0x000e620008000a00 */
[----:B------:R-:W-:-:S04]  /*17d0*/  UIADD3 UR40, UPT, UPT, UR40, UR41, URZ ;  /* 0x0000002928287290 */ /* 0x000fc8000fffe0ff */
[----:B-1----:R-:W-:Y:S02]  /*17e0*/  UIMAD.WIDE.U32 UR14, UR40, UR10, URZ ;  /* 0x0000000a280e72a5 */ /* 0x002fe4000f8e00ff */
[----:B------:R-:W-:-:S04]  /*17f0*/  UIMAD UR40, UR40, UR11, URZ ;  /* 0x0000000b282872a4 */ /* 0x000fc8000f8e02ff */
[----:B------:R-:W-:-:S06]  /*1800*/  UIADD3 UR40, UPT, UPT, UR15, UR40, URZ ;  /* 0x000000280f287290 */ /* 0x000fcc000fffe0ff */
[----:B------:R-:W-:-:S07]  /*1810*/  MOV R10, UR40 ;  /* 0x00000028000a7c02 */ /* 0x000fce0008000f00 */
.L_x_334:
[----:B------:R-:W-:Y:S01]  /*1820*/  UIADD3 UR39, UPT, UPT, -UR5, UR39, URZ ;  /* 0x0000002705277290 */ /* 0x000fe2000fffe1ff */
[----:B------:R-:W-:Y:S01]  /*1830*/  IMAD.U32 R2, RZ, RZ, UR12 ;  /* 0x0000000cff027e24 */ /* 0x000fe2000f8e00ff */
[----:B------:R-:W1:Y:S01]  /*1840*/  LDCU.64 UR8, c[0x0][0x5d8] ;  /* 0x0000bb00ff0877ac */ /* 0x000e620008000a00 */
[----:B------:R-:W-:Y:S02]  /*1850*/  BSSY.RECONVERGENT B0, `(.L_x_335) ;  /* 0x0000020000007945 */ /* 0x000fe40003800200 */
[----:B------:R-:W-:Y:S01]  /*1860*/  IMAD.WIDE.U32 R2, R2, UR5, R12 ;  /* 0x0000000502027c25 */ /* 0x000fe2000f8e000c */
[----:B------:R-:W-:Y:S01]  /*1870*/  ISETP.GE.AND P4, PT, R38, UR39, PT ;  /* 0x0000002726007c0c */ /* 0x000fe2000bf86270 */
[----:B------:R-:W-:Y:S01]  /*1880*/  UIMAD UR15, UR35, UR12, URZ ;  /* 0x0000000c230f72a4 */ /* 0x000fe2000f8e02ff */
[----:B------:R-:W-:Y:S02]  /*1890*/  ISETP.GE.AND P3, PT, R16, UR39, PT ;  /* 0x0000002710007c0c */ /* 0x000fe4000bf66270 */
[----:B------:R-:W-:Y:S01]  /*18a0*/  IADD3 R2, P0, PT, R2, UR16, RZ ;  /* 0x0000001002027c10 */ /* 0x000fe2000ff1e0ff */
[----:B------:R-:W-:Y:S01]  /*18b0*/  UIMAD UR15, UR5, UR13, UR15 ;  /* 0x0000000d050f72a4 */ /* 0x000fe2000f8e020f */
[----:B------:R-:W-:-:S02]  /*18c0*/  ISETP.GE.AND P2, PT, R19, UR39, PT ;  /* 0x0000002713007c0c */ /* 0x000fc4000bf46270 */
[----:B------:R-:W-:-:S03]  /*18d0*/  ISETP.GE.AND P1, PT, R25, UR39, PT ;  /* 0x0000002719007c0c */ /* 0x000fc6000bf26270 */
[----:B------:R-:W-:Y:S02]  /*18e0*/  IADD3.X R3, PT, PT, R0, UR15, R3, P0, !PT ;  /* 0x0000000f00037c10 */ /* 0x000fe400087fe403 */
[----:B------:R-:W2:Y:S01]  /*18f0*/  @!P4 LDC.64 R4, c[0x0][0x560] ;  /* 0x00015800ff04cb82 */ /* 0x000ea20000000a00 */
[----:B-1----:R-:W-:Y:S01]  /*1900*/  IMAD.U32 R0, RZ, RZ, UR8 ;  /* 0x00000008ff007e24 */ /* 0x002fe2000f8e00ff */
[----:B------:R-:W-:-:S03]  /*1910*/  MOV R6, UR9 ;  /* 0x0000000900067c02 */ /* 0x000fc60008000f00 */
        /* <DEDUP_REMOVED lines=19> */
.L_x_336:
[----:B------:R-:W-:Y:S05]  /*1a50*/  BSYNC.RECONVERGENT B0 ;  /* 0x0000000000007941 */ /* 0x000fea0003800200 */
.L_x_335:
        /* <DEDUP_REMOVED lines=12> */
.L_x_338:
[----:B------:R-:W-:Y:S05]  /*1b20*/  BSYNC.RECONVERGENT B0 ;  /* 0x0000000000007941 */ /* 0x000fea0003800200 */
.L_x_337:
        /* <DEDUP_REMOVED lines=12> */
.L_x_340:
[----:B------:R-:W-:Y:S05]  /*1bf0*/  BSYNC.RECONVERGENT B0 ;  /* 0x0000000000007941 */ /* 0x000fea0003800200 */
.L_x_339:
        /* <DEDUP_REMOVED lines=30> */
.L_x_342:
[----:B------:R-:W-:Y:S05]  /*1de0*/  BSYNC.RECONVERGENT B0 ;  /* 0x0000000000007941 */ /* 0x000fea0003800200 */
.L_x_341:
        /* <DEDUP_REMOVED lines=12> */
.L_x_344:
[----:B------:R-:W-:Y:S05]  /*1eb0*/  BSYNC.RECONVERGENT B0 ;  /* 0x0000000000007941 */ /* 0x000fea0003800200 */
.L_x_343:
        /* <DEDUP_REMOVED lines=12> */
.L_x_330:
[----:B------:R-:W-:Y:S01]  /*1f80*/  UIMAD UR49, UR51, -0x80, UR42 ;  /* 0xffffff80333178a4 */ /* 0x000fe2000f8e022a */
[----:B------:R-:W-:Y:S01]  /*1f90*/  LEA R4, P1, R0, R238, 0x1 ;  /* 0x000000ee00047211 */ /* 0x000fe200078208ff */
[----:B------:R-:W-:Y:S01]  /*1fa0*/  IMAD.WIDE.U32 R6, R10, 0x40, RZ ;  /* 0x000000400a067825 */ /* 0x000fe200078e00ff */
[----:B------:R-:W-:Y:S01]  /*1fb0*/  UIADD3 UR38, UPT, UPT, -UR5, UR39, URZ ;  /* 0x0000002705267290 */ /* 0x000fe2000fffe1ff */
[----:B------:R-:W-:Y:S01]  /*1fc0*/  @P2 BAR.SYNC.DEFER_BLOCKING 0x0 ;  /* 0x0000000000002b1d */ /* 0x000fe20000010000 */
[----:B------:R-:W-:Y:S01]  /*1fd0*/  LEA.HI.X R5, R0, R237, R2, 0x1, P1 ;  /* 0x000000ed00057211 */ /* 0x000fe200008f0c02 */
[----:B------:R-:W-:Y:S01]  /*1fe0*/  IMAD.SHL.U32 R0, R11, 0x40, RZ ;  /* 0x000000400b007824 */ /* 0x000fe200078e00ff */
[----:B------:R-:W-:Y:S01]  /*1ff0*/  ISETP.GE.AND P5, PT, R19, UR49, PT ;  /* 0x0000003113007c0c */ /* 0x000fe2000bfa6270 */
[----:B------:R-:W-:Y:S01]  /*2000*/  ULOP3.LUT UR8, UR51, 0x80000001, URZ, 0xc0, !UPT ;  /* 0x8000000133087892 */ /* 0x000fe2000f8ec0ff */
[----:B------:R-:W-:Y:S01]  /*2010*/  ISETP.GE.AND P0, PT, R25, UR49, PT ;  /* 0x0000003119007c0c */ /* 0x000fe2000bf06270 */
[----:B------:R-:W-:Y:S01]  /*2020*/  UIMAD UR51, UR35, UR16, URZ ;  /* 0x00000010233372a4 */ /* 0x000fe2000f8e02ff */
[C---:B------:R-:W-:Y:S01]  /*2030*/  LEA R2, P1, R3.reuse, R240, 0x1 ;  /* 0x000000f003027211 */ /* 0x040fe200078208ff */
[----:B------:R-:W-:Y:S01]  /*2040*/  UISETP.NE.AND UP0, UPT, UR8, 0x1, UPT ;  /* 0x000000010800788c */ /* 0x000fe2000bf05270 */
[----:B------:R-:W-:Y:S01]  /*2050*/  ISETP.GE.AND P6, PT, R16, UR49, PT ;  /* 0x0000003110007c0c */ /* 0x000fe2000bfc6270 */
[----:B------:R-:W1:Y:S01]  /*2060*/  LDCU.64 UR10, c[0x0][0x3d0] ;  /* 0x00007a00ff0a77ac */ /* 0x000e620008000a00 */
[----:B------:R-:W-:-:S02]  /*2070*/  LEA.HI.X R3, R3, R239, R9, 0x1, P1 ;  /* 0x000000ef03037211 */ /* 0x000fc400008f0c09 */
[----:B------:R-:W-:Y:S01]  /*2080*/  SHF.R.U32.HI R41, RZ, 0x1, R39 ;  /* 0x00000001ff297819 */ /* 0x000fe20000011627 */
[----:B------:R-:W-:Y:S01]  /*2090*/  USEL UR50, URZ, 0x4000, UP0 ;  /* 0x00004000ff327887 */ /* 0x000fe20008000000 */
[----:B------:R-:W-:Y:S01]  /*20a0*/  ISETP.GE.AND P4, PT, R38, UR49, PT ;  /* 0x0000003126007c0c */ /* 0x000fe2000bf86270 */
[----:B------:R-:W-:Y:S01]  /*20b0*/  UIMAD UR35, UR35, UR14, URZ ;  /* 0x0000000e232372a4 */ /* 0x000fe2000f8e02ff */
[----:B------:R-:W-:Y:S01]  /*20c0*/  @!P5 IADD3 R8, P3, PT, R4, R6, RZ ;  /* 0x000000060408d210 */ /* 0x000fe20007f7e0ff */
[----:B------:R-:W2:Y:S01]  /*20d0*/  LDCU.64 UR8, c[0x0][0x3d8] ;  /* 0x00007b00ff0877ac */ /* 0x000ea20008000a00 */
[----:B------:R-:W-:Y:S01]  /*20e0*/  @!P0 LEA R6, P1, R10, R4, 0x7 ;  /* 0x000000040a068211 */ /* 0x000fe200078238ff */
[----:B------:R-:W3:Y:S01]  /*20f0*/  S2R R179, SR_TID.X ;  /* 0x0000000000b37919 */ /* 0x000ee20000002100 */
[----:B------:R-:W-:Y:S01]  /*2100*/  @!P5 IADD3.X R9, PT, PT, R5, R7, R0, P3, !PT ;  /* 0x000000070509d210 */ /* 0x000fe20001ffe400 */
[----:B------:R-:W-:Y:S01]  /*2110*/  UIMAD UR35, UR5, UR15, UR35 ;  /* 0x0000000f052372a4 */ /* 0x000fe2000f8e0223 */
[----:B------:R-:W-:Y:S01]  /*2120*/  ISETP.GE.AND P3, PT, R16, UR38, PT ;  /* 0x0000002610007c0c */ /* 0x000fe2000bf66270 */
[----:B------:R-:W-:Y:S01]  /*2130*/  IMAD.WIDE.U32 R16, R14, 0x40, RZ ;  /* 0x000000400e107825 */ /* 0x000fe200078e00ff */
[----:B------:R-:W-:Y:S01]  /*2140*/  @!P0 LEA.HI.X R7, R10, R5, R11, 0x7, P1 ;  /* 0x000000050a078211 */ /* 0x000fe200008f3c0b */
[----:B------:R-:W-:Y:S01]  /*2150*/  UIMAD UR51, UR5, UR17, UR51 ;  /* 0x00000011053372a4 */ /* 0x000fe2000f8e0233 */
[----:B------:R-:W-:Y:S01]  /*2160*/  LOP3.LUT R0, R40, 0x1f8, RZ, 0xc0, !PT ;  /* 0x000001f828007812 */ /* 0x000fe200078ec0ff */
[----:B------:R-:W-:Y:S01]  /*2170*/  IMAD.SHL.U32 R11, R15, 0x40, RZ ;  /* 0x000000400f0b7824 */ /* 0x000fe200078e00ff */
[----:B------:R-:W-:Y:S01]  /*2180*/  @!P5 IADD3 R16, P1, PT, R2, R16, RZ ;  /* 0x000000100210d210 */ /* 0x000fe20007f3e0ff */
[----:B------:R-:W-:Y:S01]  /*2190*/  IMAD.U32 R10, RZ, RZ, UR16 ;  /* 0x00000010ff0a7e24 */ /* 0x000fe2000f8e00ff */
[----:B------:R-:W-:Y:S01]  /*21a0*/  LOP3.LUT R0, R0, 0x38, R39, 0x78, !PT ;  /* 0x0000003800007812 */ /* 0x000fe200078e7827 */
[----:B------:R-:W-:Y:S01]  /*21b0*/  IMAD.MOV.U32 R245, RZ, RZ, 0x7f800000 ;  /* 0x7f800000fff57424 */ /* 0x000fe200078e00ff */
[----:B------:R-:W-:Y:S01]  /*21c0*/  @!P5 IADD3.X R17, PT, PT, R3, R17, R11, P1, !PT ;  /* 0x000000110311d210 */ /* 0x000fe20000ffe40b */
[----:B------:R-:W-:Y:S01]  /*21d0*/  IMAD.WIDE.U32 R10, R10, UR5, R12 ;  /* 0x000000050a0a7c25 */ /* 0x000fe2000f8e000c */
[----:B------:R-:W-:Y:S01]  /*21e0*/  @!P0 LEA R20, P1, R14, R2, 0x7 ;  /* 0x000000020e148211 */ /* 0x000fe200078238ff */
[----:B------:R-:W4:Y:S01]  /*21f0*/  LDC R220, c[0x0][0x44c] ;  /* 0x00011300ffdc7b82 */ /* 0x000f220000000800 */
[----:B------:R-:W-:Y:S01]  /*2200*/  LOP3.LUT R0, R0, 0x1e00, R40, 0xf8, !PT ;  /* 0x00001e0000007812 */ /* 0x000fe200078ef828 */
[----:B------:R-:W-:Y:S01]  /*2210*/  IMAD.MOV.U32 R244, RZ, RZ, 0x7f800000 ;  /* 0x7f800000fff47424 */ /* 0x000fe200078e00ff */
[----:B------:R-:W-:Y:S01]  /*2220*/  @!P0 LEA.HI.X R21, R14, R3, R15, 0x7, P1 ;  /* 0x000000030e158211 */ /* 0x000fe200008f3c0f */
[----:B------:R-:W-:Y:S01]  /*2230*/  @!P4 IMAD.MOV.U32 R14, RZ, RZ, R238 ;  /* 0x000000ffff0ec224 */ /* 0x000fe200078e00ee */
[----:B------:R-:W-:Y:S01]  /*2240*/  LEA R0, R0, UR24, 0x1 ;  /* 0x0000001800007c11 */ /* 0x000fe2000f8e08ff */
[----:B------:R-:W-:Y:S01]  /*2250*/  @!P4 IMAD.MOV.U32 R15, RZ, RZ, R237 ;  /* 0x000000ffff0fc224 */ /* 0x000fe200078e00ed */
[----:B------:R-:W-:Y:S01]  /*2260*/  ISETP.GE.AND P2, PT, R19, UR38, PT ;  /* 0x0000002613007c0c */ /* 0x000fe2000bf46270 */
[----:B------:R-:W-:Y:S01]  /*2270*/  IMAD.U32 R19, RZ, RZ, UR14 ;  /* 0x0000000eff137e24 */ /* 0x000fe2000f8e00ff */
[----:B------:R-:W-:Y:S01]  /*2280*/  LOP3.LUT R233, R41, 0x30, RZ, 0xc0, !PT ;  /* 0x0000003029e97812 */ /* 0x000fe200078ec0ff */
[----:B------:R-:W-:Y:S01]  /*2290*/  VIADD R217, R0, UR50 ;  /* 0x0000003200d97c36 */ /* 0x000fe20008000000 */
[----:B------:R-:W-:Y:S01]  /*22a0*/  @!PT LDS RZ, [RZ] ;  /* 0x00000000fffff984 */ /* 0x000fe20000000800 */
[----:B------:R-:W-:Y:S01]  /*22b0*/  @!PT LDS RZ, [RZ] ;  /* 0x00000000fffff984 */ /* 0x000fe20000000800 */
[----:B------:R-:W-:Y:S01]  /*22c0*/  @!PT LDS RZ, [RZ] ;  /* 0x00000000fffff984 */ /* 0x000fe20000000800 */
[----:B------:R1:W-:Y:S01]  /*22d0*/  @!P4 LDGSTS.E.BYPASS.LTC128B.128 [R0+0x8000], desc[UR32][R14.64] ;  /* 0x080000000e00cfae */ /* 0x0003e2000b981a20 */
[----:B------:R-:W-:-:S04]  /*22e0*/  IMAD.WIDE.U32 R12, R19, UR5, R12 ;  /* 0x00000005130c7c25 */ /* 0x000fc8000f8e000c */
[----:B------:R-:W-:Y:S01]  /*22f0*/  IMAD.MOV.U32 R243, RZ, RZ, 0x7f800000 ;  /* 0x7f800000fff37424 */ /* 0x000fe200078e00ff */
[----:B------:R-:W-:Y:S01]  /*2300*/  @P4 STS.128 [R0+0x8000], RZ ;  /* 0x008000ff00004388 */ /* 0x000fe20000000c00 */
[----:B------:R-:W-:Y:S02]  /*2310*/  IMAD.MOV.U32 R242, RZ, RZ, 0x7f800000 ;  /* 0x7f800000fff27424 */ /* 0x000fe400078e00ff */
[----:B------:R-:W-:Y:S01]  /*2320*/  IMAD.SHL.U32 R149, R39, 0x20, RZ ;  /* 0x0000002027957824 */ /* 0x000fe200078e00ff */
[----:B------:R-:W-:Y:S01]  /*2330*/  @P6 STS.128 [R0+0x9000], RZ ;  /* 0x009000ff00006388 */ /* 0x000fe20000000c00 */
[C---:B---3--:R-:W-:Y:S02]  /*2340*/  IMAD.SHL.U32 R178, R179.reuse, 0x8, RZ ;  /* 0x00000008b3b27824 */ /* 0x048fe400078e00ff */
[----:B------:R-:W-:Y:S01]  /*2350*/  IMAD.MOV.U32 R157, RZ, RZ, 0x40 ;  /* 0x00000040ff9d7424 */ /* 0x000fe200078e00ff */
[----:B------:R-:W-:Y:S01]  /*2360*/  @!PT LDS RZ, [RZ] ;  /* 0x00000000fffff984 */ /* 0x000fe20000000800 */
[----:B------:R-:W-:Y:S01]  /*2370*/  @!PT LDS RZ, [RZ] ;  /* 0x00000000fffff984 */ /* 0x000fe20000000800 */
[----:B------:R-:W-:Y:S01]  /*2380*/  @!PT LDS RZ, [RZ] ;  /* 0x00000000fffff984 */ /* 0x000fe20000000800 */
[----:B------:R3:W-:Y:S01]  /*2390*/  @!P6 LDGSTS.E.BYPASS.LTC128B.128 [R0+0x9000], desc[UR32][R4.64] ;  /* 0x090000000400efae */ /* 0x0007e2000b981a20 */
[----:B------:R-:W-:-:S02]  /*23a0*/  IMAD.SHL.U32 R251, R179, 0x2, RZ ;  /* 0x00000002b3fb7824 */ /* 0x000fc400078e00ff */
[----:B------:R-:W-:Y:S01]  /*23b0*/  IMAD.MOV.U32 R175, RZ, RZ, 0x20 ;  /* 0x00000020ffaf7424 */ /* 0x000fe200078e00ff */
[----:B------:R-:W-:Y:S01]  /*23c0*/  @P5 STS.128 [R0+0xa000], RZ ;  /* 0x00a000ff00005388 */ /* 0x000fe20000000c00 */
[----:B------:R-:W-:Y:S01]  /*23d0*/  SHF.R.U32.HI R252, RZ, 0x1, R179 ;  /* 0x00000001fffc7819 */ /* 0x000fe200000116b3 */
[----:B------:R-:W-:Y:S02]  /*23e0*/  IMAD.MOV.U32 R248, RZ, RZ, 0x10 ;  /* 0x00000010fff87424 */ /* 0x000fe400078e00ff */
[----:B------:R-:W-:Y:S01]  /*23f0*/  IMAD.MOV.U32 R249, RZ, RZ, 0x20 ;  /* 0x00000020fff97424 */ /* 0x000fe200078e00ff */
[----:B------:R-:W-:Y:S01]  /*2400*/  @!PT LDS RZ, [RZ] ;  /* 0x00000000fffff984 */ /* 0x000fe20000000800 */
[----:B------:R-:W-:Y:S01]  /*2410*/  @!PT LDS RZ, [RZ] ;  /* 0x00000000fffff984 */ /* 0x000fe20000000800 */
[----:B------:R-:W-:Y:S01]  /*2420*/  @!PT LDS RZ, [RZ] ;  /* 0x00000000fffff984 */ /* 0x000fe20000000800 */
[----:B------:R2:W-:Y:S01]  /*2430*/  @!P5 LDGSTS.E.BYPASS.LTC128B.128 [R0+0xa000], desc[UR32][R8.64] ;  /* 0x0a0000000800dfae */ /* 0x0005e2000b981a20 */
[----:B------:R-:W-:Y:S02]  /*2440*/  CS2R R126, SRZ ;  /* 0x00000000007e7805 */ /* 0x000fe4000001ff00 */
[----:B------:R-:W-:Y:S02]  /*2450*/  CS2R R124, SRZ ;  /* 0x00000000007c7805 */ /* 0x000fe4000001ff00 */
[----:B------:R-:W-:Y:S01]  /*2460*/  CS2R R130, SRZ ;  /* 0x0000000000827805 */ /* 0x000fe2000001ff00 */
[----:B------:R-:W-:Y:S01]  /*2470*/  @P0 STS.128 [R0+0xb000], RZ ;  /* 0x00b000ff00000388 */ /* 0x000fe20000000c00 */
[----:B-1----:R-:W1:Y:S01]  /*2480*/  @!P3 LDC.64 R14, c[0x0][0x388] ;  /* 0x0000e200ff0ebb82 */ /* 0x002e620000000a00 */
[----:B------:R-:W-:-:S02]  /*2490*/  CS2R R128, SRZ ;  /* 0x0000000000807805 */ /* 0x000fc4000001ff00 */
[----:B------:R-:W-:Y:S01]  /*24a0*/  CS2R R122, SRZ ;  /* 0x00000000007a7805 */ /* 0x000fe2000001ff00 */
[----:B------:R-:W-:Y:S01]  /*24b0*/  @!PT LDS RZ, [RZ] ;  /* 0x00000000fffff984 */ /* 0x000fe20000000800 */
[----:B------:R-:W-:Y:S01]  /*24c0*/  @!PT LDS RZ, [RZ] ;  /* 0x00000000fffff984 */ /* 0x000fe20000000800 */
[----:B------:R-:W-:Y:S01]  /*24d0*/  @!PT LDS RZ, [RZ] ;  /* 0x00000000fffff984 */ /* 0x000fe20000000800 */
[----:B------:R4:W-:Y:S01]  /*24e0*/  @!P0 LDGSTS.E.BYPASS.LTC128B.128 [R0+0xb000], desc[UR32][R6.64] ;  /* 0x0b00000006008fae */ /* 0x0009e2000b981a20 */
        /* <DEDUP_REMOVED lines=9> */
[----:B---3--:R-:W-:Y:S01]  /*2580*/  @!P4 IMAD.MOV.U32 R4, RZ, RZ, R240 ;  /* 0x000000ffff04c224 */ /* 0x008fe200078e00f0 */
[----:B------:R-:W-:Y:S01]  /*2590*/  CS2R R102, SRZ ;  /* 0x0000000000667805 */ /* 0x000fe2000001ff00 */
[----:B------:R-:W-:Y:S01]  /*25a0*/  @!P4 IMAD.MOV.U32 R5, RZ, RZ, R239 ;  /* 0x000000ffff05c224 */ /* 0x000fe200078e00ef */
[----:B------:R-:W-:-:S02]  /*25b0*/  CS2R R100, SRZ ;  /* 0x0000000000647805 */ /* 0x000fc4000001ff00 */
[----:B------:R-:W-:Y:S02]  /*25c0*/  CS2R R94, SRZ ;  /* 0x00000000005e7805 */ /* 0x000fe4000001ff00 */
[----:B------:R-:W-:Y:S02]  /*25d0*/  CS2R R92, SRZ ;  /* 0x00000000005c7805 */ /* 0x000fe4000001ff00 */
[----:B------:R-:W-:Y:S01]  /*25e0*/  CS2R R98, SRZ ;  /* 0x0000000000627805 */ /* 0x000fe2000001ff00 */
[----:B------:R3:W-:Y:S01]  /*25f0*/  @!P4 LDGSTS.E.BYPASS.LTC128B.128 [R217], desc[UR32][R4.64] ;  /* 0x0000000004d9cfae */ /* 0x0007e2000b981a20 */
[----:B------:R-:W-:Y:S01]  /*2600*/  CS2R R96, SRZ ;  /* 0x0000000000607805 */ /* 0x000fe2000001ff00 */
[----:B--2---:R-:W-:Y:S01]  /*2610*/  IMAD R8, R23, UR10, RZ ;  /* 0x0000000a17087c24 */ /* 0x004fe2000f8e02ff */
[----:B------:R-:W-:Y:S01]  /*2620*/  CS2R R90, SRZ ;  /* 0x00000000005a7805 */ /* 0x000fe2000001ff00 */
[----:B------:R-:W-:Y:S01]  /*2630*/  @P4 STS.128 [R217], RZ ;  /* 0x000000ffd9004388 */ /* 0x000fe20000000c00 */
[----:B------:R-:W-:Y:S01]  /*2640*/  CS2R R88, SRZ ;  /* 0x0000000000587805 */ /* 0x000fe2000001ff00 */
[----:B------:R-:W-:Y:S01]  /*2650*/  IMAD R9, R18, UR11, R8 ;  /* 0x0000000b12097c24 */ /* 0x000fe2000f8e0208 */
[----:B------:R-:W2:Y:S01]  /*2660*/  LDCU UR11, c[0x0][0x3b0] ;  /* 0x00007600ff0b77ac */ /* 0x000ea20008000800 */
[----:B------:R-:W-:Y:S01]  /*2670*/  @P6 STS.128 [R217+0x1000], RZ ;  /* 0x001000ffd9006388 */ /* 0x000fe20000000c00 */
[----:B----4-:R-:W-:-:S02]  /*2680*/  SHF.R.U32.HI R7, RZ, 0x2, R39 ;  /* 0x00000002ff077819 */ /* 0x010fc40000011627 */
[----:B------:R-:W-:Y:S02]  /*2690*/  CS2R R86, SRZ ;  /* 0x0000000000567805 */ /* 0x000fe4000001ff00 */
[----:B------:R-:W-:Y:S01]  /*26a0*/  IADD3 R6, P4, PT, R12, UR48, RZ ;  /* 0x000000300c067c10 */ /* 0x000fe2000ff9e0ff */
[----:B------:R-:W-:Y:S01]  /*26b0*/  @!PT LDS RZ, [RZ] ;  /* 0x00000000fffff984 */ /* 0x000fe20000000800 */
[----:B------:R-:W-:Y:S01]  /*26c0*/  @!PT LDS RZ, [RZ] ;  /* 0x00000000fffff984 */ /* 0x000fe20000000800 */
[----:B------:R-:W-:Y:S01]  /*26d0*/  @!PT LDS RZ, [RZ] ;  /* 0x00000000fffff984 */ /* 0x000fe20000000800 */
[----:B------:R4:W-:Y:S01]  /*26e0*/  @!P6 LDGSTS.E.BYPASS.LTC128B.128 [R217+0x1000], desc[UR32][R2.64] ;  /* 0x0100000002d9efae */ /* 0x0009e2000b981a20 */
[----:B------:R-:W-:Y:S02]  /*26f0*/  LOP3.LUT R233, R233, 0x7, R7, 0xf8, !PT ;  /* 0x00000007e9e97812 */ /* 0x000fe400078ef807 */
[----:B------:R-:W-:Y:S02]  /*2700*/  CS2R R84, SRZ ;  /* 0x0000000000547805 */ /* 0x000fe4000001ff00 */
[----:B------:R-:W-:Y:S01]  /*2710*/  IADD3.X R7, PT, PT, R22, UR35, R13, P4, !PT ;  /* 0x0000002316077c10 */ /* 0x000fe2000a7fe40d */
[----:B------:R-:W-:Y:S01]  /*2720*/  @P5 STS.128 [R217+0x2000], RZ ;  /* 0x002000ffd9005388 */ /* 0x000fe20000000c00 */
[----:B------:R-:W-:Y:S01]  /*2730*/  ISETP.GE.AND P4, PT, R38, UR38, PT ;  /* 0x0000002626007c0c */ /* 0x000fe2000bf86270 */
[----:B------:R-:W-:Y:S01]  /*2740*/  VIADD R8, R233, 0x8 ;  /* 0x00000008e9087836 */ /* 0x000fe20000000000 */
[----:B------:R-:W-:Y:S01]  /*2750*/  CS2R R78, SRZ ;  /* 0x00000000004e7805 */ /* 0x000fe2000001ff00 */
[----:B------:R-:W-:Y:S01]  /*2760*/  @!PT LDS RZ, [RZ] ;  /* 0x00000000fffff984 */ /* 0x000fe20000000800 */
[----:B------:R-:W-:Y:S01]  /*2770*/  @!PT LDS RZ, [RZ] ;  /* 0x00000000fffff984 */ /* 0x000fe20000000800 */
[----:B------:R-:W-:Y:S01]  /*2780*/  @!PT LDS RZ, [RZ] ;  /* 0x00000000fffff984 */ /* 0x000fe20000000800 */
[----:B------:R1:W-:Y:S01]  /*2790*/  @!P5 LDGSTS.E.BYPASS.LTC128B.128 [R217+0x2000], desc[UR32][R16.64] ;  /* 0x0200000010d9dfae */ /* 0x0003e2000b981a20 */
[----:B------:R-:W-:-:S02]  /*27a0*/  CS2R R76, SRZ ;  /* 0x00000000004c7805 */ /* 0x000fc4000001ff00 */
[----:B------:R-:W-:Y:S02]  /*27b0*/  CS2R R82, SRZ ;  /* 0x0000000000527805 */ /* 0x000fe4000001ff00 */
[----:B------:R-:W-:Y:S01]  /*27c0*/  ISETP.GE.AND P6, PT, R8, UR49, PT ;  /* 0x0000003108007c0c */ /* 0x000fe2000bfc6270 */
[----:B------:R-:W-:Y:S01]  /*27d0*/  @P0 STS.128 [R217+0x3000], RZ ;  /* 0x003000ffd9000388 */ /* 0x000fe20000000c00 */
[----:B------:R-:W-:Y:S02]  /*27e0*/  CS2R R80, SRZ ;  /* 0x0000000000507805 */ /* 0x000fe4000001ff00 */
[----:B---3--:R-:W-:Y:S01]  /*27f0*/  IADD3 R4, P1, PT, R10, UR46, RZ ;  /* 0x0000002e0a047c10 */ /* 0x008fe2000ff3e0ff */
[----:B------:R-:W-:Y:S01]  /*2800*/  @!P3 IMAD R10, R29, UR16, RZ ;  /* 0x000000101d0abc24 */ /* 0x000fe2000f8e02ff */
[----:B------:R-:W-:Y:S01]  /*2810*/  @!PT LDS RZ, [RZ] ;  /* 0x00000000fffff984 */ /* 0x000fe20000000800 */
[----:B------:R-:W-:Y:S01]  /*2820*/  @!PT LDS RZ, [RZ] ;  /* 0x00000000fffff984 */ /* 0x000fe20000000800 */
[----:B------:R-:W-:Y:S01]  /*2830*/  @!PT LDS RZ, [RZ] ;  /* 0x00000000fffff984 */ /* 0x000fe20000000800 */
[----:B------:R3:W-:Y:S01]  /*2840*/  @!P0 LDGSTS.E.BYPASS.LTC128B.128 [R217+0x3000], desc[UR32][R20.64] ;  /* 0x0300000014d98fae */ /* 0x0007e2000b981a20 */
[----:B------:R-:W-:Y:S02]  /*2850*/  CS2R R74, SRZ ;  /* 0x00000000004a7805 */ /* 0x000fe4000001ff00 */
[----:B------:R-:W-:Y:S01]  /*2860*/  IADD3.X R5, PT, PT, R24, UR51, R11, P1, !PT ;  /* 0x0000003318057c10 */ /* 0x000fe20008ffe40b */
[----:B------:R-:W-:Y:S01]  /*2870*/  @!P3 IMAD R10, R26, UR17, R10 ;  /* 0x000000111a0abc24 */ /* 0x000fe2000f8e020a */
[----:B------:R-:W-:Y:S01]  /*2880*/  ISETP.GE.AND P1, PT, R25, UR38, PT ;  /* 0x0000002619007c0c */ /* 0x000fe2000bf26270 */
[----:B------:R-:W3:Y:S01]  /*2890*/  @!P4 LDC.64 R34, c[0x0][0x390] ;  /* 0x0000e400ff22cb82 */ /* 0x000ee20000000a00 */
[----:B------:R-:W-:-:S02]  /*28a0*/  CS2R R72, SRZ ;  /* 0x0000000000487805 */ /* 0x000fc4000001ff00 */
[----:B------:R-:W-:Y:S02]  /*28b0*/  CS2R R70, SRZ ;  /* 0x0000000000467805 */ /* 0x000fe4000001ff00 */
[----:B------:R-:W-:Y:S01]  /*28c0*/  CS2R R68, SRZ ;  /* 0x0000000000447805 */ /* 0x000fe2000001ff00 */
[----:B------:R-:W-:Y:S01]  /*28d0*/  UIADD3 UR47, UPT, UPT, UR47, 0x80, -UR39 ;  /* 0x000000802f2f7890 */ /* 0x000fe2000fffe827 */
[C---:B----4-:R-:W-:Y:S01]  /*28e0*/  IMAD.WIDE.U32 R2, R18.reuse, UR10, R4 ;  /* 0x0000000a12027c25 */ /* 0x050fe2000f8e0004 */
[----:B------:R-:W-:Y:S01]  /*28f0*/  LOP3.LUT R5, R233, 0x40, RZ, 0xfc, !PT ;  /* 0x00000040e9057812 */ /* 0x000fe200078efcff */
[----:B------:R-:W4:Y:S02]  /*2900*/  LDCU UR10, c[0x0][0x3b4] ;  /* 0x00007680ff0a77ac */ /* 0x000f240008000800 */
[----:B------:R-:W-:Y:S01]  /*2910*/  IMAD R4, R23, UR8, RZ ;  /* 0x0000000817047c24 */ /* 0x000fe2000f8e02ff */
[----:B------:R-:W-:Y:S01]  /*2920*/  ISETP.GE.AND P5, PT, R5, UR49, PT ;  /* 0x0000003105007c0c */ /* 0x000fe2000bfa6270 */
[----:B------:R-:W-:Y:S01]  /*2930*/  IMAD.IADD R3, R3, 0x1, R9 ;  /* 0x0000000103037824 */ /* 0x000fe200078e0209 */
[----:B------:R-:W3:Y:S01]  /*2940*/  @!P1 LDC.64 R32, c[0x0][0x388] ;  /* 0x0000e200ff209b82 */ /* 0x000ee20000000a00 */
[C---:B------:R-:W-:Y:S01]  /*2950*/  IMAD R11, R18.reuse, UR9, R4 ;  /* 0x00000009120b7c24 */ /* 0x040fe2000f8e0204 */
[----:B------:R-:W3:Y:S01]  /*2960*/  LDCU UR5, c[0x0][0x3e0] ;  /* 0x00007c00ff0577ac */ /* 0x000ee20008000800 */
[----:B------:R-:W-:-:S04]  /*2970*/  IMAD.WIDE.U32 R4, R18, UR8, R6 ;  /* 0x0000000812047c25 */ /* 0x000fc8000f8e0006 */
[--C-:B------:R-:W-:Y:S01]  /*2980*/  @!P2 IMAD.MOV.U32 R8, RZ, RZ, R2.reuse ;  /* 0x000000ffff08a224 */ /* 0x100fe200078e0002 */
[----:B------:R-:W3:Y:S01]  /*2990*/  @!P4 LDC.64 R18, c[0x0][0x388] ;  /* 0x0000e200ff12cb82 */ /* 0x000ee20000000a00 */
[--C-:B------:R-:W-:Y:S02]  /*29a0*/  @!P4 IMAD.MOV.U32 R6, RZ, RZ, R2.reuse ;  /* 0x000000ffff06c224 */ /* 0x100fe400078e0002 */
[--C-:B------:R-:W-:Y:S02]  /*29b0*/  @!P2 IMAD.MOV.U32 R9, RZ, RZ, R3.reuse ;  /* 0x000000ffff09a224 */ /* 0x100fe400078e0003 */
[--C-:B------:R-:W-:Y:S02]  /*29c0*/  @!P1 IMAD.MOV.U32 R24, RZ, RZ, R2.reuse ;  /* 0x000000ffff189224 */ /* 0x100fe400078e0002 */
[--C-:B------:R-:W-:Y:S01]  /*29d0*/  @!P1 IMAD.MOV.U32 R25, RZ, RZ, R3.reuse ;  /* 0x000000ffff199224 */ /* 0x100fe200078e0003 */
[----:B-1----:R-:W1:Y:S01]  /*29e0*/  @!P2 LDC.64 R16, c[0x0][0x388] ;  /* 0x0000e200ff10ab82 */ /* 0x002e620000000a00 */
[--C-:B------:R-:W-:Y:S01]  /*29f0*/  @!P4 IMAD.MOV.U32 R7, RZ, RZ, R3.reuse ;  /* 0x000000ffff07c224 */ /* 0x100fe200078e0003 */
[----:B--2---:R-:W-:Y:S01]  /*2a00*/  USHF.L.U32 UR9, UR11, 0x7, URZ ;  /* 0x000000070b097899 */ /* 0x004fe200080006ff */
[----:B------:R-:W-:Y:S01]  /*2a10*/  @!P3 IMAD.WIDE.U32 R2, R26, UR16, R2 ;  /* 0x000000101a02bc25 */ /* 0x000fe2000f8e0002 */
[----:B----4-:R-:W-:Y:S01]  /*2a20*/  USHF.L.U64.HI UR10, UR11, 0x6, UR10 ;  /* 0x000000060b0a7899 */ /* 0x010fe2000801020a */
[----:B------:R-:W2:Y:S02]  /*2a30*/  LDCU UR8, c[0x0][0x45c] ;  /* 0x00008b80ff0877ac */ /* 0x000ea40008000800 */
[----:B------:R-:W-:Y:S01]  /*2a40*/  @!P3 IMAD.IADD R3, R3, 0x1, R10 ;  /* 0x000000010303b824 */ /* 0x000fe200078e020a */
[----:B---3--:R-:W-:Y:S01]  /*2a50*/  @!P3 LEA R20, P0, R2, R14, 0x1 ;  /* 0x0000000e0214b211 */ /* 0x008fe200078008ff */
[----:B------:R-:W-:-:S03]  /*2a60*/  @!P4 IMAD.WIDE.U32 R6, R38, UR16, R6 ;  /* 0x000000102606cc25 */ /* 0x000fc6000f8e0006 */
[----:B------:R-:W-:Y:S01]  /*2a70*/  @!P3 LEA.HI.X R21, R2, R15, R3, 0x1, P0 ;  /* 0x0000000f0215b211 */ /* 0x000fe200000f0c03 */
[----:B------:R-:W-:Y:S02]  /*2a80*/  @!P2 IMAD R3, R30, UR16, RZ ;  /* 0x000000101e03ac24 */ /* 0x000fe4000f8e02ff */
[----:B------:R-:W-:Y:S01]  /*2a90*/  @!P3 IMAD R2, R29, UR14, RZ ;  /* 0x0000000e1d02bc24 */ /* 0x000fe2000f8e02ff */
[----:B------:R-:W-:Y:S01]  /*2aa0*/  @!P4 LEA R18, P0, R6, R18, 0x1 ;  /* 0x000000120612c211 */ /* 0x000fe200078008ff */
[----:B------:R-:W-:Y:S02]  /*2ab0*/  IMAD.IADD R5, R5, 0x1, R11 ;  /* 0x0000000105057824 */ /* 0x000fe400078e020b */
[----:B------:R-:W-:Y:S02]  /*2ac0*/  @!P2 IMAD R14, R27, UR17, R3 ;  /* 0x000000111b0eac24 */ /* 0x000fe4000f8e0203 */
[----:B------:R-:W-:Y:S02]  /*2ad0*/  @!P3 IMAD R36, R26, UR15, R2 ;  /* 0x0000000f1a24bc24 */ /* 0x000fe4000f8e0202 */
[----:B------:R-:W-:-:S02]  /*2ae0*/  @!P4 IMAD R7, R38, UR17, R7 ;  /* 0x000000112607cc24 */ /* 0x000fc4000f8e0207 */
[----:B------:R-:W-:-:S03]  /*2af0*/  @!P2 IMAD.WIDE.U32 R2, R27, UR16, R8 ;  /* 0x000000101b02ac25 */ /* 0x000fc6000f8e0008 */
[----:B------:R-:W-:Y:S01]  /*2b00*/  @!P4 LEA.HI.X R19, R6, R19, R7, 0x1, P0 ;  /* 0x000000130613c211 */ /* 0x000fe200000f0c07 */
[----:B------:R-:W-:Y:S01]  /*2b10*/  @!P2 IMAD R8, R30, UR14, RZ ;  /* 0x0000000e1e08ac24 */ /* 0x000fe2000f8e02ff */
[----:B-1----:R-:W-:Y:S01]  /*2b20*/  @!P2 LEA R16, P0, R2, R16, 0x1 ;  /* 0x000000100210a211 */ /* 0x002fe200078008ff */
[--C-:B------:R-:W-:Y:S01]  /*2b30*/  @!P3 IMAD.MOV.U32 R12, RZ, RZ, R4.reuse ;  /* 0x000000ffff0cb224 */ /* 0x100fe200078e0004 */
[----:B------:R-:W1:Y:S01]  /*2b40*/  @!P3 LDC.64 R30, c[0x0][0x390] ;  /* 0x0000e400ff1ebb82 */ /* 0x000e620000000a00 */
[--C-:B------:R-:W-:Y:S01]  /*2b50*/  @!P3 IMAD.MOV.U32 R13, RZ, RZ, R5.reuse ;  /* 0x000000ffff0db224 */ /* 0x100fe200078e0005 */
[----:B------:R3:W-:Y:S01]  /*2b60*/  @!P4 LDGSTS.E.BYPASS.LTC128B.128 [R0+0xc000], desc[UR32][R18.64] ;  /* 0x0c0000001200cfae */ /* 0x0007e2000b981a20 */
[----:B------:R-:W-:Y:S02]  /*2b70*/  @!P2 IMAD.MOV.U32 R10, RZ, RZ, R4 ;  /* 0x000000ffff0aa224 */ /* 0x000fe400078e0004 */
[----:B------:R-:W-:Y:S01]  /*2b80*/  @!P2 IMAD.MOV.U32 R11, RZ, RZ, R5 ;  /* 0x000000ffff0ba224 */ /* 0x000fe200078e0005 */
[----:B------:R-:W-:Y:S01]  /*2b90*/  @P4 STS.128 [R0+0xc000], RZ ;  /* 0x00c000ff00004388 */ /* 0x000fe20000000c00 */
[----:B------:R-:W-:-:S02]  /*2ba0*/  @!P2 IMAD.IADD R3, R3, 0x1, R14 ;  /* 0x000000010303a824 */ /* 0x000fc400078e020e */
[----:B------:R-:W-:Y:S01]  /*2bb0*/  @!P3 IMAD.WIDE.U32 R12, R26, UR14, R12 ;  /* 0x0000000e1a0cbc25 */ /* 0x000fe2000f8e000c */
[----:B------:R-:W-:Y:S02]  /*2bc0*/  @P3 STS.128 [R0+0xd000], RZ ;  /* 0x00d000ff00003388 */ /* 0x000fe40000000c00 */
[----:B------:R-:W-:Y:S01]  /*2bd0*/  @!P2 LEA.HI.X R17, R2, R17, R3, 0x1, P0 ;  /* 0x000000110211a211 */ /* 0x000fe200000f0c03 */
[C---:B------:R-:W-:Y:S01]  /*2be0*/  @!P2 IMAD R29, R27.reuse, UR15, R8 ;  /* 0x0000000f1b1dac24 */ /* 0x040fe2000f8e0208 */
[----:B------:R-:W-:Y:S01]  /*2bf0*/  @!PT LDS RZ, [RZ] ;  /* 0x00000000fffff984 */ /* 0x000fe20000000800 */
[----:B------:R-:W-:Y:S01]  /*2c00*/  @!PT LDS RZ, [RZ] ;  /* 0x00000000fffff984 */ /* 0x000fe20000000800 */
[----:B------:R-:W-:Y:S01]  /*2c10*/  @!PT LDS RZ, [RZ] ;  /* 0x00000000fffff984 */ /* 0x000fe20000000800 */
[----:B------:R-:W-:Y:S01]  /*2c20*/  @!P3 LDGSTS.E.BYPASS.LTC128B.128 [R0+0xd000], desc[UR32][R20.64] ;  /* 0x0d0000001400bfae */ /* 0x000fe2000b981a20 */
[----:B------:R-:W-:Y:S02]  /*2c30*/  @!P2 IMAD.WIDE.U32 R10, R27, UR14, R10 ;  /* 0x0000000e1b0aac25 */ /* 0x000fe4000f8e000a */
[----:B------:R-:W4:Y:S01]  /*2c40*/  @!P2 LDC.64 R26, c[0x0][0x390] ;  /* 0x0000e400ff1aab82 */ /* 0x000f220000000a00 */
[----:B------:R-:W-:Y:S01]  /*2c50*/  @P2 STS.128 [R0+0xe000], RZ ;  /* 0x00e000ff00002388 */ /* 0x000fe20000000c00 */
[----:B------:R-:W-:-:S03]  /*2c60*/  @!P4 IMAD.WIDE.U32 R2, R38, UR14, R4 ;  /* 0x0000000e2602cc25 */ /* 0x000fc6000f8e0004 */
[----:B------:R-:W-:Y:S01]  /*2c70*/  @!PT LDS RZ, [RZ] ;  /* 0x00000000fffff984 */ /* 0x000fe20000000800 */
[----:B------:R-:W-:Y:S01]  /*2c80*/  @!PT LDS RZ, [RZ] ;  /* 0x00000000fffff984 */ /* 0x000fe20000000800 */
[----:B------:R-:W-:Y:S01]  /*2c90*/  @!PT LDS RZ, [RZ] ;  /* 0x00000000fffff984 */ /* 0x000fe20000000800 */
[----:B------:R-:W-:Y:S01]  /*2ca0*/  @!P2 LDGSTS.E.BYPASS.LTC128B.128 [R0+0xe000], desc[UR32][R16.64] ;  /* 0x0e0000001000afae */ /* 0x000fe2000b981a20 */
[----:B------:R-:W-:Y:S01]  /*2cb0*/  @!P1 IMAD R6, R37, UR16, RZ ;  /* 0x0000001025069c24 */ /* 0x000fe2000f8e02ff */
[----:B------:R-:W-:Y:S01]  /*2cc0*/  @!P4 LEA R14, P0, R2, R34, 0x1 ;  /* 0x00000022020ec211 */ /* 0x000fe200078008ff */
[----:B------:R-:W-:Y:S01]  /*2cd0*/  @!P4 IMAD R3, R38, UR15, R3 ;  /* 0x0000000f2603cc24 */ /* 0x000fe2000f8e0203 */
[----:B------:R-:W-:Y:S01]  /*2ce0*/  @P1 STS.128 [R0+0xf000], RZ ;  /* 0x00f000ff00001388 */ /* 0x000fe20000000c00 */
[----:B------:R-:W-:Y:S01]  /*2cf0*/  @!P1 IMAD.MOV.U32 R22, RZ, RZ, R4 ;  /* 0x000000ffff169224 */ /* 0x000fe200078e0004 */
[----:B---3--:R-:W3:Y:S01]  /*2d00*/  @!P1 LDC.64 R18, c[0x0][0x390] ;  /* 0x0000e400ff129b82 */ /* 0x008ee20000000a00 */
[----:B------:R-:W-:Y:S01]  /*2d10*/  @!P1 IMAD.MOV.U32 R23, RZ, RZ, R5 ;  /* 0x000000ffff179224 */ /* 0x000fe200078e0005 */
[----:B------:R-:W-:Y:S01]  /*2d20*/  @!P4 LEA.HI.X R15, R2, R35, R3, 0x1, P0 ;  /* 0x00000023020fc211 */ /* 0x000fe200000f0c03 */
[C---:B------:R-:W-:Y:S02]  /*2d30*/  @!P1 IMAD R6, R28.reuse, UR17, R6 ;  /* 0x000000111c069c24 */ /* 0x040fe4000f8e0206 */
[----:B------:R-:W-:Y:S01]  /*2d40*/  @!P1 IMAD.WIDE.U32 R4, R28, UR16, R24 ;  /* 0x000000101c049c25 */ /* 0x000fe2000f8e0018 */
[----:B------:R-:W2:Y:S03]  /*2d50*/  LDCU UR16, c[0x0][0x590] ;  /* 0x0000b200ff1077ac */ /* 0x000ea60008000800 */
[----:B------:R-:W-:Y:S01]  /*2d60*/  @!P1 IMAD.IADD R3, R5, 0x1, R6 ;  /* 0x0000000105039824 */ /* 0x000fe200078e0206 */
[----:B------:R-:W-:Y:S01]  /*2d70*/  @!P1 LEA R2, P0, R4, R32, 0x1 ;  /* 0x0000002004029211 */ /* 0x000fe200078008ff */
[----:B------:R-:W-:-:S02]  /*2d80*/  @!P1 IMAD R7, R37, UR14, RZ ;  /* 0x0000000e25079c24 */ /* 0x000fc4000f8e02ff */
[----:B------:R-:W-:Y:S01]  /*2d90*/  @!P2 IMAD.IADD R5, R11, 0x1, R29 ;  /* 0x000000010b05a824 */ /* 0x000fe200078e021d */
[----:B------:R-:W-:Y:S01]  /*2da0*/  @!P1 LEA.HI.X R3, R4, R33, R3, 0x1, P0 ;  /* 0x0000002104039211 */ /* 0x000fe200000f0c03 */
[----:B------:R-:W-:Y:S01]  /*2db0*/  @!P3 IMAD.IADD R4, R13, 0x1, R36 ;  /* 0x000000010d04b824 */ /* 0x000fe200078e0224 */
[----:B-1----:R-:W-:Y:S01]  /*2dc0*/  @!P3 LEA R6, P0, R12, R30, 0x1 ;  /* 0x0000001e0c06b211 */ /* 0x002fe200078008ff */
[C---:B------:R-:W-:Y:S01]  /*2dd0*/  @!P1 IMAD R24, R28.reuse, UR15, R7 ;  /* 0x0000000f1c189c24 */ /* 0x040fe2000f8e0207 */
[----:B------:R-:W1:Y:S01]  /*2de0*/  LDCU UR15, c[0x0][0x594] ;  /* 0x0000b280ff0f77ac */ /* 0x000e620008000800 */
[----:B------:R-:W-:Y:S01]  /*2df0*/  @!P1 IMAD.WIDE.U32 R8, R28, UR14, R22 ;  /* 0x0000000e1c089c25 */ /* 0x000fe2000f8e0016 */
[----:B------:R-:W-:Y:S01]  /*2e00*/  @!P3 LEA.HI.X R7, R12, R31, R4, 0x1, P0 ;  /* 0x0000001f0c07b211 */ /* 0x000fe200000f0c04 */
[----:B------:R-:W-:Y:S01]  /*2e10*/  @!PT LDS RZ, [RZ] ;  /* 0x00000000fffff984 */ /* 0x000fe20000000800 */
[----:B------:R-:W-:Y:S01]  /*2e20*/  @!PT LDS RZ, [RZ] ;  /* 0x00000000fffff984 */ /* 0x000fe20000000800 */
[----:B------:R-:W-:Y:S01]  /*2e30*/  @!PT LDS RZ, [RZ] ;  /* 0x00000000fffff984 */ /* 0x000fe20000000800 */
[----:B------:R2:W-:Y:S01]  /*2e40*/  @!P1 LDGSTS.E.BYPASS.LTC128B.128 [R0+0xf000], desc[UR32][R2.64] ;  /* 0x0f00000002009fae */ /* 0x0005e2000b981a20 */
[----:B----4-:R-:W-:-:S03]  /*2e50*/  @!P2 LEA R4, P0, R10, R26, 0x1 ;  /* 0x0000001a0a04a211 */ /* 0x010fc600078008ff */
[----:B------:R-:W-:Y:S01]  /*2e60*/  @!P4 LDGSTS.E.BYPASS.LTC128B.128 [R0+0x10000], desc[UR32][R14.64] ;  /* 0x100000000e00cfae */ /* 0x000fe2000b981a20 */
[----:B------:R-:W-:Y:S01]  /*2e70*/  @!P2 LEA.HI.X R5, R10, R27, R5, 0x1, P0 ;  /* 0x0000001b0a05a211 */ /* 0x000fe200000f0c05 */
[----:B------:R-:W-:Y:S02]  /*2e80*/  VIADD R10, R233, 0x48 ;  /* 0x00000048e90a7836 */ /* 0x000fe40000000000 */
[----:B------:R-:W-:Y:S04]  /*2e90*/  @P4 STS.128 [R0+0x10000], RZ ;  /* 0x010000ff00004388 */ /* 0x000fe80000000c00 */
[----:B------:R-:W-:Y:S04]  /*2ea0*/  @P3 STS.128 [R0+0x11000], RZ ;  /* 0x011000ff00003388 */ /* 0x000fe80000000c00 */
[----:B------:R-:W-:Y:S01]  /*2eb0*/  @!PT LDS RZ, [RZ] ;  /* 0x00000000fffff984 */ /* 0x000fe20000000800 */
[----:B------:R-:W-:Y:S01]  /*2ec0*/  @!PT LDS RZ, [RZ] ;  /* 0x00000000fffff984 */ /* 0x000fe20000000800 */
[----:B------:R-:W-:Y:S01]  /*2ed0*/  @!PT LDS RZ, [RZ] ;  /* 0x00000000fffff984 */ /* 0x000fe20000000800 */
[----:B------:R-:W-:Y:S01]  /*2ee0*/  @!P3 LDGSTS.E.BYPASS.LTC128B.128 [R0+0x11000], desc[UR32][R6.64] ;  /* 0x110000000600bfae */ /* 0x000fe2000b981a20 */
[----:B------:R-:W-:-:S03]  /*2ef0*/  ISETP.GE.AND P3, PT, R10, UR49, PT ;  /* 0x000000310a007c0c */ /* 0x000fc6000bf66270 */
[----:B------:R-:W-:Y:S04]  /*2f00*/  @P2 STS.128 [R0+0x12000], RZ ;  /* 0x012000ff00002388 */ /* 0x000fe80000000c00 */
[----:B------:R-:W-:Y:S01]  /*2f10*/  @!PT LDS RZ, [RZ] ;  /* 0x00000000fffff984 */ /* 0x000fe20000000800 */
[----:B------:R-:W-:Y:S01]  /*2f20*/  @!PT LDS RZ, [RZ] ;  /* 0x00000000fffff984 */ /* 0x000fe20000000800 */
[----:B------:R-:W-:Y:S01]  /*2f30*/  @!PT LDS RZ, [RZ] ;  /* 0x00000000fffff984 */ /* 0x000fe20000000800 */
[----:B------:R4:W-:Y:S01]  /*2f40*/  @!P2 LDGSTS.E.BYPASS.LTC128B.128 [R0+0x12000], desc[UR32][R4.64] ;  /* 0x120000000400afae */ /* 0x0009e2000b981a20 */
[----:B--2---:R-:W-:Y:S01]  /*2f50*/  @!P1 IMAD.IADD R3, R9, 0x1, R24 ;  /* 0x0000000109039824 */ /* 0x004fe200078e0218 */
[C---:B---3--:R-:W-:Y:S02]  /*2f60*/  @!P1 LEA R2, P0, R8.reuse, R18, 0x1 ;  /* 0x0000001208029211 */ /* 0x048fe400078008ff */
[----:B------:R2:W-:Y:S02]  /*2f70*/  @P1 STS.128 [R0+0x13000], RZ ;  /* 0x013000ff00001388 */ /* 0x0005e40000000c00 */
[----:B------:R-:W-:-:S02]  /*2f80*/  @!P1 LEA.HI.X R3, R8, R19, R3, 0x1, P0 ;  /* 0x0000001308039211 */ /* 0x000fc400000f0c03 */
[----:B------:R-:W-:-:S03]  /*2f90*/  ISETP.GE.AND P0, PT, R233, UR49, PT ;  /* 0x00000031e9007c0c */ /* 0x000fc6000bf06270 */
[----:B------:R-:W-:Y:S01]  /*2fa0*/  @!PT LDS RZ, [RZ] ;  /* 0x00000000fffff984 */ /* 0x000fe20000000800 */
[----:B------:R-:W-:Y:S01]  /*2fb0*/  @!PT LDS RZ, [RZ] ;  /* 0x00000000fffff984 */ /* 0x000fe20000000800 */
[----:B------:R-:W-:Y:S01]  /*2fc0*/  @!PT LDS RZ, [RZ] ;  /* 0x00000000fffff984 */ /* 0x000fe20000000800 */
[----:B------:R3:W-:Y:S04]  /*2fd0*/  @!P1 LDGSTS.E.BYPASS.LTC128B.128 [R0+0x13000], desc[UR32][R2.64] ;  /* 0x1300000002009fae */ /* 0x0007e8000b981a20 */
[----:B------:R-:W0:Y:S01]  /*2fe0*/  LDGDEPBAR ;  /* 0x00000000000079af */ /* 0x000e220000000000 */
[----:B----4-:R-:W-:Y:S02]  /*2ff0*/  IMAD.MOV.U32 R4, RZ, RZ, 0x4 ;  /* 0x00000004ff047424 */ /* 0x010fe400078e00ff */
[----:B------:R-:W-:Y:S02]  /*3000*/  IMAD.SHL.U32 R7, R39, 0x40, RZ ;  /* 0x0000004027077824 */ /* 0x000fe400078e00ff */
[----:B---3--:R-:W-:-:S05]  /*3010*/  IMAD.WIDE.U32 R2, R233, R4, UR52 ;  /* 0x00000034e9027e25 */ /* 0x008fca000f8e0004 */
[----:B------:R-:W5:Y:S04]  /*3020*/  @!P0 LDG.E R245, desc[UR32][R2.64] ;  /* 0x0000002002f58981 */ /* 0x000f68000c1e1900 */
[----:B------:R-:W5:Y:S04]  /*3030*/  @!P6 LDG.E R244, desc[UR32][R2.64+0x20] ;  /* 0x0000202002f4e981 */ /* 0x000f68000c1e1900 */
[----:B------:R-:W5:Y:S04]  /*3040*/  @!P5 LDG.E R243, desc[UR32][R2.64+0x100] ;  /* 0x0001002002f3d981 */ /* 0x000f68000c1e1900 */
[----:B------:R3:W5:Y:S01]  /*3050*/  @!P3 LDG.E R242, desc[UR32][R2.64+0x120] ;  /* 0x0001202002f2b981 */ /* 0x000762000c1e1900 */
[C---:B--2---:R-:W-:Y:S01]  /*3060*/  LOP3.LUT R0, R7.reuse, 0x1c0, RZ, 0xc0, !PT ;  /* 0x000001c007007812 */ /* 0x044fe200078ec0ff */
[----:B------:R-:W-:Y:S01]  /*3070*/  USHF.L.U32 UR14, UR16, 0x7, URZ ;  /* 0x00000007100e7899 */ /* 0x000fe200080006ff */
[----:B------:R-:W-:Y:S01]  /*3080*/  LOP3.LUT R5, R7, 0x200, RZ, 0xc0, !PT ;  /* 0x0000020007057812 */ /* 0x000fe200078ec0ff */
[----:B-1----:R-:W-:Y:S01]  /*3090*/  USHF.L.U64.HI UR15, UR16, 0x6, UR15 ;  /* 0x00000006100f7899 */ /* 0x002fe2000801020f */
[----:B------:R-:W-:Y:S01]  /*30a0*/  LOP3.LUT R0, R0, 0x38, R40, 0xf8, !PT ;  /* 0x0000003800007812 */ /* 0x000fe200078ef828 */
[----:B------:R-:W-:Y:S01]  /*30b0*/  USHF.L.U32 UR11, UR11, 0x6, URZ ;  /* 0x000000060b0b7899 */ /* 0x000fe200080006ff */
[----:B------:R-:W-:Y:S01]  /*30c0*/  LOP3.LUT R5, R5, 0xc00, R149, 0xf8, !PT ;  /* 0x00000c0005057812 */ /* 0x000fe200078ef895 */
[----:B------:R-:W-:Y:S01]  /*30d0*/  USHF.L.U32 UR16, UR16, 0x6, URZ ;  /* 0x0000000610107899 */ /* 0x000fe200080006ff */
[----:B------:R-:W-:-:S02]  /*30e0*/  LOP3.LUT R4, R0, 0x8, R41, 0x78, !PT ;  /* 0x0000000800047812 */ /* 0x000fc400078e7829 */
[----:B------:R-:W-:Y:S02]  /*30f0*/  R2P PR, R39, 0x6 ;  /* 0x0000000627007804 */ /* 0x000fe40000000000 */
[----:B------:R-:W-:Y:S01]  /*3100*/  LOP3.LUT R176, R5, R4, RZ, 0xfc, !PT ;  /* 0x0000000405b07212 */ /* 0x000fe200078efcff */
[C---:B------:R-:W-:Y:S01]  /*3110*/  IMAD.SHL.U32 R5, R179.reuse, 0x40, RZ ;  /* 0x00000040b3057824 */ /* 0x040fe200078e00ff */
[C---:B------:R-:W-:Y:S01]  /*3120*/  LOP3.LUT P0, RZ, R179.reuse, 0x8, RZ, 0xc0, !PT ;  /* 0x00000008b3ff7812 */ /* 0x040fe2000780c0ff */
[----:B------:R-:W-:Y:S01]  /*3130*/  IMAD.SHL.U32 R4, R179, 0x10, RZ ;  /* 0x00000010b3047824 */ /* 0x000fe200078e00ff */
[----:B------:R-:W-:Y:S02]  /*3140*/  SEL R157, R157, 0xffffffc0, !P2 ;  /* 0xffffffc09d9d7807 */ /* 0x000fe40005000000 */
[----:B------:R-:W-:Y:S02]  /*3150*/  SEL R175, R175, 0xffffffe0, !P1 ;  /* 0xffffffe0afaf7807 */ /* 0x000fe40004800000 */
[----:B------:R-:W-:-:S02]  /*3160*/  LOP3.LUT R4, R4, 0x1c0, RZ, 0xc0, !PT ;  /* 0x000001c004047812 */ /* 0x000fc400078ec0ff */
[----:B------:R-:W-:Y:S02]  /*3170*/  LEA R176, R176, UR24, 0x1 ;  /* 0x00000018b0b07c11 */ /* 0x000fe4000f8e08ff */
[--C-:B---3--:R-:W-:Y:S02]  /*3180*/  SHF.R.U32.HI R2, RZ, 0x4, R39.reuse ;  /* 0x00000004ff027819 */ /* 0x108fe40000011627 */
[----:B------:R-:W-:Y:S01]  /*3190*/  LOP3.LUT R3, R0, 0x8, R39, 0x78, !PT ;  /* 0x0000000800037812 */ /* 0x000fe200078e7827 */
[----:B------:R-:W-:Y:S01]  /*31a0*/  VIADD R176, R176, UR50 ;  /* 0x00000032b0b07c36 */ /* 0x000fe20008000000 */
[----:B------:R-:W-:Y:S02]  /*31b0*/  LOP3.LUT R2, R2, 0x8, RZ, 0xc0, !PT ;  /* 0x0000000802027812 */ /* 0x000fe400078ec0ff */
[----:B------:R-:W-:Y:S02]  /*31c0*/  LOP3.LUT R149, R3, 0x7200, R149, 0xf8, !PT ;  /* 0x0000720003957812 */ /* 0x000fe400078ef895 */
[----:B------:R-:W-:-:S02]  /*31d0*/  LOP3.LUT R2, R2, 0x10, R39, 0xf8, !PT ;  /* 0x0000001002027812 */ /* 0x000fc400078ef827 */
[----:B------:R-:W-:Y:S02]  /*31e0*/  LEA R149, R149, UR24, 0x1 ;  /* 0x0000001895957c11 */ /* 0x000fe4000f8e08ff */
[----:B------:R-:W-:Y:S01]  /*31f0*/  LOP3.LUT R6, R2, R0, RZ, 0x3c, !PT ;  /* 0x0000000002067212 */ /* 0x000fe200078e3cff */
[----:B------:R-:W-:Y:S01]  /*3200*/  IMAD.U32 R0, RZ, RZ, UR44 ;  /* 0x0000002cff007e24 */ /* 0x000fe2000f8e00ff */
[----:B------:R-:W-:Y:S01]  /*3210*/  LOP3.LUT R4, R4, 0x38, R251, 0xf8, !PT ;  /* 0x0000003804047812 */ /* 0x000fe200078ef8fb */
[----:B------:R-:W-:Y:S01]  /*3220*/  IMAD.U32 R2, RZ, RZ, UR42 ;  /* 0x0000002aff027e24 */ /* 0x000fe2000f8e00ff */
[----:B------:R-:W-:Y:S01]  /*3230*/  LOP3.LUT R6, R6, 0x200, R7, 0xf8, !PT ;  /* 0x0000020006067812 */ /* 0x000fe200078ef807 */
[----:B------:R-:W-:Y:S01]  /*3240*/  IMAD.SHL.U32 R7, R179, 0x20, RZ ;  /* 0x00000020b3077824 */ /* 0x000fe200078e00ff */
[----:B------:R-:W-:Y:S01]  /*3250*/  IADD3 R0, PT, PT, R0, UR39, R233 ;  /* 0x0000002700007c10 */ /* 0x000fe2000fffe0e9 */
[--C-:B------:R-:W-:Y:S01]  /*3260*/  IMAD.IADD R173, R157, 0x1, R149.reuse ;  /* 0x000000019dad7824 */ /* 0x100fe200078e0295 */
[----:B------:R-:W-:Y:S01]  /*3270*/  LEA R172, R6, UR24, 0x1 ;  /* 0x0000001806ac7c11 */ /* 0x000fe2000f8e08ff */
[C---:B------:R-:W-:Y:S01]  /*3280*/  IMAD.IADD R156, R175.reuse, 0x1, R149 ;  /* 0x00000001af9c7824 */ /* 0x040fe200078e0295 */
[----:B------:R-:W-:Y:S01]  /*3290*/  IADD3 R211, PT, PT, R0, -0x3f, -R2 ;  /* 0xffffffc100d37810 */ /* 0x000fe20007ffe802 */
[----:B------:R-:W-:Y:S01]  /*32a0*/  IMAD.IADD R174, R175, 0x1, R173 ;  /* 0x00000001afae7824 */ /* 0x000fe200078e02ad */
[C---:B------:R-:W-:Y:S01]  /*32b0*/  LOP3.LUT R0, R5.reuse, 0x1c0, RZ, 0xc0, !PT ;  /* 0x000001c005007812 */ /* 0x040fe200078ec0ff */
[----:B------:R-:W-:Y:S01]  /*32c0*/  VIADD R172, R172, UR50 ;  /* 0x00000032acac7c36 */ /* 0x000fe20008000000 */
[----:B------:R-:W-:-:S02]  /*32d0*/  LOP3.LUT R2, R5, 0x200, RZ, 0xc0, !PT ;  /* 0x0000020005027812 */ /* 0x000fc400078ec0ff */
[----:B------:R-:W-:Y:S02]  /*32e0*/  LOP3.LUT R0, R0, 0x38, R178, 0xf8, !PT ;  /* 0x0000003800007812 */ /* 0x000fe400078ef8b2 */
[----:B------:R-:W-:Y:S02]  /*32f0*/  LOP3.LUT R5, R251, 0xe006, R5, 0xc8, !PT ;  /* 0x0000e006fb057812 */ /* 0x000fe400078ec805 */
[----:B------:R-:W-:Y:S02]  /*3300*/  LOP3.LUT R3, R0, 0x8, R179, 0x78, !PT ;  /* 0x0000000800037812 */ /* 0x000fe400078e78b3 */
[--C-:B------:R-:W-:Y:S02]  /*3310*/  LOP3.LUT R2, R2, 0xc00, R7.reuse, 0xf8, !PT ;  /* 0x00000c0002027812 */ /* 0x100fe400078ef807 */
[----:B------:R-:W-:Y:S02]  /*3320*/  LOP3.LUT R5, R5, 0xc00, R7, 0xf8, !PT ;  /* 0x00000c0005057812 */ /* 0x000fe400078ef807 */
[----:B------:R-:W-:-:S02]  /*3330*/  LOP3.LUT R0, R0, 0x8, R252, 0x78, !PT ;  /* 0x0000000800007812 */ /* 0x000fc400078e78fc */
[----:B------:R-:W-:Y:S02]  /*3340*/  LOP3.LUT P1, RZ, R179, 0x4, RZ, 0xc0, !PT ;  /* 0x00000004b3ff7812 */ /* 0x000fe4000782c0ff */
[----:B------:R-:W-:Y:S02]  /*3350*/  LOP3.LUT R247, R5, R4, RZ, 0xfc, !PT ;  /* 0x0000000405f77212 */ /* 0x000fe400078efcff */
[----:B------:R-:W-:Y:S02]  /*3360*/  LOP3.LUT R246, R3, 0x7200, R7, 0xf8, !PT ;  /* 0x0000720003f67812 */ /* 0x000fe400078ef807 */
[----:B------:R-:W-:Y:S02]  /*3370*/  LOP3.LUT R177, R2, R0, RZ, 0xfc, !PT ;  /* 0x0000000002b17212 */ /* 0x000fe400078efcff */
[C---:B------:R-:W-:Y:S02]  /*3380*/  LOP3.LUT P2, RZ, R179.reuse, 0x2, RZ, 0xc0, !PT ;  /* 0x00000002b3ff7812 */ /* 0x040fe4000784c0ff */
[----:B------:R-:W-:-:S02]  /*3390*/  LOP3.LUT P3, RZ, R179, 0x10, RZ, 0xc0, !PT ;  /* 0x00000010b3ff7812 */ /* 0x000fc4000786c0ff */
[----:B------:R-:W-:Y:S02]  /*33a0*/  SEL R248, R248, 0xfffffff0, !P1 ;  /* 0xfffffff0f8f87807 */ /* 0x000fe40004800000 */
[----:B------:R-:W-:-:S09]  /*33b0*/  SEL R250, R249, 0xffffffe0, !P0 ;  /* 0xffffffe0f9fa7807 */ /* 0x000fd20004000000 */
.L_x_348:
[----:B------:R-:W0:Y:S01]  /*33c0*/  LDGDEPBAR ;  /* 0x00000000000079af */ /* 0x000e220000000000 */
[C---:B------:R-:W-:Y:S01]  /*33d0*/  IMAD.IADD R144, R176.reuse, 0x1, R175 ;  /* 0x00000001b0907824 */ /* 0x040fe200078e02af */
[----:B------:R-:W-:Y:S01]  /*33e0*/  UIADD3 UR44, UPT, UPT, UR44, -0x80, URZ ;  /* 0xffffff802c2c7890 */ /* 0x000fe2000fffe0ff */
[----:B------:R-:W-:Y:S01]  /*33f0*/  IMAD.IADD R0, R176, 0x1, R157 ;  /* 0x00000001b0007824 */ /* 0x000fe200078e029d */
[----:B------:R-:W-:Y:S01]  /*3400*/  USHF.L.U32 UR17, UR34, 0x7, URZ ;  /* 0x0000000722117899 */ /* 0x000fe200080006ff */
[----:B------:R-:W-:Y:S01]  /*3410*/  IMAD.MOV.U32 R3, RZ, RZ, 0x40 ;  /* 0x00000040ff037424 */ /* 0x000fe200078e00ff */
[----:B------:R-:W-:Y:S01]  /*3420*/  UISETP.GE.AND UP0, UPT, UR44, UR47, UPT ;  /* 0x0000002f2c00728c */ /* 0x000fe2000bf06270 */
[----:B------:R-:W-:Y:S01]  /*3430*/  IMAD.U32 R2, RZ, RZ, UR34 ;  /* 0x00000022ff027e24 */ /* 0x000fe2000f8e00ff */
[----:B------:R-:W-:Y:S01]  /*3440*/  UIADD3 UR17, UPT, UPT, UR17, 0x80, URZ ;  /* 0x0000008011117890 */ /* 0x000fe2000fffe0ff */
        /* <DEDUP_REMOVED lines=10> */
[----:B------:R-:W3:Y:S08]  /*34f0*/  LDSM.16.M88.4 R32, [R149+0xc800] ;  /* 0x00c800009520783b */ /* 0x000ef00000000200 */
[----:B------:R-:W4:Y:S08]  /*3500*/  LDSM.16.M88.4 R48, [R149+0xd000] ;  /* 0x00d000009530783b */ /* 0x000f300000000200 */
[----:B------:R-:W4:Y:S01]  /*3510*/  LDSM.16.M88.4 R132, [R149+0xd800] ;  /* 0x00d800009584783b */ /* 0x000f220000000200 */
[-C--:B-1----:R-:W-:Y:S07]  /*3520*/  HMMA.16816.F32.BF16 R4, R64, R16.reuse, RZ ;  /* 0x000000104004723c */ /* 0x082fee00000418ff */
[----:B------:R-:W-:Y:S01]  /*3530*/  LDSM.16.M88.4 R136, [R144] ;  /* 0x000000009088783b */ /* 0x000fe20000000200 */
[C---:B--2---:R-:W-:Y:S07]  /*3540*/  HMMA.16816.F32.BF16 R8, R60.reuse, R16, RZ ;  /* 0x000000103c08723c */ /* 0x044fee00000418ff */
[----:B------:R-:W1:Y:S01]  /*3550*/  LDSM.16.M88.4 R140, [R156+0xc000] ;  /* 0x00c000009c8c783b */ /* 0x000e620000000200 */
[-C--:B------:R-:W-:Y:S07]  /*3560*/  HMMA.16816.F32.BF16 R12, R60, R18.reuse, RZ ;  /* 0x000000123c0c723c */ /* 0x080fee00000418ff */
[----:B------:R-:W2:Y:S01]  /*3570*/  LDSM.16.M88.4 R144, [R144+0x2000] ;  /* 0x002000009090783b */ /* 0x000ea20000000200 */
[C---:B------:R-:W-:Y:S07]  /*3580*/  HMMA.16816.F32.BF16 R16, R64.reuse, R18, RZ ;  /* 0x000000124010723c */ /* 0x040fee00000418ff */
[----:B------:R-:W2:Y:S01]  /*3590*/  LDSM.16.M88.4 R148, [R156+0xc800] ;  /* 0x00c800009c94783b */ /* 0x000ea20000000200 */
[-C--:B---3--:R-:W-:Y:S07]  /*35a0*/  HMMA.16816.F32.BF16 R20, R64, R32.reuse, RZ ;  /* 0x000000204014723c */ /* 0x088fee00000418ff */
[----:B------:R-:W3:Y:S01]  /*35b0*/  LDSM.16.M88.4 R152, [R156+0xd000] ;  /* 0x00d000009c98783b */ /* 0x000ee20000000200 */
[C---:B------:R-:W-:Y:S07]  /*35c0*/  HMMA.16816.F32.BF16 R24, R60.reuse, R32, RZ ;  /* 0x000000203c18723c */ /* 0x040fee00000418ff */
[----:B------:R-:W3:Y:S01]  /*35d0*/  LDSM.16.M88.4 R156, [R156+0xd800] ;  /* 0x00d800009c9c783b */ /* 0x000ee20000000200 */
[-C--:B------:R-:W-:Y:S07]  /*35e0*/  HMMA.16816.F32.BF16 R28, R60, R34.reuse, RZ ;  /* 0x000000223c1c723c */ /* 0x080fee00000418ff */
[----:B------:R-:W-:Y:S01]  /*35f0*/  LDSM.16.M88.4 R160, [R0] ;  /* 0x0000000000a0783b */ /* 0x000fe20000000200 */
[C---:B------:R-:W-:Y:S07]  /*3600*/  HMMA.16816.F32.BF16 R32, R64.reuse, R34, RZ ;  /* 0x000000224020723c */ /* 0x040fee00000418ff */
[----:B------:R-:W3:Y:S01]  /*3610*/  LDSM.16.M88.4 R164, [R173+0xc000] ;  /* 0x00c00000ada4783b */ /* 0x000ee20000000200 */
[-C--:B----4-:R-:W-:Y:S07]  /*3620*/  HMMA.16816.F32.BF16 R36, R64, R48.reuse, RZ ;  /* 0x000000304024723c */ /* 0x090fee00000418ff */
[----:B------:R4:W3:Y:S01]  /*3630*/  LDSM.16.M88.4 R168, [R0+0x2000] ;  /* 0x0020000000a8783b */ /* 0x0008e20000000200 */
[C---:B------:R-:W-:Y:S08]  /*3640*/  HMMA.16816.F32.BF16 R40, R60.reuse, R48, RZ ;  /* 0x000000303c28723c */ /* 0x040ff000000418ff */
[-C--:B------:R-:W-:Y:S08]  /*3650*/  HMMA.16816.F32.BF16 R44, R60, R50.reuse, RZ ;  /* 0x000000323c2c723c */ /* 0x080ff000000418ff */
[C---:B------:R-:W-:Y:S02]  /*3660*/  HMMA.16816.F32.BF16 R48, R64.reuse, R50, RZ ;  /* 0x000000324030723c */ /* 0x040fe400000418ff */
[----:B----4-:R-:W-:Y:S01]  /*3670*/  IMAD.IADD R0, R175, 0x1, R0 ;  /* 0x00000001af007824 */ /* 0x010fe200078e0200 */
[----:B------:R-:W-:Y:S05]  /*3680*/  SEL R175, R249, 0xffffffe0, !P2 ;  /* 0xffffffe0f9af7807 */ /* 0x000fea0005000000 */
[-C--:B------:R-:W-:Y:S08]  /*3690*/  HMMA.16816.F32.BF16 R52, R64, R132.reuse, RZ ;  /* 0x000000844034723c */ /* 0x080ff000000418ff */
[C---:B------:R-:W-:Y:S08]  /*36a0*/  HMMA.16816.F32.BF16 R56, R60.reuse, R132, RZ ;  /* 0x000000843c38723c */ /* 0x040ff000000418ff */
[-C--:B------:R-:W-:Y:S08]  /*36b0*/  HMMA.16816.F32.BF16 R60, R60, R134.reuse, RZ ;  /* 0x000000863c3c723c */ /* 0x080ff000000418ff */
[----:B------:R-:W-:Y:S01]  /*36c0*/  HMMA.16816.F32.BF16 R64, R64, R134, RZ ;  /* 0x000000864040723c */ /* 0x000fe200000418ff */
[----:B------:R-:W4:Y:S07]  /*36d0*/  LDSM.16.M88.4 R132, [R173+0xc800] ;  /* 0x00c80000ad84783b */ /* 0x000f2e0000000200 */
[-C--:B-1----:R-:W-:Y:S08]  /*36e0*/  HMMA.16816.F32.BF16 R4, R136, R140.reuse, R4 ;  /* 0x0000008c8804723c */ /* 0x082ff00000041804 */
[C---:B--2---:R-:W-:Y:S08]  /*36f0*/  HMMA.16816.F32.BF16 R8, R144.reuse, R140, R8 ;  /* 0x0000008c9008723c */ /* 0x044ff00000041808 */
[-C--:B------:R-:W-:Y:S08]  /*3700*/  HMMA.16816.F32.BF16 R12, R144, R142.reuse, R12 ;  /* 0x0000008e900c723c */ /* 0x080ff0000004180c */
[C---:B------:R-:W-:Y:S01]  /*3710*/  HMMA.16816.F32.BF16 R16, R136.reuse, R142, R16 ;  /* 0x0000008e8810723c */ /* 0x040fe20000041810 */
[----:B------:R-:W1:Y:S07]  /*3720*/  LDSM.16.M88.4 R140, [R173+0xd000] ;  /* 0x00d00000ad8c783b */ /* 0x000e6e0000000200 */
[-C--:B------:R-:W-:Y:S08]  /*3730*/  HMMA.16816.F32.BF16 R20, R136, R148.reuse, R20 ;  /* 0x000000948814723c */ /* 0x080ff00000041814 */
[C---:B------:R-:W-:Y:S08]  /*3740*/  HMMA.16816.F32.BF16 R24, R144.reuse, R148, R24 ;  /* 0x000000949018723c */ /* 0x040ff00000041818 */
[-C--:B------:R-:W-:Y:S08]  /*3750*/  HMMA.16816.F32.BF16 R28, R144, R150.reuse, R28 ;  /* 0x00000096901c723c */ /* 0x080ff0000004181c */
[C---:B------:R-:W-:Y:S01]  /*3760*/  HMMA.16816.F32.BF16 R32, R136.reuse, R150, R32 ;  /* 0x000000968820723c */ /* 0x040fe20000041820 */
[----:B------:R-:W-:Y:S07]  /*3770*/  LDSM.16.M88.4 R148, [R174+0xc000] ;  /* 0x00c00000ae94783b */ /* 0x000fee0000000200 */
[-C--:B---3--:R-:W-:Y:S08]  /*3780*/  HMMA.16816.F32.BF16 R36, R136, R152.reuse, R36 ;  /* 0x000000988824723c */ /* 0x088ff00000041824 */
[C---:B------:R-:W-:Y:S04]  /*3790*/  HMMA.16816.F32.BF16 R40, R144.reuse, R152, R40 ;  /* 0x000000989028723c */ /* 0x040fe80000041828 */
[----:B------:R-:W-:Y:S04]  /*37a0*/  LEA R152, R247, UR4, 0x1 ;  /* 0x00000004f7987c11 */ /* 0x000fe8000f8e08ff */
[-C--:B------:R-:W-:Y:S08]  /*37b0*/  HMMA.16816.F32.BF16 R44, R144, R154.reuse, R44 ;  /* 0x0000009a902c723c */ /* 0x080ff0000004182c */
[C---:B------:R-:W-:Y:S04]  /*37c0*/  HMMA.16816.F32.BF16 R48, R136.reuse, R154, R48 ;  /* 0x0000009a8830723c */ /* 0x040fe80000041830 */
[C---:B------:R-:W-:Y:S04]  /*37d0*/  IMAD.IADD R154, R152.reuse, 0x1, R250 ;  /* 0x00000001989a7824 */ /* 0x040fe800078e02fa */
[-C--:B------:R-:W-:Y:S08]  /*37e0*/  HMMA.16816.F32.BF16 R52, R136, R156.reuse, R52 ;  /* 0x0000009c8834723c */ /* 0x080ff00000041834 */
[C---:B------:R-:W-:Y:S01]  /*37f0*/  HMMA.16816.F32.BF16 R56, R144.reuse, R156, R56 ;  /* 0x0000009c9038723c */ /* 0x040fe20000041838 */
[----:B------:R-:W-:Y:S05]  /*3800*/  IMAD.MOV.U32 R157, RZ, RZ, 0x40 ;  /* 0x00000040ff9d7424 */ /* 0x000fea00078e00ff */
[----:B------:R-:W-:Y:S02]  /*3810*/  SEL R157, R157, 0xffffffc0, !P1 ;  /* 0xffffffc09d9d7807 */ /* 0x000fe40004800000 */
[-C--:B------:R-:W-:Y:S01]  /*3820*/  HMMA.16816.F32.BF16 R60, R144, R158.reuse, R60 ;  /* 0x0000009e903c723c */ /* 0x080fe2000004183c */
[----:B------:R-:W-:Y:S07]  /*3830*/  LDSM.16.M88.4 R144, [R0] ;  /* 0x000000000090783b */ /* 0x000fee0000000200 */
[----:B------:R-:W-:Y:S01]  /*3840*/  HMMA.16816.F32.BF16 R64, R136, R158, R64 ;  /* 0x0000009e8840723c */ /* 0x000fe20000041840 */
[----:B------:R-:W2:Y:S03]  /*3850*/  LDSM.16.M88.4 R136, [R173+0xd800] ;  /* 0x00d80000ad88783b */ /* 0x000ea60000000200 */
[----:B------:R-:W-:Y:S02]  /*3860*/  IMAD.IADD R159, R152, 0x1, R248 ;  /* 0x00000001989f7824 */ /* 0x000fe400078e02f8 */
[----:B------:R-:W-:Y:S02]  /*3870*/  IMAD.IADD R158, R248, 0x1, R154 ;  /* 0x00000001f89e7824 */ /* 0x000fe400078e029a */
[-C--:B------:R-:W-:Y:S08]  /*3880*/  HMMA.16816.F32.BF16 R4, R160, R164.reuse, R4 ;  /* 0x000000a4a004723c */ /* 0x080ff00000041804 */
[C---:B------:R-:W-:Y:S08]  /*3890*/  HMMA.16816.F32.BF16 R8, R168.reuse, R164, R8 ;  /* 0x000000a4a808723c */ /* 0x040ff00000041808 */
[-C--:B------:R-:W-:Y:S08]  /*38a0*/  HMMA.16816.F32.BF16 R12, R168, R166.reuse, R12 ;  /* 0x000000a6a80c723c */ /* 0x080ff0000004180c */
[C---:B------:R-:W-:Y:S08]  /*38b0*/  HMMA.16816.F32.BF16 R16, R160.reuse, R166, R16 ;  /* 0x000000a6a010723c */ /* 0x040ff00000041810 */
[-C--:B----4-:R-:W-:Y:S08]  /*38c0*/  HMMA.16816.F32.BF16 R20, R160, R132.reuse, R20 ;  /* 0x00000084a014723c */ /* 0x090ff00000041814 */
[C---:B------:R-:W-:Y:S08]  /*38d0*/  HMMA.16816.F32.BF16 R24, R168.reuse, R132, R24 ;  /* 0x00000084a818723c */ /* 0x040ff00000041818 */
[-C--:B------:R-:W-:Y:S08]  /*38e0*/  HMMA.16816.F32.BF16 R28, R168, R134.reuse, R28 ;  /* 0x00000086a81c723c */ /* 0x080ff0000004181c */
[C---:B------:R-:W-:Y:S01]  /*38f0*/  HMMA.16816.F32.BF16 R32, R160.reuse, R134, R32 ;  /* 0x00000086a020723c */ /* 0x040fe20000041820 */
[----:B------:R3:W4:Y:S07]  /*3900*/  LDSM.16.M88.4 R132, [R0+0x2000] ;  /* 0x002000000084783b */ /* 0x00072e0000000200 */
[-C--:B-1----:R-:W-:Y:S08]  /*3910*/  HMMA.16816.F32.BF16 R36, R160, R140.reuse, R36 ;  /* 0x0000008ca024723c */ /* 0x082ff00000041824 */
[C---:B------:R-:W-:Y:S04]  /*3920*/  HMMA.16816.F32.BF16 R40, R168.reuse, R140, R40 ;  /* 0x0000008ca828723c */ /* 0x040fe80000041828 */
[----:B------:R-:W-:Y:S01]  /*3930*/  @!P0 VIADDMNMX R141, R211, -R3, UR39, PT ;  /* 0x00000027d38d8e46 */ /* 0x000fe2000b800903 */
[----:B------:R-:W-:Y:S02]  /*3940*/  IMAD.MOV.U32 R3, RZ, RZ, 0x38 ;  /* 0x00000038ff037424 */ /* 0x000fe400078e00ff */
[----:B------:R-:W-:Y:S01]  /*3950*/  FMUL.FTZ R140, R245, 1.4426950216293334961 ;  /* 0x3fb8aa3bf58c7820 */ /* 0x000fe20000410000 */
[-C--:B------:R-:W-:Y:S03]  /*3960*/  HMMA.16816.F32.BF16 R44, R168, R142.reuse, R44 ;  /* 0x0000008ea82c723c */ /* 0x080fe6000004182c */
[----:B---3--:R-:W-:Y:S02]  /*3970*/  @!P0 LOP3.LUT R0, R251, 0x6, RZ, 0xc0, !PT ;  /* 0x00000006fb008812 */ /* 0x008fe400078ec0ff */
[----:B------:R-:W-:Y:S02]  /*3980*/  FSEL R140, R140, RZ, P4 ;  /* 0x000000ff8c8c7208 */ /* 0x000fe40002000000 */
[----:B------:R-:W-:Y:S01]  /*3990*/  @!P0 LOP3.LUT R0, R0, 0x1c0, R252, 0xf8, !PT ;  /* 0x000001c000008812 */ /* 0x000fe200078ef8fc */
[C---:B------:R-:W-:Y:S04]  /*39a0*/  HMMA.16816.F32.BF16 R48, R160.reuse, R142, R48 ;  /* 0x0000008ea030723c */ /* 0x040fe80000041830 */
[----:B------:R-:W-:Y:S02]  /*39b0*/  @!P0 IMAD R0, R2, 0x80, R0 ;  /* 0x0000008002008824 */ /* 0x000fe400078e0200 */
[----:B------:R-:W-:Y:S02]  /*39c0*/  IMAD.MOV.U32 R2, RZ, RZ, 0x8 ;  /* 0x00000008ff027424 */ /* 0x000fe400078e00ff */
[-C--:B--2---:R-:W-:Y:S03]  /*39d0*/  HMMA.16816.F32.BF16 R52, R160, R136.reuse, R52 ;  /* 0x00000088a034723c */ /* 0x084fe60000041834 */
        /* <DEDUP_REMOVED lines=9> */
[----:B------:R-:W-:Y:S01]  /*3a70*/  FMUL.FTZ R138, R244, 1.4426950216293334961 ;  /* 0x3fb8aa3bf48a7820 */ /* 0x000fe20000410000 */
[----:B------:R-:W-:Y:S01]  /*3a80*/  @!P0 VIADDMNMX R3, R211, R2, UR39, PT ;  /* 0x00000027d3038e46 */ /* 0x000fe2000b800102 */
[----:B------:R-:W-:Y:S01]  /*3a90*/  FMUL.FTZ R2, R242, 1.4426950216293334961 ;  /* 0x3fb8aa3bf2027820 */ /* 0x000fe20000410000 */
[-C--:B------:R-:W-:Y:S08]  /*3aa0*/  HMMA.16816.F32.BF16 R4, R144, R148.reuse, R4 ;  /* 0x000000949004723c */ /* 0x080ff00000041804 */
[C---:B----4-:R-:W-:Y:S04]  /*3ab0*/  HMMA.16816.F32.BF16 R8, R132.reuse, R148, R8 ;  /* 0x000000948408723c */ /* 0x050fe80000041808 */
[----:B------:R-:W-:Y:S02]  /*3ac0*/  LEA R148, R177, UR4, 0x1 ;  /* 0x00000004b1947c11 */ /* 0x000fe4000f8e08ff */
[----:B------:R-:W-:Y:S02]  /*3ad0*/  LEA R149, R246, UR4, 0x1 ;  /* 0x00000004f6957c11 */ /* 0x000fe4000f8e08ff */
[-C--:B------:R-:W-:Y:S03]  /*3ae0*/  HMMA.16816.F32.BF16 R12, R132, R150.reuse, R12 ;  /* 0x00000096840c723c */ /* 0x080fe6000004180c */
[----:B------:R-:W-:Y:S01]  /*3af0*/  @!P0 FSEL R4, R4, -INF , !P5 ;  /* 0xff80000004048808 */ /* 0x000fe20006800000 */
[--C-:B------:R-:W-:Y:S01]  /*3b00*/  IMAD.IADD R156, R175, 0x1, R149.reuse ;  /* 0x00000001af9c7824 */ /* 0x100fe200078e0295 */
[-C--:B------:R-:W-:Y:S01]  /*3b10*/  @!P0 ISETP.GE.AND P5, PT, R0, R139.reuse, PT ;  /* 0x0000008b0000820c */ /* 0x080fe20003fa6270 */
[----:B------:R-:W-:Y:S01]  /*3b20*/  IMAD.IADD R173, R157, 0x1, R149 ;  /* 0x000000019dad7824 */ /* 0x000fe200078e0295 */
        /* <DEDUP_REMOVED lines=8> */
[----:B------:R-:W-:Y:S01]  /*3bb0*/  @!P0 FSEL R7, R7, -INF , !P5 ;  /* 0xff80000007078808 */ /* 0x000fe20006800000 */
[----:B------:R-:W-:Y:S01]  /*3bc0*/  VIADD R151, R152, 0x1c040 ;  /* 0x0001c04098977836 */ /* 0x000fe20000000000 */
[----:B------:R-:W-:Y:S01]  /*3bd0*/  FSEL R138, R138, RZ, P4 ;  /* 0x000000ff8a8a7208 */ /* 0x000fe20002000000 */
[----:B------:R-:W-:Y:S01]  /*3be0*/  IMAD.IADD R150, R148, 0x1, R175 ;  /* 0x0000000194967824 */ /* 0x000fe200078e02af */
        /* <DEDUP_REMOVED lines=16> */
[----:B------:R1:W2:Y:S01]  /*3cf0*/  MUFU.EX2 R230, R7 ;  /* 0x0000000700e67308 */ /* 0x0002a20000000800 */
[----:B------:R-:W-:Y:S02]  /*3d00*/  @!P0 FSEL R11, R11, -INF , !P4 ;  /* 0xff8000000b0b8808 */ /* 0x000fe40006000000 */
[----:B------:R-:W-:Y:S03]  /*3d10*/  @!P0 FSEL R10, R10, -INF , !P5 ;  /* 0xff8000000a0a8808 */ /* 0x000fe60006800000 */
[--C-:B------:R-:W-:Y:S04]  /*3d20*/  FFMA.FTZ R11, R11, UR8, -R2.reuse ;  /* 0x000000080b0b7c23 */ /* 0x100fe80008010802 */
[----:B------:R3:W-:Y:S01]  /*3d30*/  MUFU.EX2 R210, R9 ;  /* 0x0000000900d27308 */ /* 0x0007e20000000800 */
[----:B------:R-:W-:Y:S09]  /*3d40*/  FFMA.FTZ R10, R10, UR8, -R2 ;  /* 0x000000080a0a7c23 */ /* 0x000ff20008010802 */
[----:B------:R4:W-:Y:S01]  /*3d50*/  MUFU.EX2 R212, R8 ;  /* 0x0000000800d47308 */ /* 0x0009e20000000800 */
[----:B-1----:R-:W1:Y:S09]  /*3d60*/  LDSM.16.M88.4 R4, [R174+0xc800] ;  /* 0x00c80000ae04783b */ /* 0x002e720000000200 */
[----:B------:R-:W-:Y:S01]  /*3d70*/  MUFU.EX2 R216, R10 ;  /* 0x0000000a00d87308 */ /* 0x000fe20000000800 */
[C---:B---3--:R-:W-:Y:S05]  /*3d80*/  @!P0 VIADD R9, R0.reuse, 0x8 ;  /* 0x0000000800098836 */ /* 0x048fea0000000000 */
[-C--:B------:R-:W-:Y:S04]  /*3d90*/  @!P0 ISETP.GE.AND P4, PT, R9, R137.reuse, PT ;  /* 0x000000890900820c */ /* 0x080fe80003f86270 */
[----:B------:R3:W-:Y:S01]  /*3da0*/  MUFU.EX2 R215, R11 ;  /* 0x0000000b00d77308 */ /* 0x0007e20000000800 */
[----:B----4-:R-:W-:Y:S01]  /*3db0*/  @!P0 VIADD R8, R0, 0x9 ;  /* 0x0000000900088836 */ /* 0x010fe20000000000 */
        /* <DEDUP_REMOVED lines=55> */
[----:B------:R-:W4:Y:S01]  /*4130*/  MUFU.EX2 R236, R21 ;  /* 0x0000001500ec7308 */ /* 0x000f220000000800 */
[--C-:B------:R-:W-:Y:S01]  /*4140*/  FFMA.FTZ R24, R24, UR8, -R136.reuse ;  /* 0x0000000818187c23 */ /* 0x100fe20008010888 */
[----:B------:R-:W-:Y:S02]  /*4150*/  @!P0 FSEL R25, R25, -INF , !P4 ;  /* 0xff80000019198808 */ /* 0x000fe40006000000 */
[-C--:B------:R-:W-:Y:S06]  /*4160*/  @!P0 ISETP.GE.AND P4, PT, R9, R3.reuse, PT ;  /* 0x000000030900820c */ /* 0x080fec0003f86270 */
[----:B------:R-:W-:Y:S01]  /*4170*/  MUFU.EX2 R194, R22 ;  /* 0x0000001600c27308 */ /* 0x000fe20000000800 */
[----:B------:R-:W-:Y:S01]  /*4180*/  @!P0 FSEL R26, R26, -INF , !P4 ;  /* 0xff8000001a1a8808 */ /* 0x000fe20006000000 */
[----:B------:R-:W-:Y:S01]  /*4190*/  FFMA.FTZ R25, R25, UR8, -R136 ;  /* 0x0000000819197c23 */ /* 0x000fe20008010888 */
[----:B------:R-:W-:Y:S02]  /*41a0*/  @!P0 ISETP.GE.AND P4, PT, R8, R3, PT ;  /* 0x000000030800820c */ /* 0x000fe40003f86270 */
[----:B---3--:R-:W3:Y:S01]  /*41b0*/  LDSM.16.M88.4 R8, [R174+0xd000] ;  /* 0x00d00000ae08783b */ /* 0x008ee20000000200 */
[--C-:B------:R-:W-:Y:S01]  /*41c0*/  FFMA.FTZ R26, R26, UR8, -R2.reuse ;  /* 0x000000081a1a7c23 */ /* 0x100fe20008010802 */
[----:B------:R-:W-:Y:S03]  /*41d0*/  @!P0 FSEL R27, R27, -INF , !P4 ;  /* 0xff8000001b1b8808 */ /* 0x000fe60006000000 */
[----:B------:R-:W-:Y:S01]  /*41e0*/  MUFU.EX2 R203, R24 ;  /* 0x0000001800cb7308 */ /* 0x000fe20000000800 */
[-C--:B------:R-:W-:Y:S01]  /*41f0*/  @!P0 ISETP.GE.AND P4, PT, R5, R137.reuse, PT ;  /* 0x000000890500820c */ /* 0x080fe20003f86270 */
[----:B------:R-:W-:Y:S03]  /*4200*/  FFMA.FTZ R27, R27, UR8, -R2 ;  /* 0x000000081b1b7c23 */ /* 0x000fe60008010802 */
        /* <DEDUP_REMOVED lines=22> */
[----:B------:R-:W-:Y:S03]  /*4370*/  @!P0 VIADD R5, R0, 0x20 ;  /* 0x0000002000058836 */ /* 0x000fe60000000000 */
[----:B------:R-:W-:Y:S01]  /*4380*/  MUFU.EX2 R235, R32 ;  /* 0x0000002000eb7308 */ /* 0x000fe20000000800 */
[----:B------:R-:W-:Y:S01]  /*4390*/  FFMA.FTZ R33, R33, UR8, -R140 ;  /* 0x0000000821217c23 */ /* 0x000fe2000801088c */
        /* <DEDUP_REMOVED lines=15> */
[----:B------:R-:W-:Y:S03]  /*4490*/  @!P0 ISETP.GE.AND P4, PT, R4, R141, PT ;  /* 0x0000008d0400820c */ /* 0x000fe60003f86270 */
[----:B------:R-:W-:Y:S01]  /*44a0*/  MUFU.EX2 R199, R28 ;  /* 0x0000001c00c77308 */ /* 0x000fe20000000800 */
[--C-:B------:R-:W-:Y:S01]  /*44b0*/  FFMA.FTZ R36, R36, UR8, -R140.reuse ;  /* 0x0000000824247c23 */ /* 0x100fe2000801088c */
[----:B------:R-:W-:Y:S02]  /*44c0*/  @!P0 FSEL R37, R37, -INF , !P4 ;  /* 0xff80000025258808 */ /* 0x000fe40006000000 */
[-C--:B------:R-:W-:Y:S06]  /*44d0*/  @!P0 ISETP.GE.AND P4, PT, R5, R139.reuse, PT ;  /* 0x0000008b0500820c */ /* 0x080fec0003f86270 */
[----:B------:R-:W3:Y:S01]  /*44e0*/  MUFU.EX2 R187, R35 ;  /* 0x0000002300bb7308 */ /* 0x000ee20000000800 */
        /* <DEDUP_REMOVED lines=18> */
[----:B------:R2:W1:Y:S01]  /*4610*/  LDSM.16.M88.4 R4, [R174+0xd800] ;  /* 0x00d80000ae04783b */ /* 0x0004620000000200 */
        /* <DEDUP_REMOVED lines=14> */
[----:B------:R-:W-:Y:S01]  /*4700*/  @!P0 ISETP.GE.AND P4, PT, R8, R3, PT ;  /* 0x000000030800820c */ /* 0x000fe20003f86270 */
[----:B--2---:R-:W-:Y:S02]  /*4710*/  IMAD.IADD R174, R175, 0x1, R173 ;  /* 0x00000001afae7824 */ /* 0x004fe400078e02ad */
        /* <DEDUP_REMOVED lines=10> */
[-C--:B-1----:R-:W-:Y:S03]  /*47c0*/  HMMA.16816.F32.BF16 R52, R144, R4.reuse, R52 ;  /* 0x000000049034723c */ /* 0x082fe60000041834 */
[-C--:B------:R-:W-:Y:S01]  /*47d0*/  @!P0 ISETP.GE.AND P4, PT, R9, R139.reuse, PT ;  /* 0x0000008b0900820c */ /* 0x080fe20003f86270 */
[----:B------:R-:W-:Y:S03]  /*47e0*/  FFMA.FTZ R49, R49, UR8, -R140 ;  /* 0x0000000831317c23 */ /* 0x000fe6000801088c */
[----:B------:R-:W-:Y:S01]  /*47f0*/  MUFU.EX2 R226, R48 ;  /* 0x0000003000e27308 */ /* 0x000fe20000000800 */
[----:B------:R-:W-:Y:S01]  /*4800*/  @!P0 VIADD R9, R0, 0x31 ;  /* 0x0000003100098836 */ /* 0x000fe20000000000 */
[----:B------:R-:W-:Y:S01]  /*4810*/  @!P0 FSEL R50, R50, -INF , !P4 ;  /* 0xff80000032328808 */ /* 0x000fe20006000000 */
[C---:B------:R-:W-:Y:S04]  /*4820*/  HMMA.16816.F32.BF16 R56, R132.reuse, R4, R56 ;  /* 0x000000048438723c */ /* 0x040fe80000041838 */
[----:B------:R-:W-:Y:S01]  /*4830*/  @!P0 ISETP.GE.AND P4, PT, R8, R139, PT ;  /* 0x0000008b0800820c */ /* 0x000fe20003f86270 */
[----:B------:R-:W-:Y:S01]  /*4840*/  @!P0 VIADD R8, R0, 0x30 ;  /* 0x0000003000088836 */ /* 0x000fe20000000000 */
[----:B------:R-:W-:Y:S01]  /*4850*/  @!P0 ISETP.GE.AND P5, PT, R9, R137, PT ;  /* 0x000000890900820c */ /* 0x000fe20003fa6270 */
[--C-:B------:R-:W-:Y:S01]  /*4860*/  FFMA.FTZ R50, R50, UR8, -R138.reuse ;  /* 0x0000000832327c23 */ /* 0x100fe2000801088a */
[-C--:B------:R-:W-:Y:S01]  /*4870*/  HMMA.16816.F32.BF16 R60, R132, R6.reuse, R60 ;  /* 0x00000006843c723c */ /* 0x080fe2000004183c */
[----:B------:R-:W-:Y:S02]  /*4880*/  MUFU.EX2 R225, R49 ;  /* 0x0000003100e17308 */ /* 0x000fe40000000800 */
[----:B------:R-:W-:Y:S01]  /*4890*/  @!P0 FSEL R51, R51, -INF , !P4 ;  /* 0xff80000033338808 */ /* 0x000fe20006000000 */
[----:B------:R-:W-:Y:S01]  /*48a0*/  VIADD R4, R152, 0x1c000 ;  /* 0x0001c00098047836 */ /* 0x000fe20000000000 */
[C---:B------:R-:W-:Y:S02]  /*48b0*/  @!P0 ISETP.GE.AND P4, PT, R8.reuse, R141, PT ;  /* 0x0000008d0800820c */ /* 0x040fe40003f86270 */
[----:B------:R-:W-:Y:S01]  /*48c0*/  @!P0 ISETP.GE.AND P6, PT, R8, R137, PT ;  /* 0x000000890800820c */ /* 0x000fe20003fc6270 */
[----:B------:R-:W-:Y:S03]  /*48d0*/  HMMA.16816.F32.BF16 R64, R144, R6, R64 ;  /* 0x000000069040723c */ /* 0x000fe60000041840 */
        /* <DEDUP_REMOVED lines=12> */
[--C-:B------:R-:W-:Y:S01]  /*49a0*/  FFMA.FTZ R52, R52, UR8, -R140.reuse ;  /* 0x0000000834347c23 */ /* 0x100fe2000801088c */
[----:B------:R-:W-:Y:S01]  /*49b0*/  @!P0 FSEL R54, R54, -INF , !P4 ;  /* 0xff80000036368808 */ /* 0x000fe20006000000 */
[----:B------:R-:W-:Y:S01]  /*49c0*/  FFMA.FTZ R53, R53, UR8, -R140 ;  /* 0x0000000835357c23 */ /* 0x000fe2000801088c */
        /* <DEDUP_REMOVED lines=12> */
[----:B------:R-:W-:Y:S01]  /*4a90*/  @!P0 ISETP.GE.AND P4, PT, R0, R137, PT ;  /* 0x000000890000820c */ /* 0x000fe20003f86270 */
[----:B------:R-:W-:Y:S01]  /*4aa0*/  IMAD.IADD R153, R250, 0x1, R151 ;  /* 0x00000001fa997824 */ /* 0x000fe200078e0297 */
[----:B------:R-:W-:Y:S01]  /*4ab0*/  @!P0 ISETP.GE.AND P5, PT, R0, R141, PT ;  /* 0x0000008d0000820c */ /* 0x000fe20003fa6270 */
[----:B------:R-:W-:Y:S01]  /*4ac0*/  FFMA.FTZ R58, R58, UR8, -R2 ;  /* 0x000000083a3a7c23 */ /* 0x000fe20008010802 */
[----:B------:R-:W-:Y:S01]  /*4ad0*/  @!P0 ISETP.GE.AND P6, PT, R9, R3, PT ;  /* 0x000000030900820c */ /* 0x000fe20003fc6270 */
[----:B------:R-:W-:Y:S01]  /*4ae0*/  IMAD.IADD R155, R248, 0x1, R153 ;  /* 0x00000001f89b7824 */ /* 0x000fe200078e0299 */
[----:B------:R-:W-:Y:S03]  /*4af0*/  @!P0 FSEL R61, R61, -INF , !P4 ;  /* 0xff8000003d3d8808 */ /* 0x000fe60006000000 */
[----:B------:R-:W-:Y:S01]  /*4b00*/  MUFU.EX2 R200, R43 ;  /* 0x0000002b00c87308 */ /* 0x000fe20000000800 */
[----:B------:R-:W-:Y:S01]  /*4b10*/  @!P0 FSEL R65, R65, -INF , !P5 ;  /* 0xff80000041418808 */ /* 0x000fe20006800000 */
[--C-:B------:R-:W-:Y:S01]  /*4b20*/  FFMA.FTZ R60, R60, UR8, -R136.reuse ;  /* 0x000000083c3c7c23 */ /* 0x100fe20008010888 */
[----:B------:R-:W-:Y:S01]  /*4b30*/  @!P0 FSEL R59, R59, -INF , !P6 ;  /* 0xff8000003b3b8808 */ /* 0x000fe20007000000 */
[----:B------:R-:W-:Y:S01]  /*4b40*/  FFMA.FTZ R136, R61, UR8, -R136 ;  /* 0x000000083d887c23 */ /* 0x000fe20008010888 */
[C---:B------:R-:W-:Y:S02]  /*4b50*/  @!P0 ISETP.GE.AND P6, PT, R4.reuse, R141, PT ;  /* 0x0000008d0400820c */ /* 0x040fe40003fc6270 */
        /* <DEDUP_REMOVED lines=10> */
[----:B------:R-:W-:Y:S01]  /*4c00*/  F2FP.BF16.F32.PACK_AB R3, R197, R227 ;  /* 0x000000e3c503723e */ /* 0x000fe200000010ff */
        /* <DEDUP_REMOVED lines=16> */
[----:B-1----:R-:W-:Y:S07]  /*4d10*/  F2FP.BF16.F32.PACK_AB R4, R228, R229 ;  /* 0x000000e5e404723e */ /* 0x002fee00000010ff */
[----:B------:R-:W-:Y:S01]  /*4d20*/  MUFU.EX2 R224, R52 ;  /* 0x0000003400e07308 */ /* 0x000fe20000000800 */
[----:B--2---:R-:W-:Y:S01]  /*4d30*/  F2FP.BF16.F32.PACK_AB R5, R210, R212 ;  /* 0x000000d4d205723e */ /* 0x004fe200000010ff */
        /* <DEDUP_REMOVED lines=8> */
[----:B--2---:R-:W-:Y:S03]  /*4dc0*/  F2FP.BF16.F32.PACK_AB R5, R208, R209 ;  /* 0x000000d1d005723e */ /* 0x004fe600000010ff */
        /* <DEDUP_REMOVED lines=8> */
[----:B---3--:R-:W-:Y:S09]  /*4e50*/  F2FP.BF16.F32.PACK_AB R4, R187, R188 ;  /* 0x000000bcbb04723e */ /* 0x008ff200000010ff */
[----:B------:R-:W-:Y:S01]  /*4e60*/  MUFU.EX2 R161, R138 ;  /* 0x0000008a00a17308 */ /* 0x000fe20000000800 */
[----:B-1----:R-:W-:Y:S01]  /*4e70*/  F2FP.BF16.F32.PACK_AB R5, R234, R235 ;  /* 0x000000ebea05723e */ /* 0x002fe200000010ff */
[----:B------:R1:W-:Y:S01]  /*4e80*/  STS [R158+0x1c400], R4 ;  /* 0x01c400049e007388 */ /* 0x0003e20000000800 */
[----:B--2---:R-:W-:Y:S03]  /*4e90*/  F2FP.BF16.F32.PACK_AB R3, R202, R203 ;  /* 0x000000cbca03723e */ /* 0x004fe600000010ff */
[----:B------:R2:W-:Y:S04]  /*4ea0*/  STS [R158+0x1c000], R5 ;  /* 0x01c000059e007388 */ /* 0x0005e80000000800 */
[----:B------:R3:W-:Y:S01]  /*4eb0*/  MUFU.EX2 R169, R2 ;  /* 0x0000000200a97308 */ /* 0x0007e20000000800 */
[----:B----4-:R-:W-:Y:S01]  /*4ec0*/  F2FP.BF16.F32.PACK_AB R0, R206, R207 ;  /* 0x000000cfce00723e */ /* 0x010fe200000010ff */
[----:B------:R4:W-:Y:S04]  /*4ed0*/  STS [R154+0x1e000], R3 ;  /* 0x01e000039a007388 */ /* 0x0009e80000000800 */
[----:B------:R4:W-:Y:S04]  /*4ee0*/  STS [R154+0x1e400], R0 ;  /* 0x01e400009a007388 */ /* 0x0009e80000000800 */
[----:B------:R-:W-:Y:S10]  /*4ef0*/  MUFU.EX2 R182, R56 ;  /* 0x0000003800b67308 */ /* 0x000ff40000000800 */
[----:B------:R-:W4:Y:S01]  /*4f00*/  MUFU.EX2 R181, R57 ;  /* 0x0000003900b57308 */ /* 0x000f220000000800 */
[----:B---3--:R-:W-:Y:S02]  /*4f10*/  F2FP.BF16.F32.PACK_AB R2, R221, R222 ;  /* 0x000000dedd02723e */ /* 0x008fe400000010ff */
[----:B-1----:R-:W-:Y:S02]  /*4f20*/  F2FP.BF16.F32.PACK_AB R4, R204, R205 ;  /* 0x000000cdcc04723e */ /* 0x002fe400000010ff */
[----:B--2---:R-:W-:Y:S03]  /*4f30*/  F2FP.BF16.F32.PACK_AB R5, R198, R199 ;  /* 0x000000c7c605723e */ /* 0x004fe600000010ff */
[----:B------:R1:W-:Y:S02]  /*4f40*/  STS [R158+0x1e400], R4 ;  /* 0x01e400049e007388 */ /* 0x0003e40000000800 */
[----:B------:R-:W-:Y:S01]  /*4f50*/  MUFU.EX2 R184, R58 ;  /* 0x0000003a00b87308 */ /* 0x000fe20000000800 */
[----:B----4-:R-:W-:Y:S01]  /*4f60*/  F2FP.BF16.F32.PACK_AB R3, R231, R232 ;  /* 0x000000e8e703723e */ /* 0x010fe200000010ff */
[----:B------:R2:W-:Y:S01]  /*4f70*/  STS [R158+0x1e000], R5 ;  /* 0x01e000059e007388 */ /* 0x0005e20000000800 */
[----:B------:R-:W-:Y:S03]  /*4f80*/  F2FP.BF16.F32.PACK_AB R0, R185, R186 ;  /* 0x000000bab900723e */ /* 0x000fe600000010ff */
[----:B------:R3:W-:Y:S04]  /*4f90*/  STS [R151], R3 ;  /* 0x0000000397007388 */ /* 0x0007e80000000800 */
[----:B------:R-:W-:Y:S01]  /*4fa0*/  MUFU.EX2 R183, R59 ;  /* 0x0000003b00b77308 */ /* 0x000fe20000000800 */
[----:B------:R4:W-:Y:S09]  /*4fb0*/  STS [R151+0x400], R0 ;  /* 0x0004000097007388 */ /* 0x0009f20000000800 */
[----:B------:R-:W-:Y:S01]  /*4fc0*/  MUFU.EX2 R168, R60 ;  /* 0x0000003c00a87308 */ /* 0x000fe20000000800 */
[----:B-1----:R-:W-:Y:S09]  /*4fd0*/  F2FP.BF16.F32.PACK_AB R4, R191, R192 ;  /* 0x000000c0bf04723e */ /* 0x002ff200000010ff */
[----:B------:R-:W1:Y:S01]  /*4fe0*/  MUFU.EX2 R167, R136 ;  /* 0x0000008800a77308 */ /* 0x000e620000000800 */
[----:B--2---:R-:W-:Y:S02]  /*4ff0*/  F2FP.BF16.F32.PACK_AB R5, R225, R226 ;  /* 0x000000e2e105723e */ /* 0x004fe400000010ff */
[----:B---3--:R-:W-:Y:S07]  /*5000*/  F2FP.BF16.F32.PACK_AB R3, R171, R180 ;  /* 0x000000b4ab03723e */ /* 0x008fee00000010ff */
[----:B------:R-:W2:Y:S01]  /*5010*/  MUFU.EX2 R170, R62 ;  /* 0x0000003e00aa7308 */ /* 0x000ea20000000800 */
[----:B----4-:R-:W-:Y:S05]  /*5020*/  IMAD.IADD R0, R248, 0x1, R151 ;  /* 0x00000001f8007824 */ /* 0x010fea00078e0297 */
[----:B------:R3:W-:Y:S04]  /*5030*/  STS [R0], R5 ;  /* 0x0000000500007388 */ /* 0x0007e80000000800 */
[----:B------:R4:W-:Y:S04]  /*5040*/  STS [R0+0x400], R3 ;  /* 0x0004000300007388 */ /* 0x0009e80000000800 */
[----:B------:R1:W-:Y:S01]  /*5050*/  STS [R151+0x2000], R4 ;  /* 0x0020000497007388 */ /* 0x0003e20000000800 */
[----:B---3--:R-:W-:Y:S02]  /*5060*/  F2FP.BF16.F32.PACK_AB R5, R200, R201 ;  /* 0x000000c9c805723e */ /* 0x008fe400000010ff */
[----:B----4-:R-:W-:Y:S03]  /*5070*/  F2FP.BF16.F32.PACK_AB R3, R195, R196 ;  /* 0x000000c4c303723e */ /* 0x010fe600000010ff */
[----:B------:R3:W-:Y:S01]  /*5080*/  STS [R151+0x2400], R5 ;  /* 0x0024000597007388 */ /* 0x0007e20000000800 */
[----:B-1----:R-:W-:Y:S03]  /*5090*/  F2FP.BF16.F32.PACK_AB R4, R189, R190 ;  /* 0x000000bebd04723e */ /* 0x002fe600000010ff */
[----:B------:R1:W-:Y:S04]  /*50a0*/  STS [R0+0x2400], R3 ;  /* 0x0024000300007388 */ /* 0x0003e80000000800 */
[----:B------:R4:W-:Y:S01]  /*50b0*/  STS [R0+0x2000], R4 ;  /* 0x0020000400007388 */ /* 0x0009e20000000800 */
[----:B---3--:R-:W-:Y:S02]  /*50c0*/  F2FP.BF16.F32.PACK_AB R5, R223, R224 ;  /* 0x000000e0df05723e */ /* 0x008fe400000010ff */
[----:B-1----:R-:W-:Y:S03]  /*50d0*/  F2FP.BF16.F32.PACK_AB R3, R181, R182 ;  /* 0x000000b6b503723e */ /* 0x002fe600000010ff */
[----:B------:R-:W-:Y:S01]  /*50e0*/  STS [R153], R5 ;  /* 0x0000000599007388 */ /* 0x000fe20000000800 */
[----:B----4-:R-:W-:Y:S02]  /*50f0*/  F2FP.BF16.F32.PACK_AB R4, R165, R166 ;  /* 0x000000a6a504723e */ /* 0x010fe400000010ff */
[----:B------:R-:W-:Y:S03]  /*5100*/  F2FP.BF16.F32.PACK_AB R0, R161, R162 ;  /* 0x000000a2a100723e */ /* 0x000fe600000010ff */
[----:B------:R-:W-:Y:S04]  /*5110*/  STS [R153+0x400], R4 ;  /* 0x0004000499007388 */ /* 0x000fe80000000800 */
[----:B------:R1:W-:Y:S04]  /*5120*/  STS [R155], R2 ;  /* 0x000000029b007388 */ /* 0x0003e80000000800 */
[----:B------:R2:W-:Y:S04]  /*5130*/  STS [R155+0x400], R0 ;  /* 0x000400009b007388 */ /* 0x0005e80000000800 */
[----:B------:R3:W-:Y:S01]  /*5140*/  STS [R153+0x2000], R3 ;  /* 0x0020000399007388 */ /* 0x0007e20000000800 */
[----:B-1----:R-:W-:Y:S02]  /*5150*/  F2FP.BF16.F32.PACK_AB R2, R167, R168 ;  /* 0x000000a8a702723e */ /* 0x002fe400000010ff */
[----:B--2---:R-:W-:Y:S02]  /*5160*/  F2FP.BF16.F32.PACK_AB R0, R169, R170 ;  /* 0x000000aaa900723e */ /* 0x004fe400000010ff */
[----:B---3--:R-:W-:Y:S05]  /*5170*/  F2FP.BF16.F32.PACK_AB R3, R183, R184 ;  /* 0x000000b8b703723e */ /* 0x008fea00000010ff */
[----:B------:R1:W-:Y:S04]  /*5180*/  STS [R153+0x2400], R3 ;  /* 0x0024000399007388 */ /* 0x0003e80000000800 */
[----:B------:R2:W-:Y:S04]  /*5190*/  STS [R155+0x2000], R2 ;  /* 0x002000029b007388 */ /* 0x0005e80000000800 */
[----:B------:R-:W-:Y:S04]  /*51a0*/  STS [R155+0x2400], R0 ;  /* 0x002400009b007388 */ /* 0x000fe80000000800 */
[----:B------:R-:W-:Y:S08]  /*51b0*/  LDSM.16.M88.4 R64, [R148+0x8000] ;  /* 0x008000009440783b */ /* 0x000ff00000000200 */
[----:B------:R-:W3:Y:S01]  /*51c0*/  LDSM.16.M88.4 R16, [R149+0x10000] ;  /* 0x010000009510783b */ /* 0x000ee20000000200 */
[----:B-1----:R-:W-:Y:S07]  /*51d0*/  IMAD.U32 R3, RZ, RZ, UR13 ;  /* 0x0000000dff037e24 */ /* 0x002fee000f8e00ff */
[----:B------:R-:W1:Y:S01]  /*51e0*/  LDSM.16.M88.4 R60, [R148+0xa000] ;  /* 0x00a00000943c783b */ /* 0x000e620000000200 */
[----:B--2---:R-:W-:Y:S05]  /*51f0*/  IMAD.U32 R2, RZ, RZ, UR12 ;  /* 0x0000000cff027e24 */ /* 0x004fea000f8e00ff */
[C---:B------:R-:W-:Y:S02]  /*5200*/  LEA R2, P0, R233.reuse, R2, 0x2 ;  /* 0x00000002e9027211 */ /* 0x040fe400078010ff */
[----:B------:R-:W2:Y:S02]  /*5210*/  LDSM.16.M88.4 R32, [R149+0x10800] ;  /* 0x010800009520783b */ /* 0x000ea40000000200 */
[----:B------:R-:W-:Y:S06]  /*5220*/  LEA.HI.X R3, R233, R3, RZ, 0x2, P0 ;  /* 0x00000003e9037211 */ /* 0x000fec00000f14ff */
[----:B------:R-:W4:Y:S08]  /*5230*/  LDSM.16.M88.4 R48, [R149+0x11000] ;  /* 0x011000009530783b */ /* 0x000f300000000200 */
[----:B------:R-:W4:Y:S01]  /*5240*/  LDSM.16.M88.4 R132, [R149+0x11800] ;  /* 0x011800009584783b */ /* 0x000f220000000200 */
[-C--:B---3--:R-:W-:Y:S07]  /*5250*/  HMMA.16816.F32.BF16 R4, R64, R16.reuse, RZ ;  /* 0x000000104004723c */ /* 0x088fee00000418ff */
[----:B------:R-:W-:Y:S01]  /*5260*/  LDSM.16.M88.4 R136, [R150+0x8000] ;  /* 0x008000009688783b */ /* 0x000fe20000000200 */
[C---:B-1----:R-:W-:Y:S07]  /*5270*/  HMMA.16816.F32.BF16 R8, R60.reuse, R16, RZ ;  /* 0x000000103c08723c */ /* 0x042fee00000418ff */
[----:B------:R-:W1:Y:S01]  /*5280*/  LDSM.16.M88.4 R140, [R156+0x10000] ;  /* 0x010000009c8c783b */ /* 0x000e620000000200 */
[-C--:B------:R-:W-:Y:S07]  /*5290*/  HMMA.16816.F32.BF16 R12, R60, R18.reuse, RZ ;  /* 0x000000123c0c723c */ /* 0x080fee00000418ff */
[----:B------:R-:W3:Y:S01]  /*52a0*/  LDSM.16.M88.4 R144, [R150+0xa000] ;  /* 0x00a000009690783b */ /* 0x000ee20000000200 */
[C---:B------:R-:W-:Y:S08]  /*52b0*/  HMMA.16816.F32.BF16 R16, R64.reuse, R18, RZ ;  /* 0x000000124010723c */ /* 0x040ff000000418ff */
[-C--:B--2---:R-:W-:Y:S08]  /*52c0*/  HMMA.16816.F32.BF16 R20, R64, R32.reuse, RZ ;  /* 0x000000204014723c */ /* 0x084ff000000418ff */
        /* <DEDUP_REMOVED lines=13> */
[C---:B---3--:R-:W-:Y:S08]  /*53a0*/  HMMA.16816.F32.BF16 R8, R144.reuse, R140, R8 ;  /* 0x0000008c9008723c */ /* 0x048ff00000041808 */
        /* <DEDUP_REMOVED lines=11> */
[C---:B------:R-:W-:Y:S08]  /*5460*/  HMMA.16816.F32.BF16 R48, R136.reuse, R142, R48 ;  /* 0x0000008e8830723c */ /* 0x040ff00000041830 */
[-C--:B--2---:R-:W-:Y:S08]  /*5470*/  HMMA.16816.F32.BF16 R52, R136, R132.reuse, R52 ;  /* 0x000000848834723c */ /* 0x084ff00000041834 */
[C---:B------:R-:W-:Y:S08]  /*5480*/  HMMA.16816.F32.BF16 R56, R144.reuse, R132, R56 ;  /* 0x000000849038723c */ /* 0x040ff00000041838 */
[-C--:B------:R-:W-:Y:S01]  /*5490*/  HMMA.16816.F32.BF16 R60, R144, R134.reuse, R60 ;  /* 0x00000086903c723c */ /* 0x080fe2000004183c */
[----:B------:R-:W2:Y:S02]  /*54a0*/  LDG.E R146, desc[UR32][R2.64] ;  /* 0x0000002002927981 */ /* 0x000ea4000c1e1900 */
[----:B------:R-:W-:Y:S04]  /*54b0*/  IMAD.IADD R144, R148, 0x1, R157 ;  /* 0x0000000194907824 */ /* 0x000fe800078e029d */
[----:B------:R-:W-:Y:S01]  /*54c0*/  IMAD.IADD R145, R175, 0x1, R144 ;  /* 0x00000001af917824 */ /* 0x000fe200078e0290 */
[----:B------:R-:W-:Y:S01]  /*54d0*/  HMMA.16816.F32.BF16 R64, R136, R134, R64 ;  /* 0x000000868840723c */ /* 0x000fe20000041840 */
[----:B------:R-:W-:Y:S08]  /*54e0*/  LDSM.16.M88.4 R140, [R144+0x8000] ;  /* 0x00800000908c783b */ /* 0x000ff00000000200 */
[----:B------:R-:W1:Y:S08]  /*54f0*/  LDSM.16.M88.4 R132, [R173+0x10000] ;  /* 0x01000000ad84783b */ /* 0x000e700000000200 */
[----:B------:R-:W3:Y:S01]  /*5500*/  LDSM.16.M88.4 R136, [R144+0xa000] ;  /* 0x00a000009088783b */ /* 0x000ee20000000200 */
[-C--:B-1----:R-:W-:Y:S08]  /*5510*/  HMMA.16816.F32.BF16 R4, R140, R132.reuse, R4 ;  /* 0x000000848c04723c */ /* 0x082ff00000041804 */
[C---:B---3--:R-:W-:Y:S08]  /*5520*/  HMMA.16816.F32.BF16 R8, R136.reuse, R132, R8 ;  /* 0x000000848808723c */ /* 0x048ff00000041808 */
        /* <DEDUP_REMOVED lines=15> */
[-C--:B------:R-:W-:Y:S01]  /*5620*/  HMMA.16816.F32.BF16 R60, R136, R134.reuse, R60 ;  /* 0x00000086883c723c */ /* 0x080fe2000004183c */
[----:B------:R-:W-:Y:S07]  /*5630*/  LDSM.16.M88.4 R136, [R174+0x10000] ;  /* 0x01000000ae88783b */ /* 0x000fee0000000200 */
[----:B------:R-:W-:Y:S01]  /*5640*/  HMMA.16816.F32.BF16 R64, R140, R134, R64 ;  /* 0x000000868c40723c */ /* 0x000fe20000041840 */
[----:B------:R-:W3:Y:S04]  /*5650*/  LDG.E R142, desc[UR32][R2.64+0x20] ;  /* 0x00002020028e7981 */ /* 0x000ee8000c1e1900 */
[----:B------:R-:W1:Y:S08]  /*5660*/  LDSM.16.M88.4 R132, [R145+0x8000] ;  /* 0x008000009184783b */ /* 0x000e700000000200 */
[----:B------:R-:W5:Y:S04]  /*5670*/  LDG.E R141, desc[UR32][R2.64+0x100] ;  /* 0x00010020028d7981 */ /* 0x000f68000c1e1900 */
[----:B------:R4:W5:Y:S02]  /*5680*/  LDG.E R140, desc[UR32][R2.64+0x120] ;  /* 0x00012020028c7981 */ /* 0x000964000c1e1900 */
[--C-:B----4-:R-:W-:Y:S02]  /*5690*/  SHF.R.U32.HI R3, RZ, 0x4, R179.reuse ;  /* 0x00000004ff037819 */ /* 0x110fe400000116b3 */
[----:B------:R-:W-:Y:S01]  /*56a0*/  SHF.R.U32.HI R2, RZ, 0x1, R179 ;  /* 0x00000001ff027819 */ /* 0x000fe200000116b3 */
[-C--:B-1----:R-:W-:Y:S11]  /*56b0*/  HMMA.16816.F32.BF16 R4, R132, R136.reuse, R4 ;  /* 0x000000888404723c */ /* 0x082ff60000041804 */
[----:B------:R-:W-:Y:S08]  /*56c0*/  @!UPT UIADD3 URZ, UPT, UPT, URZ, URZ, URZ ;  /* 0x000000fffffff290 */ /* 0x000ff0000fffe0ff */
[C---:B--2---:R-:W-:Y:S01]  /*56d0*/  FADD.FTZ R4, -R146.reuse, R4 ;  /* 0x0000000492047221 */ /* 0x044fe20000010100 */
[----:B------:R-:W-:Y:S03]  /*56e0*/  FADD.FTZ R5, -R146, R5 ;  /* 0x0000000592057221 */ /* 0x000fe60000010100 */
[----:B------:R-:W-:Y:S01]  /*56f0*/  FMUL.FTZ R164, R164, R4 ;  /* 0x00000004a4a47220 */ /* 0x000fe20000410000 */
[----:B------:R-:W-:Y:S01]  /*5700*/  FMUL.FTZ R163, R163, R5 ;  /* 0x00000005a3a37220 */ /* 0x000fe20000410000 */
[C---:B---3--:R-:W-:Y:S01]  /*5710*/  FADD.FTZ R6, -R142.reuse, R6 ;  /* 0x000000068e067221 */ /* 0x048fe20000010100 */
[----:B------:R-:W-:Y:S03]  /*5720*/  FADD.FTZ R7, -R142, R7 ;  /* 0x000000078e077221 */ /* 0x000fe60000010100 */
[----:B------:R-:W-:Y:S01]  /*5730*/  FMUL.FTZ R160, R160, R6 ;  /* 0x00000006a0a07220 */ /* 0x000fe20000410000 */
[----:B------:R-:W-:Y:S02]  /*5740*/  FMUL.FTZ R147, R230, R7 ;  /* 0x00000007e6937220 */ /* 0x000fe40000410000 */
[----:B------:R-:W1:Y:S02]  /*5750*/  LDSM.16.M88.4 R4, [R145+0xa000] ;  /* 0x00a000009104783b */ /* 0x000e640000000200 */
[C---:B-1----:R-:W-:Y:S08]  /*5760*/  HMMA.16816.F32.BF16 R8, R4.reuse, R136, R8 ;  /* 0x000000880408723c */ /* 0x042ff00000041808 */
[-C--:B------:R-:W-:Y:S08]  /*5770*/  HMMA.16816.F32.BF16 R12, R4, R138.reuse, R12 ;  /* 0x0000008a040c723c */ /* 0x080ff0000004180c */
[C---:B------:R-:W-:Y:S01]  /*5780*/  HMMA.16816.F32.BF16 R16, R132.reuse, R138, R16 ;  /* 0x0000008a8410723c */ /* 0x040fe20000041810 */
[----:B------:R-:W1:Y:S11]  /*5790*/  LDSM.16.M88.4 R136, [R174+0x10800] ;  /* 0x01080000ae88783b */ /* 0x000e760000000200 */
[----:B------:R-:W-:Y:S07]  /*57a0*/  @!UPT UIADD3 URZ, UPT, UPT, URZ, URZ, URZ ;  /* 0x000000fffffff290 */ /* 0x000fee000fffe0ff */
[C---:B------:R-:W-:Y:S01]  /*57b0*/  FADD.FTZ R16, -R146.reuse, R16 ;  /* 0x0000001092107221 */ /* 0x040fe20000010100 */
[----:B------:R-:W-:Y:S01]  /*57c0*/  FADD.FTZ R17, -R146, R17 ;  /* 0x0000001192117221 */ /* 0x000fe20000010100 */
[----:B------:R-:W-:Y:S02]  /*57d0*/  FADD.FTZ R18, -R142, R18 ;  /* 0x000000128e127221 */ /* 0x000fe40000010100 */
[----:B------:R-:W-:Y:S01]  /*57e0*/  FMUL.FTZ R16, R229, R16 ;  /* 0x00000010e5107220 */ /* 0x000fe20000410000 */
[----:B------:R-:W-:Y:S01]  /*57f0*/  FMUL.FTZ R17, R228, R17 ;  /* 0x00000011e4117220 */ /* 0x000fe20000410000 */
[----:B------:R-:W-:Y:S01]  /*5800*/  FMUL.FTZ R143, R227, R18 ;  /* 0x00000012e38f7220 */ /* 0x000fe20000410000 */
[----:B------:R-:W-:Y:S01]  /*5810*/  F2FP.BF16.F32.PACK_AB R18, R163, R164 ;  /* 0x000000a4a312723e */ /* 0x000fe200000010ff */
[-C--:B-1----:R-:W-:Y:S08]  /*5820*/  HMMA.16816.F32.BF16 R20, R132, R136.reuse, R20 ;  /* 0x000000888414723c */ /* 0x082ff00000041814 */
[C---:B------:R-:W-:Y:S08]  /*5830*/  HMMA.16816.F32.BF16 R24, R4.reuse, R136, R24 ;  /* 0x000000880418723c */ /* 0x040ff00000041818 */
[-C--:B------:R-:W-:Y:S03]  /*5840*/  HMMA.16816.F32.BF16 R28, R4, R138.reuse, R28 ;  /* 0x0000008a041c723c */ /* 0x080fe6000004181c */
[C---:B------:R-:W-:Y:S05]  /*5850*/  FADD.FTZ R21, -R146.reuse, R21 ;  /* 0x0000001592157221 */ /* 0x040fea0000010100 */
[C---:B------:R-:W-:Y:S01]  /*5860*/  HMMA.16816.F32.BF16 R32, R132.reuse, R138, R32 ;  /* 0x0000008a8420723c */ /* 0x040fe20000041820 */
[----:B------:R-:W1:Y:S11]  /*5870*/  LDSM.16.M88.4 R136, [R174+0x11000] ;  /* 0x01100000ae88783b */ /* 0x000e760000000200 */
[----:B------:R-:W-:Y:S07]  /*5880*/  @!UPT UIADD3 URZ, UPT, UPT, URZ, URZ, URZ ;  /* 0x000000fffffff290 */ /* 0x000fee000fffe0ff */
[----:B------:R-:W-:Y:S01]  /*5890*/  FADD.FTZ R33, -R146, R33 ;  /* 0x0000002192217221 */ /* 0x000fe20000010100 */
[-C--:B-1----:R-:W-:Y:S08]  /*58a0*/  HMMA.16816.F32.BF16 R36, R132, R136.reuse, R36 ;  /* 0x000000888424723c */ /* 0x082ff00000041824 */
[C---:B------:R-:W-:Y:S08]  /*58b0*/  HMMA.16816.F32.BF16 R40, R4.reuse, R136, R40 ;  /* 0x000000880428723c */ /* 0x040ff00000041828 */
[-C--:B------:R-:W-:Y:S08]  /*58c0*/  HMMA.16816.F32.BF16 R44, R4, R138.reuse, R44 ;  /* 0x0000008a042c723c */ /* 0x080ff0000004182c */
[C---:B------:R-:W-:Y:S01]  /*58d0*/  HMMA.16816.F32.BF16 R48, R132.reuse, R138, R48 ;  /* 0x0000008a8430723c */ /* 0x040fe20000041830 */
[----:B------:R-:W1:Y:S07]  /*58e0*/  LDSM.16.M88.4 R136, [R174+0x11800] ;  /* 0x01180000ae88783b */ /* 0x000e6e0000000200 */
[-C--:B-1----:R-:W-:Y:S08]  /*58f0*/  HMMA.16816.F32.BF16 R52, R132, R136.reuse, R52 ;  /* 0x000000888434723c */ /* 0x082ff00000041834 */
[C---:B------:R-:W-:Y:S04]  /*5900*/  HMMA.16816.F32.BF16 R56, R4.reuse, R136, R56 ;  /* 0x000000880438723c */ /* 0x040fe80000041838 */
[----:B------:R-:W-:Y:S02]  /*5910*/  LOP3.LUT R137, R3, 0x8, RZ, 0xc0, !PT ;  /* 0x0000000803897812 */ /* 0x000fe400078ec0ff */
[----:B------:R-:W-:Y:S02]  /*5920*/  LOP3.LUT R136, R2, 0x30, RZ, 0xc0, !PT ;  /* 0x0000003002887812 */ /* 0x000fe400078ec0ff */
[--C-:B------:R-:W-:Y:S01]  /*5930*/  LOP3.LUT R2, R137, 0x10, R179.reuse, 0xf8, !PT ;  /* 0x0000001089027812 */ /* 0x100fe200078ef8b3 */
[-C--:B------:R-:W-:Y:S03]  /*5940*/  HMMA.16816.F32.BF16 R60, R4, R138.reuse, R60 ;  /* 0x0000008a043c723c */ /* 0x080fe6000004183c */
[----:B------:R-:W-:Y:S01]  /*5950*/  LOP3.LUT R3, R136, 0x8, R179, 0xf8, !PT ;  /* 0x0000000888037812 */ /* 0x000fe200078ef8b3 */
[----:B------:R-:W-:Y:S02]  /*5960*/  IMAD.SHL.U32 R4, R179, 0x40, RZ ;  /* 0x00000040b3047824 */ /* 0x000fe400078e00ff */
[C---:B------:R-:W-:Y:S01]  /*5970*/  FADD.FTZ R6, -R146.reuse, R36 ;  /* 0x0000002492067221 */ /* 0x040fe20000010100 */
[C---:B------:R-:W-:Y:S01]  /*5980*/  FADD.FTZ R36, -R146.reuse, R37 ;  /* 0x0000002592247221 */ /* 0x040fe20000010100 */
[----:B------:R-:W-:Y:S01]  /*5990*/  FADD.FTZ R5, -R146, R48 ;  /* 0x0000003092057221 */ /* 0x000fe20000010100 */
[----:B------:R-:W-:Y:S04]  /*59a0*/  HMMA.16816.F32.BF16 R64, R132, R138, R64 ;  /* 0x0000008a8440723c */ /* 0x000fe80000041840 */
[----:B------:R-:W-:Y:S01]  /*59b0*/  LOP3.LUT R0, R4, 0x1c0, RZ, 0xc0, !PT ;  /* 0x000001c004007812 */ /* 0x000fe200078ec0ff */
[----:B------:R-:W-:Y:S01]  /*59c0*/  FMUL.FTZ R132, R236, R21 ;  /* 0x00000015ec847220 */ /* 0x000fe20000410000 */
[----:B------:R-:W-:Y:S01]  /*59d0*/  FADD.FTZ R48, -R146, R53 ;  /* 0x0000003592307221 */ /* 0x000fe20000010100 */
[----:B------:R-:W-:Y:S01]  /*59e0*/  FMUL.FTZ R6, R232, R6 ;  /* 0x00000006e8067220 */ /* 0x000fe20000410000 */
[----:B------:R-:W-:Y:S01]  /*59f0*/  LOP3.LUT R0, R0, 0x38, R178, 0xf8, !PT ;  /* 0x0000003800007812 */ /* 0x000fe200078ef8b2 */
[----:B------:R-:W-:Y:S01]  /*5a00*/  FMUL.FTZ R36, R231, R36 ;  /* 0x00000024e7247220 */ /* 0x000fe20000410000 */
[----:B------:R-:W-:Y:S01]  /*5a10*/  FMUL.FTZ R5, R226, R5 ;  /* 0x00000005e2057220 */ /* 0x000fe20000410000 */
[----:B------:R-:W-:Y:S01]  /*5a20*/  FMUL.FTZ R48, R223, R48 ;  /* 0x00000030df307220 */ /* 0x000fe20000410000 */
[----:B------:R-:W-:Y:S01]  /*5a30*/  LOP3.LUT R2, R2, R0, RZ, 0x3c, !PT ;  /* 0x0000000002027212 */ /* 0x000fe200078e3cff */
[----:B------:R-:W-:Y:S01]  /*5a40*/  FADD.FTZ R21, -R142, R22 ;  /* 0x000000168e157221 */ /* 0x000fe20000010100 */
[----:B------:R-:W-:Y:S01]  /*5a50*/  LOP3.LUT R0, R3, 0x1c0, R4, 0xf8, !PT ;  /* 0x000001c003007812 */ /* 0x000fe200078ef804 */
[----:B------:R-:W-:Y:S01]  /*5a60*/  FADD.FTZ R3, -R146, R20 ;  /* 0x0000001492037221 */ /* 0x000fe20000010100 */
[----:B------:R-:W-:Y:S01]  /*5a70*/  LOP3.LUT R2, R2, 0x200, R4, 0xf8, !PT ;  /* 0x0000020002027812 */ /* 0x000fe200078ef804 */
[C---:B------:R-:W-:Y:S01]  /*5a80*/  FADD.FTZ R4, -R146.reuse, R32 ;  /* 0x0000002092047221 */ /* 0x040fe20000010100 */
[----:B------:R-:W-:Y:S01]  /*5a90*/  F2FP.BF16.F32.PACK_AB R20, R17, R16 ;  /* 0x000000101114723e */ /* 0x000fe200000010ff */
[----:B------:R-:W-:Y:S01]  /*5aa0*/  FMUL.FTZ R3, R241, R3 ;  /* 0x00000003f1037220 */ /* 0x000fe20000410000 */
[----:B------:R-:W-:Y:S01]  /*5ab0*/  FADD.FTZ R37, -R146, R65 ;  /* 0x0000004192257221 */ /* 0x000fe20000010100 */
[----:B------:R-:W-:Y:S01]  /*5ac0*/  F2FP.BF16.F32.PACK_AB R36, R36, R6 ;  /* 0x000000062424723e */ /* 0x000fe200000010ff */
[----:B------:R-:W-:Y:S01]  /*5ad0*/  FMUL.FTZ R4, R235, R4 ;  /* 0x00000004eb047220 */ /* 0x000fe20000410000 */
[----:B------:R-:W-:Y:S01]  /*5ae0*/  FADD.FTZ R32, -R142, R19 ;  /* 0x000000138e207221 */ /* 0x000fe20000010100 */
[----:B------:R-:W-:Y:S01]  /*5af0*/  F2FP.BF16.F32.PACK_AB R132, R132, R3 ;  /* 0x000000038484723e */ /* 0x000fe200000010ff */
[----:B------:R-:W-:Y:S01]  /*5b00*/  FMUL.FTZ R3, R234, R33 ;  /* 0x00000021ea037220 */ /* 0x000fe20000410000 */
[----:B------:R-:W-:Y:S01]  /*5b10*/  FADD.FTZ R33, -R146, R49 ;  /* 0x0000003192217221 */ /* 0x000fe20000010100 */
[----:B------:R-:W-:Y:S01]  /*5b20*/  FMUL.FTZ R37, R221, R37 ;  /* 0x00000025dd257220 */ /* 0x000fe20000410000 */
[----:B------:R-:W-:Y:S02]  /*5b30*/  FADD.FTZ R19, -R142, R23 ;  /* 0x000000178e137221 */ /* 0x000fe40000010100 */
[----:B------:R-:W-:Y:S01]  /*5b40*/  F2FP.BF16.F32.PACK_AB R49, R3, R4 ;  /* 0x000000040331723e */ /* 0x000fe200000010ff */
[C---:B------:R-:W-:Y:S01]  /*5b50*/  FADD.FTZ R3, -R146.reuse, R52 ;  /* 0x0000003492037221 */ /* 0x040fe20000010100 */
[----:B------:R-:W-:Y:S01]  /*5b60*/  FADD.FTZ R4, -R146, R64 ;  /* 0x0000004092047221 */ /* 0x000fe20000010100 */
[----:B------:R-:W-:Y:S02]  /*5b70*/  FMUL.FTZ R33, R225, R33 ;  /* 0x00000021e1217220 */ /* 0x000fe40000410000 */
[----:B------:R-:W-:Y:S01]  /*5b80*/  FMUL.FTZ R3, R224, R3 ;  /* 0x00000003e0037220 */ /* 0x000fe20000410000 */
[----:B------:R-:W-:Y:S02]  /*5b90*/  FMUL.FTZ R4, R222, R4 ;  /* 0x00000004de047220 */ /* 0x000fe40000410000 */
[----:B------:R-:W-:Y:S02]  /*5ba0*/  F2FP.BF16.F32.PACK_AB R33, R33, R5 ;  /* 0x000000052121723e */ /* 0x000fe400000010ff */
[----:B------:R-:W-:Y:S02]  /*5bb0*/  F2FP.BF16.F32.PACK_AB R48, R48, R3 ;  /* 0x000000033030723e */ /* 0x000fe400000010ff */
        /* <DEDUP_REMOVED lines=28> */
.L_x_346:
[----:B------:R-:W-:Y:S01]  /*5d80*/  FMUL.FTZ R3, R197, R32 ;  /* 0x00000020c5037220 */ /* 0x000fe20000410000 */
[----:B-1----:R-:W-:Y:S01]  /*5d90*/  F2FP.BF16.F32.PACK_AB R4, R147, R160 ;  /* 0x000000a09304723e */ /* 0x002fe200000010ff */
[----:B------:R-:W-:Y:S01]  /*5da0*/  STS [R152+0x14000], R18 ;  /* 0x0140001298007388 */ /* 0x000fe20000000800 */
[C---:B------:R-:W-:Y:S01]  /*5db0*/  FADD.FTZ R16, -R142.reuse, R54 ;  /* 0x000000368e107221 */ /* 0x040fe20000010100 */
[----:B------:R-:W-:Y:S01]  /*5dc0*/  FADD.FTZ R7, -R142, R55 ;  /* 0x000000378e077221 */ /* 0x000fe20000010100 */
[----:B------:R-:W-:Y:S01]  /*5dd0*/  F2FP.BF16.F32.PACK_AB R3, R3, R143 ;  /* 0x0000008f0303723e */ /* 0x000fe200000010ff */
[----:B------:R1:W-:Y:S01]  /*5de0*/  STS [R152+0x14400], R4 ;  /* 0x0144000498007388 */ /* 0x0003e20000000800 */
[C---:B-----5:R-:W-:Y:S01]  /*5df0*/  FADD.FTZ R8, -R141.reuse, R8 ;  /* 0x000000088d087221 */ /* 0x060fe20000010100 */
[----:B------:R-:W-:Y:S01]  /*5e00*/  FADD.FTZ R9, -R141, R9 ;  /* 0x000000098d097221 */ /* 0x000fe20000010100 */
[----:B------:R-:W-:Y:S01]  /*5e10*/  FMUL.FTZ R16, R166, R16 ;  /* 0x00000010a6107220 */ /* 0x000fe20000410000 */
[----:B------:R2:W-:Y:S01]  /*5e20*/  STS [R159+0x14400], R3 ;  /* 0x014400039f007388 */ /* 0x0005e20000000800 */
[----:B------:R-:W-:Y:S01]  /*5e30*/  FMUL.FTZ R7, R165, R7 ;  /* 0x00000007a5077220 */ /* 0x000fe20000410000 */
[----:B------:R-:W-:Y:S01]  /*5e40*/  FMUL.FTZ R8, R212, R8 ;  /* 0x00000008d4087220 */ /* 0x000fe20000410000 */
[----:B------:R-:W-:Y:S01]  /*5e50*/  FMUL.FTZ R9, R210, R9 ;  /* 0x00000009d2097220 */ /* 0x000fe20000410000 */
[----:B------:R-:W-:Y:S01]  /*5e60*/  STS [R159+0x14000], R20 ;  /* 0x014000149f007388 */ /* 0x000fe20000000800 */
[C---:B------:R-:W-:Y:S01]  /*5e70*/  FADD.FTZ R10, -R140.reuse, R10 ;  /* 0x0000000a8c0a7221 */ /* 0x040fe20000010100 */
[----:B------:R-:W-:Y:S01]  /*5e80*/  F2FP.BF16.F32.PACK_AB R22, R7, R16 ;  /* 0x000000100716723e */ /* 0x000fe200000010ff */
[----:B------:R-:W-:Y:S01]  /*5e90*/  FADD.FTZ R16, -R141, R57 ;  /* 0x000000398d107221 */ /* 0x000fe20000010100 */
[----:B------:R-:W-:Y:S01]  /*5ea0*/  FADD.FTZ R15, -R140, R15 ;  /* 0x0000000f8c0f7221 */ /* 0x000fe20000010100 */
[----:B------:R-:W-:Y:S01]  /*5eb0*/  FMUL.FTZ R10, R216, R10 ;  /* 0x0000000ad80a7220 */ /* 0x000fe20000410000 */
        /* <DEDUP_REMOVED lines=8> */
[----:B------:R-:W-:Y:S01]  /*5f40*/  FMUL.FTZ R6, R194, R21 ;  /* 0x00000015c2067220 */ /* 0x000fe20000410000 */
[----:B------:R-:W-:Y:S01]  /*5f50*/  FMUL.FTZ R5, R193, R19 ;  /* 0x00000013c1057220 */ /* 0x000fe20000410000 */
[----:B------:R-:W-:Y:S01]  /*5f60*/  FADD.FTZ R34, -R142, R34 ;  /* 0x000000228e227221 */ /* 0x000fe20000010100 */
[----:B-1----:R-:W-:Y:S01]  /*5f70*/  FADD.FTZ R4, -R141, R56 ;  /* 0x000000388d047221 */ /* 0x002fe20000010100 */
[----:B------:R-:W-:Y:S01]  /*5f80*/  F2FP.BF16.F32.PACK_AB R18, R13, R12 ;  /* 0x0000000c0d12723e */ /* 0x000fe200000010ff */
[----:B------:R-:W-:Y:S01]  /*5f90*/  FMUL.FTZ R23, R187, R35 ;  /* 0x00000023bb177220 */ /* 0x000fe20000410000 */
[----:B------:R-:W-:Y:S01]  /*5fa0*/  FMUL.FTZ R34, R188, R34 ;  /* 0x00000022bc227220 */ /* 0x000fe20000410000 */
[----:B--2---:R-:W-:Y:S01]  /*5fb0*/  F2FP.BF16.F32.PACK_AB R3, R9, R8 ;  /* 0x000000080903723e */ /* 0x004fe200000010ff */
[----:B------:R-:W-:Y:S01]  /*5fc0*/  FMUL.FTZ R4, R182, R4 ;  /* 0x00000004b6047220 */ /* 0x000fe20000410000 */
[----:B------:R-:W-:Y:S01]  /*5fd0*/  FMUL.FTZ R9, R213, R15 ;  /* 0x0000000fd5097220 */ /* 0x000fe20000410000 */
[C---:B------:R-:W-:Y:S01]  /*5fe0*/  FADD.FTZ R27, -R140.reuse, R27 ;  /* 0x0000001b8c1b7221 */ /* 0x040fe20000010100 */
[----:B------:R-:W-:Y:S01]  /*5ff0*/  FADD.FTZ R26, -R140, R26 ;  /* 0x0000001a8c1a7221 */ /* 0x000fe20000010100 */
[----:B------:R1:W-:Y:S01]  /*6000*/  STS [R152+0x16000], R3 ;  /* 0x0160000398007388 */ /* 0x0003e20000000800 */
[----:B------:R-:W-:Y:S01]  /*6010*/  F2FP.BF16.F32.PACK_AB R16, R16, R4 ;  /* 0x000000041010723e */ /* 0x000fe200000010ff */
[----:B------:R-:W-:Y:S01]  /*6020*/  FADD.FTZ R4, -R140, R11 ;  /* 0x0000000b8c047221 */ /* 0x000fe20000010100 */
[----:B------:R-:W-:Y:S01]  /*6030*/  F2FP.BF16.F32.PACK_AB R9, R9, R14 ;  /* 0x0000000e0909723e */ /* 0x000fe200000010ff */
[----:B------:R-:W-:Y:S01]  /*6040*/  FMUL.FTZ R26, R207, R26 ;  /* 0x0000001acf1a7220 */ /* 0x000fe20000410000 */
[----:B------:R-:W-:Y:S01]  /*6050*/  F2FP.BF16.F32.PACK_AB R32, R5, R6 ;  /* 0x000000060520723e */ /* 0x000fe200000010ff */
[----:B------:R-:W-:Y:S01]  /*6060*/  FMUL.FTZ R4, R215, R4 ;  /* 0x00000004d7047220 */ /* 0x000fe20000410000 */
[----:B------:R-:W-:Y:S01]  /*6070*/  F2FP.BF16.F32.PACK_AB R23, R23, R34 ;  /* 0x000000221717723e */ /* 0x000fe200000010ff */
[C---:B------:R-:W-:Y:S01]  /*6080*/  FADD.FTZ R6, -R142.reuse, R66 ;  /* 0x000000428e067221 */ /* 0x040fe20000010100 */
[----:B------:R-:W-:Y:S01]  /*6090*/  FADD.FTZ R5, -R142, R67 ;  /* 0x000000438e057221 */ /* 0x000fe20000010100 */
[C---:B------:R-:W-:Y:S01]  /*60a0*/  FADD.FTZ R25, -R141.reuse, R25 ;  /* 0x000000198d197221 */ /* 0x040fe20000010100 */
        /* <DEDUP_REMOVED lines=8> */
[C---:B------:R-:W-:Y:S01]  /*6130*/  FADD.FTZ R31, -R140.reuse, R31 ;  /* 0x0000001f8c1f7221 */ /* 0x040fe20000010100 */
[----:B------:R-:W-:Y:S01]  /*6140*/  STS [R159+0x16000], R18 ;  /* 0x016000129f007388 */ /* 0x000fe20000000800 */
[----:B------:R-:W-:Y:S01]  /*6150*/  FADD.FTZ R28, -R141, R28 ;  /* 0x0000001c8d1c7221 */ /* 0x000fe20000010100 */
[----:B------:R-:W-:Y:S01]  /*6160*/  FADD.FTZ R30, -R140, R30 ;  /* 0x0000001e8c1e7221 */ /* 0x000fe20000010100 */
[----:B------:R-:W-:Y:S01]  /*6170*/  F2FP.BF16.F32.PACK_AB R21, R5, R6 ;  /* 0x000000060515723e */ /* 0x000fe200000010ff */
[----:B------:R2:W-:Y:S01]  /*6180*/  STS [R159+0x16400], R9 ;  /* 0x016400099f007388 */ /* 0x0005e20000000800 */
[----:B-1----:R-:W-:Y:S01]  /*6190*/  FMUL.FTZ R3, R206, R27 ;  /* 0x0000001bce037220 */ /* 0x002fe20000410000 */
[----:B------:R-:W-:Y:S01]  /*61a0*/  FMUL.FTZ R28, R199, R28 ;  /* 0x0000001cc71c7220 */ /* 0x000fe20000410000 */
[----:B------:R-:W-:Y:S01]  /*61b0*/  FMUL.FTZ R19, R198, R29 ;  /* 0x0000001dc6137220 */ /* 0x000fe20000410000 */
[----:B------:R-:W-:Y:S01]  /*61c0*/  STS [R154+0x14000], R132 ;  /* 0x014000849a007388 */ /* 0x000fe20000000800 */
[----:B------:R-:W-:Y:S01]  /*61d0*/  FMUL.FTZ R30, R205, R30 ;  /* 0x0000001ecd1e7220 */ /* 0x000fe20000410000 */
[----:B------:R-:W-:Y:S01]  /*61e0*/  F2FP.BF16.F32.PACK_AB R3, R3, R26 ;  /* 0x0000001a0303723e */ /* 0x000fe200000010ff */
[----:B------:R-:W-:Y:S01]  /*61f0*/  FMUL.FTZ R6, R204, R31 ;  /* 0x0000001fcc067220 */ /* 0x000fe20000410000 */
[----:B------:R-:W-:Y:S01]  /*6200*/  STS [R154+0x14400], R32 ;  /* 0x014400209a007388 */ /* 0x000fe20000000800 */
[C---:B------:R-:W-:Y:S01]  /*6210*/  FADD.FTZ R38, -R142.reuse, R38 ;  /* 0x000000268e267221 */ /* 0x040fe20000010100 */
[----:B------:R-:W-:Y:S01]  /*6220*/  FADD.FTZ R39, -R142, R39 ;  /* 0x000000278e277221 */ /* 0x000fe20000010100 */
[----:B------:R-:W-:Y:S01]  /*6230*/  F2FP.BF16.F32.PACK_AB R17, R17, R24 ;  /* 0x000000181111723e */ /* 0x000fe200000010ff */
[----:B------:R-:W-:Y:S01]  /*6240*/  STS [R158+0x14000], R49 ;  /* 0x014000319e007388 */ /* 0x000fe20000000800 */
[----:B------:R-:W-:Y:S01]  /*6250*/  FMUL.FTZ R38, R186, R38 ;  /* 0x00000026ba267220 */ /* 0x000fe20000410000 */
[----:B------:R-:W-:Y:S01]  /*6260*/  FMUL.FTZ R39, R185, R39 ;  /* 0x00000027b9277220 */ /* 0x000fe20000410000 */
[C---:B------:R-:W-:Y:S01]  /*6270*/  FADD.FTZ R50, -R142.reuse, R50 ;  /* 0x000000328e327221 */ /* 0x040fe20000010100 */
[----:B------:R-:W-:Y:S01]  /*6280*/  STS [R158+0x14400], R23 ;  /* 0x014400179e007388 */ /* 0x000fe20000000800 */
[----:B------:R-:W-:Y:S01]  /*6290*/  FADD.FTZ R51, -R142, R51 ;  /* 0x000000338e337221 */ /* 0x000fe20000010100 */
[----:B------:R-:W-:Y:S01]  /*62a0*/  F2FP.BF16.F32.PACK_AB R19, R19, R28 ;  /* 0x0000001c1313723e */ /* 0x000fe200000010ff */
[----:B------:R-:W-:Y:S01]  /*62b0*/  FADD.FTZ R41, -R141, R41 ;  /* 0x000000298d297221 */ /* 0x000fe20000010100 */
[----:B------:R1:W-:Y:S01]  /*62c0*/  STS [R154+0x16400], R3 ;  /* 0x016400039a007388 */ /* 0x0003e20000000800 */
[----:B------:R-:W-:Y:S01]  /*62d0*/  F2FP.BF16.F32.PACK_AB R6, R6, R30 ;  /* 0x0000001e0606723e */ /* 0x000fe200000010ff */
[C---:B------:R-:W-:Y:S01]  /*62e0*/  FADD.FTZ R43, -R140.reuse, R43 ;  /* 0x0000002b8c2b7221 */ /* 0x040fe20000010100 */
[----:B------:R-:W-:Y:S01]  /*62f0*/  LOP3.LUT P0, RZ, R179, 0x4, RZ, 0xc0, !PT ;  /* 0x00000004b3ff7812 */ /* 0x000fe2000780c0ff */
[----:B------:R-:W-:Y:S01]  /*6300*/  STS [R154+0x16000], R17 ;  /* 0x016000119a007388 */ /* 0x000fe20000000800 */
[----:B--2---:R-:W-:Y:S01]  /*6310*/  MOV R9, 0x10 ;  /* 0x0000001000097802 */ /* 0x004fe20000000f00 */
[----:B------:R-:W-:Y:S01]  /*6320*/  FADD.FTZ R40, -R141, R40 ;  /* 0x000000288d287221 */ /* 0x000fe20000010100 */
[----:B------:R-:W-:Y:S01]  /*6330*/  FADD.FTZ R42, -R140, R42 ;  /* 0x0000002a8c2a7221 */ /* 0x000fe20000010100 */
[----:B------:R-:W-:Y:S01]  /*6340*/  FMUL.FTZ R50, R180, R50 ;  /* 0x00000032b4327220 */ /* 0x000fe20000410000 */
[----:B------:R-:W-:Y:S01]  /*6350*/  FMUL.FTZ R51, R171, R51 ;  /* 0x00000033ab337220 */ /* 0x000fe20000410000 */
[----:B------:R-:W-:Y:S01]  /*6360*/  F2FP.BF16.F32.PACK_AB R39, R39, R38 ;  /* 0x000000262727723e */ /* 0x000fe200000010ff */
[----:B------:R-:W-:Y:S01]  /*6370*/  STS [R158+0x16000], R19 ;  /* 0x016000139e007388 */ /* 0x000fe20000000800 */
[----:B------:R-:W-:Y:S01]  /*6380*/  SEL R9, R9, 0xfffffff0, !P0 ;  /* 0xfffffff009097807 */ /* 0x000fe20004000000 */
[----:B------:R-:W-:Y:S01]  /*6390*/  FADD.FTZ R45, -R141, R45 ;  /* 0x0000002d8d2d7221 */ /* 0x000fe20000010100 */
[----:B------:R-:W-:Y:S01]  /*63a0*/  FMUL.FTZ R40, R192, R40 ;  /* 0x00000028c0287220 */ /* 0x000fe20000410000 */
[----:B------:R-:W-:Y:S01]  /*63b0*/  STS [R158+0x16400], R6 ;  /* 0x016400069e007388 */ /* 0x000fe20000000800 */
[----:B------:R-:W-:Y:S01]  /*63c0*/  FMUL.FTZ R13, R191, R41 ;  /* 0x00000029bf0d7220 */ /* 0x000fe20000410000 */
        /* <DEDUP_REMOVED lines=8> */
[----:B-1----:R-:W-:Y:S01]  /*6450*/  IADD3 R3, PT, PT, R9, R151, RZ ;  /* 0x0000009709037210 */ /* 0x002fe20007ffe0ff */
[----:B------:R-:W-:Y:S01]  /*6460*/  FMUL.FTZ R12, R189, R45 ;  /* 0x0000002dbd0c7220 */ /* 0x000fe20000410000 */
[----:B------:R-:W-:Y:S01]  /*6470*/  STS [R151+-0x7c00], R39 ;  /* 0xff84002797007388 */ /* 0x000fe20000000800 */
[----:B------:R-:W-:Y:S01]  /*6480*/  FMUL.FTZ R46, R196, R46 ;  /* 0x0000002ec42e7220 */ /* 0x000fe20000410000 */
[----:B------:R-:W-:Y:S01]  /*6490*/  FMUL.FTZ R4, R195, R47 ;  /* 0x0000002fc3047220 */ /* 0x000fe20000410000 */
[----:B------:R-:W-:Y:S01]  /*64a0*/  F2FP.BF16.F32.PACK_AB R13, R13, R40 ;  /* 0x000000280d0d723e */ /* 0x000fe200000010ff */
[----:B------:R-:W-:Y:S01]  /*64b0*/  STS [R3+-0x8000], R33 ;  /* 0xff80002103007388 */ /* 0x000fe20000000800 */
[----:B------:R-:W-:Y:S01]  /*64c0*/  F2FP.BF16.F32.PACK_AB R5, R5, R42 ;  /* 0x0000002a0505723e */ /* 0x000fe200000010ff */
[----:B------:R-:W-:Y:S01]  /*64d0*/  FADD.FTZ R58, -R140, R58 ;  /* 0x0000003a8c3a7221 */ /* 0x000fe20000010100 */
[----:B------:R-:W-:Y:S01]  /*64e0*/  F2FP.BF16.F32.PACK_AB R12, R12, R44 ;  /* 0x0000002c0c0c723e */ /* 0x000fe200000010ff */
[----:B------:R-:W-:Y:S01]  /*64f0*/  STS [R3+-0x7c00], R50 ;  /* 0xff84003203007388 */ /* 0x000fe20000000800 */
[----:B------:R-:W-:Y:S01]  /*6500*/  F2FP.BF16.F32.PACK_AB R4, R4, R46 ;  /* 0x0000002e0404723e */ /* 0x000fe200000010ff */
[----:B------:R-:W-:Y:S01]  /*6510*/  FADD.FTZ R59, -R140, R59 ;  /* 0x0000003b8c3b7221 */ /* 0x000fe20000010100 */
[----:B------:R-:W-:Y:S01]  /*6520*/  FMUL.FTZ R58, R184, R58 ;  /* 0x0000003ab83a7220 */ /* 0x000fe20000410000 */
[----:B------:R-:W-:Y:S01]  /*6530*/  STS [R151+-0x6000], R13 ;  /* 0xffa0000d97007388 */ /* 0x000fe20000000800 */
[----:B------:R-:W-:Y:S01]  /*6540*/  FADD.FTZ R60, -R141, R60 ;  /* 0x0000003c8d3c7221 */ /* 0x000fe20000010100 */
[----:B------:R-:W-:Y:S01]  /*6550*/  FMUL.FTZ R7, R183, R59 ;  /* 0x0000003bb7077220 */ /* 0x000fe20000410000 */
[----:B------:R-:W-:Y:S01]  /*6560*/  FADD.FTZ R61, -R141, R61 ;  /* 0x0000003d8d3d7221 */ /* 0x000fe20000010100 */
[----:B------:R-:W-:Y:S01]  /*6570*/  STS [R151+-0x5c00], R5 ;  /* 0xffa4000597007388 */ /* 0x000fe20000000800 */
[C---:B------:R-:W-:Y:S01]  /*6580*/  FADD.FTZ R62, -R140.reuse, R62 ;  /* 0x0000003e8c3e7221 */ /* 0x040fe20000010100 */
[----:B------:R-:W-:Y:S01]  /*6590*/  FADD.FTZ R63, -R140, R63 ;  /* 0x0000003f8c3f7221 */ /* 0x000fe20000010100 */
[----:B------:R-:W-:Y:S01]  /*65a0*/  FMUL.FTZ R60, R168, R60 ;  /* 0x0000003ca83c7220 */ /* 0x000fe20000410000 */
[----:B------:R-:W-:Y:S01]  /*65b0*/  STS [R3+-0x6000], R12 ;  /* 0xffa0000c03007388 */ /* 0x000fe20000000800 */
[----:B------:R-:W-:Y:S01]  /*65c0*/  FMUL.FTZ R61, R167, R61 ;  /* 0x0000003da73d7220 */ /* 0x000fe20000410000 */
[----:B------:R-:W-:Y:S01]  /*65d0*/  FMUL.FTZ R62, R170, R62 ;  /* 0x0000003eaa3e7220 */ /* 0x000fe20000410000 */
[----:B------:R-:W-:Y:S01]  /*65e0*/  FMUL.FTZ R8, R169, R63 ;  /* 0x0000003fa9087220 */ /* 0x000fe20000410000 */
[----:B------:R1:W-:Y:S01]  /*65f0*/  STS [R3+-0x5c00], R4 ;  /* 0xffa4000403007388 */ /* 0x0003e20000000800 */
[----:B------:R-:W-:Y:S01]  /*6600*/  F2FP.BF16.F32.PACK_AB R7, R7, R58 ;  /* 0x0000003a0707723e */ /* 0x000fe200000010ff */
[----:B------:R-:W-:Y:S01]  /*6610*/  IMAD R139, R220, UR5, RZ ;  /* 0x00000005dc8b7c24 */ /* 0x000fe2000f8e02ff */
[----:B------:R-:W-:Y:S01]  /*6620*/  F2FP.BF16.F32.PACK_AB R11, R61, R60 ;  /* 0x0000003c3d0b723e */ /* 0x000fe200000010ff */
[----:B------:R-:W-:Y:S01]  /*6630*/  STS [R153+-0x8000], R48 ;  /* 0xff80003099007388 */ /* 0x000fe20000000800 */
[----:B------:R-:W-:Y:S02]  /*6640*/  F2FP.BF16.F32.PACK_AB R8, R8, R62 ;  /* 0x0000003e0808723e */ /* 0x000fe400000010ff */
[----:B------:R-:W-:Y:S01]  /*6650*/  SHF.L.U32 R138, R179, 0x5, RZ ;  /* 0x00000005b38a7819 */ /* 0x000fe200000006ff */
[----:B------:R-:W-:Y:S01]  /*6660*/  STS [R153+-0x7c00], R22 ;  /* 0xff84001699007388 */ /* 0x000fe20000000800 */
[----:B------:R-:W-:Y:S02]  /*6670*/  LOP3.LUT R0, R0, 0x38, R178, 0x78, !PT ;  /* 0x0000003800007812 */ /* 0x000fe400078e78b2 */
[----:B------:R-:W-:Y:S01]  /*6680*/  LEA R2, R2, UR4, 0x1 ;  /* 0x0000000402027c11 */ /* 0x000fe2000f8e08ff */
[----:B------:R-:W-:Y:S01]  /*6690*/  STS [R155+-0x8000], R37 ;  /* 0xff8000259b007388 */ /* 0x000fe20000000800 */
[----:B------:R-:W-:Y:S03]  /*66a0*/  LOP3.LUT R0, R0, 0x200, R138, 0xf8, !PT ;  /* 0x0000020000007812 */ /* 0x000fe600078ef88a */
[----:B------:R-:W-:Y:S01]  /*66b0*/  STS [R155+-0x7c00], R21 ;  /* 0xff8400159b007388 */ /* 0x000fe20000000800 */
[----:B------:R-:W-:Y:S03]  /*66c0*/  LEA R0, R0, UR4, 0x1 ;  /* 0x0000000400007c11 */ /* 0x000fe6000f8e08ff */
        /* <DEDUP_REMOVED lines=116> */
[----:B------:R-:W-:Y:S04]  /*6e10*/  SHF.R.S64 R5, R5, 0x1f, R4 ;  /* 0x0000001f05057819 */ /* 0x000fe80000001004 */
[----:B------:R-:W-:Y:S04]  /*6e20*/  IADD3 R238, P0, PT, R5, R238, RZ ;  /* 0x000000ee05ee7210 */ /* 0x000fe80007f1e0ff */
[----:B------:R-:W-:Y:S01]  /*6e30*/  LEA.HI.X.SX32 R237, R4, R237, 0x1, P0 ;  /* 0x000000ed04ed7211 */ /* 0x000fe200000f0eff */
[----:B------:R-:W-:Y:S01]  /*6e40*/  IMAD.MOV.U32 R10, RZ, RZ, R238 ;  /* 0x000000ffff0a7224 */ /* 0x000fe200078e00ee */
[----:B------:R-:W-:Y:S03]  /*6e50*/  IADD3 R6, P0, PT, R238, UR16, RZ ;  /* 0x00000010ee067c10 */ /* 0x000fe6000ff1e0ff */
[----:B------:R-:W-:Y:S01]  /*6e60*/  IMAD.MOV.U32 R11, RZ, RZ, R237 ;  /* 0x000000ffff0b7224 */ /* 0x000fe200078e00ed */
[----:B------:R-:W-:Y:S02]  /*6e70*/  IADD3.X R7, PT, PT, R237, UR15, RZ, P0, !PT ;  /* 0x0000000fed077c10 */ /* 0x000fe400087fe4ff */
[----:B------:R-:W-:Y:S02]  /*6e80*/  IADD3 R4, P0, PT, R6, UR16, RZ ;  /* 0x0000001006047c10 */ /* 0x000fe4000ff1e0ff */
[----:B------:R-:W-:Y:S01]  /*6e90*/  @!PT LDS RZ, [RZ] ;  /* 0x00000000fffff984 */ /* 0x000fe20000000800 */
[----:B------:R-:W-:Y:S01]  /*6ea0*/  @!PT LDS RZ, [RZ] ;  /* 0x00000000fffff984 */ /* 0x000fe20000000800 */
[----:B------:R-:W-:Y:S01]  /*6eb0*/  @!PT LDS RZ, [RZ] ;  /* 0x00000000fffff984 */ /* 0x000fe20000000800 */
[----:B------:R1:W-:Y:S02]  /*6ec0*/  LDGSTS.E.BYPASS.LTC128B.128 [R182+0x8000], desc[UR32][R10.64] ;  /* 0x080000000ab67fae */ /* 0x0003e4000b981a20 */
[----:B------:R-:W-:Y:S02]  /*6ed0*/  IADD3.X R5, PT, PT, R7, UR15, RZ, P0, !PT ;  /* 0x0000000f07057c10 */ /* 0x000fe400087fe4ff */
[----:B------:R1:W-:Y:S01]  /*6ee0*/  LDGSTS.E.BYPASS.LTC128B.128 [R182+0x9000], desc[UR32][R6.64] ;  /* 0x0900000006b67fae */ /* 0x0003e2000b981a20 */
[----:B------:R-:W-:Y:S03]  /*6ef0*/  IADD3 R8, P0, PT, R4, UR16, RZ ;  /* 0x0000001004087c10 */ /* 0x000fe6000ff1e0ff */
[----:B------:R1:W-:Y:S01]  /*6f00*/  LDGSTS.E.BYPASS.LTC128B.128 [R182+0xa000], desc[UR32][R4.64] ;  /* 0x0a00000004b67fae */ /* 0x0003e2000b981a20 */
[----:B------:R-:W-:Y:S05]  /*6f10*/  IADD3.X R9, PT, PT, R5, UR15, RZ, P0, !PT ;  /* 0x0000000f05097c10 */ /* 0x000fea00087fe4ff */
[----:B------:R1:W-:Y:S04]  /*6f20*/  LDGSTS.E.BYPASS.LTC128B.128 [R182+0xb000], desc[UR32][R8.64] ;  /* 0x0b00000008b67fae */ /* 0x0003e8000b981a20 */
[----:B------:R-:W0:Y:S02]  /*6f30*/  LDGDEPBAR ;  /* 0x00000000000079af */ /* 0x000e240000000000 */
.L_x_347:
[----:B------:R-:W-:Y:S01]  /*6f40*/  LDSM.16.M88.4 R32, [R148+0x14000] ;  /* 0x014000009420783b */ /* 0x000fe20000000200 */
[----:B------:R-:W-:Y:S01]  /*6f50*/  PLOP3.LUT P5, PT, PT, PT, UP0, 0x80, 0x8 ;  /* 0x000000000008781c */ /* 0x000fe20003faf008 */
[----:B------:R-:W-:Y:S01]  /*6f60*/  IMAD.MOV.U32 R183, RZ, RZ, 0x4 ;  /* 0x00000004ffb77424 */ /* 0x000fe200078e00ff */
[----:B------:R-:W-:Y:S01]  /*6f70*/  @UP0 UIADD3 UR38, UP1, UPT, UR52, -0x200, URZ ;  /* 0xfffffe0034260890 */ /* 0x000fe2000ff3e0ff */
[----:B------:R-:W-:Y:S01]  /*6f80*/  VIADD R211, R211, 0xffffff80 ;  /* 0xffffff80d3d37836 */ /* 0x000fe20000000000 */
[----:B------:R-:W1:Y:S01]  /*6f90*/  LDSM.16.MT88.4 R16, [R2+0xc000] ;  /* 0x00c000000210783b */ /* 0x000e620000004200 */
[----:B------:R-:W-:Y:S02]  /*6fa0*/  ULOP3.LUT UR17, UR43, 0x1, URZ, 0xc0, !UPT ;  /* 0x000000012b117892 */ /* 0x000fe4000f8ec0ff */
        /* <DEDUP_REMOVED lines=109> */
[----:B------:R-:W3:Y:S03]  /*7680*/  LDSM.16.MT88.4 R36, [R3+0xf000] ;  /* 0x00f000000324783b */ /* 0x000ee60000004200 */
[C---:B------:R-:W-:Y:S02]  /*7690*/  LEA.HI.X.SX32 R153, R139.reuse, R133, 0x5, P0 ;  /* 0x000000858b997211 */ /* 0x040fe400000f2eff */
[----:B------:R-:W-:Y:S02]  /*76a0*/  LDSM.16.M88.4 R56, [R145+0x1a000] ;  /* 0x01a000009138783b */ /* 0x000fe40000000200 */
[-C--:B--2---:R-:W-:Y:S05]  /*76b0*/  HMMA.16816.F32.BF16 R4, R44, R52.reuse, R4 ;  /* 0x000000342c04723c */ /* 0x084fea0000041804 */
[C---:B------:R-:W-:Y:S03]  /*76c0*/  IMAD.WIDE R180, R139.reuse, -0x1c0, R152 ;  /* 0xfffffe408bb47825 */ /* 0x040fe600078e0298 */
[C---:B-1----:R-:W-:Y:S04]  /*76d0*/  HMMA.16816.F32.BF16 R8, R40.reuse, R52, R8 ;  /* 0x000000342808723c */ /* 0x042fe80000041808 */
        /* <DEDUP_REMOVED lines=8> */
[-C--:B---3--:R-:W-:Y:S03]  /*7760*/  HMMA.16816.F32.BF16 R20, R44, R36.reuse, R20 ;  /* 0x000000242c14723c */ /* 0x088fe60000041814 */
[C---:B------:R-:W-:Y:S02]  /*7770*/  LEA.HI.X.SX32 R63, R139.reuse, R65, 0x5, P0 ;  /* 0x000000418b3f7211 */ /* 0x040fe400000f2eff */
[C---:B------:R-:W-:Y:S03]  /*7780*/  LEA R60, P0, R139.reuse, R62, 0x5 ;  /* 0x0000003e8b3c7211 */ /* 0x040fe600078028ff */
[C---:B------:R-:W-:Y:S04]  /*7790*/  HMMA.16816.F32.BF16 R24, R40.reuse, R36, R24 ;  /* 0x000000242818723c */ /* 0x040fe80000041818 */
[C---:B------:R-:W-:Y:S02]  /*77a0*/  LEA.HI.X.SX32 R61, R139.reuse, R63, 0x5, P0 ;  /* 0x0000003f8b3d7211 */ /* 0x040fe400000f2eff */
        /* <DEDUP_REMOVED lines=299> */
[----:B------:R-:W-:-:S04]  /*8a60*/  UIADD3 UR11, UPT, UPT, UR11, UR5, URZ ;  /* 0x000000050b0b7290 */ /* 0x000fc8000fffe0ff */
[----:B---3--:R-:W-:-:S04]  /*8a70*/  UIMAD.WIDE.U32 UR42, UR38, UR8, UR10 ;  /* 0x00000008262a72a5 */ /* 0x008fc8000f8e000a */
[----:B------:R-:W-:-:S06]  /*8a80*/  UIMAD UR9, UR38, UR9, UR43 ;  /* 0x00000009260972a4 */ /* 0x000fcc000f8e022b */
[----:B-1----:R-:W-:Y:S01]  /*8a90*/  MOV R0, UR9 ;  /* 0x0000000900007c02 */ /* 0x002fe20008000f00 */
[----:B------:R-:W-:Y:S05]  /*8aa0*/  BRA `(.L_x_350) ;  /* 0x0000000000187947 */ /* 0x000fea0003800000 */
.L_x_349:
[----:B------:R-:W2:Y:S01]  /*8ab0*/  LDCU.64 UR12, c[0x0][0x5c0] ;  /* 0x0000b800ff0c77ac */ /* 0x000ea20008000a00 */
[----:B------:R-:W-:-:S04]  /*8ac0*/  UIADD3 UR5, UPT, UPT, UR40, UR41, URZ ;  /* 0x0000002928057290 */ /* 0x000fc8000fffe0ff */
[----:B--2---:R-:W-:Y:S02]  /*8ad0*/  UIMAD.WIDE.U32 UR42, UR5, UR12, URZ ;  /* 0x0000000c052a72a5 */ /* 0x004fe4000f8e00ff */
[----:B------:R-:W-:-:S04]  /*8ae0*/  UIMAD UR5, UR5, UR13, URZ ;  /* 0x0000000d050572a4 */ /* 0x000fc8000f8e02ff */
[----:B------:R-:W-:-:S06]  /*8af0*/  UIADD3 UR5, UPT, UPT, UR43, UR5, URZ ;  /* 0x000000052b057290 */ /* 0x000fcc000fffe0ff */
[----:B-1----:R-:W-:Y:S02]  /*8b00*/  MOV R0, UR5 ;  /* 0x0000000500007c02 */ /* 0x002fe40008000f00 */
.L_x_350:
        /* <DEDUP_REMOVED lines=12> */
.L_x_351:
[----:B------:R-:W1:Y:S01]  /*8bd0*/  LDCU.64 UR10, c[0x0][0x5c8] ;  /* 0x0000b900ff0a77ac */ /* 0x000e620008000a00 */
[----:B------:R-:W-:-:S04]  /*8be0*/  UIADD3 UR5, UPT, UPT, UR40, UR41, URZ ;  /* 0x0000002928057290 */ /* 0x000fc8000fffe0ff */
[----:B-1----:R-:W-:Y:S02]  /*8bf0*/  UIMAD.WIDE.U32 UR16, UR5, UR10, URZ ;  /* 0x0000000a051072a5 */ /* 0x002fe4000f8e00ff */
[----:B------:R-:W-:-:S04]  /*8c00*/  UIMAD UR5, UR5, UR11, URZ ;  /* 0x0000000b050572a4 */ /* 0x000fc8000f8e02ff */
[----:B------:R-:W-:-:S06]  /*8c10*/  UIADD3 UR5, UPT, UPT, UR17, UR5, URZ ;  /* 0x0000000511057290 */ /* 0x000fcc000fffe0ff */
[----:B------:R-:W-:-:S07]  /*8c20*/  MOV R20, UR5 ;  /* 0x0000000500147c02 */ /* 0x000fce0008000f00 */
.L_x_352:
[----:B------:R-:W-:Y:S01]  /*8c30*/  BAR.SYNC.DEFER_BLOCKING 0x0 ;  /* 0x0000000000007b1d */ /* 0x000fe20000010000 */
[----:B------:R-:W-:Y:S01]  /*8c40*/  USHF.L.U32 UR5, UR34, 0x7, URZ ;  /* 0x0000000722057899 */ /* 0x000fe200080006ff */
[----:B------:R-:W-:Y:S01]  /*8c50*/  SHF.R.U32.HI R179, RZ, 0x3, R179 ;  /* 0x00000003ffb37819 */ /* 0x000fe200000116b3 */
[----:B------:R-:W-:Y:S02]  /*8c60*/  USHF.L.U32 UR9, UR34, 0x7, URZ ;  /* 0x0000000722097899 */ /* 0x000fe400080006ff */
[----:B------:R-:W-:-:S03]  /*8c70*/  UIMAD.WIDE.U32 UR40, UR5, UR12, URZ ;  /* 0x0000000c052872a5 */ /* 0x000fc6000f8e00ff */
[----:B------:R-:W1:Y:S01]  /*8c80*/  LDC.64 R4, c[0x0][0x5d8] ;  /* 0x00017600ff047b82 */ /* 0x000e620000000a00 */
[----:B------:R-:W-:Y:S01]  /*8c90*/  USHF.R.S32.HI UR14, URZ, 0x1f, UR5 ;  /* 0x0000001fff0e7899 */ /* 0x000fe20008011405 */
[----:B------:R-:W2:Y:S01]  /*8ca0*/  S2R R14, SR_TID.X ;  /* 0x00000000000e7919 */ /* 0x000ea20000002100 */
[----:B------:R-:W-:Y:S01]  /*8cb0*/  UIADD3 UR39, UPT, UPT, -UR9, UR39, URZ ;  /* 0x0000002709277290 */ /* 0x000fe2000fffe1ff */
[C---:B------:R-:W-:Y:S01]  /*8cc0*/  VIADD R7, R179.reuse, 0x40 ;  /* 0x00000040b3077836 */ /* 0x040fe20000000000 */
[----:B------:R-:W-:Y:S01]  /*8cd0*/  UIMAD UR8, UR14, UR12, URZ ;  /* 0x0000000c0e0872a4 */ /* 0x000fe2000f8e02ff */
[----:B------:R-:W-:Y:S01]  /*8ce0*/  IMAD.U32 R2, RZ, RZ, UR40 ;  /* 0x00000028ff027e24 */ /* 0x000fe2000f8e00ff */
[C---:B------:R-:W-:Y:S01]  /*8cf0*/  IADD3 R25, P1, PT, R179.reuse, 0x20, RZ ;  /* 0x00000020b3197810 */ /* 0x040fe20007f3e0ff */
[----:B------:R-:W3:Y:S01]  /*8d00*/  LDC.64 R34, c[0x0][0x5e0] ;  /* 0x00017800ff227b82 */ /* 0x000ee20000000a00 */
[----:B------:R-:W-:Y:S01]  /*8d10*/  UIMAD UR8, UR5, UR13, UR8 ;  /* 0x0000000d050872a4 */ /* 0x000fe2000f8e0208 */
[----:B------:R-:W-:Y:S01]  /*8d20*/  IMAD.U32 R3, RZ, RZ, UR41 ;  /* 0x00000029ff037e24 */ /* 0x000fe2000f8e00ff */
[----:B------:R-:W-:Y:S01]  /*8d30*/  LOP3.LUT R2, R2, 0x38, R178, 0xf8, !PT ;  /* 0x0000003802027812 */ /* 0x000fe200078ef8b2 */
[C---:B------:R-:W-:Y:S01]  /*8d40*/  VIADD R6, R179.reuse, 0x60 ;  /* 0x00000060b3067836 */ /* 0x040fe20000000000 */
[C---:B------:R-:W-:Y:S01]  /*8d50*/  ISETP.GE.AND P2, PT, R179.reuse, UR39, PT ;  /* 0x00000027b3007c0c */ /* 0x040fe2000bf46270 */
[----:B------:R-:W-:Y:S01]  /*8d60*/  VIADD R8, R179, 0x20 ;  /* 0x00000020b3087836 */ /* 0x000fe20000000000 */
[----:B------:R-:W-:Y:S01]  /*8d70*/  IADD3 R2, P0, PT, R2, UR42, RZ ;  /* 0x0000002a02027c10 */ /* 0x000fe2000ff1e0ff */
[----:B------:R-:W-:Y:S01]  /*8d80*/  IMAD.U32 R3, RZ, RZ, UR8 ;  /* 0x00000008ff037e24 */ /* 0x000fe2000f8e00ff */
[----:B------:R-:W-:Y:S01]  /*8d90*/  ISETP.GE.AND P4, PT, R7, UR39, PT ;  /* 0x0000002707007c0c */ /* 0x000fe2000bf86270 */
[----:B------:R4:W2:Y:S01]  /*8da0*/  LDS.128 R16, [R182+0xd000] ;  /* 0x00d00000b6107984 */ /* 0x0008a20000000c00 */
[----:B------:R-:W-:Y:S01]  /*8db0*/  ISETP.GE.AND P3, PT, R6, UR39, PT ;  /* 0x0000002706007c0c */ /* 0x000fe2000bf66270 */
[----:B------:R-:W-:Y:S01]  /*8dc0*/  BSSY.RECONVERGENT B0, `(.L_x_353) ;  /* 0x0000011000007945 */ /* 0x000fe20003800200 */
[----:B------:R-:W-:Y:S01]  /*8dd0*/  IADD3.X R3, PT, PT, R0, UR41, R3, P0, !PT ;  /* 0x0000002900037c10 */ /* 0x000fe200087fe403 */
[----:B------:R-:W-:Y:S01]  /*8de0*/  IMAD.X R33, RZ, RZ, RZ, P1 ;  /* 0x000000ffff217224 */ /* 0x000fe200008e06ff */
[----:B------:R-:W-:-:S02]  /*8df0*/  ISETP.GE.AND P5, PT, R8, UR39, PT ;  /* 0x0000002708007c0c */ /* 0x000fc4000bfa6270 */
[----:B------:R-:W-:Y:S01]  /*8e00*/  IADD3 R26, P0, PT, R179, 0x40, RZ ;  /* 0x00000040b31a7810 */ /* 0x000fe20007f1e0ff */
[----:B-1----:R-:W-:-:S04]  /*8e10*/  IMAD.WIDE.U32 R6, R4, UR20, R2 ;  /* 0x0000001404067c25 */ /* 0x002fc8000f8e0002 */
[----:B------:R-:W-:Y:S01]  /*8e20*/  IMAD R12, R5, UR20, R7 ;  /* 0x00000014050c7c24 */ /* 0x000fe2000f8e0207 */
[----:B----4-:R-:W-:Y:S07]  /*8e30*/  @P2 BRA `(.L_x_354) ;  /* 0x0000000000242947 */ /* 0x010fee0003800000 */
[----:B------:R-:W1:Y:S01]  /*8e40*/  LDS.128 R8, [R182+0xc000] ;  /* 0x00c00000b6087984 */ /* 0x000e620000000c00 */
[----:B------:R-:W4:Y:S01]  /*8e50*/  LDCU.64 UR8, c[0x0][0x560] ;  /* 0x0000ac00ff0877ac */ /* 0x000f220008000a00 */
[----:B------:R-:W-:Y:S02]  /*8e60*/  MOV R2, R6 ;  /* 0x0000000600027202 */ /* 0x000fe40000000f00 */
[----:B------:R-:W-:-:S03]  /*8e70*/  MOV R3, R12 ;  /* 0x0000000c00037202 */ /* 0x000fc60000000f00 */
[----:B------:R-:W-:-:S04]  /*8e80*/  IMAD.WIDE.U32 R2, R179, UR12, R2 ;  /* 0x0000000cb3027c25 */ /* 0x000fc8000f8e0002 */
[----:B------:R-:W-:Y:S01]  /*8e90*/  IMAD R0, R179, UR13, R3 ;  /* 0x0000000db3007c24 */ /* 0x000fe2000f8e0203 */
[----:B----4-:R-:W-:-:S04]  /*8ea0*/  LEA R4, P1, R2, UR8, 0x1 ;  /* 0x0000000802047c11 */ /* 0x010fc8000f8208ff */
[----:B------:R-:W-:-:S05]  /*8eb0*/  LEA.HI.X R5, R2, UR9, R0, 0x1, P1 ;  /* 0x0000000902057c11 */ /* 0x000fca00088f0c00 */
[----:B-1----:R1:W-:Y:S04]  /*8ec0*/  STG.E.128 desc[UR32][R4.64], R8 ;  /* 0x0000000804007986 */ /* 0x0023e8000c101d20 */
.L_x_354:
[----:B------:R-:W-:Y:S05]  /*8ed0*/  BSYNC.RECONVERGENT B0 ;  /* 0x0000000000007941 */ /* 0x000fea0003800200 */
.L_x_353:
        /* <DEDUP_REMOVED lines=11> */
[----:B--2---:R4:W-:Y:S04]  /*8f90*/  STG.E.128 desc[UR32][R4.64], R16 ;  /* 0x0000001004007986 */ /* 0x0049e8000c101d20 */
.L_x_356:
[----:B------:R-:W-:Y:S05]  /*8fa0*/  BSYNC.RECONVERGENT B0 ;  /* 0x0000000000007941 */ /* 0x000fea0003800200 */
.L_x_355:
[----:B-1----:R1:W1:Y:S01]  /*8fb0*/  LDS.128 R8, [R182+0xe000] ;  /* 0x00e00000b6087984 */ /* 0x0022620000000c00 */
[----:B------:R-:W-:Y:S01]  /*8fc0*/  BSSY.RECONVERGENT B0, `(.L_x_357) ;  /* 0x000000d000007945 */ /* 0x000fe20003800200 */
[----:B------:R-:W-:-:S03]  /*8fd0*/  IADD3.X R32, PT, PT, RZ, RZ, RZ, P0, !PT ;  /* 0x000000ffff207210 */ /* 0x000fc600007fe4ff */
[----:B------:R-:W-:Y:S05]  /*8fe0*/  @P4 BRA `(.L_x_358) ;  /* 0x0000000000284947 */ /* 0x000fea0003800000 */
[----:B------:R-:W4:Y:S01]  /*8ff0*/  LDCU.64 UR8, c[0x0][0x560] ;  /* 0x0000ac00ff0877ac */ /* 0x000f220008000a00 */
[----:B------:R-:W-:Y:S01]  /*9000*/  MOV R2, R6 ;  /* 0x0000000600027202 */ /* 0x000fe20000000f00 */
[----:B------:R-:W-:Y:S01]  /*9010*/  IMAD R0, R32, UR12, RZ ;  /* 0x0000000c20007c24 */ /* 0x000fe2000f8e02ff */
[----:B------:R-:W-:-:S03]  /*9020*/  MOV R3, R12 ;  /* 0x0000000c00037202 */ /* 0x000fc60000000f00 */
[C---:B------:R-:W-:Y:S02]  /*9030*/  IMAD R0, R26.reuse, UR13, R0 ;  /* 0x0000000d1a007c24 */ /* 0x040fe4000f8e0200 */
[----:B------:R-:W-:-:S05]  /*9040*/  IMAD.WIDE.U32 R2, R26, UR12, R2 ;  /* 0x0000000c1a027c25 */ /* 0x000fca000f8e0002 */
[----:B------:R-:W-:Y:S02]  /*9050*/  IADD3 R0, PT, PT, R0, R3, RZ ;  /* 0x0000000300007210 */ /* 0x000fe40007ffe0ff */
[----:B----4-:R-:W-:-:S04]  /*9060*/  LEA R4, P0, R2, UR8, 0x1 ;  /* 0x0000000802047c11 */ /* 0x010fc8000f8008ff */
[----:B------:R-:W-:-:S05]  /*9070*/  LEA.HI.X R5, R2, UR9, R0, 0x1, P0 ;  /* 0x0000000902057c11 */ /* 0x000fca00080f0c00 */
[----:B-1----:R1:W-:Y:S04]  /*9080*/  STG.E.128 desc[UR32][R4.64], R8 ;  /* 0x0000000804007986 */ /* 0x0023e8000c101d20 */
.L_x_358:
[----:B------:R-:W-:Y:S05]  /*9090*/  BSYNC.RECONVERGENT B0 ;  /* 0x0000000000007941 */ /* 0x000fea0003800200 */
.L_x_357:
[----:B-1----:R1:W1:Y:S01]  /*90a0*/  LDS.128 R8, [R182+0xf000] ;  /* 0x00f00000b6087984 */ /* 0x0022620000000c00 */
[----:B--2---:R-:W-:Y:S01]  /*90b0*/  IMAD.SHL.U32 R14, R14, 0x8, RZ ;  /* 0x000000080e0e7824 */ /* 0x004fe200078e00ff */
[----:B------:R-:W-:Y:S01]  /*90c0*/  IADD3 R24, P0, PT, R179, 0x60, RZ ;  /* 0x00000060b3187810 */ /* 0x000fe20007f1e0ff */
[----:B------:R-:W-:Y:S01]  /*90d0*/  BSSY.RECONVERGENT B0, `(.L_x_359) ;  /* 0x000000f000007945 */ /* 0x000fe20003800200 */
[----:B------:R-:W-:Y:S02]  /*90e0*/  MOV R13, UR10 ;  /* 0x0000000a000d7c02 */ /* 0x000fe40008000f00 */
[----:B------:R-:W-:Y:S01]  /*90f0*/  LOP3.LUT R14, R14, 0x38, RZ, 0xc0, !PT ;  /* 0x000000380e0e7812 */ /* 0x000fe200078ec0ff */
[----:B------:R-:W-:Y:S01]  /*9100*/  IMAD.X R27, RZ, RZ, RZ, P0 ;  /* 0x000000ffff1b7224 */ /* 0x000fe200000e06ff */
[----:B------:R-:W-:Y:S07]  /*9110*/  @P3 BRA `(.L_x_360) ;  /* 0x0000000000283947 */ /* 0x000fee0003800000 */
[----:B------:R-:W2:Y:S01]  /*9120*/  LDCU.64 UR8, c[0x0][0x560] ;  /* 0x0000ac00ff0877ac */ /* 0x000ea20008000a00 */
[----:B------:R-:W-:Y:S01]  /*9130*/  MOV R2, R6 ;  /* 0x0000000600027202 */ /* 0x000fe20000000f00 */
[----:B------:R-:W-:Y:S01]  /*9140*/  IMAD R0, R27, UR12, RZ ;  /* 0x0000000c1b007c24 */ /* 0x000fe2000f8e02ff */
[----:B------:R-:W-:-:S03]  /*9150*/  MOV R3, R12 ;  /* 0x0000000c00037202 */ /* 0x000fc60000000f00 */
[C---:B------:R-:W-:Y:S02]  /*9160*/  IMAD R0, R24.reuse, UR13, R0 ;  /* 0x0000000d18007c24 */ /* 0x040fe4000f8e0200 */
[----:B----4-:R-:W-:-:S05]  /*9170*/  IMAD.WIDE.U32 R4, R24, UR12, R2 ;  /* 0x0000000c18047c25 */ /* 0x010fca000f8e0002 */
[----:B------:R-:W-:Y:S02]  /*9180*/  IADD3 R0, PT, PT, R0, R5, RZ ;  /* 0x0000000500007210 */ /* 0x000fe40007ffe0ff */
[----:B--2---:R-:W-:-:S04]  /*9190*/  LEA R2, P0, R4, UR8, 0x1 ;  /* 0x0000000804027c11 */ /* 0x004fc8000f8008ff */
[----:B------:R-:W-:-:S05]  /*91a0*/  LEA.HI.X R3, R4, UR9, R0, 0x1, P0 ;  /* 0x0000000904037c11 */ /* 0x000fca00080f0c00 */
[----:B-1----:R2:W-:Y:S04]  /*91b0*/  STG.E.128 desc[UR32][R2.64], R8 ;  /* 0x0000000802007986 */ /* 0x0025e8000c101d20 */
.L_x_360:
[----:B------:R-:W-:Y:S05]  /*91c0*/  BSYNC.RECONVERGENT B0 ;  /* 0x0000000000007941 */ /* 0x000fea0003800200 */
.L_x_359:
[----:B--2---:R-:W-:Y:S01]  /*91d0*/  MOV R2, R14 ;  /* 0x0000000e00027202 */ /* 0x004fe20000000f00 */
[----:B------:R-:W-:Y:S01]  /*91e0*/  UIMAD UR14, UR14, UR10, URZ ;  /* 0x0000000a0e0e72a4 */ /* 0x000fe2000f8e02ff */
[----:B------:R-:W-:Y:S01]  /*91f0*/  MOV R3, RZ ;  /* 0x000000ff00037202 */ /* 0x000fe20000000f00 */
[----:B----4-:R-:W2:Y:S01]  /*9200*/  @!P2 LDC.64 R4, c[0x0][0x568] ;  /* 0x00015a00ff04ab82 */ /* 0x010ea20000000a00 */
[----:B------:R-:W-:Y:S01]  /*9210*/  LDS.128 R28, [R182+0x13000] ;  /* 0x01300000b61c7984 */ /* 0x000fe20000000c00 */
[----:B------:R-:W-:Y:S01]  /*9220*/  UIMAD UR14, UR5, UR11, UR14 ;  /* 0x0000000b050e72a4 */ /* 0x000fe2000f8e020e */
[----:B------:R-:W-:Y:S01]  /*9230*/  BSSY.RECONVERGENT B0, `(.L_x_361) ;  /* 0x000001a000007945 */ /* 0x000fe20003800200 */
[----:B------:R-:W-:Y:S01]  /*9240*/  IMAD.WIDE.U32 R2, R13, UR5, R2 ;  /* 0x000000050d027c25 */ /* 0x000fe2000f8e0002 */
[----:B------:R-:W-:Y:S04]  /*9250*/  LDS.128 R16, [R182+0x11000] ;  /* 0x01100000b6107984 */ /* 0x000fe80000000c00 */
[----:B------:R-:W4:Y:S01]  /*9260*/  LDS.128 R12, [R182+0x10000] ;  /* 0x01000000b60c7984 */ /* 0x000f220000000c00 */
[----:B------:R-:W-:-:S04]  /*9270*/  IADD3 R2, P0, PT, R2, UR16, RZ ;  /* 0x0000001002027c10 */ /* 0x000fc8000ff1e0ff */
[----:B------:R-:W-:Y:S02]  /*9280*/  IADD3.X R3, PT, PT, R20, UR14, R3, P0, !PT ;  /* 0x0000000e14037c10 */ /* 0x000fe400087fe403 */
[----:B------:R2:W4:Y:S01]  /*9290*/  LDS.128 R20, [R182+0x12000] ;  /* 0x01200000b6147984 */ /* 0x0005220000000c00 */
[----:B-1-3--:R-:W-:-:S04]  /*92a0*/  IMAD.WIDE.U32 R8, R34, UR20, R2 ;  /* 0x0000001422087c25 */ /* 0x00afc8000f8e0002 */
[----:B------:R-:W-:Y:S01]  /*92b0*/  IMAD R7, R35, UR20, R9 ;  /* 0x0000001423077c24 */ /* 0x000fe2000f8e0209 */
[----:B------:R-:W-:-:S05]  /*92c0*/  @!P2 MOV R6, R8 ;  /* 0x000000080006a202 */ /* 0x000fca0000000f00 */
[----:B------:R-:W-:-:S04]  /*92d0*/  @!P2 IMAD.WIDE.U32 R2, R179, UR10, R6 ;  /* 0x0000000ab302ac25 */ /* 0x000fc8000f8e0006 */
[----:B------:R-:W-:Y:S01]  /*92e0*/  @!P2 IMAD R0, R179, UR11, R3 ;  /* 0x0000000bb300ac24 */ /* 0x000fe2000f8e0203 */
[----:B--2---:R-:W-:-:S04]  /*92f0*/  @!P2 LEA R4, P0, R2, R4, 0x1 ;  /* 0x000000040204a211 */ /* 0x004fc800078008ff */
[----:B------:R-:W-:-:S05]  /*9300*/  @!P2 LEA.HI.X R5, R2, R5, R0, 0x1, P0 ;  /* 0x000000050205a211 */ /* 0x000fca00000f0c00 */
[----:B----4-:R1:W-:Y:S01]  /*9310*/  @!P2 STG.E.128 desc[UR32][R4.64], R12 ;  /* 0x0000000c0400a986 */ /* 0x0103e2000c101d20 */
        /* <DEDUP_REMOVED lines=11> */
.L_x_362:
[----:B------:R-:W-:Y:S05]  /*93d0*/  BSYNC.RECONVERGENT B0 ;  /* 0x0000000000007941 */ /* 0x000fea0003800200 */
.L_x_361:
        /* <DEDUP_REMOVED lines=12> */
.L_x_364:
[----:B------:R-:W-:Y:S05]  /*94a0*/  BSYNC.RECONVERGENT B0 ;  /* 0x0000000000007941 */ /* 0x000fea0003800200 */
.L_x_363:
        /* <DEDUP_REMOVED lines=11> */
.L_x_345:
[----:B------:R-:W-:Y:S05]  /*9560*/  BSYNC.RECONVERGENT B1 ;  /* 0x0000000000017941 */ /* 0x000fea0003800200 */
.L_x_319:
[----:B------:R-:W2:Y:S01]  /*9570*/  LDCU UR8, c[0x0][0x438] ;  /* 0x00008700ff0877ac */ /* 0x000ea20008000800 */
[----:B------:R-:W1:Y:S01]  /*9580*/  LDCU UR9, c[0x0][0x370] ;  /* 0x00006e00ff0977ac */ /* 0x000e620008000800 */
[----:B------:R-:W-:Y:S01]  /*9590*/  UMOV UR10, UR19 ;  /* 0x00000013000a7c82 */ /* 0x000fe20008000000 */
[----:B--2---:R-:W-:-:S04]  /*95a0*/  UIADD3 UR8, UPT, UPT, UR8, 0x7f, URZ ;  /* 0x0000007f08087890 */ /* 0x004fc8000fffe0ff */
[----:B------:R-:W-:Y:S02]  /*95b0*/  USHF.R.S32.HI UR5, URZ, 0x1f, UR8 ;  /* 0x0000001fff057899 */ /* 0x000fe40008011408 */
[----:B-1----:R-:W-:Y:S02]  /*95c0*/  UIADD3 UR34, UPT, UPT, UR9, UR34, URZ ;  /* 0x0000002209227290 */ /* 0x002fe4000fffe0ff */
[----:B------:R-:W-:-:S04]  /*95d0*/  ULEA.HI UR5, UR5, UR8, URZ, 0x7 ;  /* 0x0000000805057291 */ /* 0x000fc8000f8f38ff */
[----:B------:R-:W-:-:S04]  /*95e0*/  USHF.R.S32.HI UR5, URZ, 0x7, UR5 ;  /* 0x00000007ff057899 */ /* 0x000fc80008011405 */
[----:B------:R-:W-:-:S09]  /*95f0*/  UISETP.GE.AND UP0, UPT, UR34, UR5, UPT ;  /* 0x000000052200728c */ /* 0x000fd2000bf06270 */
[----:B------:R-:W-:Y:S05]  /*9600*/  BRA.U !UP0, `(.L_x_365) ;  /* 0xffffff6d083c7547 */ /* 0x000fea000b83ffff */
[----:B------:R-:W-:Y:S05]  /*9610*/  EXIT ;  /* 0x000000000000794d */ /* 0x000fea0003800000 */
.L_x_366:
        /* <DEDUP_REMOVED lines=14> */
.L_x_1409:


//--------------------- .text._ZN5flash44flash_bwd_dq_dk_dv_loop_seqk_parallel_kernelI23Flash_bwd_kernel_traitsILi64ELi128ELi128ELi8ELi4ELi4ELi4ELb0ELb0EN7cutlass10bfloat16_tE19Flash_kernel_traitsILi64ELi128ELi128ELi8ES3_EELb0ELb1ELb0ELb1ELb0ELb0ELb0EEEvNS_16Flash_bwd_paramsE --------------------------
	.section	.text._ZN5flash44flash_bwd_dq_dk_dv_loop_seqk_parallel_kernelI23Flash_bwd_kernel_traitsILi64ELi128ELi128ELi8ELi4ELi4ELi4ELb0ELb0EN7cutlass10bfloat16_tE19Flash_kernel_traitsILi64ELi128ELi128ELi8ES3_EELb0ELb1ELb0ELb1ELb0ELb0ELb0EEEvNS_16Flash_bwd_paramsE,"ax",@progbits
	.align	128
        .global         _ZN5flash44flash_bwd_dq_dk_dv_loop_seqk_parallel_kernelI23Flash_bwd_kernel_traitsILi64ELi128ELi128ELi8ELi4ELi4ELi4ELb0ELb0EN7cutlass10bfloat16_tE19Flash_kernel_traitsILi64ELi128ELi128ELi8ES3_EELb0ELb1ELb0ELb1ELb0ELb0ELb0EEEvNS_16Flash_bwd_paramsE
        .type           _ZN5flash44flash_bwd_dq_dk_dv_loop_seqk_parallel_kernelI23Flash_bwd_kernel_traitsILi64ELi128ELi128ELi8ELi4ELi4ELi4ELb0ELb0EN7cutlass10bfloat16_tE19Flash_kernel_traitsILi64ELi128ELi128ELi8ES3_EELb0ELb1ELb0ELb1ELb0ELb0ELb0EEEvNS_16Flash_bwd_paramsE,@function
        .size           _ZN5flash44flash_bwd_dq_dk_dv_loop_seqk_parallel_kernelI23Flash_bwd_kernel_traitsILi64ELi128ELi128ELi8ELi4ELi4ELi4ELb0ELb0EN7cutlass10bfloat16_tE19Flash_kernel_traitsILi64ELi128ELi128ELi8ES3_EELb0ELb1ELb0ELb1ELb0ELb0ELb0EEEvNS_16Flash_bwd_paramsE,(.L_x_1410 - _ZN5flash44flash_bwd_dq_dk_dv_loop_seqk_parallel_kernelI23Flash_bwd_kernel_traitsILi64ELi128ELi128ELi8ELi4ELi4ELi4ELb0ELb0EN7cutlass10bfloat16_tE19Flash_kernel_traitsILi64ELi128ELi128ELi8ES3_EELb0ELb1ELb0ELb1ELb0ELb0ELb0EEEvNS_16Flash_bwd_paramsE)
        .other          _ZN5flash44flash_bwd_dq_dk_dv_loop_seqk_parallel_kernelI23Flash_bwd_kernel_traitsILi64ELi128ELi128ELi8ELi4ELi4ELi4ELb0ELb0EN7cutlass10bfloat16_tE19Flash_kernel_traitsILi64ELi128ELi128ELi8ES3_EELb0ELb1ELb0ELb1ELb0ELb0ELb0EEEvNS_16Flash_bwd_paramsE,@"STO_CUDA_ENTRY STV_DEFAULT"
_ZN5flash44flash_bwd_dq_dk_dv_loop_seqk_parallel_kernelI23Flash_bwd_kernel_traitsILi64ELi128ELi128ELi8ELi4ELi4ELi4ELb0ELb0EN7cutlass10bfloat16_tE19Flash_kernel_traitsILi64ELi128ELi128ELi8ES3_EELb0ELb1ELb0ELb1ELb0ELb0ELb0EEEvNS_16Flash_bwd_paramsE:
.text._ZN5flash44flash_bwd_dq_dk_dv_loop_seqk_parallel_kernelI23Flash_bwd_kernel_traitsILi64ELi128ELi128ELi8ELi4ELi4ELi4ELb0ELb0EN7cutlass10bfloat16_tE19Flash_kernel_traitsILi64ELi128ELi128ELi8ES3_EELb0ELb1ELb0ELb1ELb0ELb0ELb0EEEvNS_16Flash_bwd_paramsE:
        /* <DEDUP_REMOVED lines=19> */
[----:B------:R-:W-:Y:S01]  /*0130*/  S2UR UR19, SR_CTAID.Y ;  /* 0x00000000001379c3 */ /* 0x000fe20000002600 */
[----:B-1----:R-:W-:-:S02]  /*0140*/  ULEA UR44, UP0, UR25, UR44, 0x2 ;  /* 0x0000002c192c7291 */ /* 0x002fc4000f8010ff */
[----:B--2---:R-:W-:Y:S02]  /*0150*/  UISETP.NE.U32.AND UP1, UPT, UR6, URZ, UPT ;  /* 0x000000ff0600728c */ /* 0x004fe4000bf25070 */
[----:B------:R-:W-:Y:S02]  /*0160*/  ULEA.HI.X UR45, UR25, UR45, URZ, 0x2, UP0 ;  /* 0x0000002d192d7291 */ /* 0x000fe400080f14ff */
[----:B------:R-:W-:Y:S01]  /*0170*/  UISETP.NE.U32.AND UP0, UPT, UR6, URZ, UPT ;  /* 0x000000ff0600728c */ /* 0x000fe2000bf05070 */
[----:B------:R-:W-:Y:S01]  /*0180*/  S2UR UR22, SR_CTAID.X ;  /* 0x00000000001679c3 */ /* 0x000fe20000002500 */
        /* <DEDUP_REMOVED lines=8> */
[----:B------:R-:W4:Y:S01]  /*0210*/  S2UR UR18, SR_CTAID.Y ;  /* 0x00000000001279c3 */ /* 0x000f220000002600 */
[----:B------:R-:W-:Y:S01]  /*0220*/  UISETP.EQ.OR.EX UP0, UPT, UR5, URZ, !UP3, UP2 ;  /* 0x000000ff0500728c */ /* 0x000fe2000df02720 */
[----:B------:R-:W-:Y:S02]  /*0230*/  UMOV UR8, 0x400 ;  /* 0x0000040000087882 */ /* 0x000fe40000000000 */
[----:B------:R-:W-:Y:S01]  /*0240*/  UMOV UR5, 0x400 ;  /* 0x0000040000057882 */ /* 0x000fe20000000000 */
[----:B------:R-:W-:Y:S02]  /*0250*/  UP2UR UR28, UPR, URZ, 0x1 ;  /* 0x00000001ff1c7883 */ /* 0x000fe40008000000 */
[----:B------:R-:W-:Y:S01]  /*0260*/  UP2UR UR27, UPR, URZ, 0x8 ;  /* 0x00000008ff1b7883 */ /* 0x000fe20008000000 */
[----:B------:R-:W4:Y:S01]  /*0270*/  S2UR UR21, SR_CTAID.Z ;  /* 0x00000000001579c3 */ /* 0x000f220000002700 */
        /* <DEDUP_REMOVED lines=10> */
.L_x_454:
[----:B-1----:R-:W1:Y:S01]  /*0320*/  LDCU.64 UR8, c[0x0][0x478] ;  /* 0x00008f00ff0877ac */ /* 0x002e620008000a00 */
[----:B------:R-:W-:Y:S02]  /*0330*/  PLOP3.LUT P1, PT, PT, PT, UP3, 0x80, 0x8 ;  /* 0x000000000008781c */ /* 0x000fe40003f2f038 */
[----:B------:R-:W-:Y:S01]  /*0340*/  PLOP3.LUT P4, PT, PT, PT, UP5, 0x80, 0x8 ;  /* 0x000000000008781c */ /* 0x000fe20003f8f058 */
[----:B------:R-:W-:Y:S01]  /*0350*/  @UP3 ULEA UR12, UP0, UR25, UR6, 0x2 ;  /* 0x00000006190c3291 */ /* 0x000fe2000f8010ff */
[----:B------:R-:W-:Y:S01]  /*0360*/  PLOP3.LUT P2, PT, PT, PT, UP4, 0x80, 0x8 ;  /* 0x000000000008781c */ /* 0x000fe20003f4f048 */
[----:B------:R-:W-:Y:S02]  /*0370*/  UISETP.NE.AND UP2, UPT, UR28, URZ, UPT ;  /* 0x000000ff1c00728c */ /* 0x000fe4000bf45270 */
[----:B------:R-:W-:Y:S02]  /*0380*/  @UP3 ULEA.HI.X UR13, UR25, UR7, URZ, 0x2, UP0 ;  /* 0x00000007190d3291 */ /* 0x000fe400080f14ff */
[----:B--2-4-:R-:W-:-:S04]  /*0390*/  IMAD.U32 R4, RZ, RZ, UR12 ;  /* 0x0000000cff047e24 */ /* 0x014fc8000f8e00ff */
        /* <DEDUP_REMOVED lines=13> */
[----:B------:R5:W2:Y:S01]  /*0470*/  @P0 LDG.E R4, desc[UR34][R2.64] ;  /* 0x0000002202040981 */ /* 0x000aa2000c1e1900 */
        /* <DEDUP_REMOVED lines=30> */
.L_x_367:
        /* <DEDUP_REMOVED lines=16> */
[----:B--2---:R-:W-:Y:S02]  /*0760*/  @UP1 UIMAD.WIDE.U32 UR14, UR43, UR8, URZ ;  /* 0x000000082b0e12a5 */ /* 0x004fe4000f8e00ff */
[----:B------:R-:W-:Y:S02]  /*0770*/  @!UP1 UIMAD UR13, UR25, UR11, UR51 ;  /* 0x0000000b190d92a4 */ /* 0x000fe4000f8e0233 */
[----:B------:R-:W-:Y:S02]  /*0780*/  @UP1 UIMAD UR13, UR43, UR9, UR15 ;  /* 0x000000092b0d12a4 */ /* 0x000fe4000f8e020f */
[----:B------:R-:W-:Y:S01]  /*0790*/  USHF.R.S32.HI UR51, URZ, 0x1f, UR12 ;  /* 0x0000001fff337899 */ /* 0x000fe2000801140c */
[----:B------:R-:W-:Y:S01]  /*07a0*/  @UP1 UMOV UR50, UR14 ;  /* 0x0000000e00321c82 */ /* 0x000fe20008000000 */
[----:B------:R-:W-:Y:S10]  /*07b0*/  BRA.U UP2, `(.L_x_369) ;  /* 0x0000000102307547 */ /* 0x000ff4000b800000 */
        /* <DEDUP_REMOVED lines=12> */
.L_x_369:
[----:B------:R-:W1:Y:S01]  /*0880*/  LDCU.64 UR16, c[0x0][0x3b8] ;  /* 0x00007700ff1077ac */ /* 0x000e620008000a00 */
[----:B------:R-:W-:-:S04]  /*0890*/  UIADD3 UR8, UPT, UPT, UR39, UR41, URZ ;  /* 0x0000002927087290 */ /* 0x000fc8000fffe0ff */
[----:B-1----:R-:W-:Y:S02]  /*08a0*/  UIMAD.WIDE.U32 UR52, UR8, UR16, URZ ;  /* 0x00000010083472a5 */ /* 0x002fe4000f8e00ff */
[----:B------:R-:W-:-:S04]  /*08b0*/  UIMAD UR8, UR8, UR17, URZ ;  /* 0x00000011080872a4 */ /* 0x000fc8000f8e02ff */
[----:B------:R-:W-:-:S06]  /*08c0*/  UIADD3 UR8, UPT, UPT, UR53, UR8, URZ ;  /* 0x0000000835087290 */ /* 0x000fcc000fffe0ff */
[----:B------:R-:W-:Y:S02]  /*08d0*/  MOV R21, UR8 ;  /* 0x0000000800157c02 */ /* 0x000fe40008000f00 */
.L_x_370:
        /* <DEDUP_REMOVED lines=43> */
.L_x_371:
[----:B------:R-:W1:Y:S01]  /*0b90*/  LDCU.64 UR14, c[0x0][0x3c0] ;  /* 0x00007800ff0e77ac */ /* 0x000e620008000a00 */
[----:B------:R-:W-:-:S04]  /*0ba0*/  UIADD3 UR8, UPT, UPT, UR39, UR41, URZ ;  /* 0x0000002927087290 */ /* 0x000fc8000fffe0ff */
[----:B-1----:R-:W-:Y:S02]  /*0bb0*/  UIMAD.WIDE.U32 UR48, UR8, UR14, URZ ;  /* 0x0000000e083072a5 */ /* 0x002fe4000f8e00ff */
[----:B------:R-:W-:-:S04]  /*0bc0*/  UIMAD UR8, UR8, UR15, URZ ;  /* 0x0000000f080872a4 */ /* 0x000fc8000f8e02ff */
[----:B------:R-:W-:-:S06]  /*0bd0*/  UIADD3 UR8, UPT, UPT, UR49, UR8, URZ ;  /* 0x0000000831087290 */ /* 0x000fcc000fffe0ff */
[----:B------:R-:W-:-:S07]  /*0be0*/  MOV R25, UR8 ;  /* 0x0000000800197c02 */ /* 0x000fce0008000f00 */
.L_x_372:
        /* <DEDUP_REMOVED lines=11> */
[----:B------:R-:W1:Y:S02]  /*0ca0*/  LDCU UR8, c[0x0][0x444] ;  /* 0x00008880ff0877ac */ /* 0x000e640008000800 */
[----:B-1----:R-:W-:Y:S02]  /*0cb0*/  USHF.R.S32.HI UR9, URZ, 0x1f, UR8 ;  /* 0x0000001fff097899 */ /* 0x002fe40008011408 */
[----:B------:R-:W-:Y:S02]  /*0cc0*/  UIMAD.WIDE.U32 UR62, UR25, UR8, URZ ;  /* 0x00000008193e72a5 */ /* 0x000fe4000f8e00ff */
[----:B------:R-:W-:Y:S02]  /*0cd0*/  UIMAD UR8, UR9, UR25, URZ ;  /* 0x00000019090872a4 */ /* 0x000fe4000f8e02ff */
[----:B------:R-:W-:Y:S02]  /*0ce0*/  USHF.R.S32.HI UR9, URZ, 0x1f, UR58 ;  /* 0x0000001fff097899 */ /* 0x000fe4000801143a */
[----:B------:R-:W-:-:S02]  /*0cf0*/  UIADD3 UR8, UPT, UPT, UR63, UR8, URZ ;  /* 0x000000083f087290 */ /* 0x000fc4000fffe0ff */
[----:B------:R-:W-:Y:S02]  /*0d00*/  UIMAD.WIDE.U32 UR54, UR62, UR58, URZ ;  /* 0x0000003a3e3672a5 */ /* 0x000fe4000f8e00ff */
[----:B------:R-:W-:-:S04]  /*0d10*/  UIMAD UR8, UR8, UR58, URZ ;  /* 0x0000003a080872a4 */ /* 0x000fc8000f8e02ff */
[----:B------:R-:W-:Y:S02]  /*0d20*/  UIMAD UR8, UR9, UR62, UR8 ;  /* 0x0000003e090872a4 */ /* 0x000fe4000f8e0208 */
[----:B------:R-:W-:Y:S02]  /*0d30*/  USHF.R.S32.HI UR9, URZ, 0x1f, UR57 ;  /* 0x0000001fff097899 */ /* 0x000fe40008011439 */
[----:B------:R-:W-:Y:S02]  /*0d40*/  UIADD3 UR8, UPT, UPT, UR55, UR8, URZ ;  /* 0x0000000837087290 */ /* 0x000fe4000fffe0ff */
[----:B------:R-:W-:Y:S02]  /*0d50*/  UIMAD.WIDE.U32 UR62, UR54, UR57, URZ ;  /* 0x00000039363e72a5 */ /* 0x000fe4000f8e00ff */
[----:B------:R-:W-:-:S04]  /*0d60*/  UIMAD UR8, UR8, UR57, URZ ;  /* 0x00000039080872a4 */ /* 0x000fc8000f8e02ff */
[----:B------:R-:W-:Y:S01]  /*0d70*/  UIMAD UR8, UR9, UR54, UR8 ;  /* 0x00000036090872a4 */ /* 0x000fe2000f8e0208 */
[----:B------:R-:W-:-:S03]  /*0d80*/  UMOV UR46, UR62 ;  /* 0x0000003e002e7c82 */ /* 0x000fc60008000000 */
[----:B------:R-:W-:Y:S01]  /*0d90*/  UIADD3 UR8, UPT, UPT, UR63, UR8, URZ ;  /* 0x000000083f087290 */ /* 0x000fe2000fffe0ff */
[----:B------:R-:W-:Y:S11]  /*0da0*/  BRA `(.L_x_374) ;  /* 0x0000000000107947 */ /* 0x000ff60003800000 */
.L_x_373:
[----:B------:R-:W-:Y:S02]  /*0db0*/  UIMAD.WIDE.U32 UR54, UR64, UR43, URZ ;  /* 0x0000002b403672a5 */ /* 0x000fe4000f8e00ff */
[----:B------:R-:W-:-:S04]  /*0dc0*/  UIMAD UR8, UR65, UR43, URZ ;  /* 0x0000002b410872a4 */ /* 0x000fc8000f8e02ff */
[----:B------:R-:W-:Y:S01]  /*0dd0*/  UIADD3 UR8, UPT, UPT, UR55, UR8, URZ ;  /* 0x0000000837087290 */ /* 0x000fe2000fffe0ff */
[----:B------:R-:W-:-:S11]  /*0de0*/  UMOV UR46, UR54 ;  /* 0x00000036002e7c82 */ /* 0x000fd60008000000 */
.L_x_374:
[----:B------:R-:W1:Y:S01]  /*0df0*/  LDCU.U8 UR9, c[0x0][0x548] ;  /* 0x0000a900ff0977ac */ /* 0x000e620008000000 */
[----:B------:R-:W-:Y:S01]  /*0e00*/  UMOV UR25, UR19 ;  /* 0x0000001300197c82 */ /* 0x000fe20008000000 */
[----:B------:R-:W2:Y:S01]  /*0e10*/  LDCU.U8 UR10, c[0x0][0x5f0] ;  /* 0x0000be00ff0a77ac */ /* 0x000ea20008000000 */
[----:B------:R-:W-:Y:S02]  /*0e20*/  USHF.L.U32 UR59, UR25, 0x7, URZ ;  /* 0x00000007193b7899 */ /* 0x000fe400080006ff */
[----:B------:R-:W-:Y:S02]  /*0e30*/  UIMAD UR55, UR24, UR57, URZ ;  /* 0x00000039183772a4 */ /* 0x000fe4000f8e02ff */
[----:B------:R-:W-:-:S04]  /*0e40*/  USEL UR49, UR59, URZ, UP5 ;  /* 0x000000ff3b317287 */ /* 0x000fc8000a800000 */
[----:B------:R-:W-:Y:S02]  /*0e50*/  UIADD3 UR49, UP0, UPT, UR12, UR49, URZ ;  /* 0x000000310c317290 */ /* 0x000fe4000ff1e0ff */
[----:B-1----:R-:W-:Y:S02]  /*0e60*/  UISETP.NE.AND UP1, UPT, UR9, URZ, UPT ;  /* 0x000000ff0900728c */ /* 0x002fe4000bf25270 */
[----:B------:R-:W-:Y:S02]  /*0e70*/  UIADD3.X UR54, UPT, UPT, URZ, UR51, URZ, UP0, !UPT ;  /* 0x00000033ff367290 */ /* 0x000fe400087fe4ff */
[----:B------:R-:W-:Y:S02]  /*0e80*/  UIMAD.WIDE.U32 UR62, UR49, UR64, URZ ;  /* 0x00000040313e72a5 */ /* 0x000fe4000f8e00ff */
[----:B------:R-:W-:-:S04]  /*0e90*/  UIMAD UR54, UR54, UR64, URZ ;  /* 0x00000040363672a4 */ /* 0x000fc8000f8e02ff */
[----:B------:R-:W-:-:S04]  /*0ea0*/  UIMAD UR54, UR65, UR49, UR54 ;  /* 0x00000031413672a4 */ /* 0x000fc8000f8e0236 */
        /* <DEDUP_REMOVED lines=9> */
.L_x_375:
[----:B------:R-:W1:Y:S01]  /*0f40*/  LDCU UR53, c[0x0][0x434] ;  /* 0x00008680ff3577ac */ /* 0x000e620008000800 */
[----:B------:R-:W-:-:S04]  /*0f50*/  UIMAD UR9, UR25, UR58, UR24 ;  /* 0x0000003a190972a4 */ /* 0x000fc8000f8e0218 */
[----:B-1----:R-:W-:Y:S02]  /*0f60*/  UIMAD UR53, UR9, UR53, URZ ;  /* 0x00000035093572a4 */ /* 0x002fe4000f8e02ff */
.L_x_376:
        /* <DEDUP_REMOVED lines=11> */
.L_x_377:
[----:B------:R-:W1:Y:S01]  /*1020*/  LDCU UR56, c[0x0][0x444] ;  /* 0x00008880ff3877ac */ /* 0x000e620008000800 */
[----:B------:R-:W-:-:S04]  /*1030*/  UIMAD UR9, UR25, UR58, UR24 ;  /* 0x0000003a190972a4 */ /* 0x000fc8000f8e0218 */
[----:B-1----:R-:W-:-:S12]  /*1040*/  UIMAD UR56, UR9, UR56, URZ ;  /* 0x00000038093872a4 */ /* 0x002fd8000f8e02ff */
.L_x_378:
[----:B------:R-:W-:Y:S01]  /*1050*/  USHF.R.S32.HI UR9, URZ, 0x1f, UR55 ;  /* 0x0000001fff097899 */ /* 0x000fe20008011437 */
[----:B------:R-:W1:Y:S01]  /*1060*/  S2R R30, SR_TID.X ;  /* 0x00000000001e7919 */ /* 0x000e620000002100 */
[----:B------:R-:W-:Y:S01]  /*1070*/  UIADD3 UR55, UP1, UP0, UR62, UR46, UR55 ;  /* 0x0000002e3e377290 */ /* 0x000fe2000f83e037 */
[----:B------:R-:W2:Y:S01]  /*1080*/  LDC.64 R14, c[0x0][0x3b0] ;  /* 0x0000ec00ff0e7b82 */ /* 0x000ea20000000a00 */
[----:B------:R-:W-:Y:S01]  /*1090*/  UIADD3 UR46, UPT, UPT, UR5, UR40, URZ ;  /* 0x00000028052e7290 */ /* 0x000fe2000fffe0ff */
[----:B------:R-:W-:Y:S01]  /*10a0*/  IMAD.MOV.U32 R11, RZ, RZ, RZ ;  /* 0x000000ffff0b7224 */ /* 0x000fe200078e00ff */
[----:B------:R-:W-:Y:S01]  /*10b0*/  UIADD3.X UR54, UPT, UPT, UR54, UR8, UR9, UP1, UP0 ;  /* 0x0000000836367290 */ /* 0x000fe20008fe0409 */
[----:B------:R-:W-:Y:S01]  /*10c0*/  ISETP.NE.AND P3, PT, RZ, UR10, PT ;  /* 0x0000000aff007c0c */ /* 0x000fe2000bf65270 */
[----:B------:R-:W-:Y:S01]  /*10d0*/  UIMAD UR57, UR58, UR57, URZ ;  /* 0x000000393a3972a4 */ /* 0x000fe2000f8e02ff */
[----:B------:R-:W-:Y:S01]  /*10e0*/  BSSY.RECONVERGENT B1, `(.L_x_368) ;  /* 0x00009a8000017945 */ /* 0x000fe20003800200 */
[----:B------:R-:W3:Y:S01]  /*10f0*/  LDCU.64 UR58, c[0x0][0x420] ;  /* 0x00008400ff3a77ac */ /* 0x000ee20008000a00 */
[----:B------:R-:W4:Y:S01]  /*1100*/  LDC.64 R12, c[0x0][0x590] ;  /* 0x00016400ff0c7b82 */ /* 0x000f220000000a00 */
[----:B------:R-:W5:Y:S01]  /*1110*/  LDCU UR9, c[0x0][0x508] ;  /* 0x0000a100ff0977ac */ /* 0x000f620008000800 */
[----:B------:R-:W-:-:S06]  /*1120*/  ULEA UR56, UR49, UR56, 0x7 ;  /* 0x0000003831387291 */ /* 0x000fcc000f8e38ff */
[----:B------:R-:W3:Y:S01]  /*1130*/  LDC.64 R8, c[0x0][0x5f8] ;  /* 0x00017e00ff087b82 */ /* 0x000ee20000000a00 */
[----:B------:R-:W-:Y:S01]  /*1140*/  ULEA UR53, UR49, UR53, 0x7 ;  /* 0x0000003531357291 */ /* 0x000fe2000f8e38ff */
[----:B--2---:R-:W-:-:S06]  /*1150*/  IMAD R0, R14, UR51, RZ ;  /* 0x000000330e007c24 */ /* 0x004fcc000f8e02ff */
[----:B------:R-:W2:Y:S01]  /*1160*/  LDC.64 R18, c[0x0][0x598] ;  /* 0x00016600ff127b82 */ /* 0x000ea20000000a00 */
[----:B------:R-:W-:Y:S01]  /*1170*/  IMAD R0, R15, UR12, R0 ;  /* 0x0000000c0f007c24 */ /* 0x000fe2000f8e0200 */
[----:B-----5:R-:W-:Y:S01]  /*1180*/  UIADD3 UR9, UPT, UPT, UR46, -UR9, -UR38 ;  /* 0x800000092e097290 */ /* 0x020fe2000fffe826 */
[----:B-1----:R-:W-:Y:S01]  /*1190*/  IMAD.SHL.U32 R31, R30, 0x8, RZ ;  /* 0x000000081e1f7824 */ /* 0x002fe200078e00ff */
[--C-:B------:R-:W-:Y:S01]  /*11a0*/  SHF.R.U32.HI R20, RZ, 0x5, R30.reuse ;  /* 0x00000005ff147819 */ /* 0x100fe2000001161e */
[----:B----4-:R-:W-:Y:S01]  /*11b0*/  IMAD R7, R12, UR51, RZ ;  /* 0x000000330c077c24 */ /* 0x010fe2000f8e02ff */
[----:B------:R-:W-:Y:S01]  /*11c0*/  USHF.R.S32.HI UR8, URZ, 0x1f, UR9 ;  /* 0x0000001fff087899 */ /* 0x000fe20008011409 */
[----:B------:R-:W-:Y:S02]  /*11d0*/  LOP3.LUT R17, R30, 0x1f, RZ, 0xc0, !PT ;  /* 0x0000001f1e117812 */ /* 0x000fe400078ec0ff */
[----:B------:R-:W-:Y:S01]  /*11e0*/  LOP3.LUT R10, R31, 0x38, RZ, 0xc0, !PT ;  /* 0x000000381f0a7812 */ /* 0x000fe200078ec0ff */
[----:B------:R-:W-:Y:S01]  /*11f0*/  ULEA.HI UR8, UR8, UR9, URZ, 0x7 ;  /* 0x0000000908087291 */ /* 0x000fe2000f8f38ff */
[----:B------:R-:W-:-:S03]  /*1200*/  SHF.R.U32.HI R26, RZ, 0x3, R30 ;  /* 0x00000003ff1a7819 */ /* 0x000fc6000001161e */
[----:B------:R-:W-:Y:S01]  /*1210*/  USHF.R.S32.HI UR43, URZ, 0x7, UR8 ;  /* 0x00000007ff2b7899 */ /* 0x000fe20008011408 */
[----:B------:R-:W-:Y:S01]  /*1220*/  IMAD.WIDE.U32 R2, R14, UR12, R10 ;  /* 0x0000000c0e027c25 */ /* 0x000fe2000f8e000a */
[C---:B------:R-:W-:Y:S02]  /*1230*/  IADD3 R27, PT, PT, R26.reuse, 0x40, RZ ;  /* 0x000000401a1b7810 */ /* 0x040fe40007ffe0ff */
[----:B------:R-:W-:Y:S01]  /*1240*/  UISETP.LT.AND UP0, UPT, URZ, UR43, UPT ;  /* 0x0000002bff00728c */ /* 0x000fe2000bf01270 */
[----:B------:R-:W-:Y:S01]  /*1250*/  VIADD R29, R26, 0x20 ;  /* 0x000000201a1d7836 */ /* 0x000fe20000000000 */
[----:B------:R-:W-:Y:S01]  /*1260*/  IADD3 R4, P0, PT, R2, UR50, RZ ;  /* 0x0000003202047c10 */ /* 0x000fe2000ff1e0ff */
[----:B------:R-:W1:Y:S01]  /*1270*/  LDCU.64 UR8, c[0x0][0x3c8] ;  /* 0x00007900ff0877ac */ /* 0x000e620008000a00 */
[----:B------:R-:W-:Y:S02]  /*1280*/  VIADD R28, R26, 0x60 ;  /* 0x000000601a1c7836 */ /* 0x000fe40000000000 */
[----:B------:R-:W-:Y:S01]  /*1290*/  IADD3.X R5, PT, PT, R3, UR13, R0, P0, !PT ;  /* 0x0000000d03057c10 */ /* 0x000fe200087fe400 */
[----:B------:R-:W4:Y:S01]  /*12a0*/  LDCU.64 UR50, c[0x0][0x5e8] ;  /* 0x0000bd00ff3277ac */ /* 0x000f220008000a00 */
[----:B------:R-:W-:Y:S01]  /*12b0*/  IADD3 R2, P0, PT, R10, UR60, RZ ;  /* 0x0000003c0a027c10 */ /* 0x000fe2000ff1e0ff */
[----:B------:R-:W-:-:S03]  /*12c0*/  USEL UR43, URZ, UR43, !UP0 ;  /* 0x0000002bff2b7287 */ /* 0x000fc6000c000000 */
[----:B------:R-:W-:Y:S01]  /*12d0*/  IADD3.X R3, PT, PT, RZ, UR11, RZ, P0, !PT ;  /* 0x0000000bff037c10 */ /* 0x000fe200087fe4ff */
[----:B------:R-:W5:Y:S02]  /*12e0*/  LDCU.64 UR10, c[0x0][0x550] ;  /* 0x0000aa00ff0a77ac */ /* 0x000f640008000a00 */
[----:B------:R-:W-:Y:S01]  /*12f0*/  IMAD.WIDE.U32 R2, R12, UR12, R2 ;  /* 0x0000000c0c027c25 */ /* 0x000fe2000f8e0002 */
[----:B------:R-:W-:-:S03]  /*1300*/  UISETP.GT.AND UP0, UPT, UR37, UR43, UPT ;  /* 0x0000002b2500728c */ /* 0x000fc6000bf04270 */
[----:B-1----:R-:W-:Y:S02]  /*1310*/  IMAD.U32 R0, RZ, RZ, UR8 ;  /* 0x00000008ff007e24 */ /* 0x002fe4000f8e00ff */
[----:B------:R-:W-:Y:S01]  /*1320*/  IMAD.U32 R6, RZ, RZ, UR9 ;  /* 0x00000009ff067e24 */ /* 0x000fe2000f8e00ff */
[----:B------:R-:W1:Y:S01]  /*1330*/  LDCU.64 UR8, c[0x0][0x570] ;  /* 0x0000ae00ff0877ac */ /* 0x000e620008000a00 */
[----:B------:R-:W-:-:S04]  /*1340*/  IMAD.WIDE.U32 R4, R0, UR24, R4 ;  /* 0x0000001800047c25 */ /* 0x000fc8000f8e0004 */
[----:B------:R-:W-:Y:S01]  /*1350*/  IMAD R0, R13, UR12, R7 ;  /* 0x0000000c0d007c24 */ /* 0x000fe2000f8e0207 */
[----:B------:R-:W4:Y:S01]  /*1360*/  LDCU.64 UR12, c[0x0][0x380] ;  /* 0x00007000ff0c77ac */ /* 0x000f220008000a00 */
[----:B------:R-:W-:Y:S01]  /*1370*/  IMAD R7, R6, UR24, R5 ;  /* 0x0000001806077c24 */ /* 0x000fe2000f8e0205 */
[----:B------:R-:W-:Y:S01]  /*1380*/  MOV R6, R4 ;  /* 0x0000000400067202 */ /* 0x000fe20000000f00 */
[----:B---3--:R-:W-:-:S04]  /*1390*/  IMAD.WIDE.U32 R4, R8, UR22, RZ ;  /* 0x0000001608047c25 */ /* 0x008fc8000f8e00ff */
[----:B------:R-:W-:Y:S01]  /*13a0*/  IMAD.IADD R3, R3, 0x1, R0 ;  /* 0x0000000103037824 */ /* 0x000fe200078e0200 */
[----:B------:R-:W-:Y:S01]  /*13b0*/  SEL R4, R4, RZ, P3 ;  /* 0x000000ff04047207 */ /* 0x000fe20001800000 */
[----:B------:R-:W-:Y:S01]  /*13c0*/  IMAD R0, R20, UR57, R17 ;  /* 0x0000003914007c24 */ /* 0x000fe2000f8e0211 */
[----:B------:R-:W-:Y:S01]  /*13d0*/  USHF.L.U32 UR57, UR57, 0x7, URZ ;  /* 0x0000000739397899 */ /* 0x000fe200080006ff */
[----:B------:R-:W-:Y:S01]  /*13e0*/  IMAD R5, R9, UR22, R5 ;  /* 0x0000001609057c24 */ /* 0x000fe2000f8e0205 */
[----:B------:R-:W-:Y:S01]  /*13f0*/  IADD3 R17, P2, PT, R26, 0x20, RZ ;  /* 0x000000201a117810 */ /* 0x000fe20007f5e0ff */
[----:B--2---:R-:W-:Y:S01]  /*1400*/  IMAD.WIDE.U32 R2, R18, UR24, R2 ;  /* 0x0000001812027c25 */ /* 0x004fe2000f8e0002 */
[----:B------:R-:W-:Y:S02]  /*1410*/  IADD3 R9, P1, P0, R0, UR55, R4 ;  /* 0x0000003700097c10 */ /* 0x000fe4000f83e004 */
[----:B------:R-:W-:Y:S01]  /*1420*/  SHF.R.S32.HI R8, RZ, 0x1f, R0 ;  /* 0x0000001fff087819 */ /* 0x000fe20000011400 */
[----:B------:R-:W-:Y:S01]  /*1430*/  IMAD R3, R19, UR24, R3 ;  /* 0x0000001813037c24 */ /* 0x000fe2000f8e0203 */
[----:B------:R-:W-:Y:S01]  /*1440*/  SEL R0, R5, RZ, P3 ;  /* 0x000000ff05007207 */ /* 0x000fe20001800000 */
[----:B------:R-:W-:-:S03]  /*1450*/  IMAD.WIDE.U32 R4, R26, R14, R6 ;  /* 0x0000000e1a047225 */ /* 0x000fc600078e0006 */
[----:B------:R-:W-:Y:S01]  /*1460*/  IADD3.X R7, PT, PT, R8, UR54, R0, P1, P0 ;  /* 0x0000003608077c10 */ /* 0x000fe20008fe0400 */
[----:B------:R-:W-:Y:S01]  /*1470*/  IMAD R6, R26, R15, R5 ;  /* 0x0000000f1a067224 */ /* 0x000fe200078e0205 */
[----:B----4-:R-:W-:Y:S01]  /*1480*/  LEA R228, P1, R4, UR12, 0x1 ;  /* 0x0000000c04e47c11 */ /* 0x010fe2000f8208ff */
[----:B------:R-:W-:Y:S01]  /*1490*/  IMAD.U32 R0, RZ, RZ, UR57 ;  /* 0x00000039ff007e24 */ /* 0x000fe2000f8e00ff */
[----:B------:R-:W-:Y:S01]  /*14a0*/  IADD3 R5, P0, PT, R9, UR57, RZ ;  /* 0x0000003909057c10 */ /* 0x000fe2000ff1e0ff */
[----:B------:R-:W-:Y:S01]  /*14b0*/  IMAD.WIDE.U32 R2, R26, R12, R2 ;  /* 0x0000000c1a027225 */ /* 0x000fe200078e0002 */
[----:B------:R-:W-:Y:S02]  /*14c0*/  LEA.HI.X R227, R4, UR13, R6, 0x1, P1 ;  /* 0x0000000d04e37c11 */ /* 0x000fe400088f0c06 */
[----:B------:R-:W-:Y:S01]  /*14d0*/  LEA.HI.X.SX32 R4, R0, R7, 0x1, P0 ;  /* 0x0000000700047211 */ /* 0x000fe200000f0eff */
[----:B------:R-:W-:Y:S01]  /*14e0*/  IMAD R0, R26, R13, R3 ;  /* 0x0000000d1a007224 */ /* 0x000fe200078e0203 */
[----:B-----5:R-:W-:Y:S01]  /*14f0*/  LEA R33, P1, R2, UR10, 0x1 ;  /* 0x0000000a02217c11 */ /* 0x020fe2000f8208ff */
[----:B------:R-:W-:Y:S01]  /*1500*/  IMAD.SHL.U32 R6, R14, 0x20, RZ ;  /* 0x000000200e067824 */ /* 0x000fe200078e00ff */
[C---:B-1----:R-:W-:Y:S01]  /*1510*/  LEA R222, P0, R5.reuse, UR8, 0x2 ;  /* 0x0000000805de7c11 */ /* 0x042fe2000f8010ff */
[----:B------:R-:W-:Y:S01]  /*1520*/  IMAD.X R20, RZ, RZ, RZ, P2 ;  /* 0x000000ffff147224 */ /* 0x000fe200010e06ff */
[----:B------:R-:W-:Y:S01]  /*1530*/  LEA.HI.X R32, R2, UR11, R0, 0x1, P1 ;  /* 0x0000000b02207c11 */ /* 0x000fe200088f0c00 */
[----:B------:R1:W-:Y:S01]  /*1540*/  STL [R1+0x10], R33 ;  /* 0x0000102101007387 */ /* 0x0003e20000100800 */
[----:B------:R-:W-:Y:S01]  /*1550*/  LEA.HI.X R223, R5, UR9, R4, 0x2, P0 ;  /* 0x0000000905df7c11 */ /* 0x000fe200080f1404 */
[----:B------:R-:W-:Y:S01]  /*1560*/  UIMAD.WIDE UR10, UR56, 0x4, UR50 ;  /* 0x00000004380a78a5 */ /* 0x000fe2000f8e0232 */
[C---:B------:R-:W-:Y:S01]  /*1570*/  IADD3 R18, P1, PT, R26.reuse, 0x40, RZ ;  /* 0x000000401a127810 */ /* 0x040fe20007f3e0ff */
[----:B------:R1:W-:Y:S01]  /*1580*/  STL [R1+0xc], R32 ;  /* 0x00000c2001007387 */ /* 0x0003e20000100800 */
[----:B------:R-:W-:Y:S01]  /*1590*/  IADD3 R19, P0, PT, R26, 0x60, RZ ;  /* 0x000000601a137810 */ /* 0x000fe20007f1e0ff */
[----:B------:R-:W-:Y:S01]  /*15a0*/  UIMAD.WIDE UR50, UR53, 0x4, UR58 ;  /* 0x00000004353278a5 */ /* 0x000fe2000f8e023a */
[----:B------:R-:W-:Y:S01]  /*15b0*/  SHF.L.U64.HI R7, R14, 0x5, R15 ;  /* 0x000000050e077819 */ /* 0x000fe2000001020f */
[----:B------:R-:W-:Y:S01]  /*15c0*/  IMAD.X R22, RZ, RZ, RZ, P1 ;  /* 0x000000ffff167224 */ /* 0x000fe200008e06ff */
[C---:B------:R-:W-:Y:S01]  /*15d0*/  SHF.L.U64.HI R5, R12.reuse, 0x5, R13 ;  /* 0x000000050c057819 */ /* 0x040fe2000001020d */
[----:B------:R-:W-:Y:S01]  /*15e0*/  UMOV UR12, UR10 ;  /* 0x0000000a000c7c82 */ /* 0x000fe20008000000 */
[----:B------:R-:W-:-:S02]  /*15f0*/  SHF.L.U32 R4, R12, 0x5, RZ ;  /* 0x000000050c047819 */ /* 0x000fc400000006ff */
[----:B------:R-:W-:Y:S01]  /*1600*/  IADD3.X R23, PT, PT, RZ, RZ, RZ, P0, !PT ;  /* 0x000000ffff177210 */ /* 0x000fe200007fe4ff */
[----:B------:R-:W-:Y:S06]  /*1610*/  BRA.U UP0, `(.L_x_379) ;  /* 0x0000000900787547 */ /* 0x000fec000b800000 */
        /* <DEDUP_REMOVED lines=10> */
[----:B------:R-:W-:-:S06]  /*16c0*/  UIMAD UR9, UR25, UR9, UR17 ;  /* 0x00000009190972a4 */ /* 0x000fcc000f8e0211 */
[----:B------:R-:W-:Y:S01]  /*16d0*/  MOV R0, UR9 ;  /* 0x0000000900007c02 */ /* 0x000fe20008000f00 */
[----:B------:R-:W-:Y:S05]  /*16e0*/  BRA `(.L_x_381) ;  /* 0x0000000000187947 */ /* 0x000fea0003800000 */
.L_x_380:
[----:B------:R-:W2:Y:S01]  /*16f0*/  LDCU.64 UR10, c[0x0][0x5c0] ;  /* 0x0000b800ff0a77ac */ /* 0x000ea20008000a00 */
[----:B------:R-:W-:-:S04]  /*1700*/  UIADD3 UR8, UPT, UPT, UR39, UR41, URZ ;  /* 0x0000002927087290 */ /* 0x000fc8000fffe0ff */
[----:B--2---:R-:W-:Y:S02]  /*1710*/  UIMAD.WIDE.U32 UR16, UR8, UR10, URZ ;  /* 0x0000000a081072a5 */ /* 0x004fe4000f8e00ff */
[----:B------:R-:W-:-:S04]  /*1720*/  UIMAD UR8, UR8, UR11, URZ ;  /* 0x0000000b080872a4 */ /* 0x000fc8000f8e02ff */
[----:B------:R-:W-:-:S06]  /*1730*/  UIADD3 UR8, UPT, UPT, UR17, UR8, URZ ;  /* 0x0000000811087290 */ /* 0x000fcc000fffe0ff */
[----:B------:R-:W-:Y:S02]  /*1740*/  MOV R0, UR8 ;  /* 0x0000000800007c02 */ /* 0x000fe40008000f00 */
.L_x_381:
        /* <DEDUP_REMOVED lines=12> */
[----:B------:R-:W-:Y:S06]  /*1810*/  BRA `(.L_x_383) ;  /* 0x0000000000187947 */ /* 0x000fec0003800000 */
.L_x_382:
[----:B------:R-:W2:Y:S01]  /*1820*/  LDCU.64 UR8, c[0x0][0x5c8] ;  /* 0x0000b900ff0877ac */ /* 0x000ea20008000a00 */
[----:B------:R-:W-:-:S04]  /*1830*/  UIADD3 UR39, UPT, UPT, UR39, UR41, URZ ;  /* 0x0000002927277290 */ /* 0x000fc8000fffe0ff */
[----:B--2---:R-:W-:Y:S02]  /*1840*/  UIMAD.WIDE.U32 UR14, UR39, UR8, URZ ;  /* 0x00000008270e72a5 */ /* 0x004fe4000f8e00ff */
[----:B------:R-:W-:-:S04]  /*1850*/  UIMAD UR39, UR39, UR9, URZ ;  /* 0x00000009272772a4 */ /* 0x000fc8000f8e02ff */
[----:B------:R-:W-:-:S06]  /*1860*/  UIADD3 UR39, UPT, UPT, UR15, UR39, URZ ;  /* 0x000000270f277290 */ /* 0x000fcc000fffe0ff */
[----:B------:R-:W-:-:S07]  /*1870*/  MOV R12, UR39 ;  /* 0x00000027000c7c02 */ /* 0x000fce0008000f00 */
.L_x_383:
[----:B------:R-:W2:Y:S01]  /*1880*/  LDCU UR12, c[0x0][0x440] ;  /* 0x00008800ff0c77ac */ /* 0x000ea20008000800 */
        /* <DEDUP_REMOVED lines=8> */
[----:B--2---:R-:W-:Y:S01]  /*1910*/  ISETP.GE.AND P0, PT, R10, UR12, PT ;  /* 0x0000000c0a007c0c */ /* 0x004fe2000bf06270 */
[----:B------:R-:W2:Y:S03]  /*1920*/  LDCU.64 UR12, c[0x0][0x5d8] ;  /* 0x0000bb00ff0c77ac */ /* 0x000ea60008000a00 */
[----:B------:R-:W-:Y:S02]  /*1930*/  ISETP.GE.OR P3, PT, R26, UR38, P0 ;  /* 0x000000261a007c0c */ /* 0x000fe40008766670 */
[----:B------:R-:W-:Y:S02]  /*1940*/  ISETP.GE.OR P2, PT, R29, UR38, P0 ;  /* 0x000000261d007c0c */ /* 0x000fe40008746670 */
[----:B------:R-:W-:-:S02]  /*1950*/  ISETP.GE.OR P1, PT, R27, UR38, P0 ;  /* 0x000000261b007c0c */ /* 0x000fc40008726670 */
[----:B------:R-:W-:-:S07]  /*1960*/  ISETP.GE.OR P0, PT, R28, UR38, P0 ;  /* 0x000000261c007c0c */ /* 0x000fce0008706670 */
[----:B------:R-:W3:Y:S01]  /*1970*/  @!P3 LDC.64 R4, c[0x0][0x560] ;  /* 0x00015800ff04bb82 */ /* 0x000ee20000000a00 */
[----:B--2---:R-:W-:Y:S02]  /*1980*/  IMAD.U32 R0, RZ, RZ, UR12 ;  /* 0x0000000cff007e24 */ /* 0x004fe4000f8e00ff */
[----:B------:R-:W-:Y:S02]  /*1990*/  IMAD.U32 R6, RZ, RZ, UR13 ;  /* 0x0000000dff067e24 */ /* 0x000fe4000f8e00ff */
[----:B------:R-:W-:-:S04]  /*19a0*/  IMAD.WIDE.U32 R8, R0, UR24, R2 ;  /* 0x0000001800087c25 */ /* 0x000fc8000f8e0002 */
[----:B------:R-:W-:Y:S02]  /*19b0*/  IMAD R7, R6, UR24, R9 ;  /* 0x0000001806077c24 */ /* 0x000fe4000f8e0209 */
[----:B------:R-:W-:-:S04]  /*19c0*/  @!P3 IMAD.MOV.U32 R6, RZ, RZ, R8 ;  /* 0x000000ffff06b224 */ /* 0x000fc800078e0008 */
[----:B------:R-:W-:-:S04]  /*19d0*/  @!P3 IMAD.WIDE.U32 R2, R26, UR10, R6 ;  /* 0x0000000a1a02bc25 */ /* 0x000fc8000f8e0006 */
[----:B------:R-:W-:Y:S01]  /*19e0*/  @!P3 IMAD R0, R26, UR11, R3 ;  /* 0x0000000b1a00bc24 */ /* 0x000fe2000f8e0203 */
[----:B---3--:R-:W-:-:S04]  /*19f0*/  @!P3 LEA R4, P4, R2, R4, 0x1 ;  /* 0x000000040204b211 */ /* 0x008fc800078808ff */
[----:B------:R-:W-:-:S05]  /*1a00*/  @!P3 LEA.HI.X R5, R2, R5, R0, 0x1, P4 ;  /* 0x000000050205b211 */ /* 0x000fca00020f0c00 */
[----:B------:R2:W-:Y:S01]  /*1a10*/  @!P3 STG.E.128 desc[UR34][R4.64], RZ ;  /* 0x000000ff0400b986 */ /* 0x0005e2000c101d22 */
        /* <DEDUP_REMOVED lines=10> */
[----:B------:R3:W-:Y:S04]  /*1ac0*/  STG.E.128 desc[UR34][R4.64], RZ ;  /* 0x000000ff04007986 */ /* 0x0007e8000c101d22 */
.L_x_385:
[----:B------:R-:W-:Y:S05]  /*1ad0*/  BSYNC.RECONVERGENT B0 ;  /* 0x0000000000007941 */ /* 0x000fea0003800200 */
.L_x_384:
[----:B------:R-:W-:Y:S04]  /*1ae0*/  BSSY.RECONVERGENT B0, `(.L_x_386) ;  /* 0x000000c000007945 */ /* 0x000fe80003800200 */
        /* <DEDUP_REMOVED lines=8> */
[----:B--23--:R-:W-:-:S04]  /*1b70*/  LEA R4, P4, R2, UR12, 0x1 ;  /* 0x0000000c02047c11 */ /* 0x00cfc8000f8808ff */
[----:B------:R-:W-:-:S05]  /*1b80*/  LEA.HI.X R5, R2, UR13, R0, 0x1, P4 ;  /* 0x0000000d02057c11 */ /* 0x000fca000a0f0c00 */
[----:B------:R4:W-:Y:S04]  /*1b90*/  STG.E.128 desc[UR34][R4.64], RZ ;  /* 0x000000ff04007986 */ /* 0x0009e8000c101d22 */
.L_x_387:
[----:B------:R-:W-:Y:S05]  /*1ba0*/  BSYNC.RECONVERGENT B0 ;  /* 0x0000000000007941 */ /* 0x000fea0003800200 */
.L_x_386:
[----:B------:R-:W-:Y:S04]  /*1bb0*/  BSSY.RECONVERGENT B0, `(.L_x_388) ;  /* 0x000000c000007945 */ /* 0x000fe80003800200 */
[----:B------:R-:W-:Y:S05]  /*1bc0*/  @P0 BRA `(.L_x_389) ;  /* 0x0000000000280947 */ /* 0x000fea0003800000 */
[----:B------:R-:W5:Y:S01]  /*1bd0*/  LDCU.64 UR12, c[0x0][0x560] ;  /* 0x0000ac00ff0c77ac */ /* 0x000f620008000a00 */
[----:B------:R-:W-:Y:S01]  /*1be0*/  MOV R2, R8 ;  /* 0x0000000800027202 */ /* 0x000fe20000000f00 */
[----:B------:R-:W-:Y:S01]  /*1bf0*/  IMAD R0, R23, UR10, RZ ;  /* 0x0000000a17007c24 */ /* 0x000fe2000f8e02ff */
[----:B------:R-:W-:-:S03]  /*1c00*/  MOV R3, R7 ;  /* 0x0000000700037202 */ /* 0x000fc60000000f00 */
[C---:B------:R-:W-:Y:S02]  /*1c10*/  IMAD R0, R19.reuse, UR11, R0 ;  /* 0x0000000b13007c24 */ /* 0x040fe4000f8e0200 */
[----:B--234-:R-:W-:-:S05]  /*1c20*/  IMAD.WIDE.U32 R4, R19, UR10, R2 ;  /* 0x0000000a13047c25 */ /* 0x01cfca000f8e0002 */
[----:B------:R-:W-:Y:S02]  /*1c30*/  IADD3 R0, PT, PT, R5, R0, RZ ;  /* 0x0000000005007210 */ /* 0x000fe40007ffe0ff */
[----:B-----5:R-:W-:-:S04]  /*1c40*/  LEA R2, P4, R4, UR12, 0x1 ;  /* 0x0000000c04027c11 */ /* 0x020fc8000f8808ff */
[----:B------:R-:W-:-:S05]  /*1c50*/  LEA.HI.X R3, R4, UR13, R0, 0x1, P4 ;  /* 0x0000000d04037c11 */ /* 0x000fca000a0f0c00 */
[----:B------:R2:W-:Y:S04]  /*1c60*/  STG.E.128 desc[UR34][R2.64], RZ ;  /* 0x000000ff02007986 */ /* 0x0005e8000c101d22 */
.L_x_389:
[----:B------:R-:W-:Y:S05]  /*1c70*/  BSYNC.RECONVERGENT B0 ;  /* 0x0000000000007941 */ /* 0x000fea0003800200 */
.L_x_388:
[----:B------:R-:W5:Y:S01]  /*1c80*/  LDCU.64 UR10, c[0x0][0x5e0] ;  /* 0x0000bc00ff0a77ac */ /* 0x000f620008000a00 */
[----:B--2---:R-:W-:Y:S01]  /*1c90*/  MOV R2, UR8 ;  /* 0x0000000800027c02 */ /* 0x004fe20008000f00 */
[----:B---34-:R-:W2:Y:S01]  /*1ca0*/  @!P3 LDC.64 R4, c[0x0][0x568] ;  /* 0x00015a00ff04bb82 */ /* 0x018ea20000000a00 */
        /* <DEDUP_REMOVED lines=13> */
[----:B--2---:R-:W-:-:S04]  /*1d80*/  @!P3 LEA R4, P4, R2, R4, 0x1 ;  /* 0x000000040204b211 */ /* 0x004fc800078808ff */
        /* <DEDUP_REMOVED lines=13> */
.L_x_391:
[----:B------:R-:W-:Y:S05]  /*1e60*/  BSYNC.RECONVERGENT B0 ;  /* 0x0000000000007941 */ /* 0x000fea0003800200 */
.L_x_390:
        /* <DEDUP_REMOVED lines=12> */
.L_x_393:
[----:B------:R-:W-:Y:S05]  /*1f30*/  BSYNC.RECONVERGENT B0 ;  /* 0x0000000000007941 */ /* 0x000fea0003800200 */
.L_x_392:
        /* <DEDUP_REMOVED lines=10> */
[----:B------:R2:W-:Y:S01]  /*1fe0*/  STG.E.128 desc[UR34][R2.64], RZ ;  /* 0x000000ff02007986 */ /* 0x0005e2000c101d22 */
[----:B------:R-:W-:Y:S05]  /*1ff0*/  BRA `(.L_x_394) ;  /* 0x0000008800d87947 */ /* 0x000fea0003800000 */
.L_x_379:
        /* <DEDUP_REMOVED lines=12> */
[----:B------:R-:W2:Y:S02]  /*20c0*/  LDCU UR8, c[0x0][0x440] ;  /* 0x00008800ff0877ac */ /* 0x000ea40008000800 */
[----:B--2---:R-:W-:-:S13]  /*20d0*/  ISETP.GE.AND P0, PT, R10, UR8, PT ;  /* 0x000000080a007c0c */ /* 0x004fda000bf06270 */
        /* <DEDUP_REMOVED lines=8> */
.L_x_397:
[----:B------:R4:W-:Y:S01]  /*2160*/  STS.128 [R8+0x8000], RZ ;  /* 0x008000ff08007388 */ /* 0x0009e20000000c00 */
[----:B------:R-:W-:Y:S05]  /*2170*/  BRA `(.L_x_398) ;  /* 0x0000000000047947 */ /* 0x000fea0003800000 */
.L_x_396:
[----:B------:R2:W-:Y:S02]  /*2180*/  STS.128 [R8+0x8000], RZ ;  /* 0x008000ff08007388 */ /* 0x0005e40000000c00 */
.L_x_398:
[----:B------:R-:W-:Y:S05]  /*2190*/  BSYNC.RECONVERGENT B0 ;  /* 0x0000000000007941 */ /* 0x000fea0003800200 */
.L_x_395:
[----:B------:R-:W-:Y:S01]  /*21a0*/  ISETP.GE.AND P6, PT, R29, UR49, PT ;  /* 0x000000311d007c0c */ /* 0x000fe2000bfc6270 */
[----:B------:R-:W-:Y:S01]  /*21b0*/  BSSY.RECONVERGENT B0, `(.L_x_399) ;  /* 0x000000f000007945 */ /* 0x000fe20003800200 */
[----:B---3--:R-:W-:Y:S02]  /*21c0*/  LEA R2, P0, R4, R33, 0x1 ;  /* 0x0000002104027211 */ /* 0x008fe400078008ff */
[----:B------:R-:W-:Y:S02]  /*21d0*/  ISETP.GE.AND P5, PT, R27, UR49, PT ;  /* 0x000000311b007c0c */ /* 0x000fe4000bfa6270 */
[----:B------:R-:W-:Y:S02]  /*21e0*/  ISETP.GE.AND P4, PT, R28, UR49, PT ;  /* 0x000000311c007c0c */ /* 0x000fe4000bf86270 */
[----:B------:R-:W-:-:S05]  /*21f0*/  LEA.HI.X R3, R4, R32, R5, 0x1, P0 ;  /* 0x0000002004037211 */ /* 0x000fca00000f0c05 */
[----:B------:R3:W-:Y:S01]  /*2200*/  @P6 STS.128 [R8+0x9000], RZ ;  /* 0x009000ff08006388 */ /* 0x0007e20000000c00 */
[----:B------:R-:W-:Y:S05]  /*2210*/  @P6 BRA `(.L_x_400) ;  /* 0x0000000000206947 */ /* 0x000fea0003800000 */
[----:B------:R-:W5:Y:S02]  /*2220*/  LDCU UR8, c[0x0][0x440] ;  /* 0x00008800ff0877ac */ /* 0x000f640008000800 */
[----:B-----5:R-:W-:-:S13]  /*2230*/  ISETP.GE.AND P0, PT, R10, UR8, PT ;  /* 0x000000080a007c0c */ /* 0x020fda000bf06270 */
[----:B------:R1:W-:Y:S01]  /*2240*/  @P0 STS.128 [R8+0x9000], RZ ;  /* 0x009000ff08000388 */ /* 0x0003e20000000c00 */
[----:B------:R-:W-:Y:S05]  /*2250*/  @P0 BRA `(.L_x_400) ;  /* 0x0000000000100947 */ /* 0x000fea0003800000 */
[----:B------:R-:W-:Y:S01]  /*2260*/  @!PT LDS RZ, [RZ] ;  /* 0x00000000fffff984 */ /* 0x000fe20000000800 */
[----:B------:R-:W-:Y:S01]  /*2270*/  @!PT LDS RZ, [RZ] ;  /* 0x00000000fffff984 */ /* 0x000fe20000000800 */
[----:B------:R-:W-:Y:S01]  /*2280*/  @!PT LDS RZ, [RZ] ;  /* 0x00000000fffff984 */ /* 0x000fe20000000800 */
[----:B------:R1:W-:Y:S02]  /*2290*/  LDGSTS.E.BYPASS.LTC128B.128 [R8+0x9000], desc[UR34][R2.64] ;  /* 0x0900000002087fae */ /* 0x0003e4000b981a22 */
.L_x_400:
[----:B------:R-:W-:Y:S05]  /*22a0*/  BSYNC.RECONVERGENT B0 ;  /* 0x0000000000007941 */ /* 0x000fea0003800200 */
.L_x_399:
        /* <DEDUP_REMOVED lines=13> */
.L_x_402:
[----:B------:R-:W-:Y:S05]  /*2380*/  BSYNC.RECONVERGENT B0 ;  /* 0x0000000000007941 */ /* 0x000fea0003800200 */
.L_x_401:
        /* <DEDUP_REMOVED lines=13> */
.L_x_404:
[----:B------:R-:W-:Y:S05]  /*2460*/  BSYNC.RECONVERGENT B0 ;  /* 0x0000000000007941 */ /* 0x000fea0003800200 */
.L_x_403:
        /* <DEDUP_REMOVED lines=13> */
.L_x_407:
[----:B------:R1:W-:Y:S01]  /*2540*/  STS.128 [R187], RZ ;  /* 0x000000ffbb007388 */ /* 0x0003e20000000c00 */
[----:B------:R-:W-:Y:S05]  /*2550*/  BRA `(.L_x_408) ;  /* 0x0000000000047947 */ /* 0x000fea0003800000 */
.L_x_406:
[----:B------:R1:W-:Y:S02]  /*2560*/  STS.128 [R187], RZ ;  /* 0x000000ffbb007388 */ /* 0x0003e40000000c00 */
.L_x_408:
[----:B------:R-:W-:Y:S05]  /*2570*/  BSYNC.RECONVERGENT B0 ;  /* 0x0000000000007941 */ /* 0x000fea0003800200 */
.L_x_405:
[--C-:B------:R-:W-:Y:S01]  /*2580*/  SHF.R.U32.HI R12, RZ, 0x1, R30.reuse ;  /* 0x00000001ff0c7819 */ /* 0x100fe2000001161e */
[----:B-1----:R-:W-:Y:S01]  /*2590*/  IMAD.MOV.U32 R4, RZ, RZ, 0x7f800000 ;  /* 0x7f800000ff047424 */ /* 0x002fe200078e00ff */
[----:B------:R-:W-:Y:S01]  /*25a0*/  SHF.R.U32.HI R0, RZ, 0x2, R30 ;  /* 0x00000002ff007819 */ /* 0x000fe2000001161e */
[----:B------:R-:W-:Y:S01]  /*25b0*/  IMAD.MOV.U32 R5, RZ, RZ, 0x7f800000 ;  /* 0x7f800000ff057424 */ /* 0x000fe200078e00ff */
[----:B------:R-:W-:Y:S01]  /*25c0*/  LOP3.LUT R237, R12, 0x30, RZ, 0xc0, !PT ;  /* 0x000000300ced7812 */ /* 0x000fe200078ec0ff */
[----:B------:R-:W-:Y:S02]  /*25d0*/  IMAD.MOV.U32 R9, RZ, RZ, 0x7f800000 ;  /* 0x7f800000ff097424 */ /* 0x000fe400078e00ff */
[----:B------:R-:W-:Y:S01]  /*25e0*/  IMAD.MOV.U32 R13, RZ, RZ, 0x7f800000 ;  /* 0x7f800000ff0d7424 */ /* 0x000fe200078e00ff */
[----:B------:R-:W-:-:S04]  /*25f0*/  LOP3.LUT R237, R237, 0x7, R0, 0xf8, !PT ;  /* 0x00000007eded7812 */ /* 0x000fc800078ef800 */
[C---:B------:R-:W-:Y:S01]  /*2600*/  LOP3.LUT R2, R237.reuse, 0x40, RZ, 0xfc, !PT ;  /* 0x00000040ed027812 */ /* 0x040fe200078efcff */
[C---:B------:R-:W-:Y:S01]  /*2610*/  VIADD R0, R237.reuse, 0x48 ;  /* 0x00000048ed007836 */ /* 0x040fe20000000000 */
[C---:B------:R-:W-:Y:S01]  /*2620*/  ISETP.GE.AND P3, PT, R237.reuse, UR49, PT ;  /* 0x00000031ed007c0c */ /* 0x040fe2000bf66270 */
[----:B------:R-:W-:Y:S01]  /*2630*/  VIADD R3, R237, 0x8 ;  /* 0x00000008ed037836 */ /* 0x000fe20000000000 */
[----:B------:R-:W-:Y:S01]  /*2640*/  ISETP.GE.AND P1, PT, R2, UR49, PT ;  /* 0x0000003102007c0c */ /* 0x000fe2000bf26270 */
[----:B------:R-:W-:Y:S01]  /*2650*/  IMAD.MOV.U32 R2, RZ, RZ, 0x4 ;  /* 0x00000004ff027424 */ /* 0x000fe200078e00ff */
[----:B------:R-:W-:Y:S02]  /*2660*/  ISETP.GE.AND P0, PT, R0, UR49, PT ;  /* 0x0000003100007c0c */ /* 0x000fe4000bf06270 */
[----:B------:R-:W-:Y:S01]  /*2670*/  ISETP.GE.AND P2, PT, R3, UR49, PT ;  /* 0x0000003103007c0c */ /* 0x000fe2000bf46270 */
[----:B------:R-:W-:-:S06]  /*2680*/  IMAD.WIDE.U32 R2, R237, R2, UR50 ;  /* 0x00000032ed027e25 */ /* 0x000fcc000f8e0002 */
[----:B------:R-:W5:Y:S04]  /*2690*/  @!P3 LDG.E R13, desc[UR34][R2.64] ;  /* 0x00000022020db981 */ /* 0x000f68000c1e1900 */
[----:B------:R-:W2:Y:S04]  /*26a0*/  @!P0 LDG.E R4, desc[UR34][R2.64+0x120] ;  /* 0x0001202202048981 */ /* 0x000ea8000c1e1900 */
[----:B------:R-:W3:Y:S04]  /*26b0*/  @!P1 LDG.E R5, desc[UR34][R2.64+0x100] ;  /* 0x0001002202059981 */ /* 0x000ee8000c1e1900 */
[----:B------:R1:W4:Y:S04]  /*26c0*/  @!P2 LDG.E R9, desc[UR34][R2.64+0x20] ;  /* 0x000020220209a981 */ /* 0x000328000c1e1900 */
[----:B------:R2:W-:Y:S01]  /*26d0*/  @P6 STS.128 [R187+0x1000], RZ ;  /* 0x001000ffbb006388 */ /* 0x0005e20000000c00 */
[----:B------:R-:W-:Y:S01]  /*26e0*/  BSSY.RECONVERGENT B0, `(.L_x_409) ;  /* 0x0000010000007945 */ /* 0x000fe20003800200 */
[----:B-1----:R-:W-:-:S04]  /*26f0*/  LEA R2, P0, R6, R228, 0x1 ;  /* 0x000000e406027211 */ /* 0x002fc800078008ff */
[----:B------:R-:W-:Y:S01]  /*2700*/  LEA.HI.X R3, R6, R227, R7, 0x1, P0 ;  /* 0x000000e306037211 */ /* 0x000fe200000f0c07 */
[----:B--2---:R1:W-:Y:S04]  /*2710*/  STL [R1+0x14], R4 ;  /* 0x0000140401007387 */ /* 0x0043e80000100800 */
[----:B---3--:R1:W-:Y:S04]  /*2720*/  STL [R1+0x18], R5 ;  /* 0x0000180501007387 */ /* 0x0083e80000100800 */
[----:B----4-:R1:W-:Y:S04]  /*2730*/  STL [R1+0x1c], R9 ;  /* 0x00001c0901007387 */ /* 0x0103e80000100800 */
[----:B-----5:R1:W-:Y:S01]  /*2740*/  STL [R1+0x20], R13 ;  /* 0x0000200d01007387 */ /* 0x0203e20000100800 */
[----:B------:R-:W-:Y:S05]  /*2750*/  @P6 BRA `(.L_x_410) ;  /* 0x0000000000206947 */ /* 0x000fea0003800000 */
[----:B------:R-:W2:Y:S02]  /*2760*/  LDCU UR8, c[0x0][0x440] ;  /* 0x00008800ff0877ac */ /* 0x000ea40008000800 */
[----:B--2---:R-:W-:-:S13]  /*2770*/  ISETP.GE.AND P0, PT, R10, UR8, PT ;  /* 0x000000080a007c0c */ /* 0x004fda000bf06270 */
[----:B------:R2:W-:Y:S01]  /*2780*/  @P0 STS.128 [R187+0x1000], RZ ;  /* 0x001000ffbb000388 */ /* 0x0005e20000000c00 */
[----:B------:R-:W-:Y:S05]  /*2790*/  @P0 BRA `(.L_x_410) ;  /* 0x0000000000100947 */ /* 0x000fea0003800000 */
[----:B------:R-:W-:Y:S01]  /*27a0*/  @!PT LDS RZ, [RZ] ;  /* 0x00000000fffff984 */ /* 0x000fe20000000800 */
[----:B------:R-:W-:Y:S01]  /*27b0*/  @!PT LDS RZ, [RZ] ;  /* 0x00000000fffff984 */ /* 0x000fe20000000800 */
[----:B------:R-:W-:Y:S01]  /*27c0*/  @!PT LDS RZ, [RZ] ;  /* 0x00000000fffff984 */ /* 0x000fe20000000800 */
[----:B------:R3:W-:Y:S02]  /*27d0*/  LDGSTS.E.BYPASS.LTC128B.128 [R187+0x1000], desc[UR34][R2.64] ;  /* 0x0100000002bb7fae */ /* 0x0007e4000b981a22 */
.L_x_410:
[----:B------:R-:W-:Y:S05]  /*27e0*/  BSYNC.RECONVERGENT B0 ;  /* 0x0000000000007941 */ /* 0x000fea0003800200 */
.L_x_409:
        /* <DEDUP_REMOVED lines=13> */
.L_x_412:
[----:B------:R-:W-:Y:S05]  /*28c0*/  BSYNC.RECONVERGENT B0 ;  /* 0x0000000000007941 */ /* 0x000fea0003800200 */
.L_x_411:
[----:B------:R1:W-:Y:S01]  /*28d0*/  @P4 STS.128 [R187+0x3000], RZ ;  /* 0x003000ffbb004388 */ /* 0x0003e20000000c00 */
[----:B------:R-:W-:Y:S04]  /*28e0*/  BSSY.RECONVERGENT B0, `(.L_x_413) ;  /* 0x000000c000007945 */ /* 0x000fe80003800200 */
[----:B------:R-:W-:Y:S05]  /*28f0*/  @P4 BRA `(.L_x_414) ;  /* 0x0000000000284947 */ /* 0x000fea0003800000 */
[----:B------:R-:W5:Y:S02]  /*2900*/  LDCU UR8, c[0x0][0x440] ;  /* 0x00008800ff0877ac */ /* 0x000f640008000800 */
[----:B-----5:R-:W-:-:S13]  /*2910*/  ISETP.GE.AND P0, PT, R10, UR8, PT ;  /* 0x000000080a007c0c */ /* 0x020fda000bf06270 */
[----:B------:R1:W-:Y:S01]  /*2920*/  @P0 STS.128 [R187+0x3000], RZ ;  /* 0x003000ffbb000388 */ /* 0x0003e20000000c00 */
[----:B------:R-:W-:Y:S05]  /*2930*/  @P0 BRA `(.L_x_414) ;  /* 0x0000000000180947 */ /* 0x000fea0003800000 */
[----:B---3--:R-:W-:-:S04]  /*2940*/  LEA R2, P0, R14, R2, 0x7 ;  /* 0x000000020e027211 */ /* 0x008fc800078038ff */
[----:B------:R-:W-:-:S05]  /*2950*/  LEA.HI.X R3, R14, R3, R15, 0x7, P0 ;  /* 0x000000030e037211 */ /* 0x000fca00000f3c0f */
[----:B------:R-:W-:Y:S01]  /*2960*/  @!PT LDS RZ, [RZ] ;  /* 0x00000000fffff984 */ /* 0x000fe20000000800 */
[----:B------:R-:W-:Y:S01]  /*2970*/  @!PT LDS RZ, [RZ] ;  /* 0x00000000fffff984 */ /* 0x000fe20000000800 */
[----:B------:R-:W-:Y:S01]  /*2980*/  @!PT LDS RZ, [RZ] ;  /* 0x00000000fffff984 */ /* 0x000fe20000000800 */
[----:B------:R3:W-:Y:S04]  /*2990*/  LDGSTS.E.BYPASS.LTC128B.128 [R187+0x3000], desc[UR34][R2.64] ;  /* 0x0300000002bb7fae */ /* 0x0007e8000b981a22 */
.L_x_414:
[----:B------:R-:W-:Y:S05]  /*29a0*/  BSYNC.RECONVERGENT B0 ;  /* 0x0000000000007941 */ /* 0x000fea0003800200 */
.L_x_413:
[----:B------:R-:W5:Y:S01]  /*29b0*/  LDCU.64 UR8, c[0x0][0x3d0] ;  /* 0x00007a00ff0877ac */ /* 0x000f620008000a00 */
[----:B---3--:R-:W-:Y:S01]  /*29c0*/  MOV R2, UR16 ;  /* 0x0000001000027c02 */ /* 0x008fe20008000f00 */
        /* <DEDUP_REMOVED lines=8> */
[----:B-----5:R-:W-:-:S04]  /*2a50*/  IMAD R0, R24, UR8, RZ ;  /* 0x0000000818007c24 */ /* 0x020fc8000f8e02ff */
[C---:B------:R-:W-:Y:S02]  /*2a60*/  IMAD R0, R16.reuse, UR9, R0 ;  /* 0x0000000910007c24 */ /* 0x040fe4000f8e0200 */
[----:B------:R-:W-:-:S05]  /*2a70*/  IMAD.WIDE.U32 R6, R16, UR8, R2 ;  /* 0x0000000810067c25 */ /* 0x000fca000f8e0002 */
[----:B-1----:R-:W-:Y:S01]  /*2a80*/  IADD3 R9, PT, PT, R7, R0, RZ ;  /* 0x0000000007097210 */ /* 0x002fe20007ffe0ff */
        /* <DEDUP_REMOVED lines=16> */
.L_x_417:
[----:B------:R3:W-:Y:S01]  /*2b90*/  STS.128 [R8+0xc000], RZ ;  /* 0x00c000ff08007388 */ /* 0x0007e20000000c00 */
[----:B------:R-:W-:Y:S05]  /*2ba0*/  BRA `(.L_x_418) ;  /* 0x0000000000047947 */ /* 0x000fea0003800000 */
.L_x_416:
[----:B------:R1:W-:Y:S02]  /*2bb0*/  STS.128 [R8+0xc000], RZ ;  /* 0x00c000ff08007388 */ /* 0x0003e40000000c00 */
.L_x_418:
[----:B------:R-:W-:Y:S05]  /*2bc0*/  BSYNC.RECONVERGENT B0 ;  /* 0x0000000000007941 */ /* 0x000fea0003800200 */
.L_x_415:
        /* <DEDUP_REMOVED lines=23> */
.L_x_420:
[----:B------:R-:W-:Y:S05]  /*2d40*/  BSYNC.RECONVERGENT B0 ;  /* 0x0000000000007941 */ /* 0x000fea0003800200 */
.L_x_419:
[----:B------:R1:W-:Y:S01]  /*2d50*/  @P2 STS.128 [R8+0xe000], RZ ;  /* 0x00e000ff08002388 */ /* 0x0003e20000000c00 */
[----:B------:R-:W-:Y:S04]  /*2d60*/  BSSY.RECONVERGENT B0, `(.L_x_421) ;  /* 0x0000013000007945 */ /* 0x000fe80003800200 */
        /* <DEDUP_REMOVED lines=18> */
.L_x_422:
[----:B------:R-:W-:Y:S05]  /*2e90*/  BSYNC.RECONVERGENT B0 ;  /* 0x0000000000007941 */ /* 0x000fea0003800200 */
.L_x_421:
        /* <DEDUP_REMOVED lines=9> */
[----:B------:R-:W-:Y:S01]  /*2f30*/  IMAD R0, R23, UR16, RZ ;  /* 0x0000001017007c24 */ /* 0x000fe2000f8e02ff */
[----:B------:R-:W-:-:S03]  /*2f40*/  MOV R3, R9 ;  /* 0x0000000900037202 */ /* 0x000fc60000000f00 */
[C---:B------:R-:W-:Y:S02]  /*2f50*/  IMAD R0, R19.reuse, UR17, R0 ;  /* 0x0000001113007c24 */ /* 0x040fe4000f8e0200 */
[----:B-1----:R-:W-:-:S05]  /*2f60*/  IMAD.WIDE.U32 R4, R19, UR16, R2 ;  /* 0x0000001013047c25 */ /* 0x002fca000f8e0002 */
[----:B------:R-:W-:Y:S02]  /*2f70*/  IADD3 R0, PT, PT, R5, R0, RZ ;  /* 0x0000000005007210 */ /* 0x000fe40007ffe0ff */
[----:B-----5:R-:W-:-:S04]  /*2f80*/  LEA R2, P0, R4, UR8, 0x1 ;  /* 0x0000000804027c11 */ /* 0x020fc8000f8008ff */
[----:B------:R-:W-:-:S05]  /*2f90*/  LEA.HI.X R3, R4, UR9, R0, 0x1, P0 ;  /* 0x0000000904037c11 */ /* 0x000fca00080f0c00 */
[----:B------:R-:W-:Y:S01]  /*2fa0*/  @!PT LDS RZ, [RZ] ;  /* 0x00000000fffff984 */ /* 0x000fe20000000800 */
[----:B------:R-:W-:Y:S01]  /*2fb0*/  @!PT LDS RZ, [RZ] ;  /* 0x00000000fffff984 */ /* 0x000fe20000000800 */
[----:B------:R-:W-:Y:S01]  /*2fc0*/  @!PT LDS RZ, [RZ] ;  /* 0x00000000fffff984 */ /* 0x000fe20000000800 */
[----:B------:R1:W-:Y:S04]  /*2fd0*/  LDGSTS.E.BYPASS.LTC128B.128 [R8+0xf000], desc[UR34][R2.64] ;  /* 0x0f00000002087fae */ /* 0x0003e8000b981a22 */
.L_x_424:
[----:B------:R-:W-:Y:S05]  /*2fe0*/  BSYNC.RECONVERGENT B0 ;  /* 0x0000000000007941 */ /* 0x000fea0003800200 */
.L_x_423:
[----:B------:R-:W5:Y:S01]  /*2ff0*/  LDCU.64 UR8, c[0x0][0x3d8] ;  /* 0x00007b00ff0877ac */ /* 0x000f620008000a00 */
[----:B-1----:R-:W-:Y:S01]  /*3000*/  MOV R2, UR14 ;  /* 0x0000000e00027c02 */ /* 0x002fe20008000f00 */
[----:B------:R-:W-:Y:S01]  /*3010*/  BSSY.RECONVERGENT B0, `(.L_x_425) ;  /* 0x000001d000007945 */ /* 0x000fe20003800200 */
[----:B------:R-:W-:-:S03]  /*3020*/  UIMAD UR13, UR47, UR14, URZ ;  /* 0x0000000e2f0d72a4 */ /* 0x000fc6000f8e02ff */
[----:B------:R-:W-:Y:S01]  /*3030*/  IMAD.WIDE.U32 R2, R2, UR5, R10 ;  /* 0x0000000502027c25 */ /* 0x000fe2000f8e000a */
[----:B------:R-:W-:Y:S02]  /*3040*/  UIMAD UR13, UR5, UR15, UR13 ;  /* 0x0000000f050d72a4 */ /* 0x000fe4000f8e020d */
[----:B------:R-:W-:-:S04]  /*3050*/  IADD3 R2, P0, PT, R2, UR48, RZ ;  /* 0x0000003002027c10 */ /* 0x000fc8000ff1e0ff */
[----:B------:R-:W-:Y:S01]  /*3060*/  IADD3.X R3, PT, PT, R25, UR13, R3, P0, !PT ;  /* 0x0000000d19037c10 */ /* 0x000fe200087fe403 */
[----:B-----5:R-:W-:Y:S02]  /*3070*/  IMAD R0, R24, UR8, RZ ;  /* 0x0000000818007c24 */ /* 0x020fe4000f8e02ff */
        /* <DEDUP_REMOVED lines=19> */
.L_x_427:
[----:B------:R1:W-:Y:S01]  /*31b0*/  STS.128 [R8+0x10000], RZ ;  /* 0x010000ff08007388 */ /* 0x0003e20000000c00 */
[----:B------:R-:W-:Y:S05]  /*31c0*/  BRA `(.L_x_428) ;  /* 0x0000000000047947 */ /* 0x000fea0003800000 */
.L_x_426:
[----:B------:R1:W-:Y:S02]  /*31d0*/  STS.128 [R8+0x10000], RZ ;  /* 0x010000ff08007388 */ /* 0x0003e40000000c00 */
.L_x_428:
[----:B------:R-:W-:Y:S05]  /*31e0*/  BSYNC.RECONVERGENT B0 ;  /* 0x0000000000007941 */ /* 0x000fea0003800200 */
.L_x_425:
        /* <DEDUP_REMOVED lines=20> */
.L_x_430:
[----:B------:R-:W-:Y:S05]  /*3330*/  BSYNC.RECONVERGENT B0 ;  /* 0x0000000000007941 */ /* 0x000fea0003800200 */
.L_x_429:
        /* <DEDUP_REMOVED lines=20> */
.L_x_432:
[----:B------:R-:W-:Y:S05]  /*3480*/  BSYNC.RECONVERGENT B0 ;  /* 0x0000000000007941 */ /* 0x000fea0003800200 */
.L_x_431:
        /* <DEDUP_REMOVED lines=20> */
.L_x_434:
[----:B------:R-:W-:Y:S05]  /*35d0*/  BSYNC.RECONVERGENT B0 ;  /* 0x0000000000007941 */ /* 0x000fea0003800200 */
.L_x_433:
[----:B------:R-:W5:Y:S01]  /*35e0*/  LDCU.64 UR8, c[0x0][0x538] ;  /* 0x0000a700ff0877ac */ /* 0x000f620008000a00 */
[----:B-1----:R-:W-:Y:S01]  /*35f0*/  IMAD.U32 R2, RZ, RZ, UR24 ;  /* 0x00000018ff027e24 */ /* 0x002fe2000f8e00ff */
[----:B------:R-:W1:Y:S01]  /*3600*/  S2R R179, SR_TID.X ;  /* 0x0000000000b37919 */ /* 0x000e620000002100 */
[C---:B------:R-:W-:Y:S01]  /*3610*/  IMAD.SHL.U32 R172, R30.reuse, 0x40, RZ ;  /* 0x000000401eac7824 */ /* 0x040fe200078e00ff */
[----:B------:R-:W1:Y:S01]  /*3620*/  LDC R226, c[0x0][0x44c] ;  /* 0x00011300ffe27b82 */ /* 0x000e620000000800 */
[----:B------:R-:W-:Y:S01]  /*3630*/  IMAD.SHL.U32 R153, R30, 0x20, RZ ;  /* 0x000000201e997824 */ /* 0x000fe200078e00ff */
[----:B------:R-:W0:Y:S01]  /*3640*/  LDGDEPBAR ;  /* 0x00000000000079af */ /* 0x000e220000000000 */
[----:B-----5:R-:W-:-:S04]  /*3650*/  ISETP.NE.U32.AND P0, PT, RZ, UR8, PT ;  /* 0x00000008ff007c0c */ /* 0x020fc8000bf05070 */
[----:B------:R-:W-:-:S13]  /*3660*/  ISETP.NE.AND.EX P0, PT, RZ, UR9, PT, P0 ;  /* 0x00000009ff007c0c */ /* 0x000fda000bf05300 */
[----:B------:R-:W5:Y:S01]  /*3670*/  @P0 LDC.64 R4, c[0x0][0x540] ;  /* 0x00015000ff040b82 */ /* 0x000f620000000a00 */
[----:B------:R-:W-:Y:S01]  /*3680*/  @P0 IMAD.MOV.U32 R3, RZ, RZ, RZ ;  /* 0x000000ffff030224 */ /* 0x000fe200078e00ff */
[----:B------:R-:W-:-:S06]  /*3690*/  LOP3.LUT R0, R172, 0x1c0, RZ, 0xc0, !PT ;  /* 0x000001c0ac007812 */ /* 0x000fcc00078ec0ff */
[----:B------:R-:W2:Y:S01]  /*36a0*/  @P0 LDC R9, c[0x0][0x458] ;  /* 0x00011600ff090b82 */ /* 0x000ea20000000800 */
[----:B-----5:R-:W-:-:S04]  /*36b0*/  @P0 IMAD.WIDE.U32 R2, R4, UR25, R2 ;  /* 0x0000001904020c25 */ /* 0x020fc8000f8e0002 */
[----:B------:R-:W-:Y:S01]  /*36c0*/  @P0 IMAD R5, R5, UR25, R3 ;  /* 0x0000001905050c24 */ /* 0x000fe2000f8e0203 */
[C---:B------:R-:W-:Y:S01]  /*36d0*/  @P0 LEA R4, P1, R2.reuse, UR8, 0x2 ;  /* 0x0000000802040c11 */ /* 0x040fe2000f8210ff */
[----:B------:R-:W-:Y:S01]  /*36e0*/  IMAD.U32 R6, RZ, RZ, UR40 ;  /* 0x00000028ff067e24 */ /* 0x000fe2000f8e00ff */
[----:B------:R-:W-:Y:S01]  /*36f0*/  SHF.R.U32.HI R3, RZ, 0x4, R30 ;  /* 0x00000004ff037819 */ /* 0x000fe2000001161e */
[----:B-1----:R-:W-:Y:S01]  /*3700*/  IMAD.SHL.U32 R178, R179, 0x8, RZ ;  /* 0x00000008b3b27824 */ /* 0x002fe200078e00ff */
[----:B------:R-:W-:Y:S01]  /*3710*/  @P0 LEA.HI.X R5, R2, UR9, R5, 0x2, P1 ;  /* 0x0000000902050c11 */ /* 0x000fe200088f1405 */
[----:B------:R-:W-:Y:S01]  /*3720*/  IMAD.U32 R2, RZ, RZ, UR36 ;  /* 0x00000024ff027e24 */ /* 0x000fe2000f8e00ff */
[----:B------:R-:W-:Y:S01]  /*3730*/  LOP3.LUT R3, R3, 0x8, RZ, 0xc0, !PT ;  /* 0x0000000803037812 */ /* 0x000fe200078ec0ff */
[C---:B------:R-:W-:Y:S01]  /*3740*/  IMAD.SHL.U32 R13, R179.reuse, 0x2, RZ ;  /* 0x00000002b30d7824 */ /* 0x040fe200078e00ff */
[----:B------:R-:W-:Y:S01]  /*3750*/  LOP3.LUT R0, R0, 0x38, R31, 0xf8, !PT ;  /* 0x0000003800007812 */ /* 0x000fe200078ef81f */
[----:B---3--:R1:W3:Y:S01]  /*3760*/  @P0 LDG.E R8, desc[UR34][R4.64] ;  /* 0x0000002204080981 */ /* 0x0082e2000c1e1900 */
[C---:B------:R-:W-:Y:S01]  /*3770*/  IMAD.SHL.U32 R7, R30.reuse, 0x2, RZ ;  /* 0x000000021e077824 */ /* 0x040fe200078e00ff */
[----:B------:R-:W-:Y:S01]  /*3780*/  SHF.R.U32.HI R11, RZ, 0x1, R179 ;  /* 0x00000001ff0b7819 */ /* 0x000fe200000116b3 */
[----:B------:R-:W-:Y:S01]  /*3790*/  IMAD.SHL.U32 R10, R179, 0x20, RZ ;  /* 0x00000020b30a7824 */ /* 0x000fe200078e00ff */
[----:B------:R-:W-:Y:S01]  /*37a0*/  R2P PR, R30, 0x6 ;  /* 0x000000061e007804 */ /* 0x000fe20000000000 */
[----:B------:R-:W-:Y:S01]  /*37b0*/  IMAD.MOV.U32 R157, RZ, RZ, 0x40 ;  /* 0x00000040ff9d7424 */ /* 0x000fe200078e00ff */
[----:B------:R-:W-:Y:S01]  /*37c0*/  LOP3.LUT R7, R7, 0x6, RZ, 0xc0, !PT ;  /* 0x0000000607077812 */ /* 0x000fe200078ec0ff */
[----:B------:R-:W-:Y:S01]  /*37d0*/  IMAD.MOV.U32 R175, RZ, RZ, 0x20 ;  /* 0x00000020ffaf7424 */ /* 0x000fe200078e00ff */
[----:B------:R-:W-:Y:S01]  /*37e0*/  LOP3.LUT P5, RZ, R179, 0x8, RZ, 0xc0, !PT ;  /* 0x00000008b3ff7812 */ /* 0x000fe200078ac0ff */
[----:B------:R-:W-:Y:S01]  /*37f0*/  IMAD.MOV.U32 R225, RZ, RZ, R187 ;  /* 0x000000ffffe17224 */ /* 0x000fe200078e00bb */
[----:B------:R-:W-:-:S02]  /*3800*/  LOP3.LUT R7, R7, 0x1c0, R12, 0xf8, !PT ;  /* 0x000001c007077812 */ /* 0x000fc400078ef80c */
[----:B------:R-:W-:Y:S02]  /*3810*/  CS2R R126, SRZ ;  /* 0x00000000007e7805 */ /* 0x000fe4000001ff00 */
[----:B------:R-:W-:Y:S02]  /*3820*/  SEL R157, R157, 0xffffffc0, !P2 ;  /* 0xffffffc09d9d7807 */ /* 0x000fe40005000000 */
[----:B------:R-:W-:Y:S02]  /*3830*/  CS2R R124, SRZ ;  /* 0x00000000007c7805 */ /* 0x000fe4000001ff00 */
[----:B------:R-:W-:Y:S02]  /*3840*/  SEL R175, R175, 0xffffffe0, !P1 ;  /* 0xffffffe0afaf7807 */ /* 0x000fe40004800000 */
        /* <DEDUP_REMOVED lines=10> */
[----:B-1----:R-:W-:Y:S02]  /*38f0*/  LOP3.LUT R4, R172, 0x200, RZ, 0xc0, !PT ;  /* 0x00000200ac047812 */ /* 0x002fe400078ec0ff */
[----:B------:R-:W-:Y:S02]  /*3900*/  CS2R R106, SRZ ;  /* 0x00000000006a7805 */ /* 0x000fe4000001ff00 */
[----:B------:R-:W-:Y:S02]  /*3910*/  IADD3 R5, PT, PT, R2, UR38, R237 ;  /* 0x0000002602057c10 */ /* 0x000fe4000fffe0ed */
[----:B------:R-:W-:-:S02]  /*3920*/  CS2R R104, SRZ ;  /* 0x0000000000687805 */ /* 0x000fc4000001ff00 */
[----:B------:R-:W-:Y:S02]  /*3930*/  LOP3.LUT R2, R3, 0x10, R30, 0xf8, !PT ;  /* 0x0000001003027812 */ /* 0x000fe400078ef81e */
[----:B------:R-:W-:Y:S02]  /*3940*/  CS2R R102, SRZ ;  /* 0x0000000000667805 */ /* 0x000fe4000001ff00 */
[----:B------:R-:W-:Y:S02]  /*3950*/  LOP3.LUT R4, R4, 0xc00, R153, 0xf8, !PT ;  /* 0x00000c0004047812 */ /* 0x000fe400078ef899 */
[----:B------:R-:W-:Y:S02]  /*3960*/  CS2R R100, SRZ ;  /* 0x0000000000647805 */ /* 0x000fe4000001ff00 */
[----:B------:R-:W-:Y:S02]  /*3970*/  LOP3.LUT R3, R0, 0x8, R12, 0x78, !PT ;  /* 0x0000000800037812 */ /* 0x000fe400078e780c */
[----:B------:R-:W-:-:S02]  /*3980*/  CS2R R94, SRZ ;  /* 0x00000000005e7805 */ /* 0x000fc4000001ff00 */
[----:B------:R-:W-:Y:S02]  /*3990*/  LOP3.LUT R2, R2, R0, RZ, 0x3c, !PT ;  /* 0x0000000002027212 */ /* 0x000fe400078e3cff */
[----:B------:R-:W-:Y:S02]  /*39a0*/  CS2R R92, SRZ ;  /* 0x00000000005c7805 */ /* 0x000fe4000001ff00 */
[----:B------:R-:W-:Y:S01]  /*39b0*/  LOP3.LUT R176, R4, R3, RZ, 0xfc, !PT ;  /* 0x0000000304b07212 */ /* 0x000fe200078efcff */
[C---:B------:R-:W-:Y:S01]  /*39c0*/  IMAD.SHL.U32 R3, R179.reuse, 0x40, RZ ;  /* 0x00000040b3037824 */ /* 0x040fe200078e00ff */
[----:B------:R-:W-:Y:S01]  /*39d0*/  LOP3.LUT R0, R0, 0x8, R30, 0x78, !PT ;  /* 0x0000000800007812 */ /* 0x000fe200078e781e */
[----:B------:R-:W-:Y:S01]  /*39e0*/  IMAD.SHL.U32 R4, R179, 0x10, RZ ;  /* 0x00000010b3047824 */ /* 0x000fe200078e00ff */
[----:B------:R-:W-:Y:S02]  /*39f0*/  IADD3 R213, PT, PT, R5, -0x3f, -R6 ;  /* 0xffffffc105d57810 */ /* 0x000fe40007ffe806 */
[----:B------:R-:W-:-:S02]  /*3a00*/  CS2R R98, SRZ ;  /* 0x0000000000627805 */ /* 0x000fc4000001ff00 */
[----:B------:R-:W-:Y:S01]  /*3a10*/  LOP3.LUT R153, R0, 0x7200, R153, 0xf8, !PT ;  /* 0x0000720000997812 */ /* 0x000fe200078ef899 */
[----:B--2---:R1:W3:Y:S01]  /*3a20*/  @P0 MUFU.RCP R6, R9 ;  /* 0x0000000900060308 */ /* 0x0042e20000001000 */
[----:B------:R-:W-:Y:S02]  /*3a30*/  LOP3.LUT R0, R3, 0x1c0, RZ, 0xc0, !PT ;  /* 0x000001c003007812 */ /* 0x000fe400078ec0ff */
[----:B------:R-:W-:Y:S02]  /*3a40*/  CS2R R96, SRZ ;  /* 0x0000000000607805 */ /* 0x000fe4000001ff00 */
[----:B------:R-:W-:Y:S02]  /*3a50*/  LOP3.LUT R172, R2, 0x200, R172, 0xf8, !PT ;  /* 0x0000020002ac7812 */ /* 0x000fe400078ef8ac */
[----:B------:R-:W-:Y:S02]  /*3a60*/  CS2R R90, SRZ ;  /* 0x00000000005a7805 */ /* 0x000fe4000001ff00 */
[----:B------:R-:W-:-:S02]  /*3a70*/  LOP3.LUT R2, R13, 0xe006, R3, 0xc8, !PT ;  /* 0x0000e0060d027812 */ /* 0x000fc400078ec803 */
[----:B------:R-:W-:Y:S02]  /*3a80*/  CS2R R88, SRZ ;  /* 0x0000000000587805 */ /* 0x000fe4000001ff00 */
[----:B------:R-:W-:Y:S02]  /*3a90*/  LOP3.LUT R4, R4, 0x1c0, RZ, 0xc0, !PT ;  /* 0x000001c004047812 */ /* 0x000fe400078ec0ff */
[----:B------:R-:W-:Y:S02]  /*3aa0*/  CS2R R86, SRZ ;  /* 0x0000000000567805 */ /* 0x000fe4000001ff00 */
[----:B------:R-:W-:Y:S02]  /*3ab0*/  LOP3.LUT R0, R0, 0x38, R178, 0xf8, !PT ;  /* 0x0000003800007812 */ /* 0x000fe400078ef8b2 */
[----:B------:R-:W-:Y:S02]  /*3ac0*/  CS2R R84, SRZ ;  /* 0x0000000000547805 */ /* 0x000fe4000001ff00 */
[----:B------:R-:W-:-:S02]  /*3ad0*/  LOP3.LUT R5, R2, 0xc00, R10, 0xf8, !PT ;  /* 0x00000c0002057812 */ /* 0x000fc400078ef80a */
[----:B------:R-:W-:Y:S02]  /*3ae0*/  CS2R R78, SRZ ;  /* 0x00000000004e7805 */ /* 0x000fe4000001ff00 */
[----:B------:R-:W-:Y:S02]  /*3af0*/  LOP3.LUT R4, R4, 0x38, R13, 0xf8, !PT ;  /* 0x0000003804047812 */ /* 0x000fe400078ef80d */
[----:B------:R-:W-:Y:S02]  /*3b00*/  CS2R R76, SRZ ;  /* 0x00000000004c7805 */ /* 0x000fe4000001ff00 */
[----:B------:R-:W-:Y:S02]  /*3b10*/  LEA R153, R153, UR26, 0x1 ;  /* 0x0000001a99997c11 */ /* 0x000fe4000f8e08ff */
[----:B------:R-:W-:Y:S02]  /*3b20*/  CS2R R82, SRZ ;  /* 0x0000000000527805 */ /* 0x000fe4000001ff00 */
[----:B-1----:R-:W-:-:S02]  /*3b30*/  LOP3.LUT R9, R3, 0x200, RZ, 0xc0, !PT ;  /* 0x0000020003097812 */ /* 0x002fc400078ec0ff */
[----:B------:R-:W-:Y:S02]  /*3b40*/  CS2R R80, SRZ ;  /* 0x0000000000507805 */ /* 0x000fe4000001ff00 */
[C---:B------:R-:W-:Y:S01]  /*3b50*/  LOP3.LUT R3, R0.reuse, 0x8, R179, 0x78, !PT ;  /* 0x0000000800037812 */ /* 0x040fe200078e78b3 */
[----:B------:R-:W-:Y:S01]  /*3b60*/  IMAD.IADD R173, R157, 0x1, R153 ;  /* 0x000000019dad7824 */ /* 0x000fe200078e0299 */
[----:B------:R-:W-:Y:S02]  /*3b70*/  LOP3.LUT R2, R9, 0xc00, R10, 0xf8, !PT ;  /* 0x00000c0009027812 */ /* 0x000fe400078ef80a */
[----:B------:R-:W-:Y:S02]  /*3b80*/  CS2R R74, SRZ ;  /* 0x00000000004a7805 */ /* 0x000fe4000001ff00 */
[----:B------:R-:W-:Y:S02]  /*3b90*/  LOP3.LUT R0, R0, 0x8, R11, 0x78, !PT ;  /* 0x0000000800007812 */ /* 0x000fe400078e780b */
[----:B------:R-:W-:-:S02]  /*3ba0*/  CS2R R72, SRZ ;  /* 0x0000000000487805 */ /* 0x000fc4000001ff00 */
[----:B------:R-:W-:Y:S02]  /*3bb0*/  LOP3.LUT R5, R5, R4, RZ, 0xfc, !PT ;  /* 0x0000000405057212 */ /* 0x000fe400078efcff */
[----:B------:R-:W-:Y:S02]  /*3bc0*/  CS2R R70, SRZ ;  /* 0x0000000000467805 */ /* 0x000fe4000001ff00 */
[----:B------:R-:W-:Y:S01]  /*3bd0*/  LOP3.LUT R4, R3, 0x7200, R10, 0xf8, !PT ;  /* 0x0000720003047812 */ /* 0x000fe200078ef80a */
[----:B------:R-:W-:Y:S01]  /*3be0*/  IMAD.MOV.U32 R3, RZ, RZ, RZ ;  /* 0x000000ffff037224 */ /* 0x000fe200078e00ff */
[----:B------:R-:W-:Y:S01]  /*3bf0*/  LOP3.LUT R177, R2, R0, RZ, 0xfc, !PT ;  /* 0x0000000002b17212 */ /* 0x000fe200078efcff */
[----:B------:R-:W-:Y:S01]  /*3c00*/  VIADD R0, R7, UR5 ;  /* 0x0000000507007c36 */ /* 0x000fe20008000000 */
[----:B------:R1:W-:Y:S01]  /*3c10*/  STL [R1+0x28], R5 ;  /* 0x0000280501007387 */ /* 0x0003e20000100800 */
[----:B------:R-:W-:Y:S02]  /*3c20*/  LEA R176, R176, UR26, 0x1 ;  /* 0x0000001ab0b07c11 */ /* 0x000fe4000f8e08ff */
[----:B------:R-:W-:Y:S01]  /*3c30*/  CS2R R68, SRZ ;  /* 0x0000000000447805 */ /* 0x000fe2000001ff00 */
[C---:B------:R-:W-:Y:S01]  /*3c40*/  VIADD R9, R0.reuse, 0x1 ;  /* 0x0000000100097836 */ /* 0x040fe20000000000 */
[----:B------:R2:W-:Y:S01]  /*3c50*/  STL [R1+0x24], R4 ;  /* 0x0000240401007387 */ /* 0x0005e20000100800 */
[C---:B------:R-:W-:Y:S01]  /*3c60*/  VIADD R7, R0.reuse, 0x9 ;  /* 0x0000000900077836 */ /* 0x040fe20000000000 */
[----:B------:R-:W-:Y:S01]  /*3c70*/  I2FP.F32.S32 R24, R0 ;  /* 0x0000000000187245 */ /* 0x000fe20000201400 */
        /* <DEDUP_REMOVED lines=8> */
[----:B------:R-:W-:Y:S01]  /*3d00*/  VIADD R18, R0, 0x29 ;  /* 0x0000002900127836 */ /* 0x000fe20000000000 */
[----:B------:R-:W-:Y:S01]  /*3d10*/  LEA R172, R172, UR26, 0x1 ;  /* 0x0000001aacac7c11 */ /* 0x000fe2000f8e08ff */
[C---:B------:R-:W-:Y:S01]  /*3d20*/  VIADD R20, R0.reuse, 0x30 ;  /* 0x0000003000147836 */ /* 0x040fe20000000000 */
[----:B------:R-:W-:Y:S01]  /*3d30*/  I2FP.F32.S32 R7, R15 ;  /* 0x0000000f00077245 */ /* 0x000fe20000201400 */
[C---:B------:R-:W-:Y:S01]  /*3d40*/  VIADD R22, R0.reuse, 0x31 ;  /* 0x0000003100167836 */ /* 0x040fe20000000000 */
[C---:B------:R-:W-:Y:S01]  /*3d50*/  LOP3.LUT P3, RZ, R179.reuse, 0x2, RZ, 0xc0, !PT ;  /* 0x00000002b3ff7812 */ /* 0x040fe2000786c0ff */
[----:B------:R-:W-:Y:S01]  /*3d60*/  VIADD R23, R0, 0x38 ;  /* 0x0000003800177836 */ /* 0x000fe20000000000 */
[----:B------:R-:W-:Y:S01]  /*3d70*/  LOP3.LUT P4, RZ, R179, 0x10, RZ, 0xc0, !PT ;  /* 0x00000010b3ff7812 */ /* 0x000fe2000788c0ff */
[----:B------:R-:W-:Y:S01]  /*3d80*/  VIADD R176, R176, UR10 ;  /* 0x0000000ab0b07c36 */ /* 0x000fe20008000000 */
[----:B------:R-:W-:Y:S01]  /*3d90*/  LOP3.LUT R224, R178, 0x38, RZ, 0xc0, !PT ;  /* 0x00000038b2e07812 */ /* 0x000fe200078ec0ff */
[----:B-1----:R-:W-:Y:S01]  /*3da0*/  VIADD R5, R0, 0x11 ;  /* 0x0000001100057836 */ /* 0x002fe20000000000 */
[----:B------:R-:W-:Y:S01]  /*3db0*/  I2FP.F32.S32 R2, R23 ;  /* 0x0000001700027245 */ /* 0x000fe20000201400 */
[----:B------:R-:W-:Y:S01]  /*3dc0*/  VIADD R172, R172, UR10 ;  /* 0x0000000aacac7c36 */ /* 0x000fe20008000000 */
[----:B------:R-:W1:Y:S01]  /*3dd0*/  LDCU UR8, c[0x0][0x440] ;  /* 0x00008800ff0877ac */ /* 0x000e620008000800 */
[----:B--2---:R-:W-:Y:S01]  /*3de0*/  VIADD R4, R0, 0x18 ;  /* 0x0000001800047836 */ /* 0x004fe20000000000 */
[----:B------:R-:W-:Y:S01]  /*3df0*/  I2FP.F32.S32 R14, R5 ;  /* 0x00000005000e7245 */ /* 0x000fe20000201400 */
[C---:B------:R-:W-:Y:S01]  /*3e00*/  IMAD.IADD R156, R175.reuse, 0x1, R153 ;  /* 0x00000001af9c7824 */ /* 0x040fe200078e0299 */
[----:B------:R-:W-:Y:S01]  /*3e10*/  I2FP.F32.S32 R5, R20 ;  /* 0x0000001400057245 */ /* 0x000fe20000201400 */
[----:B------:R-:W-:Y:S01]  /*3e20*/  IMAD.IADD R174, R175, 0x1, R173 ;  /* 0x00000001afae7824 */ /* 0x000fe200078e02ad */
[----:B------:R-:W-:Y:S01]  /*3e30*/  I2FP.F32.S32 R12, R4 ;  /* 0x00000004000c7245 */ /* 0x000fe20000201400 */
[----:B------:R-:W2:Y:S01]  /*3e40*/  LDCU UR5, c[0x0][0x3e0] ;  /* 0x00007c00ff0577ac */ /* 0x000ea20008000800 */
[----:B------:R-:W-:Y:S01]  /*3e50*/  I2FP.F32.S32 R4, R22 ;  /* 0x0000001600047245 */ /* 0x000fe20000201400 */
[----:B------:R-:W1:Y:S01]  /*3e60*/  LDCU UR9, c[0x0][0x45c] ;  /* 0x00008b80ff0977ac */ /* 0x000e620008000800 */
[----:B------:R-:W-:Y:S01]  /*3e70*/  UIADD3 UR46, UPT, UPT, UR46, 0x80, -UR38 ;  /* 0x000000802e2e7890 */ /* 0x000fe2000fffe826 */
[----:B---3--:R-:W-:Y:S01]  /*3e80*/  @P0 FMUL.FTZ R3, R8, R6 ;  /* 0x0000000608030220 */ /* 0x008fe20000410000 */
[C---:B------:R-:W-:Y:S01]  /*3e90*/  VIADD R8, R0.reuse, 0x8 ;  /* 0x0000000800087836 */ /* 0x040fe20000000000 */
[----:B------:R-:W-:Y:S01]  /*3ea0*/  LOP3.LUT P0, RZ, R179, 0x4, RZ, 0xc0, !PT ;  /* 0x00000004b3ff7812 */ /* 0x000fe2000780c0ff */
[----:B------:R-:W-:-:S02]  /*3eb0*/  VIADD R6, R0, 0x10 ;  /* 0x0000001000067836 */ /* 0x000fc40000000000 */
[-C--:B------:R-:W-:Y:S01]  /*3ec0*/  FMUL.FTZ R242, R2, R3.reuse ;  /* 0x0000000302f27220 */ /* 0x080fe20000410000 */
[----:B------:R-:W-:Y:S01]  /*3ed0*/  VIADD R0, R0, 0x39 ;  /* 0x0000003900007836 */ /* 0x000fe20000000000 */
[----:B------:R-:W-:Y:S01]  /*3ee0*/  I2FP.F32.S32 R19, R8 ;  /* 0x0000000800137245 */ /* 0x000fe20000201400 */
[----:B------:R-:W-:Y:S01]  /*3ef0*/  IMAD.MOV.U32 R2, RZ, RZ, 0x20 ;  /* 0x00000020ff027424 */ /* 0x000fe200078e00ff */
[----:B------:R-:W-:Y:S01]  /*3f00*/  I2FP.F32.S32 R16, R6 ;  /* 0x0000000600107245 */ /* 0x000fe20000201400 */
[-C--:B------:R-:W-:Y:S01]  /*3f10*/  FMUL.FTZ R15, R21, R3.reuse ;  /* 0x00000003150f7220 */ /* 0x080fe20000410000 */
[----:B------:R-:W-:Y:S01]  /*3f20*/  I2FP.F32.S32 R0, R0 ;  /* 0x0000000000007245 */ /* 0x000fe20000201400 */
[----:B------:R-:W-:Y:S01]  /*3f30*/  FMUL.FTZ R11, R17, R3 ;  /* 0x00000003110b7220 */ /* 0x000fe20000410000 */
[----:B------:R-:W-:Y:S01]  /*3f40*/  I2FP.F32.S32 R8, R13 ;  /* 0x0000000d00087245 */ /* 0x000fe20000201400 */
[-C--:B------:R-:W-:Y:S01]  /*3f50*/  FMUL.FTZ R13, R19, R3.reuse ;  /* 0x00000003130d7220 */ /* 0x080fe20000410000 */
[----:B------:R-:W-:Y:S01]  /*3f60*/  I2FP.F32.S32 R6, R18 ;  /* 0x0000001200067245 */ /* 0x000fe20000201400 */
[----:B------:R-:W-:Y:S01]  /*3f70*/  FMUL.FTZ R240, R0, R3 ;  /* 0x0000000300f07220 */ /* 0x000fe20000410000 */
[----:B------:R-:W-:-:S02]  /*3f80*/  IMAD.MOV.U32 R0, RZ, RZ, 0x10 ;  /* 0x00000010ff007424 */ /* 0x000fc400078e00ff */
[-C--:B------:R-:W-:Y:S01]  /*3f90*/  FMUL.FTZ R252, R16, R3.reuse ;  /* 0x0000000310fc7220 */ /* 0x080fe20000410000 */
        /* <DEDUP_REMOVED lines=9> */
[----:B------:R-:W-:Y:S01]  /*4030*/  FMUL.FTZ R241, R24, R3 ;  /* 0x0000000318f17220 */ /* 0x000fe20000410000 */
[----:B------:R-:W-:Y:S01]  /*4040*/  SEL R3, R0, 0xfffffff0, !P0 ;  /* 0xfffffff000037807 */ /* 0x000fe20004000000 */
[----:B------:R3:W-:Y:S01]  /*4050*/  STL [R1+0x8], R15 ;  /* 0x0000080f01007387 */ /* 0x0007e20000100800 */
[----:B------:R-:W-:-:S03]  /*4060*/  SEL R0, R2, 0xffffffe0, !P5 ;  /* 0xffffffe002007807 */ /* 0x000fc60006800000 */
[----:B------:R3:W-:Y:S04]  /*4070*/  STL [R1+0x4], R13 ;  /* 0x0000040d01007387 */ /* 0x0007e80000100800 */
[----:B------:R3:W-:Y:S04]  /*4080*/  STL [R1], R11 ;  /* 0x0000000b01007387 */ /* 0x0007e80000100800 */
[----:B-12---:R3:W-:Y:S02]  /*4090*/  STL [R1+0x2c], R0 ;  /* 0x00002c0001007387 */ /* 0x0067e40000100800 */
.L_x_437:
[----:B------:R-:W0:Y:S01]  /*40a0*/  LDGDEPBAR ;  /* 0x00000000000079af */ /* 0x000e220000000000 */
[C---:B------:R-:W-:Y:S01]  /*40b0*/  IMAD.IADD R144, R176.reuse, 0x1, R175 ;  /* 0x00000001b0907824 */ /* 0x040fe200078e02af */
[----:B------:R-:W-:Y:S01]  /*40c0*/  UIADD3 UR36, UPT, UPT, UR36, -0x80, URZ ;  /* 0xffffff8024247890 */ /* 0x000fe2000fffe0ff */
[----:B---3--:R-:W-:Y:S05]  /*40d0*/  IMAD.IADD R0, R176, 0x1, R157 ;  /* 0x00000001b0007824 */ /* 0x008fea00078e029d */
[----:B------:R-:W2:Y:S01]  /*40e0*/  LDL R3, [R1+0x20] ;  /* 0x0000200001037983 */ /* 0x000ea20000100800 */
[----:B------:R-:W-:Y:S01]  /*40f0*/  USHF.L.U32 UR10, UR42, 0x7, URZ ;  /* 0x000000072a0a7899 */ /* 0x000fe200080006ff */
[----:B------:R-:W-:Y:S01]  /*4100*/  IMAD.SHL.U32 R2, R179, 0x2, RZ ;  /* 0x00000002b3027824 */ /* 0x000fe200078e00ff */
[----:B------:R-:W-:Y:S01]  /*4110*/  UISETP.GE.AND UP0, UPT, UR36, UR46, UPT ;  /* 0x0000002e2400728c */ /* 0x000fe2000bf06270 */
[----:B------:R-:W3:Y:S01]  /*4120*/  LDL R182, [R1+0x1c] ;  /* 0x00001c0001b67983 */ /* 0x000ee20000100800 */
[----:B------:R-:W-:Y:S01]  /*4130*/  UIADD3 UR10, UPT, UPT, UR10, 0x80, URZ ;  /* 0x000000800a0a7890 */ /* 0x000fe2000fffe0ff */
[----:B------:R-:W-:Y:S01]  /*4140*/  SHF.R.U32.HI R183, RZ, 0x1, R179 ;  /* 0x00000001ffb77819 */ /* 0x000fe200000116b3 */
[----:B------:R-:W-:Y:S01]  /*4150*/  IMAD.MOV.U32 R181, RZ, RZ, 0x40 ;  /* 0x00000040ffb57424 */ /* 0x000fe200078e00ff */
[----:B------:R-:W4:Y:S01]  /*4160*/  LDL R180, [R1+0x8] ;  /* 0x0000080001b47983 */ /* 0x000f220000100800 */
[----:B------:R-:W-:Y:S02]  /*4170*/  UISETP.LT.AND UP0, UPT, UR10, UR38, UP0 ;  /* 0x000000260a00728c */ /* 0x000fe40008701270 */
[----:B------:R-:W-:Y:S01]  /*4180*/  UIADD3 UR37, UPT, UPT, UR37, -0x1, URZ ;  /* 0xffffffff25257890 */ /* 0x000fe2000fffe0ff */
[----:B------:R1:W-:Y:S03]  /*4190*/  STL [R1+0x30], R68 ;  /* 0x0000304401007387 */ /* 0x0003e60000100800 */
[----:B------:R-:W-:Y:S01]  /*41a0*/  PLOP3.LUT P1, PT, PT, PT, UP0, 0x80, 0x8 ;  /* 0x000000000008781c */ /* 0x000fe20003f2f008 */
[----:B------:R-:W-:Y:S01]  /*41b0*/  UISETP.GT.AND UP0, UPT, UR37, UR43, UPT ;  /* 0x0000002b2500728c */ /* 0x000fe2000bf04270 */
[----:B-1----:R-:W3:Y:S01]  /*41c0*/  LDL R68, [R1+0x18] ;  /* 0x0000180001447983 */ /* 0x002ee20000100800 */
        /* <DEDUP_REMOVED lines=17> */
[----:B------:R-:W2:Y:S02]  /*42e0*/  LDSM.16.M88.4 R152, [R156+0xd000] ;  /* 0x00d000009c98783b */ /* 0x000ea40000000200 */
[C---:B------:R-:W-:Y:S06]  /*42f0*/  HMMA.16816.F32.BF16 R24, R60.reuse, R32, RZ ;  /* 0x000000203c18723c */ /* 0x040fec00000418ff */
[----:B------:R-:W2:Y:S02]  /*4300*/  LDSM.16.M88.4 R156, [R156+0xd800] ;  /* 0x00d800009c9c783b */ /* 0x000ea40000000200 */
[-C--:B------:R-:W-:Y:S06]  /*4310*/  HMMA.16816.F32.BF16 R28, R60, R34.reuse, RZ ;  /* 0x000000223c1c723c */ /* 0x080fec00000418ff */
[----:B------:R-:W-:Y:S02]  /*4320*/  LDSM.16.M88.4 R160, [R0] ;  /* 0x0000000000a0783b */ /* 0x000fe40000000200 */
[C---:B------:R-:W-:Y:S06]  /*4330*/  HMMA.16816.F32.BF16 R32, R64.reuse, R34, RZ ;  /* 0x000000224020723c */ /* 0x040fec00000418ff */
[----:B------:R-:W2:Y:S02]  /*4340*/  LDSM.16.M88.4 R164, [R173+0xc000] ;  /* 0x00c00000ada4783b */ /* 0x000ea40000000200 */
[-C--:B------:R-:W-:Y:S06]  /*4350*/  HMMA.16816.F32.BF16 R36, R64, R48.reuse, RZ ;  /* 0x000000304024723c */ /* 0x080fec00000418ff */
[----:B------:R1:W2:Y:S02]  /*4360*/  LDSM.16.M88.4 R168, [R0+0x2000] ;  /* 0x0020000000a8783b */ /* 0x0002a40000000200 */
        /* <DEDUP_REMOVED lines=10> */
[C---:B------:R-:W-:Y:S08]  /*4410*/  HMMA.16816.F32.BF16 R8, R144.reuse, R140, R8 ;  /* 0x0000008c9008723c */ /* 0x040ff00000041808 */
[-C--:B------:R-:W-:Y:S08]  /*4420*/  HMMA.16816.F32.BF16 R12, R144, R142.reuse, R12 ;  /* 0x0000008e900c723c */ /* 0x080ff0000004180c */
[C---:B------:R-:W-:Y:S01]  /*4430*/  HMMA.16816.F32.BF16 R16, R136.reuse, R142, R16 ;  /* 0x0000008e8810723c */ /* 0x040fe20000041810 */
[----:B------:R-:W4:Y:S07]  /*4440*/  LDSM.16.M88.4 R140, [R173+0xd000] ;  /* 0x00d00000ad8c783b */ /* 0x000f2e0000000200 */
[-C--:B------:R-:W-:Y:S08]  /*4450*/  HMMA.16816.F32.BF16 R20, R136, R148.reuse, R20 ;  /* 0x000000948814723c */ /* 0x080ff00000041814 */
[C---:B------:R-:W-:Y:S08]  /*4460*/  HMMA.16816.F32.BF16 R24, R144.reuse, R148, R24 ;  /* 0x000000949018723c */ /* 0x040ff00000041818 */
[-C--:B------:R-:W-:Y:S08]  /*4470*/  HMMA.16816.F32.BF16 R28, R144, R150.reuse, R28 ;  /* 0x00000096901c723c */ /* 0x080ff0000004181c */
[C---:B------:R-:W-:Y:S01]  /*4480*/  HMMA.16816.F32.BF16 R32, R136.reuse, R150, R32 ;  /* 0x000000968820723c */ /* 0x040fe20000041820 */
[----:B------:R-:W3:Y:S03]  /*4490*/  LDSM.16.M88.4 R148, [R173+0xd800] ;  /* 0x00d80000ad94783b */ /* 0x000ee60000000200 */
[----:B--2---:R-:W-:Y:S04]  /*44a0*/  FSETP.NEU.FTZ.AND P2, PT, R3, -INF , PT ;  /* 0xff8000000300780b */ /* 0x004fe80003f5d000 */
[-C--:B------:R-:W-:Y:S08]  /*44b0*/  HMMA.16816.F32.BF16 R36, R136, R152.reuse, R36 ;  /* 0x000000988824723c */ /* 0x080ff00000041824 */
[C---:B------:R-:W-:Y:S04]  /*44c0*/  HMMA.16816.F32.BF16 R40, R144.reuse, R152, R40 ;  /* 0x000000989028723c */ /* 0x040fe80000041828 */
[----:B------:R-:W-:Y:S04]  /*44d0*/  LEA R152, R177, UR4, 0x1 ;  /* 0x00000004b1987c11 */ /* 0x000fe8000f8e08ff */
[-C--:B------:R-:W-:Y:S08]  /*44e0*/  HMMA.16816.F32.BF16 R44, R144, R154.reuse, R44 ;  /* 0x0000009a902c723c */ /* 0x080ff0000004182c */
[C---:B------:R-:W-:Y:S08]  /*44f0*/  HMMA.16816.F32.BF16 R48, R136.reuse, R154, R48 ;  /* 0x0000009a8830723c */ /* 0x040ff00000041830 */
        /* <DEDUP_REMOVED lines=14> */
[----:B------:R1:W2:Y:S07]  /*45e0*/  LDSM.16.M88.4 R132, [R0+0x2000] ;  /* 0x002000000084783b */ /* 0x0002ae0000000200 */
[-C--:B----4-:R-:W-:Y:S08]  /*45f0*/  HMMA.16816.F32.BF16 R36, R160, R140.reuse, R36 ;  /* 0x0000008ca024723c */ /* 0x090ff00000041824 */
[C---:B------:R-:W-:Y:S04]  /*4600*/  HMMA.16816.F32.BF16 R40, R168.reuse, R140, R40 ;  /* 0x0000008ca828723c */ /* 0x040fe80000041828 */
[----:B---3--:R-:W-:Y:S01]  /*4610*/  FMUL.FTZ R140, R68, 1.4426950216293334961 ;  /* 0x3fb8aa3b448c7820 */ /* 0x008fe20000410000 */
[C---:B------:R-:W-:Y:S03]  /*4620*/  @!P1 VIMNMX R141, PT, PT, R213.reuse, UR38, PT ;  /* 0x00000026d58d9c48 */ /* 0x040fe6000bfe0100 */
[-C--:B------:R-:W-:Y:S03]  /*4630*/  HMMA.16816.F32.BF16 R44, R168, R142.reuse, R44 ;  /* 0x0000008ea82c723c */ /* 0x080fe6000004182c */
[----:B-1----:R-:W-:Y:S01]  /*4640*/  @!P1 LOP3.LUT R0, R2, 0x6, RZ, 0xc0, !PT ;  /* 0x0000000602009812 */ /* 0x002fe200078ec0ff */
[----:B------:R-:W-:Y:S03]  /*4650*/  IMAD.U32 R2, RZ, RZ, UR42 ;  /* 0x0000002aff027e24 */ /* 0x000fe6000f8e00ff */
[----:B------:R-:W-:Y:S01]  /*4660*/  @!P1 LOP3.LUT R0, R0, 0x1c0, R183, 0xf8, !PT ;  /* 0x000001c000009812 */ /* 0x000fe200078ef8b7 */
[C---:B------:R-:W-:Y:S04]  /*4670*/  HMMA.16816.F32.BF16 R48, R160.reuse, R142, R48 ;  /* 0x0000008ea030723c */ /* 0x040fe80000041830 */
[----:B------:R-:W-:Y:S01]  /*4680*/  @!P1 LEA R0, R2, R0, 0x7 ;  /* 0x0000000002009211 */ /* 0x000fe200078e38ff */
[----:B------:R-:W-:Y:S03]  /*4690*/  FMUL.FTZ R142, R182, 1.4426950216293334961 ;  /* 0x3fb8aa3bb68e7820 */ /* 0x000fe60000410000 */
[-C--:B------:R-:W-:Y:S03]  /*46a0*/  HMMA.16816.F32.BF16 R52, R160, R148.reuse, R52 ;  /* 0x00000094a034723c */ /* 0x080fe60000041834 */
[C---:B------:R-:W-:Y:S05]  /*46b0*/  @!P1 ISETP.GE.AND P6, PT, R0.reuse, R141, PT ;  /* 0x0000008d0000920c */ /* 0x040fea0003fc6270 */
[C---:B------:R-:W-:Y:S04]  /*46c0*/  HMMA.16816.F32.BF16 R56, R168.reuse, R148, R56 ;  /* 0x00000094a838723c */ /* 0x040fe80000041838 */
[----:B------:R-:W-:Y:S01]  /*46d0*/  @!P1 VIADDMNMX R149, R213, -R181, UR38, PT ;  /* 0x00000026d5959e46 */ /* 0x000fe2000b8009b5 */
[----:B------:R-:W-:Y:S01]  /*46e0*/  FMUL.FTZ R148, R3, 1.4426950216293334961 ;  /* 0x3fb8aa3b03947820 */ /* 0x000fe20000410000 */
[----:B------:R-:W-:Y:S01]  /*46f0*/  IMAD.MOV.U32 R181, RZ, RZ, 0x38 ;  /* 0x00000038ffb57424 */ /* 0x000fe200078e00ff */
[----:B------:R-:W3:Y:S01]  /*4700*/  LDL R3, [R1+0x14] ;  /* 0x0000140001037983 */ /* 0x000ee20000100800 */
[-C--:B------:R-:W-:Y:S03]  /*4710*/  HMMA.16816.F32.BF16 R60, R168, R150.reuse, R60 ;  /* 0x00000096a83c723c */ /* 0x080fe6000004183c */
[----:B------:R-:W-:Y:S02]  /*4720*/  @!P1 ISETP.GE.AND P5, PT, R0, R149, PT ;  /* 0x000000950000920c */ /* 0x000fe40003fa6270 */
[----:B------:R-:W-:Y:S02]  /*4730*/  @!P1 VIADDMNMX R143, R213, -R181, UR38, PT ;  /* 0x00000026d58f9e46 */ /* 0x000fe4000b8009b5 */
[----:B------:R-:W-:Y:S01]  /*4740*/  FSEL R148, R148, RZ, P2 ;  /* 0x000000ff94947208 */ /* 0x000fe20001000000 */
[----:B------:R-:W-:Y:S01]  /*4750*/  HMMA.16816.F32.BF16 R64, R160, R150, R64 ;  /* 0x00000096a040723c */ /* 0x000fe20000041840 */
[----:B------:R-:W4:Y:S03]  /*4760*/  LDL R150, [R1] ;  /* 0x0000000001967983 */ /* 0x000f260000100800 */
[----:B------:R-:W-:Y:S04]  /*4770*/  FSETP.NEU.FTZ.AND P2, PT, R182, -INF , PT ;  /* 0xff800000b600780b */ /* 0x000fe80003f5d000 */
[-C--:B--2---:R-:W-:Y:S05]  /*4780*/  HMMA.16816.F32.BF16 R4, R136, R144.reuse, R4 ;  /* 0x000000908804723c */ /* 0x084fea0000041804 */
[----:B------:R-:W-:Y:S03]  /*4790*/  FSEL R142, R142, RZ, P2 ;  /* 0x000000ff8e8e7208 */ /* 0x000fe60001000000 */
[C---:B------:R-:W-:Y:S08]  /*47a0*/  HMMA.16816.F32.BF16 R8, R132.reuse, R144, R8 ;  /* 0x000000908408723c */ /* 0x040ff00000041808 */
[-C--:B------:R-:W-:Y:S03]  /*47b0*/  HMMA.16816.F32.BF16 R12, R132, R146.reuse, R12 ;  /* 0x00000092840c723c */ /* 0x080fe6000004180c */
[C---:B------:R-:W-:Y:S01]  /*47c0*/  FADD.FTZ R2, R241.reuse, R4 ;  /* 0x00000004f1027221 */ /* 0x040fe20000010000 */
[----:B------:R-:W-:Y:S02]  /*47d0*/  @!P1 VIADD R4, R0, 0x1 ;  /* 0x0000000100049836 */ /* 0x000fe40000000000 */
[C---:B------:R-:W-:Y:S01]  /*47e0*/  FADD.FTZ R5, R180.reuse, R5 ;  /* 0x00000005b4057221 */ /* 0x040fe20000010000 */
[----:B------:R-:W-:Y:S01]  /*47f0*/  FADD.FTZ R6, R241, R6 ;  /* 0x00000006f1067221 */ /* 0x000fe20000010000 */
[----:B------:R-:W-:Y:S01]  /*4800*/  FADD.FTZ R7, R180, R7 ;  /* 0x00000007b4077221 */ /* 0x000fe20000010000 */
[C---:B------:R-:W-:Y:S04]  /*4810*/  HMMA.16816.F32.BF16 R16, R136.reuse, R146, R16 ;  /* 0x000000928810723c */ /* 0x040fe80000041810 */
[----:B------:R-:W-:Y:S01]  /*4820*/  @!P1 FSEL R2, R2, -INF , !P5 ;  /* 0xff80000002029808 */ /* 0x000fe20006800000 */
[----:B------:R-:W-:Y:S01]  /*4830*/  FADD.FTZ R9, R180, R9 ;  /* 0x00000009b4097221 */ /* 0x000fe20000010000 */
[----:B------:R-:W-:Y:S01]  /*4840*/  @!P1 ISETP.GE.AND P5, PT, R4, R149, PT ;  /* 0x000000950400920c */ /* 0x000fe20003fa6270 */
[----:B------:R-:W-:Y:S01]  /*4850*/  FADD.FTZ R11, R180, R11 ;  /* 0x0000000bb40b7221 */ /* 0x000fe20000010000 */
[-C--:B------:R-:W-:Y:S01]  /*4860*/  @!P1 ISETP.GE.AND P2, PT, R4, R143.reuse, PT ;  /* 0x0000008f0400920c */ /* 0x080fe20003f46270 */
[----:B------:R-:W-:Y:S01]  /*4870*/  FFMA.FTZ R2, R2, UR9, -R148 ;  /* 0x0000000902027c23 */ /* 0x000fe20008010894 */
[----:B------:R-:W-:Y:S01]  /*4880*/  @!P1 FSEL R5, R5, -INF , !P5 ;  /* 0xff80000005059808 */ /* 0x000fe20006800000 */
[----:B------:R-:W-:Y:S01]  /*4890*/  FADD.FTZ R8, R241, R8 ;  /* 0x00000008f1087221 */ /* 0x000fe20000010000 */
[----:B------:R-:W-:Y:S01]  /*48a0*/  @!P1 ISETP.GE.AND P5, PT, R0, R143, PT ;  /* 0x0000008f0000920c */ /* 0x000fe20003fa6270 */
[----:B------:R-:W-:Y:S01]  /*48b0*/  MUFU.EX2 R164, R2 ;  /* 0x0000000200a47308 */ /* 0x000fe20000000800 */
[----:B------:R-:W-:Y:S01]  /*48c0*/  @!P1 FSEL R7, R7, -INF , !P2 ;  /* 0xff80000007079808 */ /* 0x000fe20005000000 */
[----:B------:R-:W-:Y:S01]  /*48d0*/  FFMA.FTZ R5, R5, UR9, -R148 ;  /* 0x0000000905057c23 */ /* 0x000fe20008010894 */
[----:B------:R-:W-:Y:S01]  /*48e0*/  @!P1 FSEL R6, R6, -INF , !P5 ;  /* 0xff80000006069808 */ /* 0x000fe20006800000 */
[----:B------:R-:W-:Y:S01]  /*48f0*/  FADD.FTZ R10, R241, R10 ;  /* 0x0000000af10a7221 */ /* 0x000fe20000010000 */
[----:B------:R-:W-:Y:S01]  /*4900*/  FSETP.NEU.FTZ.AND P5, PT, R68, -INF , PT ;  /* 0xff8000004400780b */ /* 0x000fe20003fbd000 */
[--C-:B------:R-:W-:Y:S01]  /*4910*/  FFMA.FTZ R7, R7, UR9, -R142.reuse ;  /* 0x0000000907077c23 */ /* 0x100fe2000801088e */
[----:B------:R-:W2:Y:S01]  /*4920*/  LDL R68, [R1+0x4] ;  /* 0x0000040001447983 */ /* 0x000ea20000100800 */
[----:B------:R-:W-:Y:S01]  /*4930*/  FFMA.FTZ R6, R6, UR9, -R142 ;  /* 0x0000000906067c23 */ /* 0x000fe2000801088e */
[----:B------:R-:W-:Y:S01]  /*4940*/  FSEL R140, R140, RZ, P5 ;  /* 0x000000ff8c8c7208 */ /* 0x000fe20002800000 */
[----:B------:R-:W-:Y:S01]  /*4950*/  MUFU.EX2 R173, R5 ;  /* 0x0000000500ad7308 */ /* 0x000fe20000000800 */
[----:B------:R-:W-:Y:S02]  /*4960*/  @!P1 ISETP.GE.AND P5, PT, R4, R141, PT ;  /* 0x0000008d0400920c */ /* 0x000fe40003fa6270 */
[----:B------:R-:W-:Y:S02]  /*4970*/  @!P1 FSEL R8, R8, -INF , !P6 ;  /* 0xff80000008089808 */ /* 0x000fe40007000000 */
[----:B------:R-:W-:Y:S05]  /*4980*/  @!P1 FSEL R9, R9, -INF , !P5 ;  /* 0xff80000009099808 */ /* 0x000fea0006800000 */
[----:B------:R-:W1:Y:S01]  /*4990*/  MUFU.EX2 R145, R6 ;  /* 0x0000000600917308 */ /* 0x000e620000000800 */
[--C-:B------:R-:W-:Y:S01]  /*49a0*/  FFMA.FTZ R8, R8, UR9, -R140.reuse ;  /* 0x0000000908087c23 */ /* 0x100fe2000801088c */
[----:B------:R-:W-:Y:S08]  /*49b0*/  FFMA.FTZ R9, R9, UR9, -R140 ;  /* 0x0000000909097c23 */ /* 0x000ff0000801088c */
[----:B------:R1:W-:Y:S10]  /*49c0*/  MUFU.EX2 R216, R9 ;  /* 0x0000000900d87308 */ /* 0x0003f40000000800 */
[----:B------:R-:W-:Y:S10]  /*49d0*/  MUFU.EX2 R212, R7 ;  /* 0x0000000700d47308 */ /* 0x000ff40000000800 */
[----:B------:R1:W-:Y:S02]  /*49e0*/  MUFU.EX2 R217, R8 ;  /* 0x0000000800d97308 */ /* 0x0003e40000000800 */
[C---:B-1----:R-:W-:Y:S02]  /*49f0*/  @!P1 VIADD R9, R0.reuse, 0x8 ;  /* 0x0000000800099836 */ /* 0x042fe40000000000 */
[----:B------:R-:W-:Y:S01]  /*4a00*/  @!P1 VIADD R8, R0, 0x9 ;  /* 0x0000000900089836 */ /* 0x000fe20000000000 */
[C---:B---3--:R-:W-:Y:S01]  /*4a10*/  FSETP.NEU.FTZ.AND P2, PT, R3.reuse, -INF , PT ;  /* 0xff8000000300780b */ /* 0x048fe20003f5d000 */
[----:B------:R-:W-:Y:S01]  /*4a20*/  FMUL.FTZ R2, R3, 1.4426950216293334961 ;  /* 0x3fb8aa3b03027820 */ /* 0x000fe20000410000 */
[----:B------:R-:W-:Y:S04]  /*4a30*/  IMAD.MOV.U32 R3, RZ, RZ, 0x8 ;  /* 0x00000008ff037424 */ /* 0x000fe800078e00ff */
[----:B------:R-:W-:Y:S02]  /*4a40*/  FSEL R2, R2, RZ, P2 ;  /* 0x000000ff02027208 */ /* 0x000fe40001000000 */
[----:B------:R-:W-:Y:S01]  /*4a50*/  @!P1 VIADDMNMX R3, R213, R3, UR38, PT ;  /* 0x00000026d5039e46 */ /* 0x000fe2000b800103 */
[C---:B----4-:R-:W-:Y:S01]  /*4a60*/  FADD.FTZ R13, R150.reuse, R13 ;  /* 0x0000000d960d7221 */ /* 0x050fe20000010000 */
[----:B------:R-:W-:Y:S02]  /*4a70*/  FADD.FTZ R15, R150, R15 ;  /* 0x0000000f960f7221 */ /* 0x000fe40000010000 */
[----:B------:R-:W-:Y:S01]  /*4a80*/  @!P1 ISETP.GE.AND P2, PT, R4, R3, PT ;  /* 0x000000030400920c */ /* 0x000fe20003f46270 */
[C---:B------:R-:W-:Y:S01]  /*4a90*/  FADD.FTZ R17, R150.reuse, R17 ;  /* 0x0000001196117221 */ /* 0x040fe20000010000 */
[----:B------:R-:W1:Y:S01]  /*4aa0*/  LDSM.16.M88.4 R4, [R174+0xc800] ;  /* 0x00c80000ae04783b */ /* 0x000e620000000200 */
[----:B------:R-:W-:Y:S01]  /*4ab0*/  FADD.FTZ R19, R150, R19 ;  /* 0x0000001396137221 */ /* 0x000fe20000010000 */
[----:B------:R-:W-:Y:S02]  /*4ac0*/  @!P1 FSEL R11, R11, -INF , !P2 ;  /* 0xff8000000b0b9808 */ /* 0x000fe40005000000 */
[----:B------:R-:W-:Y:S02]  /*4ad0*/  @!P1 ISETP.GE.AND P2, PT, R9, R141, PT ;  /* 0x0000008d0900920c */ /* 0x000fe40003f46270 */
[----:B------:R-:W-:Y:S01]  /*4ae0*/  @!P1 ISETP.GE.AND P5, PT, R0, R3, PT ;  /* 0x000000030000920c */ /* 0x000fe20003fa6270 */
[--C-:B------:R-:W-:Y:S03]  /*4af0*/  FFMA.FTZ R11, R11, UR9, -R2.reuse ;  /* 0x000000090b0b7c23 */ /* 0x100fe60008010802 */
[----:B------:R-:W-:Y:S01]  /*4b00*/  @!P1 FSEL R10, R10, -INF , !P5 ;  /* 0xff8000000a0a9808 */ /* 0x000fe20006800000 */
[----:B------:R-:W-:Y:S04]  /*4b10*/  MUFU.EX2 R220, R11 ;  /* 0x0000000b00dc7308 */ /* 0x000fe80000000800 */
[----:B------:R-:W-:Y:S06]  /*4b20*/  FFMA.FTZ R10, R10, UR9, -R2 ;  /* 0x000000090a0a7c23 */ /* 0x000fec0008010802 */
[----:B------:R-:W-:Y:S01]  /*4b30*/  MUFU.EX2 R221, R10 ;  /* 0x0000000a00dd7308 */ /* 0x000fe20000000800 */
[-C--:B-1----:R-:W-:Y:S03]  /*4b40*/  HMMA.16816.F32.BF16 R20, R136, R4.reuse, R20 ;  /* 0x000000048814723c */ /* 0x082fe60000041814 */
[----:B--2---:R-:W-:Y:S05]  /*4b50*/  FADD.FTZ R12, R68, R12 ;  /* 0x0000000c440c7221 */ /* 0x004fea0000010000 */
[C---:B------:R-:W-:Y:S04]  /*4b60*/  HMMA.16816.F32.BF16 R24, R132.reuse, R4, R24 ;  /* 0x000000048418723c */ /* 0x040fe80000041818 */
[----:B------:R-:W-:Y:S01]  /*4b70*/  @!P1 FSEL R12, R12, -INF , !P2 ;  /* 0xff8000000c0c9808 */ /* 0x000fe20005000000 */
[----:B------:R-:W-:Y:S01]  /*4b80*/  FADD.FTZ R14, R68, R14 ;  /* 0x0000000e440e7221 */ /* 0x000fe20000010000 */
[----:B------:R-:W-:Y:S01]  /*4b90*/  @!P1 ISETP.GE.AND P2, PT, R8, R141, PT ;  /* 0x0000008d0800920c */ /* 0x000fe20003f46270 */
[----:B------:R-:W-:Y:S01]  /*4ba0*/  FADD.FTZ R16, R68, R16 ;  /* 0x0000001044107221 */ /* 0x000fe20000010000 */
[-C--:B------:R-:W-:Y:S03]  /*4bb0*/  HMMA.16816.F32.BF16 R28, R132, R6.reuse, R28 ;  /* 0x00000006841c723c */ /* 0x080fe6000004181c */
[----:B------:R-:W-:Y:S01]  /*4bc0*/  FFMA.FTZ R12, R12, UR9, -R140 ;  /* 0x000000090c0c7c23 */ /* 0x000fe2000801088c */
[----:B------:R-:W-:Y:S01]  /*4bd0*/  @!P1 FSEL R13, R13, -INF , !P2 ;  /* 0xff8000000d0d9808 */ /* 0x000fe20005000000 */
[----:B------:R-:W-:Y:S01]  /*4be0*/  FADD.FTZ R18, R68, R18 ;  /* 0x0000001244127221 */ /* 0x000fe20000010000 */
[-C--:B------:R-:W-:Y:S01]  /*4bf0*/  @!P1 ISETP.GE.AND P2, PT, R9, R3.reuse, PT ;  /* 0x000000030900920c */ /* 0x080fe20003f46270 */
[----:B------:R1:W-:Y:S01]  /*4c00*/  MUFU.EX2 R215, R12 ;  /* 0x0000000c00d77308 */ /* 0x0003e20000000800 */
[C---:B------:R-:W-:Y:S04]  /*4c10*/  HMMA.16816.F32.BF16 R32, R136.reuse, R6, R32 ;  /* 0x000000068820723c */ /* 0x040fe80000041820 */
[----:B------:R-:W-:Y:S01]  /*4c20*/  FFMA.FTZ R13, R13, UR9, -R140 ;  /* 0x000000090d0d7c23 */ /* 0x000fe2000801088c */
[----:B------:R-:W-:Y:S01]  /*4c30*/  @!P1 FSEL R14, R14, -INF , !P2 ;  /* 0xff8000000e0e9808 */ /* 0x000fe20005000000 */
[----:B------:R-:W-:Y:S01]  /*4c40*/  FADD.FTZ R20, R252, R20 ;  /* 0x00000014fc147221 */ /* 0x000fe20000010000 */
[----:B------:R-:W-:Y:S02]  /*4c50*/  @!P1 ISETP.GE.AND P2, PT, R8, R3, PT ;  /* 0x000000030800920c */ /* 0x000fe40003f46270 */
[----:B------:R2:W-:Y:S01]  /*4c60*/  MUFU.EX2 R214, R13 ;  /* 0x0000000d00d67308 */ /* 0x0005e20000000800 */
[----:B------:R-:W-:Y:S01]  /*4c70*/  FADD.FTZ R21, R251, R21 ;  /* 0x00000015fb157221 */ /* 0x000fe20000010000 */
[C---:B------:R-:W-:Y:S01]  /*4c80*/  FADD.FTZ R22, R252.reuse, R22 ;  /* 0x00000016fc167221 */ /* 0x040fe20000010000 */
[----:B------:R-:W-:Y:S01]  /*4c90*/  @!P1 FSEL R15, R15, -INF , !P2 ;  /* 0xff8000000f0f9808 */ /* 0x000fe20005000000 */
[----:B------:R-:W-:Y:S01]  /*4ca0*/  FADD.FTZ R23, R251, R23 ;  /* 0x00000017fb177221 */ /* 0x000fe20000010000 */
[-C--:B------:R-:W-:Y:S01]  /*4cb0*/  @!P1 ISETP.GE.AND P2, PT, R9, R149.reuse, PT ;  /* 0x000000950900920c */ /* 0x080fe20003f46270 */
[----:B------:R-:W-:Y:S01]  /*4cc0*/  FADD.FTZ R24, R252, R24 ;  /* 0x00000018fc187221 */ /* 0x000fe20000010000 */
[C---:B------:R-:W-:Y:S01]  /*4cd0*/  FADD.FTZ R25, R251.reuse, R25 ;  /* 0x00000019fb197221 */ /* 0x040fe20000010000 */
[----:B-1----:R-:W3:Y:S01]  /*4ce0*/  LDL R12, [R1+0x28] ;  /* 0x00002800010c7983 */ /* 0x002ee20000100800 */
[----:B------:R-:W-:Y:S01]  /*4cf0*/  @!P1 FSEL R16, R16, -INF , !P2 ;  /* 0xff80000010109808 */ /* 0x000fe20005000000 */
[----:B------:R-:W-:Y:S01]  /*4d00*/  FADD.FTZ R26, R252, R26 ;  /* 0x0000001afc1a7221 */ /* 0x000fe20000010000 */
[----:B------:R-:W-:Y:S01]  /*4d10*/  @!P1 ISETP.GE.AND P2, PT, R8, R149, PT ;  /* 0x000000950800920c */ /* 0x000fe20003f46270 */
[----:B------:R-:W-:Y:S01]  /*4d20*/  FADD.FTZ R27, R251, R27 ;  /* 0x0000001bfb1b7221 */ /* 0x000fe20000010000 */
[----:B------:R-:W-:Y:S02]  /*4d30*/  @!P1 VIADD R5, R0, 0x18 ;  /* 0x0000001800059836 */ /* 0x000fe40000000000 */
[----:B------:R-:W-:Y:S01]  /*4d40*/  FADD.FTZ R28, R250, R28 ;  /* 0x0000001cfa1c7221 */ /* 0x000fe20000010000 */
[----:B------:R-:W-:Y:S01]  /*4d50*/  @!P1 FSEL R17, R17, -INF , !P2 ;  /* 0xff80000011119808 */ /* 0x000fe20005000000 */
[C---:B------:R-:W-:Y:S01]  /*4d60*/  @!P1 VIADD R4, R0.reuse, 0x19 ;  /* 0x0000001900049836 */ /* 0x040fe20000000000 */
[----:B--2---:R-:W2:Y:S01]  /*4d70*/  LDL R13, [R1+0x2c] ;  /* 0x00002c00010d7983 */ /* 0x004ea20000100800 */
[-C--:B------:R-:W-:Y:S01]  /*4d80*/  @!P1 ISETP.GE.AND P2, PT, R9, R143.reuse, PT ;  /* 0x0000008f0900920c */ /* 0x080fe20003f46270 */
[C---:B------:R-:W-:Y:S01]  /*4d90*/  FADD.FTZ R29, R249.reuse, R29 ;  /* 0x0000001df91d7221 */ /* 0x040fe20000010000 */
[----:B------:R-:W-:Y:S01]  /*4da0*/  @!P1 IADD3 R9, PT, PT, R0, 0x10, RZ ;  /* 0x0000001000099810 */ /* 0x000fe20007ffe0ff */
[----:B------:R-:W-:Y:S01]  /*4db0*/  FADD.FTZ R30, R250, R30 ;  /* 0x0000001efa1e7221 */ /* 0x000fe20000010000 */
[----:B------:R-:W-:Y:S01]  /*4dc0*/  @!P1 FSEL R18, R18, -INF , !P2 ;  /* 0xff80000012129808 */ /* 0x000fe20005000000 */
[C---:B------:R-:W-:Y:S01]  /*4dd0*/  FADD.FTZ R31, R249.reuse, R31 ;  /* 0x0000001ff91f7221 */ /* 0x040fe20000010000 */
[----:B------:R-:W-:Y:S01]  /*4de0*/  @!P1 ISETP.GE.AND P2, PT, R8, R143, PT ;  /* 0x0000008f0800920c */ /* 0x000fe20003f46270 */
[----:B------:R-:W-:Y:S02]  /*4df0*/  @!P1 VIADD R8, R0, 0x11 ;  /* 0x0000001100089836 */ /* 0x000fe40000000000 */
[C---:B------:R-:W-:Y:S01]  /*4e00*/  FADD.FTZ R32, R250.reuse, R32 ;  /* 0x00000020fa207221 */ /* 0x040fe20000010000 */
[----:B------:R-:W-:Y:S01]  /*4e10*/  FADD.FTZ R33, R249, R33 ;  /* 0x00000021f9217221 */ /* 0x000fe20000010000 */
[----:B------:R-:W-:Y:S01]  /*4e20*/  @!P1 FSEL R19, R19, -INF , !P2 ;  /* 0xff80000013139808 */ /* 0x000fe20005000000 */
[----:B------:R-:W-:Y:S01]  /*4e30*/  FADD.FTZ R34, R250, R34 ;  /* 0x00000022fa227221 */ /* 0x000fe20000010000 */
[-C--:B------:R-:W-:Y:S01]  /*4e40*/  @!P1 ISETP.GE.AND P2, PT, R9, R149.reuse, PT ;  /* 0x000000950900920c */ /* 0x080fe20003f46270 */
[----:B------:R-:W-:Y:S01]  /*4e50*/  FADD.FTZ R35, R249, R35 ;  /* 0x00000023f9237221 */ /* 0x000fe20000010000 */
[--C-:B------:R-:W-:Y:S01]  /*4e60*/  FFMA.FTZ R16, R16, UR9, -R148.reuse ;  /* 0x0000000910107c23 */ /* 0x100fe20008010894 */
[----:B------:R-:W-:Y:S01]  /*4e70*/  FFMA.FTZ R17, R17, UR9, -R148 ;  /* 0x0000000911117c23 */ /* 0x000fe20008010894 */
[----:B------:R-:W-:Y:S01]  /*4e80*/  @!P1 FSEL R20, R20, -INF , !P2 ;  /* 0xff80000014149808 */ /* 0x000fe20005000000 */
[--C-:B------:R-:W-:Y:S01]  /*4e90*/  FFMA.FTZ R18, R18, UR9, -R142.reuse ;  /* 0x0000000912127c23 */ /* 0x100fe2000801088e */
[----:B------:R-:W-:Y:S01]  /*4ea0*/  @!P1 ISETP.GE.AND P2, PT, R8, R149, PT ;  /* 0x000000950800920c */ /* 0x000fe20003f46270 */
[----:B------:R-:W-:Y:S01]  /*4eb0*/  FFMA.FTZ R19, R19, UR9, -R142 ;  /* 0x0000000913137c23 */ /* 0x000fe2000801088e */
[----:B------:R-:W-:Y:S01]  /*4ec0*/  MUFU.EX2 R144, R16 ;  /* 0x0000001000907308 */ /* 0x000fe20000000800 */
[--C-:B------:R-:W-:Y:S01]  /*4ed0*/  FFMA.FTZ R14, R14, UR9, -R2.reuse ;  /* 0x000000090e0e7c23 */ /* 0x100fe20008010802 */
[----:B------:R-:W-:Y:S01]  /*4ee0*/  @!P1 FSEL R21, R21, -INF , !P2 ;  /* 0xff80000015159808 */ /* 0x000fe20005000000 */
[----:B------:R-:W-:Y:S01]  /*4ef0*/  FFMA.FTZ R15, R15, UR9, -R2 ;  /* 0x000000090f0f7c23 */ /* 0x000fe20008010802 */
[-C--:B------:R-:W-:Y:S01]  /*4f00*/  @!P1 ISETP.GE.AND P2, PT, R9, R143.reuse, PT ;  /* 0x0000008f0900920c */ /* 0x080fe20003f46270 */
[--C-:B------:R-:W-:Y:S02]  /*4f10*/  FFMA.FTZ R20, R20, UR9, -R148.reuse ;  /* 0x0000000914147c23 */ /* 0x100fe40008010894 */
[----:B------:R-:W-:Y:S01]  /*4f20*/  FFMA.FTZ R21, R21, UR9, -R148 ;  /* 0x0000000915157c23 */ /* 0x000fe20008010894 */
[----:B------:R-:W-:Y:S02]  /*4f30*/  @!P1 FSEL R22, R22, -INF , !P2 ;  /* 0xff80000016169808 */ /* 0x000fe40005000000 */
[----:B------:R-:W1:Y:S01]  /*4f40*/  MUFU.EX2 R68, R17 ;  /* 0x0000001100447308 */ /* 0x000e620000000800 */
        /* <DEDUP_REMOVED lines=8> */
[----:B------:R-:W4:Y:S01]  /*4fd0*/  MUFU.EX2 R204, R19 ;  /* 0x0000001300cc7308 */ /* 0x000f220000000800 */
[----:B------:R-:W-:Y:S01]  /*4fe0*/  @!P1 FSEL R25, R25, -INF , !P2 ;  /* 0xff80000019199808 */ /* 0x000fe20005000000 */
[--C-:B------:R-:W-:Y:S01]  /*4ff0*/  FFMA.FTZ R24, R24, UR9, -R140.reuse ;  /* 0x0000000918187c23 */ /* 0x100fe2000801088c */
[-C--:B------:R-:W-:Y:S03]  /*5000*/  @!P1 ISETP.GE.AND P2, PT, R9, R3.reuse, PT ;  /* 0x000000030900920c */ /* 0x080fe60003f46270 */
[----:B------:R-:W-:Y:S01]  /*5010*/  FFMA.FTZ R25, R25, UR9, -R140 ;  /* 0x0000000919197c23 */ /* 0x000fe2000801088c */
[----:B------:R-:W-:Y:S03]  /*5020*/  @!P1 FSEL R26, R26, -INF , !P2 ;  /* 0xff8000001a1a9808 */ /* 0x000fe60005000000 */
[----:B------:R-:W-:Y:S01]  /*5030*/  MUFU.EX2 R219, R14 ;  /* 0x0000000e00db7308 */ /* 0x000fe20000000800 */
[----:B------:R-:W-:Y:S02]  /*5040*/  @!P1 ISETP.GE.AND P2, PT, R8, R3, PT ;  /* 0x000000030800920c */ /* 0x000fe40003f46270 */
[----:B------:R-:W1:Y:S01]  /*5050*/  LDSM.16.M88.4 R8, [R174+0xd000] ;  /* 0x00d00000ae08783b */ /* 0x000e620000000200 */
        /* <DEDUP_REMOVED lines=13> */
[----:B------:R-:W2:Y:S01]  /*5130*/  MUFU.EX2 R224, R21 ;  /* 0x0000001500e07308 */ /* 0x000ea20000000800 */
        /* <DEDUP_REMOVED lines=11> */
[-C--:B-1----:R-:W-:Y:S03]  /*51f0*/  HMMA.16816.F32.BF16 R36, R136, R8.reuse, R36 ;  /* 0x000000088824723c */ /* 0x082fe60000041824 */
[-C--:B------:R-:W-:Y:S01]  /*5200*/  @!P1 ISETP.GE.AND P2, PT, R5, R143.reuse, PT ;  /* 0x0000008f0500920c */ /* 0x080fe20003f46270 */
[----:B------:R-:W-:Y:S02]  /*5210*/  @!P1 VIADD R5, R0, 0x20 ;  /* 0x0000002000059836 */ /* 0x000fe40000000000 */
[----:B------:R-:W-:Y:S01]  /*5220*/  FFMA.FTZ R33, R33, UR9, -R148 ;  /* 0x0000000921217c23 */ /* 0x000fe20008010894 */
[----:B------:R-:W-:Y:S01]  /*5230*/  @!P1 FSEL R34, R34, -INF , !P2 ;  /* 0xff80000022229808 */ /* 0x000fe20005000000 */
[C---:B------:R-:W-:Y:S01]  /*5240*/  HMMA.16816.F32.BF16 R40, R132.reuse, R8, R40 ;  /* 0x000000088428723c */ /* 0x040fe20000041828 */
[----:B------:R-:W-:Y:S03]  /*5250*/  MUFU.EX2 R239, R32 ;  /* 0x0000002000ef7308 */ /* 0x000fe60000000800 */
[----:B------:R-:W-:Y:S01]  /*5260*/  @!P1 ISETP.GE.AND P2, PT, R4, R143, PT ;  /* 0x0000008f0400920c */ /* 0x000fe20003f46270 */
[----:B------:R-:W-:Y:S02]  /*5270*/  @!P1 VIADD R4, R0, 0x21 ;  /* 0x0000002100049836 */ /* 0x000fe40000000000 */
[----:B------:R-:W-:Y:S01]  /*5280*/  FFMA.FTZ R34, R34, UR9, -R142 ;  /* 0x0000000922227c23 */ /* 0x000fe2000801088e */
[----:B------:R-:W-:Y:S01]  /*5290*/  @!P1 IADD3 R8, PT, PT, R0, 0x28, RZ ;  /* 0x0000002800089810 */ /* 0x000fe20007ffe0ff */
[-C--:B------:R-:W-:Y:S02]  /*52a0*/  HMMA.16816.F32.BF16 R44, R132, R10.reuse, R44 ;  /* 0x0000000a842c723c */ /* 0x080fe4000004182c */
[----:B------:R-:W-:Y:S01]  /*52b0*/  MUFU.EX2 R238, R33 ;  /* 0x0000002100ee7308 */ /* 0x000fe20000000800 */
[----:B------:R-:W-:Y:S01]  /*52c0*/  @!P1 FSEL R35, R35, -INF , !P2 ;  /* 0xff80000023239808 */ /* 0x000fe20005000000 */
[C---:B------:R-:W-:Y:S01]  /*52d0*/  FADD.FTZ R36, R248.reuse, R36 ;  /* 0x00000024f8247221 */ /* 0x040fe20000010000 */
[-C--:B------:R-:W-:Y:S01]  /*52e0*/  @!P1 ISETP.GE.AND P2, PT, R5, R149.reuse, PT ;  /* 0x000000950500920c */ /* 0x080fe20003f46270 */
[C---:B------:R-:W-:Y:S01]  /*52f0*/  FADD.FTZ R37, R247.reuse, R37 ;  /* 0x00000025f7257221 */ /* 0x040fe20000010000 */
[----:B------:R-:W-:Y:S01]  /*5300*/  FADD.FTZ R38, R248, R38 ;  /* 0x00000026f8267221 */ /* 0x000fe20000010000 */
[C---:B------:R-:W-:Y:S01]  /*5310*/  HMMA.16816.F32.BF16 R48, R136.reuse, R10, R48 ;  /* 0x0000000a8830723c */ /* 0x040fe20000041830 */
[----:B------:R-:W2:Y:S03]  /*5320*/  LDL R11, [R1+0x24] ;  /* 0x00002400010b7983 */ /* 0x000ea60000100800 */
[----:B------:R-:W-:Y:S01]  /*5330*/  MUFU.EX2 R198, R23 ;  /* 0x0000001700c67308 */ /* 0x000fe20000000800 */
[----:B------:R-:W-:Y:S01]  /*5340*/  @!P1 FSEL R36, R36, -INF , !P2 ;  /* 0xff80000024249808 */ /* 0x000fe20005000000 */
[C---:B------:R-:W-:Y:S01]  /*5350*/  FADD.FTZ R39, R247.reuse, R39 ;  /* 0x00000027f7277221 */ /* 0x040fe20000010000 */
[----:B------:R-:W-:Y:S01]  /*5360*/  @!P1 ISETP.GE.AND P2, PT, R4, R149, PT ;  /* 0x000000950400920c */ /* 0x000fe20003f46270 */
[C---:B------:R-:W-:Y:S01]  /*5370*/  FADD.FTZ R40, R248.reuse, R40 ;  /* 0x00000028f8287221 */ /* 0x040fe20000010000 */
[----:B------:R-:W-:Y:S01]  /*5380*/  FADD.FTZ R41, R247, R41 ;  /* 0x00000029f7297221 */ /* 0x000fe20000010000 */
[----:B------:R-:W-:Y:S01]  /*5390*/  FADD.FTZ R42, R248, R42 ;  /* 0x0000002af82a7221 */ /* 0x000fe20000010000 */
[----:B------:R-:W-:Y:S01]  /*53a0*/  @!P1 FSEL R37, R37, -INF , !P2 ;  /* 0xff80000025259808 */ /* 0x000fe20005000000 */
[----:B------:R-:W-:Y:S01]  /*53b0*/  FADD.FTZ R43, R247, R43 ;  /* 0x0000002bf72b7221 */ /* 0x000fe20000010000 */
[-C--:B------:R-:W-:Y:S01]  /*53c0*/  @!P1 ISETP.GE.AND P2, PT, R5, R143.reuse, PT ;  /* 0x0000008f0500920c */ /* 0x080fe20003f46270 */
[----:B------:R-:W-:Y:S01]  /*53d0*/  FADD.FTZ R44, R246, R44 ;  /* 0x0000002cf62c7221 */ /* 0x000fe20000010000 */
[----:B------:R-:W-:Y:S02]  /*53e0*/  @!P1 VIADD R9, R0, 0x29 ;  /* 0x0000002900099836 */ /* 0x000fe40000000000 */
[C---:B------:R-:W-:Y:S01]  /*53f0*/  FADD.FTZ R45, R245.reuse, R45 ;  /* 0x0000002df52d7221 */ /* 0x040fe20000010000 */
[----:B------:R-:W-:Y:S01]  /*5400*/  @!P1 FSEL R38, R38, -INF , !P2 ;  /* 0xff80000026269808 */ /* 0x000fe20005000000 */
[----:B------:R-:W-:Y:S01]  /*5410*/  FADD.FTZ R46, R246, R46 ;  /* 0x0000002ef62e7221 */ /* 0x000fe20000010000 */
[----:B------:R-:W-:Y:S01]  /*5420*/  @!P1 ISETP.GE.AND P2, PT, R4, R143, PT ;  /* 0x0000008f0400920c */ /* 0x000fe20003f46270 */
[C---:B------:R-:W-:Y:S01]  /*5430*/  FADD.FTZ R47, R245.reuse, R47 ;  /* 0x0000002ff52f7221 */ /* 0x040fe20000010000 */
[C---:B------:R-:W-:Y:S01]  /*5440*/  FADD.FTZ R48, R246.reuse, R48 ;  /* 0x00000030f6307221 */ /* 0x040fe20000010000 */
[----:B------:R-:W-:Y:S01]  /*5450*/  FADD.FTZ R49, R245, R49 ;  /* 0x00000031f5317221 */ /* 0x000fe20000010000 */
[----:B------:R-:W-:Y:S01]  /*5460*/  @!P1 FSEL R39, R39, -INF , !P2 ;  /* 0xff80000027279808 */ /* 0x000fe20005000000 */
[----:B------:R-:W-:Y:S01]  /*5470*/  FADD.FTZ R50, R246, R50 ;  /* 0x00000032f6327221 */ /* 0x000fe20000010000 */
[-C--:B------:R-:W-:Y:S01]  /*5480*/  @!P1 ISETP.GE.AND P2, PT, R5, R141.reuse, PT ;  /* 0x0000008d0500920c */ /* 0x080fe20003f46270 */
[----:B------:R-:W-:Y:S01]  /*5490*/  FADD.FTZ R51, R245, R51 ;  /* 0x00000033f5337221 */ /* 0x000fe20000010000 */
[----:B------:R-:W-:Y:S01]  /*54a0*/  FFMA.FTZ R35, R35, UR9, -R142 ;  /* 0x0000000923237c23 */ /* 0x000fe2000801088e */
[----:B------:R-:W-:Y:S01]  /*54b0*/  MUFU.EX2 R192, R34 ;  /* 0x0000002200c07308 */ /* 0x000fe20000000800 */
[----:B------:R-:W-:Y:S01]  /*54c0*/  @!P1 FSEL R40, R40, -INF , !P2 ;  /* 0xff80000028289808 */ /* 0x000fe20005000000 */
[--C-:B------:R-:W-:Y:S01]  /*54d0*/  FFMA.FTZ R36, R36, UR9, -R148.reuse ;  /* 0x0000000924247c23 */ /* 0x100fe20008010894 */
[----:B------:R-:W-:Y:S01]  /*54e0*/  @!P1 ISETP.GE.AND P2, PT, R4, R141, PT ;  /* 0x0000008d0400920c */ /* 0x000fe20003f46270 */
[----:B------:R-:W-:Y:S01]  /*54f0*/  FFMA.FTZ R37, R37, UR9, -R148 ;  /* 0x0000000925257c23 */ /* 0x000fe20008010894 */
[--C-:B------:R-:W-:Y:S01]  /*5500*/  FFMA.FTZ R38, R38, UR9, -R142.reuse ;  /* 0x0000000926267c23 */ /* 0x100fe2000801088e */
[----:B------:R-:W-:Y:S01]  /*5510*/  FFMA.FTZ R39, R39, UR9, -R142 ;  /* 0x0000000927277c23 */ /* 0x000fe2000801088e */
[----:B------:R-:W-:Y:S03]  /*5520*/  @!P1 FSEL R41, R41, -INF , !P2 ;  /* 0xff80000029299808 */ /* 0x000fe60005000000 */
[----:B------:R-:W-:Y:S01]  /*5530*/  MUFU.EX2 R190, R35 ;  /* 0x0000002300be7308 */ /* 0x000fe20000000800 */
[-C--:B------:R-:W-:Y:S01]  /*5540*/  @!P1 ISETP.GE.AND P2, PT, R5, R3.reuse, PT ;  /* 0x000000030500920c */ /* 0x080fe20003f46270 */
[--C-:B------:R-:W-:Y:S01]  /*5550*/  FFMA.FTZ R40, R40, UR9, -R140.reuse ;  /* 0x0000000928287c23 */ /* 0x100fe2000801088c */
[----:B------:R-:W-:Y:S02]  /*5560*/  FFMA.FTZ R41, R41, UR9, -R140 ;  /* 0x0000000929297c23 */ /* 0x000fe4000801088c */
[----:B------:R-:W-:Y:S02]  /*5570*/  @!P1 FSEL R42, R42, -INF , !P2 ;  /* 0xff8000002a2a9808 */ /* 0x000fe40005000000 */
[----:B------:R-:W-:Y:S03]  /*5580*/  @!P1 ISETP.GE.AND P2, PT, R4, R3, PT ;  /* 0x000000030400920c */ /* 0x000fe60003f46270 */
[----:B------:R-:W-:Y:S01]  /*5590*/  MUFU.EX2 R207, R24 ;  /* 0x0000001800cf7308 */ /* 0x000fe20000000800 */
[----:B------:R1:W4:Y:S01]  /*55a0*/  LDSM.16.M88.4 R4, [R174+0xd800] ;  /* 0x00d80000ae04783b */ /* 0x0003220000000200 */
[--C-:B------:R-:W-:Y:S01]  /*55b0*/  FFMA.FTZ R42, R42, UR9, -R2.reuse ;  /* 0x000000092a2a7c23 */ /* 0x100fe20008010802 */
[----:B------:R-:W-:Y:S02]  /*55c0*/  @!P1 FSEL R43, R43, -INF , !P2 ;  /* 0xff8000002b2b9808 */ /* 0x000fe40005000000 */
[-C--:B------:R-:W-:Y:S05]  /*55d0*/  @!P1 ISETP.GE.AND P2, PT, R8, R141.reuse, PT ;  /* 0x0000008d0800920c */ /* 0x080fea0003f46270 */
        /* <DEDUP_REMOVED lines=10> */
[----:B------:R-:W-:Y:S01]  /*5680*/  @!P1 ISETP.GE.AND P2, PT, R9, R3, PT ;  /* 0x000000030900920c */ /* 0x000fe20003f46270 */
[----:B-1----:R-:W-:Y:S02]  /*5690*/  IMAD.MOV.U32 R174, RZ, RZ, R145 ;  /* 0x000000ffffae7224 */ /* 0x002fe400078e0091 */
[----:B------:R-:W-:Y:S01]  /*56a0*/  MUFU.EX2 R203, R28 ;  /* 0x0000001c00cb7308 */ /* 0x000fe20000000800 */
[--C-:B------:R-:W-:Y:S01]  /*56b0*/  FFMA.FTZ R46, R46, UR9, -R2.reuse ;  /* 0x000000092e2e7c23 */ /* 0x100fe20008010802 */
[----:B------:R-:W-:Y:S02]  /*56c0*/  @!P1 FSEL R47, R47, -INF , !P2 ;  /* 0xff8000002f2f9808 */ /* 0x000fe40005000000 */
[-C--:B------:R-:W-:Y:S03]  /*56d0*/  @!P1 ISETP.GE.AND P2, PT, R8, R149.reuse, PT ;  /* 0x000000950800920c */ /* 0x080fe60003f46270 */
[----:B------:R-:W-:Y:S01]  /*56e0*/  FFMA.FTZ R47, R47, UR9, -R2 ;  /* 0x000000092f2f7c23 */ /* 0x000fe20008010802 */
[----:B------:R-:W-:Y:S02]  /*56f0*/  @!P1 FSEL R48, R48, -INF , !P2 ;  /* 0xff80000030309808 */ /* 0x000fe40005000000 */
[----:B------:R-:W-:Y:S01]  /*5700*/  MUFU.EX2 R211, R26 ;  /* 0x0000001a00d37308 */ /* 0x000fe20000000800 */
[----:B------:R-:W-:Y:S02]  /*5710*/  @!P1 ISETP.GE.AND P2, PT, R9, R149, PT ;  /* 0x000000950900920c */ /* 0x000fe40003f46270 */
[--C-:B------:R-:W-:Y:S02]  /*5720*/  FFMA.FTZ R48, R48, UR9, -R148.reuse ;  /* 0x0000000930307c23 */ /* 0x100fe40008010894 */
[----:B------:R-:W-:Y:S01]  /*5730*/  @!P1 FSEL R49, R49, -INF , !P2 ;  /* 0xff80000031319808 */ /* 0x000fe20005000000 */
[-C--:B----4-:R-:W-:Y:S04]  /*5740*/  HMMA.16816.F32.BF16 R52, R136, R4.reuse, R52 ;  /* 0x000000048834723c */ /* 0x090fe80000041834 */
[----:B------:R-:W-:Y:S01]  /*5750*/  MUFU.EX2 R234, R48 ;  /* 0x0000003000ea7308 */ /* 0x000fe20000000800 */
[----:B------:R-:W-:Y:S01]  /*5760*/  @!P1 ISETP.GE.AND P2, PT, R8, R143, PT ;  /* 0x0000008f0800920c */ /* 0x000fe20003f46270 */
[----:B------:R-:W-:Y:S01]  /*5770*/  FFMA.FTZ R49, R49, UR9, -R148 ;  /* 0x0000000931317c23 */ /* 0x000fe20008010894 */
[----:B------:R-:W-:Y:S02]  /*5780*/  @!P1 IADD3 R8, PT, PT, R0, 0x30, RZ ;  /* 0x0000003000089810 */ /* 0x000fe40007ffe0ff */
[----:B------:R-:W-:Y:S01]  /*5790*/  @!P1 FSEL R50, R50, -INF , !P2 ;  /* 0xff80000032329808 */ /* 0x000fe20005000000 */
[C---:B------:R-:W-:Y:S04]  /*57a0*/  HMMA.16816.F32.BF16 R56, R132.reuse, R4, R56 ;  /* 0x000000048438723c */ /* 0x040fe80000041838 */
[----:B------:R-:W1:Y:S01]  /*57b0*/  MUFU.EX2 R233, R49 ;  /* 0x0000003100e97308 */ /* 0x000e620000000800 */
[----:B------:R-:W-:Y:S01]  /*57c0*/  F2FP.BF16.F32.PACK_AB R5, R173, R164 ;  /* 0x000000a4ad05723e */ /* 0x000fe200000010ff */
[----:B------:R-:W-:Y:S01]  /*57d0*/  FFMA.FTZ R50, R50, UR9, -R142 ;  /* 0x0000000932327c23 */ /* 0x000fe2000801088e */
[-C--:B------:R-:W-:Y:S01]  /*57e0*/  @!P1 ISETP.GE.AND P5, PT, R8, R149.reuse, PT ;  /* 0x000000950800920c */ /* 0x080fe20003fa6270 */
[----:B------:R-:W-:Y:S01]  /*57f0*/  @!P1 VIADD R4, R0, 0x31 ;  /* 0x0000003100049836 */ /* 0x000fe20000000000 */
[-C--:B------:R-:W-:Y:S05]  /*5800*/  HMMA.16816.F32.BF16 R60, R132, R6.reuse, R60 ;  /* 0x00000006843c723c */ /* 0x080fea000004183c */
[----:B------:R-:W-:Y:S01]  /*5810*/  MUFU.EX2 R183, R50 ;  /* 0x0000003200b77308 */ /* 0x000fe20000000800 */
[----:B------:R-:W-:Y:S01]  /*5820*/  FADD.FTZ R52, R244, R52 ;  /* 0x00000034f4347221 */ /* 0x000fe20000010000 */
[C---:B------:R-:W-:Y:S01]  /*5830*/  FADD.FTZ R53, R243.reuse, R53 ;  /* 0x00000035f3357221 */ /* 0x040fe20000010000 */
[----:B------:R-:W-:Y:S01]  /*5840*/  @!P1 ISETP.GE.AND P6, PT, R4, R149, PT ;  /* 0x000000950400920c */ /* 0x000fe20003fc6270 */
[----:B------:R-:W-:Y:S01]  /*5850*/  FADD.FTZ R55, R243, R55 ;  /* 0x00000037f3377221 */ /* 0x000fe20000010000 */
[-C--:B------:R-:W-:Y:S01]  /*5860*/  @!P1 ISETP.GE.AND P2, PT, R9, R143.reuse, PT ;  /* 0x0000008f0900920c */ /* 0x080fe20003f46270 */
[----:B------:R-:W-:Y:S04]  /*5870*/  HMMA.16816.F32.BF16 R64, R136, R6, R64 ;  /* 0x000000068840723c */ /* 0x000fe80000041840 */
[----:B------:R-:W-:Y:S01]  /*5880*/  MUFU.EX2 R210, R27 ;  /* 0x0000001b00d27308 */ /* 0x000fe20000000800 */
[----:B------:R-:W-:Y:S01]  /*5890*/  @!P1 FSEL R52, R52, -INF , !P5 ;  /* 0xff80000034349808 */ /* 0x000fe20006800000 */
[C---:B------:R-:W-:Y:S01]  /*58a0*/  FADD.FTZ R56, R244.reuse, R56 ;  /* 0x00000038f4387221 */ /* 0x040fe20000010000 */
[----:B------:R-:W-:Y:S01]  /*58b0*/  @!P1 FSEL R53, R53, -INF , !P6 ;  /* 0xff80000035359808 */ /* 0x000fe20007000000 */
[----:B------:R-:W-:Y:S01]  /*58c0*/  FADD.FTZ R54, R244, R54 ;  /* 0x00000036f4367221 */ /* 0x000fe20000010000 */
[----:B------:R-:W-:Y:S01]  /*58d0*/  @!P1 ISETP.GE.AND P5, PT, R4, R143, PT ;  /* 0x0000008f0400920c */ /* 0x000fe20003fa6270 */
[----:B------:R-:W-:Y:S01]  /*58e0*/  FADD.FTZ R57, R243, R57 ;  /* 0x00000039f3397221 */ /* 0x000fe20000010000 */
[----:B------:R-:W-:Y:S01]  /*58f0*/  @!P1 ISETP.GE.AND P6, PT, R8, R141, PT ;  /* 0x0000008d0800920c */ /* 0x000fe20003fc6270 */
[----:B------:R-:W-:Y:S01]  /*5900*/  FADD.FTZ R58, R244, R58 ;  /* 0x0000003af43a7221 */ /* 0x000fe20000010000 */
[----:B------:R-:W-:Y:S01]  /*5910*/  @!P1 FSEL R51, R51, -INF , !P2 ;  /* 0xff80000033339808 */ /* 0x000fe20005000000 */
[----:B------:R-:W-:Y:S01]  /*5920*/  FADD.FTZ R61, R240, R61 ;  /* 0x0000003df03d7221 */ /* 0x000fe20000010000 */
[----:B------:R-:W-:Y:S01]  /*5930*/  @!P1 ISETP.GE.AND P2, PT, R8, R143, PT ;  /* 0x0000008f0800920c */ /* 0x000fe20003f46270 */
[----:B------:R-:W-:Y:S01]  /*5940*/  FADD.FTZ R59, R243, R59 ;  /* 0x0000003bf33b7221 */ /* 0x000fe20000010000 */
[----:B------:R-:W-:Y:S01]  /*5950*/  @!P1 FSEL R55, R55, -INF , !P5 ;  /* 0xff80000037379808 */ /* 0x000fe20006800000 */
[----:B------:R-:W-:Y:S01]  /*5960*/  FADD.FTZ R60, R242, R60 ;  /* 0x0000003cf23c7221 */ /* 0x000fe20000010000 */
[----:B------:R-:W-:Y:S01]  /*5970*/  @!P1 FSEL R56, R56, -INF , !P6 ;  /* 0xff80000038389808 */ /* 0x000fe20007000000 */
[----:B------:R-:W-:Y:S01]  /*5980*/  FADD.FTZ R65, R240, R65 ;  /* 0x00000041f0417221 */ /* 0x000fe20000010000 */
[----:B------:R-:W-:Y:S01]  /*5990*/  @!P1 ISETP.GE.AND P5, PT, R4, R141, PT ;  /* 0x0000008d0400920c */ /* 0x000fe20003fa6270 */
[----:B------:R-:W-:Y:S01]  /*59a0*/  FADD.FTZ R64, R242, R64 ;  /* 0x00000040f2407221 */ /* 0x000fe20000010000 */
[-C--:B------:R-:W-:Y:S01]  /*59b0*/  @!P1 ISETP.GE.AND P6, PT, R4, R3.reuse, PT ;  /* 0x000000030400920c */ /* 0x080fe20003fc6270 */
[----:B------:R-:W-:Y:S01]  /*59c0*/  @!P1 VIADD R4, R0, 0x38 ;  /* 0x0000003800049836 */ /* 0x000fe20000000000 */
[----:B------:R-:W-:Y:S01]  /*59d0*/  @!P1 FSEL R54, R54, -INF , !P2 ;  /* 0xff80000036369808 */ /* 0x000fe20005000000 */
[----:B------:R-:W-:Y:S01]  /*59e0*/  @!P1 VIADD R0, R0, 0x39 ;  /* 0x0000003900009836 */ /* 0x000fe20000000000 */
[----:B------:R-:W-:Y:S01]  /*59f0*/  @!P1 ISETP.GE.AND P2, PT, R8, R3, PT ;  /* 0x000000030800920c */ /* 0x000fe20003f46270 */
[----:B------:R-:W-:Y:S01]  /*5a00*/  FADD.FTZ R66, R242, R66 ;  /* 0x00000042f2427221 */ /* 0x000fe20000010000 */
[----:B------:R-:W-:Y:S01]  /*5a10*/  @!P1 FSEL R57, R57, -INF , !P5 ;  /* 0xff80000039399808 */ /* 0x000fe20006800000 */
[----:B------:R-:W4:Y:S01]  /*5a20*/  MUFU.EX2 R202, R29 ;  /* 0x0000001d00ca7308 */ /* 0x000f220000000800 */
[----:B------:R-:W-:Y:S01]  /*5a30*/  @!P1 FSEL R58, R58, -INF , !P2 ;  /* 0xff8000003a3a9808 */ /* 0x000fe20005000000 */
[----:B------:R-:W-:Y:S01]  /*5a40*/  FFMA.FTZ R51, R51, UR9, -R142 ;  /* 0x0000000933337c23 */ /* 0x000fe2000801088e */
[-C--:B------:R-:W-:Y:S01]  /*5a50*/  @!P1 ISETP.GE.AND P5, PT, R4, R141.reuse, PT ;  /* 0x0000008d0400920c */ /* 0x080fe20003fa6270 */
[----:B------:R-:W-:Y:S01]  /*5a60*/  FADD.FTZ R62, R242, R62 ;  /* 0x0000003ef23e7221 */ /* 0x000fe20000010000 */
[----:B------:R-:W-:Y:S01]  /*5a70*/  @!P1 ISETP.GE.AND P2, PT, R0, R141, PT ;  /* 0x0000008d0000920c */ /* 0x000fe20003f46270 */
[C---:B------:R-:W-:Y:S01]  /*5a80*/  FADD.FTZ R67, R240.reuse, R67 ;  /* 0x00000043f0437221 */ /* 0x040fe20000010000 */
[----:B------:R-:W-:Y:S03]  /*5a90*/  @!P1 FSEL R59, R59, -INF , !P6 ;  /* 0xff8000003b3b9808 */ /* 0x000fe60007000000 */
[----:B------:R-:W-:Y:S01]  /*5aa0*/  MUFU.EX2 R236, R36 ;  /* 0x0000002400ec7308 */ /* 0x000fe20000000800 */
[----:B------:R-:W-:Y:S01]  /*5ab0*/  @!P1 FSEL R61, R61, -INF , !P2 ;  /* 0xff8000003d3d9808 */ /* 0x000fe20005000000 */
[----:B------:R-:W-:Y:S01]  /*5ac0*/  FADD.FTZ R63, R240, R63 ;  /* 0x0000003ff03f7221 */ /* 0x000fe20000010000 */
[----:B------:R-:W-:Y:S01]  /*5ad0*/  @!P1 FSEL R60, R60, -INF , !P5 ;  /* 0xff8000003c3c9808 */ /* 0x000fe20006800000 */
[--C-:B------:R-:W-:Y:S01]  /*5ae0*/  FFMA.FTZ R52, R52, UR9, -R148.reuse ;  /* 0x0000000934347c23 */ /* 0x100fe20008010894 */
[-C--:B------:R-:W-:Y:S01]  /*5af0*/  @!P1 ISETP.GE.AND P6, PT, R4, R149.reuse, PT ;  /* 0x000000950400920c */ /* 0x080fe20003fc6270 */
[----:B------:R-:W-:Y:S01]  /*5b00*/  FFMA.FTZ R53, R53, UR9, -R148 ;  /* 0x0000000935357c23 */ /* 0x000fe20008010894 */
[----:B------:R-:W-:Y:S03]  /*5b10*/  @!P1 ISETP.GE.AND P5, PT, R0, R149, PT ;  /* 0x000000950000920c */ /* 0x000fe60003fa6270 */
[----:B------:R-:W-:Y:S01]  /*5b20*/  MUFU.EX2 R235, R37 ;  /* 0x0000002500eb7308 */ /* 0x000fe20000000800 */
[-C--:B------:R-:W-:Y:S01]  /*5b30*/  @!P1 ISETP.GE.AND P2, PT, R4, R143.reuse, PT ;  /* 0x0000008f0400920c */ /* 0x080fe20003f46270 */
[--C-:B------:R-:W-:Y:S01]  /*5b40*/  FFMA.FTZ R54, R54, UR9, -R142.reuse ;  /* 0x0000000936367c23 */ /* 0x100fe2000801088e */
[----:B------:R-:W-:Y:S01]  /*5b50*/  @!P1 FSEL R65, R65, -INF , !P5 ;  /* 0xff80000041419808 */ /* 0x000fe20006800000 */
[----:B------:R-:W-:Y:S01]  /*5b60*/  FFMA.FTZ R55, R55, UR9, -R142 ;  /* 0x0000000937377c23 */ /* 0x000fe2000801088e */
[----:B------:R-:W-:Y:S01]  /*5b70*/  @!P1 FSEL R64, R64, -INF , !P6 ;  /* 0xff80000040409808 */ /* 0x000fe20007000000 */
[----:B------:R-:W-:Y:S01]  /*5b80*/  FFMA.FTZ R58, R58, UR9, -R2 ;  /* 0x000000093a3a7c23 */ /* 0x000fe20008010802 */
[----:B------:R-:W-:Y:S03]  /*5b90*/  @!P1 FSEL R66, R66, -INF , !P2 ;  /* 0xff80000042429808 */ /* 0x000fe60005000000 */
[----:B------:R-:W-:Y:S01]  /*5ba0*/  MUFU.EX2 R189, R38 ;  /* 0x0000002600bd7308 */ /* 0x000fe20000000800 */
[----:B------:R-:W-:Y:S01]  /*5bb0*/  @!P1 ISETP.GE.AND P6, PT, R0, R143, PT ;  /* 0x0000008f0000920c */ /* 0x000fe20003fc6270 */
[----:B------:R-:W-:Y:S01]  /*5bc0*/  FFMA.FTZ R64, R64, UR9, -R148 ;  /* 0x0000000940407c23 */ /* 0x000fe20008010894 */
[-C--:B------:R-:W-:Y:S01]  /*5bd0*/  @!P1 ISETP.GE.AND P5, PT, R4, R3.reuse, PT ;  /* 0x000000030400920c */ /* 0x080fe20003fa6270 */
[----:B------:R-:W-:Y:S01]  /*5be0*/  FFMA.FTZ R66, R66, UR9, -R142 ;  /* 0x0000000942427c23 */ /* 0x000fe2000801088e */
[----:B------:R-:W-:Y:S01]  /*5bf0*/  @!P1 ISETP.GE.AND P2, PT, R0, R3, PT ;  /* 0x000000030000920c */ /* 0x000fe20003f46270 */
[----:B------:R-:W-:Y:S01]  /*5c00*/  FFMA.FTZ R59, R59, UR9, -R2 ;  /* 0x000000093b3b7c23 */ /* 0x000fe20008010802 */
[----:B------:R-:W-:Y:S03]  /*5c10*/  F2FP.BF16.F32.PACK_AB R4, R68, R144 ;  /* 0x000000904404723e */ /* 0x000fe600000010ff */
[----:B------:R-:W-:Y:S01]  /*5c20*/  MUFU.EX2 R188, R39 ;  /* 0x0000002700bc7308 */ /* 0x000fe20000000800 */
[----:B---3--:R-:W-:Y:S01]  /*5c30*/  LEA R158, R12, UR4, 0x1 ;  /* 0x000000040c9e7c11 */ /* 0x008fe2000f8e08ff */
[----:B------:R-:W-:Y:S01]  /*5c40*/  IMAD.MOV.U32 R12, RZ, RZ, 0x10 ;  /* 0x00000010ff0c7424 */ /* 0x000fe200078e00ff */
[----:B------:R-:W-:Y:S01]  /*5c50*/  F2FP.BF16.F32.PACK_AB R0, R204, R205 ;  /* 0x000000cdcc00723e */ /* 0x000fe200000010ff */
[----:B------:R-:W-:Y:S01]  /*5c60*/  FFMA.FTZ R148, R65, UR9, -R148 ;  /* 0x0000000941947c23 */ /* 0x000fe20008010894 */
[----:B------:R-:W-:Y:S01]  /*5c70*/  F2FP.BF16.F32.PACK_AB R3, R216, R217 ;  /* 0x000000d9d803723e */ /* 0x000fe200000010ff */
[----:B------:R3:W-:Y:S01]  /*5c80*/  STS [R158+0x1c000], R5 ;  /* 0x01c000059e007388 */ /* 0x0007e20000000800 */
[----:B------:R-:W-:Y:S01]  /*5c90*/  SEL R12, R12, 0xfffffff0, !P0 ;  /* 0xfffffff00c0c7807 */ /* 0x000fe20004000000 */
[C---:B------:R-:W-:Y:S02]  /*5ca0*/  VIADD R10, R158.reuse, 0x1c000 ;  /* 0x0001c0009e0a7836 */ /* 0x040fe40000000000 */
[----:B------:R-:W-:Y:S01]  /*5cb0*/  MUFU.EX2 R181, R51 ;  /* 0x0000003300b57308 */ /* 0x000fe20000000800 */
[C---:B--2---:R-:W-:Y:S01]  /*5cc0*/  IADD3 R160, PT, PT, R158.reuse, R13, RZ ;  /* 0x0000000d9ea07210 */ /* 0x044fe20007ffe0ff */
[----:B------:R-:W-:Y:S01]  /*5cd0*/  VIADD R155, R158, 0x1c040 ;  /* 0x0001c0409e9b7836 */ /* 0x000fe20000000000 */
[----:B------:R-:W-:Y:S01]  /*5ce0*/  @!P1 FSEL R62, R62, -INF , !P5 ;  /* 0xff8000003e3e9808 */ /* 0x000fe20006800000 */
[----:B------:R-:W-:Y:S01]  /*5cf0*/  IMAD.IADD R163, R158, 0x1, R12 ;  /* 0x000000019ea37824 */ /* 0x000fe200078e020c */
[----:B------:R-:W-:Y:S01]  /*5d00*/  @!P1 FSEL R67, R67, -INF , !P6 ;  /* 0xff80000043439808 */ /* 0x000fe20007000000 */
[----:B------:R-:W-:Y:S01]  /*5d10*/  IMAD.IADD R162, R12, 0x1, R160 ;  /* 0x000000010ca27824 */ /* 0x000fe200078e02a0 */
[----:B------:R-:W-:Y:S01]  /*5d20*/  @!P1 FSEL R63, R63, -INF , !P2 ;  /* 0xff8000003f3f9808 */ /* 0x000fe20005000000 */
[----:B------:R-:W-:Y:S02]  /*5d30*/  @P4 VIADD R155, R10, 0xffffffc0 ;  /* 0xffffffc00a9b4836 */ /* 0x000fe40000000000 */
[----:B------:R-:W-:Y:S01]  /*5d40*/  MUFU.EX2 R195, R40 ;  /* 0x0000002800c37308 */ /* 0x000fe20000000800 */
[----:B------:R-:W-:Y:S01]  /*5d50*/  FFMA.FTZ R62, R62, UR9, -R2 ;  /* 0x000000093e3e7c23 */ /* 0x000fe20008010802 */
[----:B------:R-:W-:Y:S01]  /*5d60*/  FFMA.FTZ R142, R67, UR9, -R142 ;  /* 0x00000009438e7c23 */ /* 0x000fe2000801088e */
[----:B------:R-:W-:Y:S01]  /*5d70*/  FFMA.FTZ R2, R63, UR9, -R2 ;  /* 0x000000093f027c23 */ /* 0x000fe20008010802 */
[--C-:B------:R-:W-:Y:S01]  /*5d80*/  FFMA.FTZ R56, R56, UR9, -R140.reuse ;  /* 0x0000000938387c23 */ /* 0x100fe2000801088c */
[--C-:B------:R-:W-:Y:S01]  /*5d90*/  FFMA.FTZ R57, R57, UR9, -R140.reuse ;  /* 0x0000000939397c23 */ /* 0x100fe2000801088c */
[----:B------:R-:W-:Y:S02]  /*5da0*/  IMAD.IADD R159, R13, 0x1, R155 ;  /* 0x000000010d9f7824 */ /* 0x000fe400078e029b */
[--C-:B------:R-:W-:Y:S02]  /*5db0*/  FFMA.FTZ R60, R60, UR9, -R140.reuse ;  /* 0x000000093c3c7c23 */ /* 0x100fe4000801088c */
[----:B------:R-:W-:Y:S01]  /*5dc0*/  MUFU.EX2 R194, R41 ;  /* 0x0000002900c27308 */ /* 0x000fe20000000800 */
[----:B------:R-:W-:Y:S01]  /*5dd0*/  FFMA.FTZ R140, R61, UR9, -R140 ;  /* 0x000000093d8c7c23 */ /* 0x000fe2000801088c */
[----:B------:R-:W-:Y:S01]  /*5de0*/  IMAD.IADD R161, R12, 0x1, R159 ;  /* 0x000000010ca17824 */ /* 0x000fe200078e029f */
[----:B---3--:R-:W-:Y:S07]  /*5df0*/  F2FP.BF16.F32.PACK_AB R5, R212, R174 ;  /* 0x000000aed405723e */ /* 0x008fee00000010ff */
[----:B------:R-:W-:Y:S01]  /*5e00*/  MUFU.EX2 R201, R42 ;  /* 0x0000002a00c97308 */ /* 0x000fe20000000800 */
[----:B------:R2:W-:Y:S04]  /*5e10*/  STS [R158+0x1c400], R5 ;  /* 0x01c400059e007388 */ /* 0x0005e80000000800 */
[----:B------:R3:W-:Y:S05]  /*5e20*/  STS [R163+0x1c000], R4 ;  /* 0x01c00004a3007388 */ /* 0x0007ea0000000800 */
[----:B------:R-:W-:Y:S01]  /*5e30*/  MUFU.EX2 R200, R43 ;  /* 0x0000002b00c87308 */ /* 0x000fe20000000800 */
[----:B------:R1:W-:Y:S04]  /*5e40*/  STS [R163+0x1c400], R0 ;  /* 0x01c40000a3007388 */ /* 0x0003e80000000800 */
[----:B------:R4:W-:Y:S05]  /*5e50*/  STS [R158+0x1e000], R3 ;  /* 0x01e000039e007388 */ /* 0x0009ea0000000800 */
[----:B------:R-:W-:Y:S10]  /*5e60*/  MUFU.EX2 R193, R44 ;  /* 0x0000002c00c17308 */ /* 0x000ff40000000800 */
[----:B------:R-:W-:Y:S01]  /*5e70*/  MUFU.EX2 R191, R45 ;  /* 0x0000002d00bf7308 */ /* 0x000fe20000000800 */
[----:B--2---:R-:W-:Y:S02]  /*5e80*/  F2FP.BF16.F32.PACK_AB R5, R220, R221 ;  /* 0x000000dddc05723e */ /* 0x004fe400000010ff */
[----:B---3--:R-:W-:Y:S03]  /*5e90*/  F2FP.BF16.F32.PACK_AB R4, R214, R215 ;  /* 0x000000d7d604723e */ /* 0x008fe600000010ff */
[----:B------:R2:W-:Y:S04]  /*5ea0*/  STS [R158+0x1e400], R5 ;  /* 0x01e400059e007388 */ /* 0x0005e80000000800 */
[----:B------:R-:W-:Y:S01]  /*5eb0*/  MUFU.EX2 R197, R46 ;  /* 0x0000002e00c57308 */ /* 0x000fe20000000800 */
[----:B-1----:R-:W-:Y:S01]  /*5ec0*/  F2FP.BF16.F32.PACK_AB R0, R224, R226 ;  /* 0x000000e2e000723e */ /* 0x002fe200000010ff */
[----:B------:R1:W-:Y:S01]  /*5ed0*/  STS [R163+0x1e000], R4 ;  /* 0x01e00004a3007388 */ /* 0x0003e20000000800 */
[----:B----4-:R-:W-:Y:S07]  /*5ee0*/  F2FP.BF16.F32.PACK_AB R3, R218, R219 ;  /* 0x000000dbda03723e */ /* 0x010fee00000010ff */
[----:B------:R-:W-:Y:S01]  /*5ef0*/  MUFU.EX2 R196, R47 ;  /* 0x0000002f00c47308 */ /* 0x000fe20000000800 */
[----:B------:R3:W-:Y:S04]  /*5f00*/  STS [R163+0x1e400], R3 ;  /* 0x01e40003a3007388 */ /* 0x0007e80000000800 */
[----:B------:R4:W-:Y:S05]  /*5f10*/  STS [R160+0x1c000], R0 ;  /* 0x01c00000a0007388 */ /* 0x0009ea0000000800 */
[----:B------:R-:W-:Y:S01]  /*5f20*/  MUFU.EX2 R232, R52 ;  /* 0x0000003400e87308 */ /* 0x000fe20000000800 */
[----:B--2---:R-:W-:Y:S09]  /*5f30*/  F2FP.BF16.F32.PACK_AB R5, R233, R234 ;  /* 0x000000eae905723e */ /* 0x004ff200000010ff */
[----:B------:R-:W-:Y:S01]  /*5f40*/  MUFU.EX2 R231, R53 ;  /* 0x0000003500e77308 */ /* 0x000fe20000000800 */
[----:B-1----:R-:W-:Y:S09]  /*5f50*/  F2FP.BF16.F32.PACK_AB R4, R238, R239 ;  /* 0x000000efee04723e */ /* 0x002ff200000010ff */
[----:B------:R-:W-:Y:S01]  /*5f60*/  MUFU.EX2 R168, R54 ;  /* 0x0000003600a87308 */ /* 0x000fe20000000800 */
[----:B---3--:R-:W-:Y:S02]  /*5f70*/  F2FP.BF16.F32.PACK_AB R3, R198, R199 ;  /* 0x000000c7c603723e */ /* 0x008fe400000010ff */
[----:B----4-:R-:W-:Y:S03]  /*5f80*/  F2FP.BF16.F32.PACK_AB R0, R190, R192 ;  /* 0x000000c0be00723e */ /* 0x010fe600000010ff */
[----:B------:R1:W-:Y:S04]  /*5f90*/  STS [R160+0x1c400], R3 ;  /* 0x01c40003a0007388 */ /* 0x0003e80000000800 */
[----:B------:R-:W-:Y:S01]  /*5fa0*/  MUFU.EX2 R167, R55 ;  /* 0x0000003700a77308 */ /* 0x000fe20000000800 */
[----:B------:R2:W-:Y:S04]  /*5fb0*/  STS [R162+0x1c000], R4 ;  /* 0x01c00004a2007388 */ /* 0x0005e80000000800 */
[----:B------:R3:W-:Y:S05]  /*5fc0*/  STS [R162+0x1c400], R0 ;  /* 0x01c40000a2007388 */ /* 0x0007ea0000000800 */
[----:B------:R-:W-:Y:S10]  /*5fd0*/  MUFU.EX2 R230, R64 ;  /* 0x0000004000e67308 */ /* 0x000ff40000000800 */
[----:B------:R-:W4:Y:S01]  /*5fe0*/  MUFU.EX2 R229, R148 ;  /* 0x0000009400e57308 */ /* 0x000f220000000800 */
[----:B------:R-:W-:Y:S09]  /*5ff0*/  LEA R153, R11, UR4, 0x1 ;  /* 0x000000040b997c11 */ /* 0x000ff2000f8e08ff */
[----:B------:R-:W-:Y:S01]  /*6000*/  MUFU.EX2 R166, R66 ;  /* 0x0000004200a67308 */ /* 0x000fe20000000800 */
[----:B-1----:R-:W-:Y:S01]  /*6010*/  F2FP.BF16.F32.PACK_AB R3, R206, R207 ;  /* 0x000000cfce03723e */ /* 0x002fe200000010ff */
[----:B------:R-:W-:Y:S01]  /*6020*/  IMAD.MOV.U32 R11, RZ, RZ, 0x20 ;  /* 0x00000020ff0b7424 */ /* 0x000fe200078e00ff */
[----:B--2---:R-:W-:Y:S03]  /*6030*/  F2FP.BF16.F32.PACK_AB R4, R202, R203 ;  /* 0x000000cbca04723e */ /* 0x004fe600000010ff */
[----:B------:R1:W-:Y:S01]  /*6040*/  STS [R160+0x1e000], R3 ;  /* 0x01e00003a0007388 */ /* 0x0003e20000000800 */
[----:B------:R-:W-:Y:S03]  /*6050*/  SEL R175, R11, 0xffffffe0, !P3 ;  /* 0xffffffe00baf7807 */ /* 0x000fe60005800000 */
[----:B------:R-:W-:Y:S01]  /*6060*/  MUFU.EX2 R165, R142 ;  /* 0x0000008e00a57308 */ /* 0x000fe20000000800 */
[----:B---3--:R-:W-:Y:S01]  /*6070*/  F2FP.BF16.F32.PACK_AB R0, R210, R211 ;  /* 0x000000d3d200723e */ /* 0x008fe200000010ff */
[----:B------:R-:W-:Y:S04]  /*6080*/  IMAD.IADD R154, R152, 0x1, R175 ;  /* 0x00000001989a7824 */ /* 0x000fe800078e02af */
[----:B------:R2:W-:Y:S01]  /*6090*/  STS [R160+0x1e400], R0 ;  /* 0x01e40000a0007388 */ /* 0x0005e20000000800 */
[----:B------:R-:W-:Y:S03]  /*60a0*/  IMAD.IADD R156, R175, 0x1, R153 ;  /* 0x00000001af9c7824 */ /* 0x000fe600078e0299 */
[----:B------:R4:W-:Y:S01]  /*60b0*/  MUFU.EX2 R171, R2 ;  /* 0x0000000200ab7308 */ /* 0x0009e20000000800 */
[----:B------:R3:W-:Y:S09]  /*60c0*/  STS [R162+0x1e000], R4 ;  /* 0x01e00004a2007388 */ /* 0x0007f20000000800 */
[----:B------:R-:W-:Y:S01]  /*60d0*/  MUFU.EX2 R184, R56 ;  /* 0x0000003800b87308 */ /* 0x000fe20000000800 */
[----:B-1----:R-:W-:Y:S09]  /*60e0*/  F2FP.BF16.F32.PACK_AB R3, R208, R209 ;  /* 0x000000d1d003723e */ /* 0x002ff200000010ff */
[----:B------:R-:W1:Y:S01]  /*60f0*/  MUFU.EX2 R182, R57 ;  /* 0x0000003900b67308 */ /* 0x000e620000000800 */
[----:B----4-:R-:W-:Y:S01]  /*6100*/  F2FP.BF16.F32.PACK_AB R2, R229, R230 ;  /* 0x000000e6e502723e */ /* 0x010fe200000010ff */
[----:B------:R4:W-:Y:S01]  /*6110*/  STS [R162+0x1e400], R3 ;  /* 0x01e40003a2007388 */ /* 0x0009e20000000800 */
[----:B--2---:R-:W-:Y:S07]  /*6120*/  F2FP.BF16.F32.PACK_AB R0, R188, R189 ;  /* 0x000000bdbc00723e */ /* 0x004fee00000010ff */
[----:B------:R-:W-:Y:S01]  /*6130*/  MUFU.EX2 R186, R58 ;  /* 0x0000003a00ba7308 */ /* 0x000fe20000000800 */
[----:B---3--:R-:W-:Y:S01]  /*6140*/  F2FP.BF16.F32.PACK_AB R4, R194, R195 ;  /* 0x000000c3c204723e */ /* 0x008fe200000010ff */
[----:B------:R2:W-:Y:S08]  /*6150*/  STS [R155+0x400], R0 ;  /* 0x000400009b007388 */ /* 0x0005f00000000800 */
[----:B------:R-:W-:Y:S10]  /*6160*/  MUFU.EX2 R185, R59 ;  /* 0x0000003b00b97308 */ /* 0x000ff40000000800 */
[----:B------:R-:W-:Y:S01]  /*6170*/  MUFU.EX2 R170, R60 ;  /* 0x0000003c00aa7308 */ /* 0x000fe20000000800 */
[----:B----4-:R-:W-:Y:S09]  /*6180*/  F2FP.BF16.F32.PACK_AB R3, R235, R236 ;  /* 0x000000eceb03723e */ /* 0x010ff200000010ff */
[----:B------:R-:W3:Y:S01]  /*6190*/  MUFU.EX2 R169, R140 ;  /* 0x0000008c00a97308 */ /* 0x000ee20000000800 */
[----:B------:R4:W-:Y:S01]  /*61a0*/  STS [R155], R3 ;  /* 0x000000039b007388 */ /* 0x0009e20000000800 */
[----:B--2---:R-:W-:Y:S08]  /*61b0*/  IMAD.IADD R0, R12, 0x1, R155 ;  /* 0x000000010c007824 */ /* 0x004ff000078e029b */
[----:B------:R-:W2:Y:S01]  /*61c0*/  MUFU.EX2 R180, R62 ;  /* 0x0000003e00b47308 */ /* 0x000ea20000000800 */
[----:B------:R1:W-:Y:S01]  /*61d0*/  STS [R0], R5 ;  /* 0x0000000500007388 */ /* 0x0003e20000000800 */
[----:B----4-:R-:W-:Y:S05]  /*61e0*/  F2FP.BF16.F32.PACK_AB R3, R181, R183 ;  /* 0x000000b7b503723e */ /* 0x010fea00000010ff */
[----:B------:R4:W-:Y:S01]  /*61f0*/  STS [R0+0x400], R3 ;  /* 0x0004000300007388 */ /* 0x0009e20000000800 */
[----:B-1----:R-:W-:Y:S03]  /*6200*/  F2FP.BF16.F32.PACK_AB R5, R200, R201 ;  /* 0x000000c9c805723e */ /* 0x002fe600000010ff */
[----:B------:R1:W-:Y:S04]  /*6210*/  STS [R155+0x2000], R4 ;  /* 0x002000049b007388 */ /* 0x0003e80000000800 */
[----:B------:R3:W-:Y:S01]  /*6220*/  STS [R155+0x2400], R5 ;  /* 0x002400059b007388 */ /* 0x0007e20000000800 */
[----:B----4-:R-:W-:Y:S02]  /*6230*/  F2FP.BF16.F32.PACK_AB R3, R196, R197 ;  /* 0x000000c5c403723e */ /* 0x010fe400000010ff */
[----:B-1----:R-:W-:Y:S03]  /*6240*/  F2FP.BF16.F32.PACK_AB R4, R191, R193 ;  /* 0x000000c1bf04723e */ /* 0x002fe600000010ff */
[----:B------:R1:W-:Y:S01]  /*6250*/  STS [R0+0x2400], R3 ;  /* 0x0024000300007388 */ /* 0x0003e20000000800 */
[----:B---3--:R-:W-:Y:S03]  /*6260*/  F2FP.BF16.F32.PACK_AB R5, R231, R232 ;  /* 0x000000e8e705723e */ /* 0x008fe600000010ff */
[----:B------:R3:W-:Y:S04]  /*6270*/  STS [R0+0x2000], R4 ;  /* 0x0020000400007388 */ /* 0x0007e80000000800 */
[----:B------:R-:W-:Y:S01]  /*6280*/  STS [R159], R5 ;  /* 0x000000059f007388 */ /* 0x000fe20000000800 */
[----:B-1----:R-:W-:Y:S02]  /*6290*/  F2FP.BF16.F32.PACK_AB R3, R182, R184 ;  /* 0x000000b8b603723e */ /* 0x002fe400000010ff */
[----:B---3--:R-:W-:Y:S02]  /*62a0*/  F2FP.BF16.F32.PACK_AB R4, R167, R168 ;  /* 0x000000a8a704723e */ /* 0x008fe400000010ff */
        /* <DEDUP_REMOVED lines=10> */
[----:B------:R3:W-:Y:S04]  /*6350*/  STS [R161+0x2400], R0 ;  /* 0x00240000a1007388 */ /* 0x0007e80000000800 */
[----:B------:R-:W-:Y:S08]  /*6360*/  LDSM.16.M88.4 R64, [R152+0x8000] ;  /* 0x008000009840783b */ /* 0x000ff00000000200 */
[----:B------:R-:W4:Y:S01]  /*6370*/  LDSM.16.M88.4 R16, [R153+0x10000] ;  /* 0x010000009910783b */ /* 0x000f220000000200 */
[----:B-1----:R-:W-:Y:S07]  /*6380*/  MOV R3, R144 ;  /* 0x0000009000037202 */ /* 0x002fee0000000f00 */
[----:B------:R-:W1:Y:S01]  /*6390*/  LDSM.16.M88.4 R60, [R152+0xa000] ;  /* 0x00a00000983c783b */ /* 0x000e620000000200 */
[----:B--2---:R-:W-:Y:S02]  /*63a0*/  IMAD.U32 R2, RZ, RZ, UR12 ;  /* 0x0000000cff027e24 */ /* 0x004fe4000f8e00ff */
[----:B---3--:R-:W-:Y:S03]  /*63b0*/  IMAD.MOV.U32 R0, RZ, RZ, 0x40 ;  /* 0x00000040ff007424 */ /* 0x008fe600078e00ff */
[C---:B------:R-:W-:Y:S02]  /*63c0*/  LEA R2, P1, R237.reuse, R2, 0x2 ;  /* 0x00000002ed027211 */ /* 0x040fe400078210ff */
[----:B------:R-:W2:Y:S01]  /*63d0*/  LDSM.16.M88.4 R32, [R153+0x10800] ;  /* 0x010800009920783b */ /* 0x000ea20000000200 */
[----:B------:R-:W-:Y:S01]  /*63e0*/  SEL R157, R0, 0xffffffc0, !P0 ;  /* 0xffffffc0009d7807 */ /* 0x000fe20004000000 */
[----:B------:R-:W-:Y:S02]  /*63f0*/  IMAD.MOV.U32 R0, RZ, RZ, R3 ;  /* 0x000000ffff007224 */ /* 0x000fe400078e0003 */
[----:B------:R-:W-:Y:S04]  /*6400*/  IMAD.U32 R3, RZ, RZ, UR11 ;  /* 0x0000000bff037e24 */ /* 0x000fe8000f8e00ff */
[----:B------:R-:W3:Y:S01]  /*6410*/  LDSM.16.M88.4 R48, [R153+0x11000] ;  /* 0x011000009930783b */ /* 0x000ee20000000200 */
[----:B------:R-:W-:Y:S07]  /*6420*/  LEA.HI.X R3, R237, R3, RZ, 0x2, P1 ;  /* 0x00000003ed037211 */ /* 0x000fee00008f14ff */
[----:B------:R-:W3:Y:S01]  /*6430*/  LDSM.16.M88.4 R132, [R153+0x11800] ;  /* 0x011800009984783b */ /* 0x000ee20000000200 */
[-C--:B----4-:R-:W-:Y:S07]  /*6440*/  HMMA.16816.F32.BF16 R4, R64, R16.reuse, RZ ;  /* 0x000000104004723c */ /* 0x090fee00000418ff */
[----:B------:R-:W-:Y:S01]  /*6450*/  LDSM.16.M88.4 R136, [R154+0x8000] ;  /* 0x008000009a88783b */ /* 0x000fe20000000200 */
[C---:B-1----:R-:W-:Y:S07]  /*6460*/  HMMA.16816.F32.BF16 R8, R60.reuse, R16, RZ ;  /* 0x000000103c08723c */ /* 0x042fee00000418ff */
[----:B------:R-:W1:Y:S01]  /*6470*/  LDSM.16.M88.4 R140, [R156+0x10000] ;  /* 0x010000009c8c783b */ /* 0x000e620000000200 */
[-C--:B------:R-:W-:Y:S07]  /*6480*/  HMMA.16816.F32.BF16 R12, R60, R18.reuse, RZ ;  /* 0x000000123c0c723c */ /* 0x080fee00000418ff */
[----:B------:R-:W4:Y:S01]  /*6490*/  LDSM.16.M88.4 R144, [R154+0xa000] ;  /* 0x00a000009a90783b */ /* 0x000f220000000200 */
[C---:B------:R-:W-:Y:S07]  /*64a0*/  HMMA.16816.F32.BF16 R16, R64.reuse, R18, RZ ;  /* 0x000000124010723c */ /* 0x040fee00000418ff */
[----:B------:R-:W4:Y:S01]  /*64b0*/  LDSM.16.M88.4 R148, [R156+0x10800] ;  /* 0x010800009c94783b */ /* 0x000f220000000200 */
        /* <DEDUP_REMOVED lines=18> */
[-C--:B------:R-:W-:Y:S08]  /*65e0*/  HMMA.16816.F32.BF16 R20, R136, R148.reuse, R20 ;  /* 0x000000948814723c */ /* 0x080ff00000041814 */
[C---:B------:R-:W-:Y:S01]  /*65f0*/  HMMA.16816.F32.BF16 R24, R144.reuse, R148, R24 ;  /* 0x000000949018723c */ /* 0x040fe20000041818 */
[----:B------:R-:W3:Y:S03]  /*6600*/  LDG.E R149, desc[UR34][R2.64] ;  /* 0x0000002202957981 */ /* 0x000ee6000c1e1900 */
[----:B------:R-:W-:Y:S04]  /*6610*/  IMAD.IADD R148, R152, 0x1, R157 ;  /* 0x0000000198947824 */ /* 0x000fe800078e029d */
[-C--:B------:R-:W-:Y:S08]  /*6620*/  HMMA.16816.F32.BF16 R28, R144, R150.reuse, R28 ;  /* 0x00000096901c723c */ /* 0x080ff0000004181c */
[C---:B------:R-:W-:Y:S04]  /*6630*/  HMMA.16816.F32.BF16 R32, R136.reuse, R150, R32 ;  /* 0x000000968820723c */ /* 0x040fe80000041820 */
[----:B------:R-:W-:Y:S01]  /*6640*/  MOV R151, R173 ;  /* 0x000000ad00977202 */ /* 0x000fe20000000f00 */
[----:B------:R-:W-:Y:S02]  /*6650*/  IMAD.IADD R173, R157, 0x1, R153 ;  /* 0x000000019dad7824 */ /* 0x000fe400078e0299 */
[----:B------:R-:W-:Y:S01]  /*6660*/  IMAD.MOV.U32 R150, RZ, RZ, R174 ;  /* 0x000000ffff967224 */ /* 0x000fe200078e00ae */
[-C--:B--2---:R-:W-:Y:S03]  /*6670*/  HMMA.16816.F32.BF16 R36, R136, R132.reuse, R36 ;  /* 0x000000848824723c */ /* 0x084fe60000041824 */
[C---:B------:R-:W-:Y:S05]  /*6680*/  IMAD.IADD R174, R175.reuse, 0x1, R173 ;  /* 0x00000001afae7824 */ /* 0x040fea00078e02ad */
        /* <DEDUP_REMOVED lines=10> */
[----:B------:R-:W4:Y:S01]  /*6730*/  LDSM.16.M88.4 R140, [R173+0x10800] ;  /* 0x01080000ad8c783b */ /* 0x000f220000000200 */
[-C--:B-1----:R-:W-:Y:S08]  /*6740*/  HMMA.16816.F32.BF16 R4, R132, R144.reuse, R4 ;  /* 0x000000908404723c */ /* 0x082ff00000041804 */
[C---:B--2---:R-:W-:Y:S08]  /*6750*/  HMMA.16816.F32.BF16 R8, R136.reuse, R144, R8 ;  /* 0x000000908808723c */ /* 0x044ff00000041808 */
[-C--:B------:R-:W-:Y:S08]  /*6760*/  HMMA.16816.F32.BF16 R12, R136, R146.reuse, R12 ;  /* 0x00000092880c723c */ /* 0x080ff0000004180c */
[C---:B------:R-:W-:Y:S01]  /*6770*/  HMMA.16816.F32.BF16 R16, R132.reuse, R146, R16 ;  /* 0x000000928410723c */ /* 0x040fe20000041810 */
[----:B------:R-:W1:Y:S07]  /*6780*/  LDSM.16.M88.4 R144, [R173+0x11000] ;  /* 0x01100000ad90783b */ /* 0x000e6e0000000200 */
[-C--:B----4-:R-:W-:Y:S08]  /*6790*/  HMMA.16816.F32.BF16 R20, R132, R140.reuse, R20 ;  /* 0x0000008c8414723c */ /* 0x090ff00000041814 */
[C---:B------:R-:W-:Y:S08]  /*67a0*/  HMMA.16816.F32.BF16 R24, R136.reuse, R140, R24 ;  /* 0x0000008c8818723c */ /* 0x040ff00000041818 */
[-C--:B------:R-:W-:Y:S08]  /*67b0*/  HMMA.16816.F32.BF16 R28, R136, R142.reuse, R28 ;  /* 0x0000008e881c723c */ /* 0x080ff0000004181c */
[C---:B------:R-:W-:Y:S01]  /*67c0*/  HMMA.16816.F32.BF16 R32, R132.reuse, R142, R32 ;  /* 0x0000008e8420723c */ /* 0x040fe20000041820 */
[----:B------:R-:W2:Y:S07]  /*67d0*/  LDSM.16.M88.4 R140, [R173+0x11800] ;  /* 0x01180000ad8c783b */ /* 0x000eae0000000200 */
[-C--:B-1----:R-:W-:Y:S08]  /*67e0*/  HMMA.16816.F32.BF16 R36, R132, R144.reuse, R36 ;  /* 0x000000908424723c */ /* 0x082ff00000041824 */
[C---:B------:R-:W-:Y:S01]  /*67f0*/  HMMA.16816.F32.BF16 R40, R136.reuse, R144, R40 ;  /* 0x000000908828723c */ /* 0x040fe20000041828 */
[----:B------:R-:W5:Y:S03]  /*6800*/  LDG.E R145, desc[UR34][R2.64+0x120] ;  /* 0x0001202202917981 */ /* 0x000f66000c1e1900 */
[----:B------:R-:W-:Y:S04]  /*6810*/  IADD3 R144, PT, PT, R175, R148, RZ ;  /* 0x00000094af907210 */ /* 0x000fe80007ffe0ff */
[-C--:B------:R-:W-:Y:S08]  /*6820*/  HMMA.16816.F32.BF16 R44, R136, R146.reuse, R44 ;  /* 0x00000092882c723c */ /* 0x080ff0000004182c */
[C---:B------:R-:W-:Y:S01]  /*6830*/  HMMA.16816.F32.BF16 R48, R132.reuse, R146, R48 ;  /* 0x000000928430723c */ /* 0x040fe20000041830 */
[----:B------:R-:W4:Y:S04]  /*6840*/  LDG.E R147, desc[UR34][R2.64+0x20] ;  /* 0x0000202202937981 */ /* 0x000f28000c1e1900 */
[----:B------:R1:W5:Y:S03]  /*6850*/  LDG.E R146, desc[UR34][R2.64+0x100] ;  /* 0x0001002202927981 */ /* 0x000366000c1e1900 */
[-C--:B--2---:R-:W-:Y:S08]  /*6860*/  HMMA.16816.F32.BF16 R52, R132, R140.reuse, R52 ;  /* 0x0000008c8434723c */ /* 0x084ff00000041834 */
[C---:B------:R-:W-:Y:S08]  /*6870*/  HMMA.16816.F32.BF16 R56, R136.reuse, R140, R56 ;  /* 0x0000008c8838723c */ /* 0x040ff00000041838 */
[-C--:B------:R-:W-:Y:S01]  /*6880*/  HMMA.16816.F32.BF16 R60, R136, R142.reuse, R60 ;  /* 0x0000008e883c723c */ /* 0x080fe2000004183c */
[----:B------:R-:W-:Y:S02]  /*6890*/  LDSM.16.M88.4 R136, [R174+0x10000] ;  /* 0x01000000ae88783b */ /* 0x000fe40000000200 */
[--C-:B-1----:R-:W-:Y:S05]  /*68a0*/  SHF.R.U32.HI R3, RZ, 0x4, R179.reuse ;  /* 0x00000004ff037819 */ /* 0x102fea00000116b3 */
[----:B------:R-:W-:Y:S01]  /*68b0*/  HMMA.16816.F32.BF16 R64, R132, R142, R64 ;  /* 0x0000008e8440723c */ /* 0x000fe20000041840 */
[----:B------:R-:W1:Y:S03]  /*68c0*/  LDSM.16.M88.4 R132, [R144+0x8000] ;  /* 0x008000009084783b */ /* 0x000e660000000200 */
[----:B------:R-:W-:Y:S05]  /*68d0*/  SHF.R.U32.HI R2, RZ, 0x1, R179 ;  /* 0x00000001ff027819 */ /* 0x000fea00000116b3 */
[----:B------:R-:W2:Y:S01]  /*68e0*/  LDSM.16.M88.4 R140, [R144+0xa000] ;  /* 0x00a00000908c783b */ /* 0x000ea20000000200 */
[-C--:B-1----:R-:W-:Y:S08]  /*68f0*/  HMMA.16816.F32.BF16 R4, R132, R136.reuse, R4 ;  /* 0x000000888404723c */ /* 0x082ff00000041804 */
[C---:B--2---:R-:W-:Y:S08]  /*6900*/  HMMA.16816.F32.BF16 R8, R140.reuse, R136, R8 ;  /* 0x000000888c08723c */ /* 0x044ff00000041808 */
[-C--:B------:R-:W-:Y:S08]  /*6910*/  HMMA.16816.F32.BF16 R12, R140, R138.reuse, R12 ;  /* 0x0000008a8c0c723c */ /* 0x080ff0000004180c */
[C---:B------:R-:W-:Y:S01]  /*6920*/  HMMA.16816.F32.BF16 R16, R132.reuse, R138, R16 ;  /* 0x0000008a8410723c */ /* 0x040fe20000041810 */
[----:B------:R-:W1:Y:S03]  /*6930*/  LDSM.16.M88.4 R136, [R174+0x10800] ;  /* 0x01080000ae88783b */ /* 0x000e660000000200 */
[C---:B---3--:R-:W-:Y:S01]  /*6940*/  FADD.FTZ R5, -R149.reuse, R5 ;  /* 0x0000000595057221 */ /* 0x048fe20000010100 */
[----:B------:R-:W-:Y:S03]  /*6950*/  FADD.FTZ R4, -R149, R4 ;  /* 0x0000000495047221 */ /* 0x000fe60000010100 */
[----:B------:R-:W-:Y:S01]  /*6960*/  FMUL.FTZ R151, R151, R5 ;  /* 0x0000000597977220 */ /* 0x000fe20000410000 */
[----:B------:R-:W-:Y:S01]  /*6970*/  FMUL.FTZ R164, R164, R4 ;  /* 0x00000004a4a47220 */ /* 0x000fe20000410000 */
[----:B------:R-:W-:Y:S09]  /*6980*/  IMAD.SHL.U32 R4, R179, 0x40, RZ ;  /* 0x00000040b3047824 */ /* 0x000ff200078e00ff */
[C---:B------:R-:W-:Y:S01]  /*6990*/  FADD.FTZ R17, -R149.reuse, R17 ;  /* 0x0000001195117221 */ /* 0x040fe20000010100 */
[-C--:B-1----:R-:W-:Y:S08]  /*69a0*/  HMMA.16816.F32.BF16 R20, R132, R136.reuse, R20 ;  /* 0x000000888414723c */ /* 0x082ff00000041814 */
[C---:B------:R-:W-:Y:S08]  /*69b0*/  HMMA.16816.F32.BF16 R24, R140.reuse, R136, R24 ;  /* 0x000000888c18723c */ /* 0x040ff00000041818 */
[-C--:B------:R-:W-:Y:S03]  /*69c0*/  HMMA.16816.F32.BF16 R28, R140, R138.reuse, R28 ;  /* 0x0000008a8c1c723c */ /* 0x080fe6000004181c */
[----:B------:R-:W-:Y:S01]  /*69d0*/  FADD.FTZ R5, -R149, R20 ;  /* 0x0000001495057221 */ /* 0x000fe20000010100 */
[----:B------:R-:W-:Y:S03]  /*69e0*/  F2FP.BF16.F32.PACK_AB R20, R151, R164 ;  /* 0x000000a49714723e */ /* 0x000fe600000010ff */
[----:B------:R-:W-:Y:S01]  /*69f0*/  FMUL.FTZ R5, R226, R5 ;  /* 0x00000005e2057220 */ /* 0x000fe20000410000 */
[C---:B------:R-:W-:Y:S01]  /*6a00*/  HMMA.16816.F32.BF16 R32, R132.reuse, R138, R32 ;  /* 0x0000008a8420723c */ /* 0x040fe20000041820 */
[----:B------:R-:W1:Y:S01]  /*6a10*/  LDSM.16.M88.4 R136, [R174+0x11000] ;  /* 0x01100000ae88783b */ /* 0x000e620000000200 */
[----:B------:R-:W2:Y:S11]  /*6a20*/  LDC R226, c[0x0][0x44c] ;  /* 0x00011300ffe27b82 */ /* 0x000eb60000000800 */
[----:B------:R-:W-:Y:S06]  /*6a30*/  @!UPT UIADD3 URZ, UPT, UPT, URZ, URZ, URZ ;  /* 0x000000fffffff290 */ /* 0x000fec000fffe0ff */
        /* <DEDUP_REMOVED lines=12> */
[----:B------:R-:W-:Y:S05]  /*6b00*/  LOP3.LUT R3, R136, 0x8, R179, 0xf8, !PT ;  /* 0x0000000888037812 */ /* 0x000fea00078ef8b3 */
[----:B------:R-:W-:Y:S04]  /*6b10*/  HMMA.16816.F32.BF16 R64, R132, R138, R64 ;  /* 0x0000008a8440723c */ /* 0x000fe80000041840 */
[----:B----4-:R-:W-:Y:S04]  /*6b20*/  FADD.FTZ R6, -R147, R6 ;  /* 0x0000000693067221 */ /* 0x010fe80000010100 */
[----:B------:R-:W-:Y:S01]  /*6b30*/  FMUL.FTZ R150, R150, R6 ;  /* 0x0000000696967220 */ /* 0x000fe20000410000 */
[----:B------:R-:W-:Y:S01]  /*6b40*/  IMAD.MOV.U32 R6, RZ, RZ, R0 ;  /* 0x000000ffff067224 */ /* 0x000fe200078e0000 */
[----:B------:R-:W-:Y:S04]  /*6b50*/  LOP3.LUT R0, R4, 0x1c0, RZ, 0xc0, !PT ;  /* 0x000001c004007812 */ /* 0x000fe800078ec0ff */
[----:B------:R-:W-:Y:S04]  /*6b60*/  LOP3.LUT R0, R0, 0x38, R178, 0xf8, !PT ;  /* 0x0000003800007812 */ /* 0x000fe800078ef8b2 */
[----:B------:R-:W-:Y:S02]  /*6b70*/  LOP3.LUT R2, R2, R0, RZ, 0x3c, !PT ;  /* 0x0000000002027212 */ /* 0x000fe400078e3cff */
[----:B------:R-:W-:Y:S01]  /*6b80*/  LOP3.LUT R0, R3, 0x1c0, R4, 0xf8, !PT ;  /* 0x000001c003007812 */ /* 0x000fe200078ef804 */
[C---:B------:R-:W-:Y:S01]  /*6b90*/  FADD.FTZ R3, -R149.reuse, R16 ;  /* 0x0000001095037221 */ /* 0x040fe20000010100 */
[----:B------:R-:W-:Y:S01]  /*6ba0*/  LOP3.LUT R2, R2, 0x200, R4, 0xf8, !PT ;  /* 0x0000020002027812 */ /* 0x000fe200078ef804 */
[C---:B------:R-:W-:Y:S01]  /*6bb0*/  FADD.FTZ R4, -R149.reuse, R21 ;  /* 0x0000001595047221 */ /* 0x040fe20000010100 */
[----:B------:R-:W-:Y:S01]  /*6bc0*/  FMUL.FTZ R21, R68, R17 ;  /* 0x0000001144157220 */ /* 0x000fe20000410000 */
[----:B------:R-:W-:Y:S01]  /*6bd0*/  FMUL.FTZ R3, R6, R3 ;  /* 0x0000000306037220 */ /* 0x000fe20000410000 */
[----:B------:R1:W5:Y:S01]  /*6be0*/  LDL.LU R68, [R1+0x30] ;  /* 0x0000300001447983 */ /* 0x0003620000300800 */
[----:B------:R-:W-:Y:S01]  /*6bf0*/  FMUL.FTZ R4, R224, R4 ;  /* 0x00000004e0047220 */ /* 0x000fe20000410000 */
[C---:B------:R-:W-:Y:S01]  /*6c00*/  FADD.FTZ R6, -R149.reuse, R36 ;  /* 0x0000002495067221 */ /* 0x040fe20000010100 */
[----:B------:R-:W-:Y:S01]  /*6c10*/  FADD.FTZ R36, -R149, R37 ;  /* 0x0000002595247221 */ /* 0x000fe20000010100 */
[----:B------:R-:W-:Y:S01]  /*6c20*/  F2FP.BF16.F32.PACK_AB R21, R21, R3 ;  /* 0x000000031515723e */ /* 0x000fe200000010ff */
[----:B------:R-:W-:Y:S01]  /*6c30*/  FADD.FTZ R3, -R149, R33 ;  /* 0x0000002195037221 */ /* 0x000fe20000010100 */
[----:B------:R-:W-:Y:S01]  /*6c40*/  F2FP.BF16.F32.PACK_AB R132, R4, R5 ;  /* 0x000000050484723e */ /* 0x000fe200000010ff */
[----:B------:R-:W-:Y:S01]  /*6c50*/  FMUL.FTZ R4, R239, R32 ;  /* 0x00000020ef047220 */ /* 0x000fe20000410000 */
[C---:B------:R-:W-:Y:S01]  /*6c60*/  FADD.FTZ R33, -R149.reuse, R49 ;  /* 0x0000003195217221 */ /* 0x040fe20000010100 */
[----:B------:R-:W-:Y:S01]  /*6c70*/  FMUL.FTZ R3, R238, R3 ;  /* 0x00000003ee037220 */ /* 0x000fe20000410000 */
[C---:B------:R-:W-:Y:S01]  /*6c80*/  FADD.FTZ R5, -R149.reuse, R48 ;  /* 0x0000003095057221 */ /* 0x040fe20000010100 */
[C---:B------:R-:W-:Y:S01]  /*6c90*/  FADD.FTZ R48, -R149.reuse, R53 ;  /* 0x0000003595307221 */ /* 0x040fe20000010100 */
[----:B------:R-:W-:Y:S01]  /*6ca0*/  FADD.FTZ R37, -R149, R65 ;  /* 0x0000004195257221 */ /* 0x000fe20000010100 */
[----:B------:R-:W-:Y:S01]  /*6cb0*/  LOP3.LUT R224, R178, 0x38, RZ, 0xc0, !PT ;  /* 0x00000038b2e07812 */ /* 0x000fe200078ec0ff */
[----:B------:R-:W-:Y:S01]  /*6cc0*/  FMUL.FTZ R6, R236, R6 ;  /* 0x00000006ec067220 */ /* 0x000fe20000410000 */
        /* <DEDUP_REMOVED lines=15> */
[----:B-12---:R-:W-:Y:S06]  /*6dc0*/  BRA.U !UP0, `(.L_x_435) ;  /* 0x0000000108e07547 */ /* 0x006fec000b800000 */
        /* <DEDUP_REMOVED lines=17> */
[C---:B------:R-:W-:Y:S01]  /*6ee0*/  LEA R4, P5, R52.reuse, RZ, 0x6 ;  /* 0x000000ff34047211 */ /* 0x040fe200078a30ff */
[C---:B------:R-:W-:Y:S01]  /*6ef0*/  @!P1 IMAD.SHL.U32 R16, R52.reuse, 0x40, RZ ;  /* 0x0000004034109824 */ /* 0x040fe200078e00ff */
[C---:B--2---:R-:W-:Y:S01]  /*6f00*/  @!P1 SHF.L.U64.HI R3, R52.reuse, 0x6, R53 ;  /* 0x0000000634039819 */ /* 0x044fe20000010235 */
[----:B------:R-:W-:Y:S01]  /*6f10*/  @!P2 IMAD.MOV.U32 R7, RZ, RZ, R227 ;  /* 0x000000ffff07a224 */ /* 0x000fe200078e00e3 */
[----:B------:R-:W-:Y:S02]  /*6f20*/  LEA.HI.X R5, R52, RZ, RZ, 0x6, P5 ;  /* 0x000000ff34057211 */ /* 0x000fe400028f34ff */
[----:B------:R-:W-:Y:S02]  /*6f30*/  @!P1 IADD3 R16, P6, P5, R16, R228, R16 ;  /* 0x000000e410109210 */ /* 0x000fe40007dde010 */
[----:B------:R-:W-:Y:S01]  /*6f40*/  @!PT LDS RZ, [RZ] ;  /* 0x00000000fffff984 */ /* 0x000fe20000000800 */
[----:B------:R-:W-:Y:S01]  /*6f50*/  @!PT LDS RZ, [RZ] ;  /* 0x00000000fffff984 */ /* 0x000fe20000000800 */
[----:B------:R-:W-:Y:S01]  /*6f60*/  @!PT LDS RZ, [RZ] ;  /* 0x00000000fffff984 */ /* 0x000fe20000000800 */
[----:B------:R1:W-:Y:S02]  /*6f70*/  @!P2 LDGSTS.E.BYPASS.LTC128B.128 [R225], desc[UR34][R6.64] ;  /* 0x0000000006e1afae */ /* 0x0003e4000b981a22 */
[----:B------:R-:W-:Y:S02]  /*6f80*/  @!P1 IADD3.X R17, PT, PT, R3, R227, R3, P6, P5 ;  /* 0x000000e303119210 */ /* 0x000fe400037ea403 */
[----:B------:R2:W-:Y:S04]  /*6f90*/  @P2 STS.64 [R187], RZ ;  /* 0x000000ffbb002388 */ /* 0x0005e80000000a00 */
[----:B------:R2:W-:Y:S04]  /*6fa0*/  @P2 STS.64 [R187+0x8], RZ ;  /* 0x000008ffbb002388 */ /* 0x0005e80000000a00 */
[----:B------:R2:W-:Y:S04]  /*6fb0*/  @P1 STS.64 [R187+0x1000], RZ ;  /* 0x001000ffbb001388 */ /* 0x0005e80000000a00 */
[----:B------:R2:W-:Y:S01]  /*6fc0*/  @P1 STS.64 [R187+0x1008], RZ ;  /* 0x001008ffbb001388 */ /* 0x0005e20000000a00 */
[----:B-1----:R-:W-:Y:S01]  /*6fd0*/  IMAD.SHL.U32 R7, R53, 0x40, RZ ;  /* 0x0000004035077824 */ /* 0x002fe200078e00ff */
[----:B------:R-:W-:Y:S02]  /*6fe0*/  @!P1 IADD3 R6, P5, PT, R228, R4, RZ ;  /* 0x00000004e4069210 */ /* 0x000fe40007fbe0ff */
[C---:B------:R-:W-:Y:S02]  /*6ff0*/  @!P1 LEA R4, P6, R52.reuse, R228, 0x6 ;  /* 0x000000e434049211 */ /* 0x040fe400078c30ff */
[----:B------:R-:W-:Y:S02]  /*7000*/  @!P1 IADD3.X R7, PT, PT, R227, R5, R7, P5, !PT ;  /* 0x00000005e3079210 */ /* 0x000fe40002ffe407 */
[C---:B------:R-:W-:Y:S02]  /*7010*/  @!P1 LEA R4, P5, R52.reuse, R4, 0x7 ;  /* 0x0000000434049211 */ /* 0x040fe400078a38ff */
[C-C-:B------:R-:W-:Y:S01]  /*7020*/  @!P1 LEA.HI.X R3, R52.reuse, R227, R53.reuse, 0x6, P6 ;  /* 0x000000e334039211 */ /* 0x140fe200030f3435 */
[----:B------:R-:W-:Y:S01]  /*7030*/  @!PT LDS RZ, [RZ] ;  /* 0x00000000fffff984 */ /* 0x000fe20000000800 */
[----:B------:R-:W-:Y:S01]  /*7040*/  @!PT LDS RZ, [RZ] ;  /* 0x00000000fffff984 */ /* 0x000fe20000000800 */
[----:B------:R-:W-:Y:S01]  /*7050*/  @!PT LDS RZ, [RZ] ;  /* 0x00000000fffff984 */ /* 0x000fe20000000800 */
[----:B------:R2:W-:Y:S03]  /*7060*/  @!P1 LDGSTS.E.BYPASS.LTC128B.128 [R225+0x1000], desc[UR34][R6.64] ;  /* 0x0100000006e19fae */ /* 0x0005e6000b981a22 */
[----:B------:R-:W-:Y:S01]  /*7070*/  @!P1 LEA.HI.X R5, R52, R3, R53, 0x7, P5 ;  /* 0x0000000334059211 */ /* 0x000fe200028f3c35 */
        /* <DEDUP_REMOVED lines=13> */
.L_x_435:
[----:B--2---:R-:W-:Y:S01]  /*7150*/  FMUL.FTZ R4, R212, R32 ;  /* 0x00000020d4047220 */ /* 0x004fe20000410000 */
        /* <DEDUP_REMOVED lines=19> */
[----:B------:R-:W-:Y:S01]  /*7290*/  FMUL.FTZ R8, R217, R8 ;  /* 0x00000008d9087220 */ /* 0x000fe20000410000 */
[----:B------:R-:W-:Y:S01]  /*72a0*/  FMUL.FTZ R9, R216, R9 ;  /* 0x00000009d8097220 */ /* 0x000fe20000410000 */
[----:B------:R-:W-:Y:S01]  /*72b0*/  F2FP.BF16.F32.PACK_AB R32, R23, R22 ;  /* 0x000000161720723e */ /* 0x000fe200000010ff */
[----:B------:R-:W-:Y:S01]  /*72c0*/  STS [R163+0x14000], R21 ;  /* 0x01400015a3007388 */ /* 0x000fe20000000800 */
[----:B------:R-:W-:Y:S01]  /*72d0*/  F2FP.BF16.F32.PACK_AB R22, R7, R16 ;  /* 0x000000100716723e */ /* 0x000fe200000010ff */
[----:B------:R-:W-:Y:S01]  /*72e0*/  FADD.FTZ R16, -R146, R57 ;  /* 0x0000003992107221 */ /* 0x000fe20000010100 */
[C---:B------:R-:W-:Y:S01]  /*72f0*/  FADD.FTZ R10, -R145.reuse, R10 ;  /* 0x0000000a910a7221 */ /* 0x040fe20000010100 */
[C---:B------:R-:W-:Y:S01]  /*7300*/  FADD.FTZ R15, -R145.reuse, R15 ;  /* 0x0000000f910f7221 */ /* 0x040fe20000010100 */
[----:B------:R-:W-:Y:S01]  /*7310*/  FADD.FTZ R14, -R145, R14 ;  /* 0x0000000e910e7221 */ /* 0x000fe20000010100 */
[----:B------:R-:W-:Y:S01]  /*7320*/  FMUL.FTZ R16, R182, R16 ;  /* 0x00000010b6107220 */ /* 0x000fe20000410000 */
[----:B------:R-:W-:Y:S01]  /*7330*/  FMUL.FTZ R10, R221, R10 ;  /* 0x0000000add0a7220 */ /* 0x000fe20000410000 */
[C---:B------:R-:W-:Y:S01]  /*7340*/  FADD.FTZ R12, -R146.reuse, R12 ;  /* 0x0000000c920c7221 */ /* 0x040fe20000010100 */
[----:B------:R-:W-:Y:S01]  /*7350*/  FADD.FTZ R13, -R146, R13 ;  /* 0x0000000d920d7221 */ /* 0x000fe20000010100 */
[----:B------:R-:W-:Y:S01]  /*7360*/  FMUL.FTZ R14, R219, R14 ;  /* 0x0000000edb0e7220 */ /* 0x000fe20000410000 */
[----:B------:R-:W-:Y:S01]  /*7370*/  FADD.FTZ R35, -R147, R35 ;  /* 0x0000002393237221 */ /* 0x000fe20000010100 */
[----:B------:R-:W-:Y:S01]  /*7380*/  FMUL.FTZ R12, R215, R12 ;  /* 0x0000000cd70c7220 */ /* 0x000fe20000410000 */
[----:B------:R-:W-:Y:S01]  /*7390*/  FMUL.FTZ R13, R214, R13 ;  /* 0x0000000dd60d7220 */ /* 0x000fe20000410000 */
[----:B-1----:R-:W-:Y:S01]  /*73a0*/  FADD.FTZ R4, -R146, R56 ;  /* 0x0000003892047221 */ /* 0x002fe20000010100 */
[----:B------:R-:W-:Y:S01]  /*73b0*/  FADD.FTZ R34, -R147, R34 ;  /* 0x0000002293227221 */ /* 0x000fe20000010100 */
[----:B------:R-:W-:Y:S01]  /*73c0*/  FMUL.FTZ R23, R190, R35 ;  /* 0x00000023be177220 */ /* 0x000fe20000410000 */
[----:B------:R-:W-:Y:S01]  /*73d0*/  FADD.FTZ R27, -R145, R27 ;  /* 0x0000001b911b7221 */ /* 0x000fe20000010100 */
[----:B--2---:R-:W-:Y:S01]  /*73e0*/  F2FP.BF16.F32.PACK_AB R3, R9, R8 ;  /* 0x000000080903723e */ /* 0x004fe200000010ff */
[----:B------:R-:W-:Y:S01]  /*73f0*/  FMUL.FTZ R4, R184, R4 ;  /* 0x00000004b8047220 */ /* 0x000fe20000410000 */
[----:B------:R-:W-:Y:S01]  /*7400*/  FMUL.FTZ R9, R218, R15 ;  /* 0x0000000fda097220 */ /* 0x000fe20000410000 */
[----:B------:R-:W-:Y:S01]  /*7410*/  F2FP.BF16.F32.PACK_AB R18, R13, R12 ;  /* 0x0000000c0d12723e */ /* 0x000fe200000010ff */
[----:B------:R-:W-:Y:S01]  /*7420*/  FMUL.FTZ R34, R192, R34 ;  /* 0x00000022c0227220 */ /* 0x000fe20000410000 */
[----:B------:R1:W-:Y:S01]  /*7430*/  STS [R158+0x16000], R3 ;  /* 0x016000039e007388 */ /* 0x0003e20000000800 */
[----:B------:R-:W-:Y:S01]  /*7440*/  F2FP.BF16.F32.PACK_AB R16, R16, R4 ;  /* 0x000000041010723e */ /* 0x000fe200000010ff */
[----:B------:R-:W-:Y:S01]  /*7450*/  FADD.FTZ R4, -R145, R11 ;  /* 0x0000000b91047221 */ /* 0x000fe20000010100 */
[----:B------:R-:W-:Y:S01]  /*7460*/  F2FP.BF16.F32.PACK_AB R9, R9, R14 ;  /* 0x0000000e0909723e */ /* 0x000fe200000010ff */
[----:B------:R-:W-:Y:S01]  /*7470*/  FADD.FTZ R26, -R145, R26 ;  /* 0x0000001a911a7221 */ /* 0x000fe20000010100 */
[----:B------:R-:W-:Y:S01]  /*7480*/  F2FP.BF16.F32.PACK_AB R23, R23, R34 ;  /* 0x000000221717723e */ /* 0x000fe200000010ff */
[----:B------:R-:W-:Y:S01]  /*7490*/  FMUL.FTZ R4, R220, R4 ;  /* 0x00000004dc047220 */ /* 0x000fe20000410000 */
[----:B------:R-:W-:Y:S01]  /*74a0*/  FADD.FTZ R6, -R147, R66 ;  /* 0x0000004293067221 */ /* 0x000fe20000010100 */
[----:B------:R-:W-:Y:S01]  /*74b0*/  FMUL.FTZ R26, R211, R26 ;  /* 0x0000001ad31a7220 */ /* 0x000fe20000410000 */
        /* <DEDUP_REMOVED lines=37> */
[----:B------:R-:W-:Y:S01]  /*7710*/  FADD.FTZ R43, -R145, R43 ;  /* 0x0000002b912b7221 */ /* 0x000fe20000010100 */
[----:B------:R-:W-:Y:S01]  /*7720*/  LOP3.LUT P1, RZ, R179, 0x4, RZ, 0xc0, !PT ;  /* 0x00000004b3ff7812 */ /* 0x000fe2000782c0ff */
[----:B------:R-:W-:Y:S01]  /*7730*/  STS [R160+0x16000], R17 ;  /* 0x01600011a0007388 */ /* 0x000fe20000000800 */
[----:B--2---:R-:W-:Y:S01]  /*7740*/  MOV R9, 0x10 ;  /* 0x0000001000097802 */ /* 0x004fe20000000f00 */
[C---:B------:R-:W-:Y:S01]  /*7750*/  FADD.FTZ R40, -R146.reuse, R40 ;  /* 0x0000002892287221 */ /* 0x040fe20000010100 */
        /* <DEDUP_REMOVED lines=33> */
[C---:B------:R-:W-:Y:S01]  /*7970*/  FADD.FTZ R60, -R146.reuse, R60 ;  /* 0x0000003c923c7221 */ /* 0x040fe20000010100 */
        /* <DEDUP_REMOVED lines=138> */
[----:B------:R-:W2:Y:S01]  /*8220*/  LDL.LU R53, [R1+0xc] ;  /* 0x00000c0001357983 */ /* 0x000ea20000300800 */
[----:B------:R-:W1:Y:S01]  /*8230*/  LDC R7, c[0x0][0x590] ;  /* 0x00016400ff077b82 */ /* 0x000e620000000800 */
[C---:B------:R-:W-:Y:S02]  /*8240*/  ISETP.GE.AND P2, PT, R224.reuse, UR8, PT ;  /* 0x00000008e0007c0c */ /* 0x040fe4000bf46270 */
[----:B------:R-:W3:Y:S01]  /*8250*/  LDL.LU R52, [R1+0x10] ;  /* 0x0000100001347983 */ /* 0x000ee20000300800 */
[----:B------:R-:W-:Y:S04]  /*8260*/  IADD3 R4, P1, PT, RZ, -UR33, RZ ;  /* 0x80000021ff047c10 */ /* 0x000fe8000ff3e0ff */
[----:B------:R-:W4:Y:S01]  /*8270*/  LDC R12, c[0x0][0x594] ;  /* 0x00016500ff0c7b82 */ /* 0x000f220000000800 */
[----:B-1----:R-:W-:Y:S04]  /*8280*/  IMAD.SHL.U32 R5, R7, 0x80, RZ ;  /* 0x0000008007057824 */ /* 0x002fe800078e00ff */
[----:B------:R-:W-:Y:S01]  /*8290*/  IMAD.X R5, RZ, RZ, ~R5, P1 ;  /* 0x000000ffff057224 */ /* 0x000fe200008e0e05 */
[----:B------:R-:W-:Y:S04]  /*82a0*/  ISETP.GE.AND P1, PT, R224, UR8, PT ;  /* 0x00000008e0007c0c */ /* 0x000fe8000bf26270 */
[----:B------:R-:W-:Y:S04]  /*82b0*/  SHF.R.S64 R4, R4, 0x1f, R5 ;  /* 0x0000001f04047819 */ /* 0x000fe80000001005 */
[----:B---3--:R-:W-:Y:S04]  /*82c0*/  IADD3 R52, P6, PT, R4, R52, RZ ;  /* 0x0000003404347210 */ /* 0x008fe80007fde0ff */
[----:B--2---:R-:W-:Y:S01]  /*82d0*/  LEA.HI.X.SX32 R53, R5, R53, 0x1, P6 ;  /* 0x0000003505357211 */ /* 0x004fe200030f0eff */
[----:B------:R1:W-:Y:S01]  /*82e0*/  STL [R1+0x10], R52 ;  /* 0x0000103401007387 */ /* 0x0003e20000100800 */
[----:B------:R-:W-:Y:S01]  /*82f0*/  @!P2 IMAD.MOV.U32 R10, RZ, RZ, R52 ;  /* 0x000000ffff0aa224 */ /* 0x000fe200078e0034 */
[C---:B------:R-:W-:Y:S02]  /*8300*/  LEA R4, P5, R7.reuse, R52, 0x6 ;  /* 0x0000003407047211 */ /* 0x040fe400078a30ff */
[----:B------:R1:W-:Y:S01]  /*8310*/  STL [R1+0xc], R53 ;  /* 0x00000c3501007387 */ /* 0x0003e20000100800 */
[----:B------:R-:W-:Y:S01]  /*8320*/  @!P2 IMAD.MOV.U32 R11, RZ, RZ, R53 ;  /* 0x000000ffff0ba224 */ /* 0x000fe200078e0035 */
[C-C-:B----4-:R-:W-:Y:S02]  /*8330*/  LEA.HI.X R5, R7.reuse, R53, R12.reuse, 0x6, P5 ;  /* 0x0000003507057211 */ /* 0x150fe400028f340c */
[CC--:B------:R-:W-:Y:S02]  /*8340*/  @!P1 LEA R8, P6, R7.reuse, R4.reuse, 0x6 ;  /* 0x0000000407089211 */ /* 0x0c0fe400078c30ff */
[----:B------:R-:W-:Y:S01]  /*8350*/  @!PT LDS RZ, [RZ] ;  /* 0x00000000fffff984 */ /* 0x000fe20000000800 */
[----:B------:R-:W-:Y:S01]  /*8360*/  @!PT LDS RZ, [RZ] ;  /* 0x00000000fffff984 */ /* 0x000fe20000000800 */
[----:B------:R-:W-:Y:S01]  /*8370*/  @!PT LDS RZ, [RZ] ;  /* 0x00000000fffff984 */ /* 0x000fe20000000800 */
[----:B------:R1:W-:Y:S01]  /*8380*/  @!P2 LDGSTS.E.BYPASS.LTC128B.128 [R139+0x8000], desc[UR34][R10.64] ;  /* 0x080000000a8bafae */ /* 0x0003e2000b981a22 */
[C---:B------:R-:W-:Y:S02]  /*8390*/  @!P1 LEA R6, P5, R7.reuse, R4, 0x7 ;  /* 0x0000000407069211 */ /* 0x040fe400078a38ff */
[CCC-:B------:R-:W-:Y:S01]  /*83a0*/  @!P1 LEA.HI.X R9, R7.reuse, R5.reuse, R12.reuse, 0x6, P6 ;  /* 0x0000000507099211 */ /* 0x1c0fe200030f340c */
[----:B------:R1:W-:Y:S01]  /*83b0*/  @P2 STS.128 [R139+0x8000], RZ ;  /* 0x008000ff8b002388 */ /* 0x0003e20000000c00 */
[----:B------:R-:W-:Y:S03]  /*83c0*/  @!P1 LEA.HI.X R7, R7, R5, R12, 0x7, P5 ;  /* 0x0000000507079211 */ /* 0x000fe600028f3c0c */
        /* <DEDUP_REMOVED lines=16> */
.L_x_436:
[----:B------:R-:W-:Y:S01]  /*84d0*/  LDSM.16.M88.4 R32, [R152+0x14000] ;  /* 0x014000009820783b */ /* 0x000fe20000000200 */
[----:B------:R-:W-:Y:S01]  /*84e0*/  PLOP3.LUT P5, PT, PT, PT, UP0, 0x80, 0x8 ;  /* 0x000000000008781c */ /* 0x000fe20003faf008 */
[----:B------:R-:W-:Y:S01]  /*84f0*/  IMAD.MOV.U32 R186, RZ, RZ, 0x4 ;  /* 0x00000004ffba7424 */ /* 0x000fe200078e00ff */
[----:B------:R-:W-:Y:S01]  /*8500*/  @UP0 UIADD3 UR14, UP1, UPT, UR50, -0x200, URZ ;  /* 0xfffffe00320e0890 */ /* 0x000fe2000ff3e0ff */
[----:B------:R-:W1:Y:S01]  /*8510*/  LDSM.16.MT88.4 R16, [R2+0xc000] ;  /* 0x00c000000210783b */ /* 0x000e620000004200 */
[----:B------:R-:W-:Y:S01]  /*8520*/  ULOP3.LUT UR10, UR37, 0x1, URZ, 0xc0, !UPT ;  /* 0x00000001250a7892 */ /* 0x000fe2000f8ec0ff */
[----:B------:R-:W-:Y:S01]  /*8530*/  VIADD R213, R213, 0xffffff80 ;  /* 0xffffff80d5d57836 */ /* 0x000fe20000000000 */
[----:B------:R-:W-:Y:S01]  /*8540*/  @UP0 UIADD3.X UR13, UPT, UPT, UR51, -0x1, URZ, UP1, !UPT ;  /* 0xffffffff330d0890 */ /* 0x000fe20008ffe4ff */
[----:B------:R-:W2:Y:S01]  /*8550*/  LDSM.16.M88.4 R28, [R152+0x16000] ;  /* 0x01600000981c783b */ /* 0x000ea20000000200 */
[----:B------:R-:W-:Y:S03]  /*8560*/  @UP0 UIADD3 UR12, UP1, UPT, UR12, -0x200, URZ ;  /* 0xfffffe000c0c0890 */ /* 0x000fe6000ff3e0ff */
[----:B------:R-:W3:Y:S01]  /*8570*/  LDSM.16.MT88.4 R36, [R3+0xc000] ;  /* 0x00c000000324783b */ /* 0x000ee20000004200 */
[----:B------:R-:W-:Y:S02]  /*8580*/  @UP0 UIADD3.X UR11, UPT, UPT, UR11, -0x1, URZ, UP1, !UPT ;  /* 0xffffffff0b0b0890 */ /* 0x000fe40008ffe4ff */
[----:B------:R-:W-:Y:S01]  /*8590*/  UISETP.NE.U32.AND UP1, UPT, UR10, 0x1, UPT ;  /* 0x000000010a00788c */ /* 0x000fe2000bf25070 */
[----:B------:R-:W4:Y:S04]  /*85a0*/  LDL R185, [R1+0x20] ;  /* 0x0000200001b97983 */ /* 0x000f280000100800 */
[----:B------:R-:W-:Y:S01]  /*85b0*/  LDSM.16.M88.4 R40, [R154+0x14000] ;  /* 0x014000009a28783b */ /* 0x000fe20000000200 */
[----:B------:R-:W-:Y:S03]  /*85c0*/  PLOP3.LUT P2, PT, PT, PT, UP1, 0x80, 0x8 ;  /* 0x000000000008781c */ /* 0x000fe60003f4f018 */
[----:B------:R-:W5:Y:S04]  /*85d0*/  LDL R184, [R1+0x1c] ;  /* 0x00001c0001b87983 */ /* 0x000f680000100800 */
[----:B------:R-:W3:Y:S04]  /*85e0*/  LDSM.16.MT88.4 R44, [R2+0xc800] ;  /* 0x00c80000022c783b */ /* 0x000ee80000004200 */
[----:B------:R-:W5:Y:S04]  /*85f0*/  LDL R183, [R1+0x18] ;  /* 0x0000180001b77983 */ /* 0x000f680000100800 */
[----:B------:R-:W3:Y:S04]  /*8600*/  LDSM.16.M88.4 R48, [R154+0x16000] ;  /* 0x016000009a30783b */ /* 0x000ee80000000200 */
[----:B------:R-:W5:Y:S01]  /*8610*/  LDL R182, [R1+0x14] ;  /* 0x0000140001b67983 */ /* 0x000f620000100800 */
[-C--:B-1----:R-:W-:Y:S03]  /*8620*/  HMMA.16816.F32.BF16 R4, R32, R16.reuse, RZ ;  /* 0x000000102004723c */ /* 0x082fe600000418ff */
[----:B------:R-:W1:Y:S04]  /*8630*/  LDSM.16.MT88.4 R52, [R3+0xc800] ;  /* 0x00c800000334783b */ /* 0x000e680000004200 */
[----:B------:R-:W-:Y:S01]  /*8640*/  LDSM.16.M88.4 R56, [R148+0x14000] ;  /* 0x014000009438783b */ /* 0x000fe20000000200 */
[C---:B--2---:R-:W-:Y:S03]  /*8650*/  HMMA.16816.F32.BF16 R8, R28.reuse, R16, RZ ;  /* 0x000000101c08723c */ /* 0x044fe600000418ff */
[----:B------:R-:W2:Y:S04]  /*8660*/  LDSM.16.MT88.4 R60, [R2+0xd000] ;  /* 0x00d00000023c783b */ /* 0x000ea80000004200 */
[----:B------:R-:W2:Y:S01]  /*8670*/  LDSM.16.M88.4 R64, [R148+0x16000] ;  /* 0x016000009440783b */ /* 0x000ea20000000200 */
[-C--:B------:R-:W-:Y:S03]  /*8680*/  HMMA.16816.F32.BF16 R12, R28, R18.reuse, RZ ;  /* 0x000000121c0c723c */ /* 0x080fe600000418ff */
[----:B------:R-:W2:Y:S05]  /*8690*/  LDSM.16.MT88.4 R132, [R3+0xd000] ;  /* 0x00d000000384783b */ /* 0x000eaa0000004200 */
        /* <DEDUP_REMOVED lines=11> */
[-C--:B-1----:R-:W-:Y:S08]  /*8750*/  HMMA.16816.F32.BF16 R20, R40, R52.reuse, R20 ;  /* 0x000000342814723c */ /* 0x082ff00000041814 */
[C---:B------:R-:W-:Y:S08]  /*8760*/  HMMA.16816.F32.BF16 R24, R48.reuse, R52, R24 ;  /* 0x000000343018723c */ /* 0x040ff00000041818 */
[-C--:B------:R-:W-:Y:S01]  /*8770*/  HMMA.16816.F32.BF16 R28, R48, R54.reuse, R28 ;  /* 0x00000036301c723c */ /* 0x080fe2000004181c */
[----:B------:R-:W1:Y:S07]  /*8780*/  LDSM.16.M88.4 R48, [R144+0x16000] ;  /* 0x016000009030783b */ /* 0x000e6e0000000200 */
[----:B------:R-:W-:Y:S01]  /*8790*/  HMMA.16816.F32.BF16 R32, R40, R54, R32 ;  /* 0x000000362820723c */ /* 0x000fe20000041820 */
[----:B------:R-:W1:Y:S04]  /*87a0*/  LDSM.16.MT88.4 R40, [R3+0xd800] ;  /* 0x00d800000328783b */ /* 0x000e680000004200 */
[----:B------:R-:W-:Y:S03]  /*87b0*/  LDSM.16.M88.4 R52, [R152+0x18000] ;  /* 0x018000009834783b */ /* 0x000fe60000000200 */
        /* <DEDUP_REMOVED lines=8> */
[----:B------:R-:W2:Y:S07]  /*8840*/  LDSM.16.M88.4 R64, [R152+0x1a000] ;  /* 0x01a000009840783b */ /* 0x000eae0000000200 */
[----:B------:R-:W-:Y:S01]  /*8850*/  HMMA.16816.F32.BF16 R32, R56, R134, R32 ;  /* 0x000000863820723c */ /* 0x000fe20000041820 */
[----:B------:R-:W-:Y:S07]  /*8860*/  LDSM.16.MT88.4 R56, [R3+0xe800] ;  /* 0x00e800000338783b */ /* 0x000fee0000004200 */
[-C--:B---3--:R-:W-:Y:S08]  /*8870*/  HMMA.16816.F32.BF16 R4, R36, R44.reuse, R4 ;  /* 0x0000002c2404723c */ /* 0x088ff00000041804 */
[C---:B-1----:R-:W-:Y:S08]  /*8880*/  HMMA.16816.F32.BF16 R8, R48.reuse, R44, R8 ;  /* 0x0000002c3008723c */ /* 0x042ff00000041808 */
[-C--:B------:R-:W-:Y:S08]  /*8890*/  HMMA.16816.F32.BF16 R12, R48, R46.reuse, R12 ;  /* 0x0000002e300c723c */ /* 0x080ff0000004180c */
[C---:B------:R-:W-:Y:S01]  /*88a0*/  HMMA.16816.F32.BF16 R16, R36.reuse, R46, R16 ;  /* 0x0000002e2410723c */ /* 0x040fe20000041810 */
[----:B------:R-:W1:Y:S07]  /*88b0*/  LDSM.16.MT88.4 R44, [R3+0xe000] ;  /* 0x00e00000032c783b */ /* 0x000e6e0000004200 */
[-C--:B------:R-:W-:Y:S08]  /*88c0*/  HMMA.16816.F32.BF16 R20, R36, R40.reuse, R20 ;  /* 0x000000282414723c */ /* 0x080ff00000041814 */
[C---:B------:R-:W-:Y:S08]  /*88d0*/  HMMA.16816.F32.BF16 R24, R48.reuse, R40, R24 ;  /* 0x000000283018723c */ /* 0x040ff00000041818 */
[-C--:B------:R-:W-:Y:S01]  /*88e0*/  HMMA.16816.F32.BF16 R28, R48, R42.reuse, R28 ;  /* 0x0000002a301c723c */ /* 0x080fe2000004181c */
[----:B------:R-:W-:Y:S07]  /*88f0*/  LDSM.16.M88.4 R48, [R154+0x1a000] ;  /* 0x01a000009a30783b */ /* 0x000fee0000000200 */
[----:B------:R-:W-:Y:S01]  /*8900*/  HMMA.16816.F32.BF16 R32, R36, R42, R32 ;  /* 0x0000002a2420723c */ /* 0x000fe20000041820 */
[----:B------:R-:W-:Y:S03]  /*8910*/  LDSM.16.MT88.4 R40, [R2+0xe800] ;  /* 0x00e800000228783b */ /* 0x000fe60000004200 */
[C---:B------:R-:W-:Y:S04]  /*8920*/  IMAD.SHL.U32 R36, R145.reuse, 0x8, RZ ;  /* 0x0000000891247824 */ /* 0x040fe800078e00ff */
[-C--:B--2---:R-:W-:Y:S05]  /*8930*/  HMMA.16816.F32.BF16 R4, R52, R60.reuse, R4 ;  /* 0x0000003c3404723c */ /* 0x084fea0000041804 */
[C---:B------:R-:W-:Y:S03]  /*8940*/  LEA R170, P1, R36.reuse, R222, 0x2 ;  /* 0x000000de24aa7211 */ /* 0x040fe600078210ff */
[C---:B------:R-:W-:Y:S04]  /*8950*/  HMMA.16816.F32.BF16 R8, R64.reuse, R60, R8 ;  /* 0x0000003c4008723c */ /* 0x040fe80000041808 */
[----:B------:R-:W-:Y:S02]  /*8960*/  LEA.HI.X.SX32 R171, R36, R223, 0x2, P1 ;  /* 0x000000df24ab7211 */ /* 0x000fe400008f16ff */
[----:B------:R2:W3:Y:S01]  /*8970*/  LDSM.16.M88.4 R36, [R154+0x18000] ;  /* 0x018000009a24783b */ /* 0x0004e20000000200 */
[C---:B------:R-:W-:Y:S01]  /*8980*/  LEA R168, P1, R145.reuse, R170, 0x5 ;  /* 0x000000aa91a87211 */ /* 0x040fe200078228ff */
[-C--:B------:R-:W-:Y:S03]  /*8990*/  HMMA.16816.F32.BF16 R12, R64, R62.reuse, R12 ;  /* 0x0000003e400c723c */ /* 0x080fe6000004180c */
[C---:B------:R-:W-:Y:S02]  /*89a0*/  LEA.HI.X.SX32 R169, R145.reuse, R171, 0x5, P1 ;  /* 0x000000ab91a97211 */ /* 0x040fe400008f2eff */
[C---:B------:R-:W-:Y:S03]  /*89b0*/  LEA R166, P1, R145.reuse, R168, 0x5 ;  /* 0x000000a891a67211 */ /* 0x040fe600078228ff */
[C---:B------:R-:W-:Y:S04]  /*89c0*/  HMMA.16816.F32.BF16 R16, R52.reuse, R62, R16 ;  /* 0x0000003e3410723c */ /* 0x040fe80000041810 */
[C---:B------:R-:W-:Y:S02]  /*89d0*/  LEA.HI.X.SX32 R167, R145.reuse, R169, 0x5, P1 ;  /* 0x000000a991a77211 */ /* 0x040fe400008f2eff */
[C---:B------:R-:W-:Y:S02]  /*89e0*/  LEA R164, P1, R145.reuse, R166, 0x5 ;  /* 0x000000a691a47211 */ /* 0x040fe400078228ff */
[-C--:B-1----:R-:W-:Y:S03]  /*89f0*/  HMMA.16816.F32.BF16 R20, R52, R44.reuse, R20 ;  /* 0x0000002c3414723c */ /* 0x082fe60000041814 */
        /* <DEDUP_REMOVED lines=10> */
[C---:B------:R-:W-:Y:S01]  /*8aa0*/  LEA.HI.X.SX32 R159, R145.reuse, R161, 0x5, P1 ;  /* 0x000000a1919f7211 */ /* 0x040fe200008f2eff */
[----:B------:R-:W1:Y:S01]  /*8ab0*/  LDSM.16.MT88.4 R52, [R2+0xf000] ;  /* 0x00f000000234783b */ /* 0x000e620000004200 */
[C---:B--2---:R-:W-:Y:S02]  /*8ac0*/  LEA R154, P1, R145.reuse, R158, 0x5 ;  /* 0x0000009e919a7211 */ /* 0x044fe400078228ff */
[-C--:B---3--:R-:W-:Y:S05]  /*8ad0*/  HMMA.16816.F32.BF16 R4, R36, R40.reuse, R4 ;  /* 0x000000282404723c */ /* 0x088fea0000041804 */
        /* <DEDUP_REMOVED lines=21> */
[C---:B--2---:R-:W-:Y:S03]  /*8c30*/  LEA R148, P1, R145.reuse, R132, 0x5 ;  /* 0x0000008491947211 */ /* 0x044fe600078228ff */
[----:B------:R-:W-:Y:S01]  /*8c40*/  HMMA.16816.F32.BF16 R32, R36, R58, R32 ;  /* 0x0000003a2420723c */ /* 0x000fe20000041820 */
[----:B------:R-:W2:Y:S03]  /*8c50*/  LDSM.16.MT88.4 R36, [R3+0xf000] ;  /* 0x00f000000324783b */ /* 0x000ea60000004200 */
[C---:B------:R-:W-:Y:S01]  /*8c60*/  LEA.HI.X.SX32 R149, R145.reuse, R133, 0x5, P1 ;  /* 0x0000008591957211 */ /* 0x040fe200008f2eff */
[----:B------:R-:W-:Y:S03]  /*8c70*/  LDSM.16.M88.4 R56, [R144+0x1a000] ;  /* 0x01a000009038783b */ /* 0x000fe60000000200 */
[-C--:B-1----:R-:W-:Y:S05]  /*8c80*/  HMMA.16816.F32.BF16 R4, R44, R52.reuse, R4 ;  /* 0x000000342c04723c */ /* 0x082fea0000041804 */
[C---:B------:R-:W-:Y:S03]  /*8c90*/  IMAD.WIDE R180, R145.reuse, -0x1c0, R148 ;  /* 0xfffffe4091b47825 */ /* 0x040fe600078e0294 */
[C---:B---3--:R-:W-:Y:S04]  /*8ca0*/  HMMA.16816.F32.BF16 R8, R40.reuse, R52, R8 ;  /* 0x000000342808723c */ /* 0x048fe80000041808 */
[C---:B------:R-:W-:Y:S04]  /*8cb0*/  LEA R66, P1, R145.reuse, R180, 0x5 ;  /* 0x000000b491427211 */ /* 0x040fe800078228ff */
[-C--:B------:R-:W-:Y:S03]  /*8cc0*/  HMMA.16816.F32.BF16 R12, R40, R54.reuse, R12 ;  /* 0x00000036280c723c */ /* 0x080fe6000004180c */
[C---:B------:R-:W-:Y:S02]  /*8cd0*/  LEA.HI.X.SX32 R67, R145.reuse, R181, 0x5, P1 ;  /* 0x000000b591437211 */ /* 0x040fe400008f2eff */
[C---:B------:R-:W-:Y:S03]  /*8ce0*/  LEA R64, P1, R145.reuse, R66, 0x5 ;  /* 0x0000004291407211 */ /* 0x040fe600078228ff */
[C---:B------:R-:W-:Y:S01]  /*8cf0*/  HMMA.16816.F32.BF16 R16, R44.reuse, R54, R16 ;  /* 0x000000362c10723c */ /* 0x040fe20000041810 */
[----:B------:R1:W3:Y:S03]  /*8d00*/  LDSM.16.MT88.4 R52, [R2+0xf800] ;  /* 0x00f800000234783b */ /* 0x0002e60000004200 */
[C---:B------:R-:W-:Y:S02]  /*8d10*/  LEA.HI.X.SX32 R65, R145.reuse, R67, 0x5, P1 ;  /* 0x0000004391417211 */ /* 0x040fe400008f2eff */
[C---:B------:R-:W-:Y:S02]  /*8d20*/  LEA R62, P1, R145.reuse, R64, 0x5 ;  /* 0x00000040913e7211 */ /* 0x040fe400078228ff */
[-C--:B--2---:R-:W-:Y:S03]  /*8d30*/  HMMA.16816.F32.BF16 R20, R44, R36.reuse, R20 ;  /* 0x000000242c14723c */ /* 0x084fe60000041814 */
        /* <DEDUP_REMOVED lines=8> */
[----:B------:R1:W2:Y:S07]  /*8dc0*/  LDSM.16.MT88.4 R36, [R3+0xf800] ;  /* 0x00f800000324783b */ /* 0x0002ae0000004200 */
[-C--:B---3--:R-:W-:Y:S08]  /*8dd0*/  HMMA.16816.F32.BF16 R4, R48, R52.reuse, R4 ;  /* 0x000000343004723c */ /* 0x088ff00000041804 */
        /* <DEDUP_REMOVED lines=9> */
[----:B----4-:R-:W3:Y:S01]  /*8e70*/  @P5 LDG.E R185, desc[UR34][R2.64+-0x200] ;  /* 0xfffe002202b95981 */ /* 0x010ee2000c1e1900 */
[----:B------:R-:W-:Y:S02]  /*8e80*/  UISETP.GT.AND UP0, UPT, UR37, UR43, UPT ;  /* 0x0000002b2500728c */ /* 0x000fe4000bf04270 */
[C---:B------:R-:W-:Y:S01]  /*8e90*/  LEA.HI.X.SX32 R47, R145.reuse, R53, 0x5, P1 ;  /* 0x00000035912f7211 */ /* 0x040fe200008f2eff */
[----:B-----5:R-:W4:Y:S01]  /*8ea0*/  @P5 LDG.E R184, desc[UR34][R2.64+-0x1e0] ;  /* 0xfffe202202b85981 */ /* 0x020f22000c1e1900 */
[C---:B------:R-:W-:Y:S02]  /*8eb0*/  LEA R44, P1, R145.reuse, R46, 0x5 ;  /* 0x0000002e912c7211 */ /* 0x040fe400078228ff */
[-C--:B--2---:R-:W-:Y:S01]  /*8ec0*/  HMMA.16816.F32.BF16 R20, R48, R36.reuse, R20 ;  /* 0x000000243014723c */ /* 0x084fe20000041814 */
[----:B------:R-:W2:Y:S02]  /*8ed0*/  @P5 LDG.E R183, desc[UR34][R2.64+-0x100] ;  /* 0xffff002202b75981 */ /* 0x000ea4000c1e1900 */
[C---:B------:R-:W-:Y:S02]  /*8ee0*/  LEA.HI.X.SX32 R45, R145.reuse, R47, 0x5, P1 ;  /* 0x0000002f912d7211 */ /* 0x040fe400008f2eff */
[----:B------:R1:W5:Y:S01]  /*8ef0*/  @P5 LDG.E R182, desc[UR34][R2.64+-0xe0] ;  /* 0xffff202202b65981 */ /* 0x000362000c1e1900 */
[C---:B------:R-:W-:Y:S02]  /*8f00*/  LEA R42, P1, R145.reuse, R44, 0x5 ;  /* 0x0000002c912a7211 */ /* 0x040fe400078228ff */
[C---:B------:R-:W-:Y:S01]  /*8f10*/  HMMA.16816.F32.BF16 R24, R56.reuse, R36, R24 ;  /* 0x000000243818723c */ /* 0x040fe20000041818 */
[----:B------:R-:W-:Y:S03]  /*8f20*/  REDG.E.ADD.F32.FTZ.RN.STRONG.GPU desc[UR34][R222.64], R4 ;  /* 0x00000004de0079a6 */ /* 0x000fe6000c12f322 */
[C---:B------:R-:W-:Y:S01]  /*8f30*/  LEA.HI.X.SX32 R43, R145.reuse, R45, 0x5, P1 ;  /* 0x0000002d912b7211 */ /* 0x040fe200008f2eff */
[----:B------:R-:W-:Y:S01]  /*8f40*/  REDG.E.ADD.F32.FTZ.RN.STRONG.GPU desc[UR34][R170.64], R5 ;  /* 0x00000005aa0079a6 */ /* 0x000fe2000c12f322 */
[C---:B------:R-:W-:Y:S02]  /*8f50*/  LEA R40, P1, R145.reuse, R42, 0x5 ;  /* 0x0000002a91287211 */ /* 0x040fe400078228ff */
[-C--:B------:R-:W-:Y:S01]  /*8f60*/  HMMA.16816.F32.BF16 R28, R56, R38.reuse, R28 ;  /* 0x00000026381c723c */ /* 0x080fe2000004181c */
[----:B------:R1:W-:Y:S02]  /*8f70*/  REDG.E.ADD.F32.FTZ.RN.STRONG.GPU desc[UR34][R168.64], R6 ;  /* 0x00000006a80079a6 */ /* 0x0003e4000c12f322 */
[C---:B------:R-:W-:Y:S02]  /*8f80*/  LEA.HI.X.SX32 R41, R145.reuse, R43, 0x5, P1 ;  /* 0x0000002b91297211 */ /* 0x040fe400008f2eff */
[----:B------:R1:W-:Y:S01]  /*8f90*/  REDG.E.ADD.F32.FTZ.RN.STRONG.GPU desc[UR34][R166.64], R7 ;  /* 0x00000007a60079a6 */ /* 0x0003e2000c12f322 */
[C---:B------:R-:W-:Y:S02]  /*8fa0*/  LEA R36, P1, R145.reuse, R40, 0x5 ;  /* 0x0000002891247211 */ /* 0x040fe400078228ff */
[----:B------:R-:W-:Y:S01]  /*8fb0*/  HMMA.16816.F32.BF16 R32, R48, R38, R32 ;  /* 0x000000263020723c */ /* 0x000fe20000041820 */
[----:B------:R1:W-:Y:S03]  /*8fc0*/  REDG.E.ADD.F32.FTZ.RN.STRONG.GPU desc[UR34][R164.64], R8 ;  /* 0x00000008a40079a6 */ /* 0x0003e6000c12f322 */
[C---:B------:R-:W-:Y:S01]  /*8fd0*/  LEA.HI.X.SX32 R37, R145.reuse, R41, 0x5, P1 ;  /* 0x0000002991257211 */ /* 0x040fe200008f2eff */
[----:B------:R1:W-:Y:S04]  /*8fe0*/  REDG.E.ADD.F32.FTZ.RN.STRONG.GPU desc[UR34][R162.64], R9 ;  /* 0x00000009a20079a6 */ /* 0x0003e8000c12f322 */
[----:B------:R-:W-:Y:S04]  /*8ff0*/  REDG.E.ADD.F32.FTZ.RN.STRONG.GPU desc[UR34][R160.64], R10 ;  /* 0x0000000aa00079a6 */ /* 0x000fe8000c12f322 */
        /* <DEDUP_REMOVED lines=31> */
[----:B------:R1:W-:Y:S04]  /*91f0*/  REDG.E.ADD.F32.FTZ.RN.STRONG.GPU desc[UR34][R2.64+0x80], R30 ;  /* 0x0000801e020079a6 */ /* 0x0003e8000c12f322 */
[----:B------:R-:W-:Y:S04]  /*9200*/  REDG.E.ADD.F32.FTZ.RN.STRONG.GPU desc[UR34][R8.64+0x80], R31 ;  /* 0x0000801f080079a6 */ /* 0x000fe8000c12f322 */
[----:B------:R-:W-:Y:S04]  /*9210*/  LDSM.16.MT88.4 R4, [R0+0x14000] ;  /* 0x014000000004783b */ /* 0x000fe80000004200 */
[----:B------:R-:W1:Y:S04]  /*9220*/  LDSM.16.MT88.4 R8, [R172] ;  /* 0x00000000ac08783b */ /* 0x000e680000004200 */
[----:B------:R-:W1:Y:S04]  /*9230*/  LDSM.16.MT88.4 R12, [R0+0x18000] ;  /* 0x01800000000c783b */ /* 0x000e680000004200 */
[----:B------:R-:W-:Y:S04]  /*9240*/  LDSM.16.MT88.4 R20, [R0+0x14800] ;  /* 0x014800000014783b */ /* 0x000fe80000004200 */
[----:B------:R-:W-:Y:S01]  /*9250*/  LDSM.16.MT88.4 R24, [R172+0x800] ;  /* 0x00080000ac18783b */ /* 0x000fe20000004200 */
[----:B-1----:R-:W-:Y:S03]  /*9260*/  IMAD.IADD R2, R157, 0x1, R172 ;  /* 0x000000019d027824 */ /* 0x002fe600078e02ac */
[----:B------:R-:W-:Y:S04]  /*9270*/  LDSM.16.MT88.4 R32, [R0+0x18800] ;  /* 0x018800000020783b */ /* 0x000fe80000004200 */
[----:B------:R-:W1:Y:S04]  /*9280*/  LDSM.16.MT88.4 R16, [R2] ;  /* 0x000000000210783b */ /* 0x000e680000004200 */
[----:B------:R-:W1:Y:S04]  /*9290*/  LDSM.16.MT88.4 R28, [R2+0x800] ;  /* 0x00080000021c783b */ /* 0x000e680000004200 */
[----:B------:R-:W-:Y:S04]  /*92a0*/  LDSM.16.MT88.4 R36, [R172+0x1000] ;  /* 0x00100000ac24783b */ /* 0x000fe80000004200 */
[----:B------:R-:W-:Y:S04]  /*92b0*/  LDSM.16.MT88.4 R40, [R0+0x19000] ;  /* 0x019000000028783b */ /* 0x000fe80000004200 */
[----:B------:R-:W-:Y:S01]  /*92c0*/  LDSM.16.MT88.4 R44, [R2+0x1000] ;  /* 0x00100000022c783b */ /* 0x000fe20000004200 */
        /* <DEDUP_REMOVED lines=10> */
[----:B------:R-:W1:Y:S04]  /*9370*/  LDSM.16.MT88.4 R4, [R0+0x15800] ;  /* 0x015800000004783b */ /* 0x000e680000004200 */
[----:B------:R-:W1:Y:S03]  /*9380*/  LDSM.16.MT88.4 R16, [R0+0x19800] ;  /* 0x019800000010783b */ /* 0x000e660000004200 */
[-C--:B------:R-:W-:Y:S08]  /*9390*/  HMMA.16816.F32.BF16 R100, R20, R24.reuse, R100 ;  /* 0x000000181464723c */ /* 0x080ff00000041864 */
[C---:B------:R-:W-:Y:S08]  /*93a0*/  HMMA.16816.F32.BF16 R104, R32.reuse, R24, R104 ;  /* 0x000000182068723c */ /* 0x040ff00000041868 */
[-C--:B------:R-:W-:Y:S08]  /*93b0*/  HMMA.16816.F32.BF16 R108, R32, R26.reuse, R108 ;  /* 0x0000001a206c723c */ /* 0x080ff0000004186c */
[C---:B------:R-:W-:Y:S01]  /*93c0*/  HMMA.16816.F32.BF16 R112, R20.reuse, R26, R112 ;  /* 0x0000001a1470723c */ /* 0x040fe20000041870 */
[----:B------:R-:W1:Y:S07]  /*93d0*/  LDSM.16.MT88.4 R24, [R2+0x1800] ;  /* 0x001800000218783b */ /* 0x000e6e0000004200 */
[-C--:B------:R-:W-:Y:S08]  /*93e0*/  HMMA.16816.F32.BF16 R116, R20, R28.reuse, R116 ;  /* 0x0000001c1474723c */ /* 0x080ff00000041874 */
[C---:B------:R-:W-:Y:S01]  /*93f0*/  HMMA.16816.F32.BF16 R120, R32.reuse, R28, R120 ;  /* 0x0000001c2078723c */ /* 0x040fe20000041878 */
[----:B---3--:R-:W-:Y:S07]  /*9400*/  @P5 STL [R1+0x20], R185 ;  /* 0x000020b901005387 */ /* 0x008fee0000100800 */
[-C--:B------:R-:W-:Y:S01]  /*9410*/  HMMA.16816.F32.BF16 R124, R32, R30.reuse, R124 ;  /* 0x0000001e207c723c */ /* 0x080fe2000004187c */
[----:B------:R-:W-:Y:S04]  /*9420*/  LDSM.16.MT88.4 R32, [R0+0x1a000] ;  /* 0x01a000000020783b */ /* 0x000fe80000004200 */
[----:B----4-:R-:W-:Y:S03]  /*9430*/  @P5 STL [R1+0x1c], R184 ;  /* 0x00001cb801005387 */ /* 0x010fe60000100800 */
[----:B------:R-:W-:Y:S01]  /*9440*/  HMMA.16816.F32.BF16 R128, R20, R30, R128 ;  /* 0x0000001e1480723c */ /* 0x000fe20000041880 */
[----:B------:R-:W-:Y:S04]  /*9450*/  LDSM.16.MT88.4 R20, [R0+0x16000] ;  /* 0x016000000014783b */ /* 0x000fe80000004200 */
[----:B------:R-:W3:Y:S03]  /*9460*/  LDSM.16.MT88.4 R28, [R172+0x2000] ;  /* 0x00200000ac1c783b */ /* 0x000ee60000004200 */
[-C--:B------:R-:W-:Y:S01]  /*9470*/  HMMA.16816.F32.BF16 R100, R8, R36.reuse, R100 ;  /* 0x000000240864723c */ /* 0x080fe20000041864 */
[----:B--2---:R-:W-:Y:S04]  /*9480*/  @P5 STL [R1+0x18], R183 ;  /* 0x000018b701005387 */ /* 0x004fe80000100800 */
[----:B-----5:R-:W-:Y:S03]  /*9490*/  @P5 STL [R1+0x14], R182 ;  /* 0x000014b601005387 */ /* 0x020fe60000100800 */
        /* <DEDUP_REMOVED lines=18> */
[----:B------:R-:W4:Y:S07]  /*95c0*/  LDSM.16.MT88.4 R16, [R2+0x2800] ;  /* 0x002800000210783b */ /* 0x000f2e0000004200 */
[----:B------:R-:W-:Y:S01]  /*95d0*/  HMMA.16816.F32.BF16 R128, R4, R26, R128 ;  /* 0x0000001a0480723c */ /* 0x000fe20000041880 */
[----:B------:R-:W-:Y:S04]  /*95e0*/  LDSM.16.MT88.4 R4, [R0+0x17000] ;  /* 0x017000000004783b */ /* 0x000fe80000004200 */
[----:B------:R-:W5:Y:S03]  /*95f0*/  LDSM.16.MT88.4 R24, [R172+0x3000] ;  /* 0x00300000ac18783b */ /* 0x000f660000004200 */
[-C--:B---3--:R-:W-:Y:S08]  /*9600*/  HMMA.16816.F32.BF16 R100, R20, R28.reuse, R100 ;  /* 0x0000001c1464723c */ /* 0x088ff00000041864 */
[C---:B------:R-:W-:Y:S08]  /*9610*/  HMMA.16816.F32.BF16 R104, R32.reuse, R28, R104 ;  /* 0x0000001c2068723c */ /* 0x040ff00000041868 */
[-C--:B------:R-:W-:Y:S08]  /*9620*/  HMMA.16816.F32.BF16 R108, R32, R30.reuse, R108 ;  /* 0x0000001e206c723c */ /* 0x080ff0000004186c */
[C---:B------:R-:W-:Y:S01]  /*9630*/  HMMA.16816.F32.BF16 R112, R20.reuse, R30, R112 ;  /* 0x0000001e1470723c */ /* 0x040fe20000041870 */
[----:B------:R-:W3:Y:S07]  /*9640*/  LDSM.16.MT88.4 R28, [R0+0x1b000] ;  /* 0x01b00000001c783b */ /* 0x000eee0000004200 */
[-C--:B--2---:R-:W-:Y:S08]  /*9650*/  HMMA.16816.F32.BF16 R116, R20, R36.reuse, R116 ;  /* 0x000000241474723c */ /* 0x084ff00000041874 */
[C---:B------:R-:W-:Y:S08]  /*9660*/  HMMA.16816.F32.BF16 R120, R32.reuse, R36, R120 ;  /* 0x000000242078723c */ /* 0x040ff00000041878 */
[-C--:B------:R-:W-:Y:S01]  /*9670*/  HMMA.16816.F32.BF16 R124, R32, R38.reuse, R124 ;  /* 0x00000026207c723c */ /* 0x080fe2000004187c */
[----:B------:R-:W-:Y:S07]  /*9680*/  LDSM.16.MT88.4 R32, [R172+0x3800] ;  /* 0x00380000ac20783b */ /* 0x000fee0000004200 */
[----:B------:R-:W-:Y:S01]  /*9690*/  HMMA.16816.F32.BF16 R128, R20, R38, R128 ;  /* 0x000000261480723c */ /* 0x000fe20000041880 */
[----:B------:R-:W2:Y:S04]  /*96a0*/  LDSM.16.MT88.4 R20, [R2+0x3000] ;  /* 0x003000000214783b */ /* 0x000ea80000004200 */
[----:B------:R-:W-:Y:S03]  /*96b0*/  LDSM.16.MT88.4 R36, [R0+0x1b800] ;  /* 0x01b800000024783b */ /* 0x000fe60000004200 */
[-C--:B-1----:R-:W-:Y:S08]  /*96c0*/  HMMA.16816.F32.BF16 R100, R8, R12.reuse, R100 ;  /* 0x0000000c0864723c */ /* 0x082ff00000041864 */
[C---:B------:R-:W-:Y:S08]  /*96d0*/  HMMA.16816.F32.BF16 R104, R40.reuse, R12, R104 ;  /* 0x0000000c2868723c */ /* 0x040ff00000041868 */
[-C--:B------:R-:W-:Y:S08]  /*96e0*/  HMMA.16816.F32.BF16 R108, R40, R14.reuse, R108 ;  /* 0x0000000e286c723c */ /* 0x080ff0000004186c */
[C---:B------:R-:W-:Y:S01]  /*96f0*/  HMMA.16816.F32.BF16 R112, R8.reuse, R14, R112 ;  /* 0x0000000e0870723c */ /* 0x040fe20000041870 */
[----:B------:R1:W2:Y:S07]  /*9700*/  LDSM.16.MT88.4 R12, [R0+0x17800] ;  /* 0x01780000000c783b */ /* 0x0002ae0000004200 */
[-C--:B----4-:R-:W-:Y:S08]  /*9710*/  HMMA.16816.F32.BF16 R116, R8, R16.reuse, R116 ;  /* 0x000000100874723c */ /* 0x090ff00000041874 */
[C---:B------:R-:W-:Y:S08]  /*9720*/  HMMA.16816.F32.BF16 R120, R40.reuse, R16, R120 ;  /* 0x000000102878723c */ /* 0x040ff00000041878 */
[-C--:B------:R-:W-:Y:S01]  /*9730*/  HMMA.16816.F32.BF16 R124, R40, R18.reuse, R124 ;  /* 0x00000012287c723c */ /* 0x080fe2000004187c */
[----:B------:R-:W4:Y:S02]  /*9740*/  LDSM.16.MT88.4 R40, [R2+0x3800] ;  /* 0x003800000228783b */ /* 0x000f240000004200 */
[C---:B-1----:R-:W-:Y:S02]  /*9750*/  VIADD R0, R172.reuse, 0xffffc000 ;  /* 0xffffc000ac007836 */ /* 0x042fe40000000000 */
[----:B------:R-:W-:Y:S03]  /*9760*/  @P2 VIADD R0, R172, 0x4000 ;  /* 0x00004000ac002836 */ /* 0x000fe60000000000 */
[----:B------:R-:W-:Y:S04]  /*9770*/  HMMA.16816.F32.BF16 R128, R8, R18, R128 ;  /* 0x000000120880723c */ /* 0x000fe80000041880 */
[----:B------:R-:W-:Y:S04]  /*9780*/  IMAD.MOV.U32 R172, RZ, RZ, R0 ;  /* 0x000000ffffac7224 */ /* 0x000fe800078e0000 */
[-C--:B-----5:R-:W-:Y:S08]  /*9790*/  HMMA.16816.F32.BF16 R100, R4, R24.reuse, R100 ;  /* 0x000000180464723c */ /* 0x0a0ff00000041864 */
[C---:B---3--:R-:W-:Y:S08]  /*97a0*/  HMMA.16816.F32.BF16 R104, R28.reuse, R24, R104 ;  /* 0x000000181c68723c */ /* 0x048ff00000041868 */
        /* <DEDUP_REMOVED lines=10> */
[-C--:B----4-:R-:W-:Y:S08]  /*9850*/  HMMA.16816.F32.BF16 R116, R12, R40.reuse, R116 ;  /* 0x000000280c74723c */ /* 0x090ff00000041874 */
        /* <DEDUP_REMOVED lines=134> */
.L_x_438:
[----:B------:R-:W2:Y:S01]  /*a0c0*/  LDCU.64 UR10, c[0x0][0x5c0] ;  /* 0x0000b800ff0a77ac */ /* 0x000ea20008000a00 */
[----:B------:R-:W-:-:S04]  /*a0d0*/  UIADD3 UR5, UPT, UPT, UR39, UR41, URZ ;  /* 0x0000002927057290 */ /* 0x000fc8000fffe0ff */
[----:B--2---:R-:W-:Y:S02]  /*a0e0*/  UIMAD.WIDE.U32 UR36, UR5, UR10, URZ ;  /* 0x0000000a052472a5 */ /* 0x004fe4000f8e00ff */
[----:B------:R-:W-:-:S04]  /*a0f0*/  UIMAD UR5, UR5, UR11, URZ ;  /* 0x0000000b050572a4 */ /* 0x000fc8000f8e02ff */
[----:B------:R-:W-:-:S06]  /*a100*/  UIADD3 UR5, UPT, UPT, UR37, UR5, URZ ;  /* 0x0000000525057290 */ /* 0x000fcc000fffe0ff */
[----:B-1----:R-:W-:Y:S02]  /*a110*/  MOV R0, UR5 ;  /* 0x0000000500007c02 */ /* 0x002fe40008000f00 */
.L_x_439:
        /* <DEDUP_REMOVED lines=12> */
.L_x_440:
[----:B------:R-:W1:Y:S01]  /*a1e0*/  LDCU.64 UR8, c[0x0][0x5c8] ;  /* 0x0000b900ff0877ac */ /* 0x000e620008000a00 */
[----:B------:R-:W-:-:S04]  /*a1f0*/  UIADD3 UR5, UPT, UPT, UR39, UR41, URZ ;  /* 0x0000002927057290 */ /* 0x000fc8000fffe0ff */
[----:B-1----:R-:W-:Y:S02]  /*a200*/  UIMAD.WIDE.U32 UR16, UR5, UR8, URZ ;  /* 0x00000008051072a5 */ /* 0x002fe4000f8e00ff */
[----:B------:R-:W-:-:S04]  /*a210*/  UIMAD UR5, UR5, UR9, URZ ;  /* 0x00000009050572a4 */ /* 0x000fc8000f8e02ff */
[----:B------:R-:W-:-:S06]  /*a220*/  UIADD3 UR5, UPT, UPT, UR17, UR5, URZ ;  /* 0x0000000511057290 */ /* 0x000fcc000fffe0ff */
[----:B------:R-:W-:-:S07]  /*a230*/  MOV R20, UR5 ;  /* 0x0000000500147c02 */ /* 0x000fce0008000f00 */
.L_x_441:
        /* <DEDUP_REMOVED lines=44> */
.L_x_443:
[----:B------:R-:W-:Y:S05]  /*a500*/  BSYNC.RECONVERGENT B0 ;  /* 0x0000000000007941 */ /* 0x000fea0003800200 */
.L_x_442:
        /* <DEDUP_REMOVED lines=12> */
.L_x_445:
[----:B------:R-:W-:Y:S05]  /*a5d0*/  BSYNC.RECONVERGENT B0 ;  /* 0x0000000000007941 */ /* 0x000fea0003800200 */
.L_x_444:
        /* <DEDUP_REMOVED lines=14> */
.L_x_447:
[----:B------:R-:W-:Y:S05]  /*a6c0*/  BSYNC.RECONVERGENT B0 ;  /* 0x0000000000007941 */ /* 0x000fea0003800200 */
.L_x_446:
[----:B--2-4-:R2:W4:Y:S01]  /*a6d0*/  LDS.128 R8, [R139+0xf000] ;  /* 0x00f000008b087984 */ /* 0x0145220000000c00 */
[----:B------:R-:W-:Y:S01]  /*a6e0*/  BSSY.RECONVERGENT B0, `(.L_x_448) ;  /* 0x000000e000007945 */ /* 0x000fe20003800200 */
[----:B------:R-:W-:Y:S02]  /*a6f0*/  MOV R13, UR8 ;  /* 0x00000008000d7c02 */ /* 0x000fe40008000f00 */
[----:B------:R-:W-:Y:S01]  /*a700*/  IADD3.X R31, PT, PT, RZ, RZ, RZ, P0, !PT ;  /* 0x000000ffff1f7210 */ /* 0x000fe200007fe4ff */
[----:B------:R-:W-:Y:S06]  /*a710*/  @P3 BRA `(.L_x_449) ;  /* 0x0000000000283947 */ /* 0x000fec0003800000 */
[----:B------:R-:W5:Y:S01]  /*a720*/  LDCU.64 UR12, c[0x0][0x560] ;  /* 0x0000ac00ff0c77ac */ /* 0x000f620008000a00 */
[----:B------:R-:W-:Y:S01]  /*a730*/  MOV R2, R6 ;  /* 0x0000000600027202 */ /* 0x000fe20000000f00 */
[----:B------:R-:W-:Y:S01]  /*a740*/  IMAD R0, R31, UR10, RZ ;  /* 0x0000000a1f007c24 */ /* 0x000fe2000f8e02ff */
[----:B------:R-:W-:-:S03]  /*a750*/  MOV R3, R12 ;  /* 0x0000000c00037202 */ /* 0x000fc60000000f00 */
[C---:B------:R-:W-:Y:S02]  /*a760*/  IMAD R0, R30.reuse, UR11, R0 ;  /* 0x0000000b1e007c24 */ /* 0x040fe4000f8e0200 */
[----:B------:R-:W-:-:S05]  /*a770*/  IMAD.WIDE.U32 R4, R30, UR10, R2 ;  /* 0x0000000a1e047c25 */ /* 0x000fca000f8e0002 */
[----:B------:R-:W-:Y:S02]  /*a780*/  IADD3 R0, PT, PT, R0, R5, RZ ;  /* 0x0000000500007210 */ /* 0x000fe40007ffe0ff */
[----:B-----5:R-:W-:-:S04]  /*a790*/  LEA R2, P0, R4, UR12, 0x1 ;  /* 0x0000000c04027c11 */ /* 0x020fc8000f8008ff */
[----:B------:R-:W-:-:S05]  /*a7a0*/  LEA.HI.X R3, R4, UR13, R0, 0x1, P0 ;  /* 0x0000000d04037c11 */ /* 0x000fca00080f0c00 */
[----:B----4-:R4:W-:Y:S04]  /*a7b0*/  STG.E.128 desc[UR34][R2.64], R8 ;  /* 0x0000000802007986 */ /* 0x0109e8000c101d22 */
.L_x_449:
[----:B------:R-:W-:Y:S05]  /*a7c0*/  BSYNC.RECONVERGENT B0 ;  /* 0x0000000000007941 */ /* 0x000fea0003800200 */
.L_x_448:
[----:B----4-:R-:W-:Y:S01]  /*a7d0*/  MOV R2, R224 ;  /* 0x000000e000027202 */ /* 0x010fe20000000f00 */
[----:B------:R-:W-:Y:S01]  /*a7e0*/  UIMAD UR14, UR14, UR8, URZ ;  /* 0x000000080e0e72a4 */ /* 0x000fe2000f8e02ff */
[----:B------:R-:W-:Y:S01]  /*a7f0*/  MOV R3, RZ ;  /* 0x000000ff00037202 */ /* 0x000fe20000000f00 */
[----:B------:R-:W4:Y:S01]  /*a800*/  @!P6 LDC.64 R4, c[0x0][0x568] ;  /* 0x00015a00ff04eb82 */ /* 0x000f220000000a00 */
        /* <DEDUP_REMOVED lines=8> */
[----:B------:R1:W1:Y:S01]  /*a890*/  LDS.128 R20, [R139+0x12000] ;  /* 0x012000008b147984 */ /* 0x0002620000000c00 */
[----:B------:R-:W-:-:S04]  /*a8a0*/  IMAD.WIDE.U32 R8, R34, UR21, R2 ;  /* 0x0000001522087c25 */ /* 0x000fc8000f8e0002 */
[----:B------:R-:W-:Y:S01]  /*a8b0*/  IMAD R7, R35, UR21, R9 ;  /* 0x0000001523077c24 */ /* 0x000fe2000f8e0209 */
[----:B------:R-:W-:-:S05]  /*a8c0*/  @!P6 MOV R6, R8 ;  /* 0x000000080006e202 */ /* 0x000fca0000000f00 */
[----:B------:R-:W-:-:S04]  /*a8d0*/  @!P6 IMAD.WIDE.U32 R2, R179, UR8, R6 ;  /* 0x00000008b302ec25 */ /* 0x000fc8000f8e0006 */
[----:B------:R-:W-:Y:S01]  /*a8e0*/  @!P6 IMAD R0, R179, UR9, R3 ;  /* 0x00000009b300ec24 */ /* 0x000fe2000f8e0203 */
[----:B----4-:R-:W-:-:S04]  /*a8f0*/  @!P6 LEA R4, P0, R2, R4, 0x1 ;  /* 0x000000040204e211 */ /* 0x010fc800078008ff */
[----:B------:R-:W-:-:S05]  /*a900*/  @!P6 LEA.HI.X R5, R2, R5, R0, 0x1, P0 ;  /* 0x000000050205e211 */ /* 0x000fca00000f0c00 */
[----:B---3--:R3:W-:Y:S01]  /*a910*/  @!P6 STG.E.128 desc[UR34][R4.64], R12 ;  /* 0x0000000c0400e986 */ /* 0x0087e2000c101d22 */
[----:B-1----:R-:W-:Y:S05]  /*a920*/  @P5 BRA `(.L_x_451) ;  /* 0x0000000000285947 */ /* 0x002fea0003800000 */
[----:B------:R-:W3:Y:S01]  /*a930*/  LDCU.64 UR10, c[0x0][0x568] ;  /* 0x0000ad00ff0a77ac */ /* 0x000ee20008000a00 */
[----:B------:R-:W-:Y:S01]  /*a940*/  MOV R2, R8 ;  /* 0x0000000800027202 */ /* 0x000fe20000000f00 */
[----:B------:R-:W-:Y:S01]  /*a950*/  IMAD R0, R33, UR8, RZ ;  /* 0x0000000821007c24 */ /* 0x000fe2000f8e02ff */
[----:B------:R-:W-:-:S03]  /*a960*/  MOV R3, R7 ;  /* 0x0000000700037202 */ /* 0x000fc60000000f00 */
[C---:B------:R-:W-:Y:S02]  /*a970*/  IMAD R0, R28.reuse, UR9, R0 ;  /* 0x000000091c007c24 */ /* 0x040fe4000f8e0200 */
[----:B------:R-:W-:-:S05]  /*a980*/  IMAD.WIDE.U32 R2, R28, UR8, R2 ;  /* 0x000000081c027c25 */ /* 0x000fca000f8e0002 */
[----:B------:R-:W-:Y:S02]  /*a990*/  IADD3 R0, PT, PT, R0, R3, RZ ;  /* 0x0000000300007210 */ /* 0x000fe40007ffe0ff */
[----:B---3--:R-:W-:-:S04]  /*a9a0*/  LEA R4, P0, R2, UR10, 0x1 ;  /* 0x0000000a02047c11 */ /* 0x008fc8000f8008ff */
[----:B------:R-:W-:-:S05]  /*a9b0*/  LEA.HI.X R5, R2, UR11, R0, 0x1, P0 ;  /* 0x0000000b02057c11 */ /* 0x000fca00080f0c00 */
[----:B------:R1:W-:Y:S04]  /*a9c0*/  STG.E.128 desc[UR34][R4.64], R16 ;  /* 0x0000001004007986 */ /* 0x0003e8000c101d22 */
.L_x_451:
[----:B------:R-:W-:Y:S05]  /*a9d0*/  BSYNC.RECONVERGENT B0 ;  /* 0x0000000000007941 */ /* 0x000fea0003800200 */
.L_x_450:
        /* <DEDUP_REMOVED lines=9> */
[----:B-1-3--:R-:W-:-:S04]  /*aa70*/  LEA R4, P0, R2, UR10, 0x1 ;  /* 0x0000000a02047c11 */ /* 0x00afc8000f8008ff */
[----:B------:R-:W-:-:S05]  /*aa80*/  LEA.HI.X R5, R2, UR11, R0, 0x1, P0 ;  /* 0x0000000b02057c11 */ /* 0x000fca00080f0c00 */
[----:B------:R4:W-:Y:S04]  /*aa90*/  STG.E.128 desc[UR34][R4.64], R20 ;  /* 0x0000001404007986 */ /* 0x0009e8000c101d22 */
.L_x_453:
[----:B------:R-:W-:Y:S05]  /*aaa0*/  BSYNC.RECONVERGENT B0 ;  /* 0x0000000000007941 */ /* 0x000fea0003800200 */
.L_x_452:
[----:B------:R-:W-:Y:S05]  /*aab0*/  @P3 BRA `(.L_x_394) ;  /* 0x0000000000283947 */ /* 0x000fea0003800000 */
[----:B------:R-:W5:Y:S01]  /*aac0*/  LDCU.64 UR10, c[0x0][0x568] ;  /* 0x0000ad00ff0a77ac */ /* 0x000f620008000a00 */
[----:B------:R-:W-:Y:S01]  /*aad0*/  MOV R2, R8 ;  /* 0x0000000800027202 */ /* 0x000fe20000000f00 */
[----:B------:R-:W-:Y:S01]  /*aae0*/  IMAD R0, R31, UR8, RZ ;  /* 0x000000081f007c24 */ /* 0x000fe2000f8e02ff */
[----:B------:R-:W-:-:S03]  /*aaf0*/  MOV R3, R7 ;  /* 0x0000000700037202 */ /* 0x000fc60000000f00 */
[C---:B------:R-:W-:Y:S02]  /*ab00*/  IMAD R0, R30.reuse, UR9, R0 ;  /* 0x000000091e007c24 */ /* 0x040fe4000f8e0200 */
[----:B-1-34-:R-:W-:-:S05]  /*ab10*/  IMAD.WIDE.U32 R4, R30, UR8, R2 ;  /* 0x000000081e047c25 */ /* 0x01afca000f8e0002 */
[----:B------:R-:W-:Y:S02]  /*ab20*/  IADD3 R0, PT, PT, R0, R5, RZ ;  /* 0x0000000500007210 */ /* 0x000fe40007ffe0ff */
[----:B-----5:R-:W-:-:S04]  /*ab30*/  LEA R2, P0, R4, UR10, 0x1 ;  /* 0x0000000a04027c11 */ /* 0x020fc8000f8008ff */
[----:B------:R-:W-:-:S05]  /*ab40*/  LEA.HI.X R3, R4, UR11, R0, 0x1, P0 ;  /* 0x0000000b04037c11 */ /* 0x000fca00080f0c00 */
[----:B------:R1:W-:Y:S04]  /*ab50*/  STG.E.128 desc[UR34][R2.64], R24 ;  /* 0x0000001802007986 */ /* 0x0003e8000c101d22 */
.L_x_394:
[----:B------:R-:W-:Y:S05]  /*ab60*/  BSYNC.RECONVERGENT B1 ;  /* 0x0000000000017941 */ /* 0x000fea0003800200 */
.L_x_368:
[----:B------:R-:W5:Y:S01]  /*ab70*/  LDCU UR8, c[0x0][0x438] ;  /* 0x00008700ff0877ac */ /* 0x000f620008000800 */
[----:B------:R-:W3:Y:S01]  /*ab80*/  LDCU UR9, c[0x0][0x370] ;  /* 0x00006e00ff0977ac */ /* 0x000ee20008000800 */
[----:B------:R-:W-:Y:S01]  /*ab90*/  UMOV UR10, UR20 ;  /* 0x00000014000a7c82 */ /* 0x000fe20008000000 */
[----:B-----5:R-:W-:-:S04]  /*aba0*/  UIADD3 UR8, UPT, UPT, UR8, 0x7f, URZ ;  /* 0x0000007f08087890 */ /* 0x020fc8000fffe0ff */
[----:B------:R-:W-:Y:S02]  /*abb0*/  USHF.R.S32.HI UR5, URZ, 0x1f, UR8 ;  /* 0x0000001fff057899 */ /* 0x000fe40008011408 */
[----:B---3--:R-:W-:Y:S02]  /*abc0*/  UIADD3 UR42, UPT, UPT, UR9, UR42, URZ ;  /* 0x0000002a092a7290 */ /* 0x008fe4000fffe0ff */
[----:B------:R-:W-:-:S04]  /*abd0*/  ULEA.HI UR5, UR5, UR8, URZ, 0x7 ;  /* 0x0000000805057291 */ /* 0x000fc8000f8f38ff */
[----:B------:R-:W-:-:S04]  /*abe0*/  USHF.R.S32.HI UR5, URZ, 0x7, UR5 ;  /* 0x00000007ff057899 */ /* 0x000fc80008011405 */
[----:B------:R-:W-:-:S09]  /*abf0*/  UISETP.GE.AND UP0, UPT, UR42, UR5, UPT ;  /* 0x000000052a00728c */ /* 0x000fd2000bf06270 */
[----:B------:R-:W-:Y:S05]  /*ac00*/  BRA.U !UP0, `(.L_x_454) ;  /* 0xffffff5508c47547 */ /* 0x000fea000b83ffff */
[----:B------:R-:W-:Y:S05]  /*ac10*/  EXIT ;  /* 0x000000000000794d */ /* 0x000fea0003800000 */
.L_x_455:
        /* <DEDUP_REMOVED lines=14> */
.L_x_1410:


//--------------------- .text._ZN5flash27flash_bwd_convert_dq_kernelI23Flash_bwd_kernel_traitsILi64ELi64ELi128ELi8ELi2ELi4ELi4ELb1ELb0EN7cutlass10bfloat16_tE19Flash_kernel_traitsILi64ELi64ELi128ELi8ES3_EEEEvNS_16Flash_bwd_paramsEi --------------------------
	.section	.text._ZN5flash27flash_bwd_convert_dq_kernelI23Flash_bwd_kernel_traitsILi64ELi64ELi128ELi8ELi2ELi4ELi4ELb1ELb0EN7cutlass10bfloat16_tE19Flash_kernel_traitsILi64ELi64ELi128ELi8ES3_EEEEvNS_16Flash_bwd_paramsEi,"ax",@progbits
	.align	128
        .global         _ZN5flash27flash_bwd_convert_dq_kernelI23Flash_bwd_kernel_traitsILi64ELi64ELi128ELi8ELi2ELi4ELi4ELb1ELb0EN7cutlass10bfloat16_tE19Flash_kernel_traitsILi64ELi64ELi128ELi8ES3_EEEEvNS_16Flash_bwd_paramsEi
        .type           _ZN5flash27flash_bwd_convert_dq_kernelI23Flash_bwd_kernel_traitsILi64ELi64ELi128ELi8ELi2ELi4ELi4ELb1ELb0EN7cutlass10bfloat16_tE19Flash_kernel_traitsILi64ELi64ELi128ELi8ES3_EEEEvNS_16Flash_bwd_paramsEi,@function
        .size           _ZN5flash27flash_bwd_convert_dq_kernelI23Flash_bwd_kernel_traitsILi64ELi64ELi128ELi8ELi2ELi4ELi4ELb1ELb0EN7cutlass10bfloat16_tE19Flash_kernel_traitsILi64ELi64ELi128ELi8ES3_EEEEvNS_16Flash_bwd_paramsEi,(.L_x_1411 - _ZN5flash27flash_bwd_convert_dq_kernelI23Flash_bwd_kernel_traitsILi64ELi64ELi128ELi8ELi2ELi4ELi4ELb1ELb0EN7cutlass10bfloat16_tE19Flash_kernel_traitsILi64ELi64ELi128ELi8ES3_EEEEvNS_16Flash_bwd_paramsEi)
        .other          _ZN5flash27flash_bwd_convert_dq_kernelI23Flash_bwd_kernel_traitsILi64ELi64ELi128ELi8ELi2ELi4ELi4ELb1ELb0EN7cutlass10bfloat16_tE19Flash_kernel_traitsILi64ELi64ELi128ELi8ES3_EEEEvNS_16Flash_bwd_paramsEi,@"STO_CUDA_ENTRY STV_DEFAULT"
_ZN5flash27flash_bwd_convert_dq_kernelI23Flash_bwd_kernel_traitsILi64ELi64ELi128ELi8ELi2ELi4ELi4ELb1ELb0EN7cutlass10bfloat16_tE19Flash_kernel_traitsILi64ELi64ELi128ELi8ES3_EEEEvNS_16Flash_bwd_paramsEi:
.text._ZN5flash27flash_bwd_convert_dq_kernelI23Flash_bwd_kernel_traitsILi64ELi64ELi128ELi8ELi2ELi4ELi4ELb1ELb0EN7cutlass10bfloat16_tE19Flash_kernel_traitsILi64ELi64ELi128ELi8ES3_EEEEvNS_16Flash_bwd_paramsEi:
[----:B------:R-:W-:Y:S01]  /*0000*/  LDC R1, c[0x0][0x37c] ;  /* 0x0000df00ff017b82 */ /* 0x000fe20000000800 */
[----:B------:R-:W0:Y:S07]  /*0010*/  LDCU.64 UR6, c[0x0][0x460] ;  /* 0x00008c00ff0677ac */ /* 0x000e2e0008000a00 */
[----:B------:R-:W1:Y:S01]  /*0020*/  S2UR UR10, SR_CTAID.Y ;  /* 0x00000000000a79c3 */ /* 0x000e620000002600 */
[----:B------:R-:W1:Y:S01]  /*0030*/  LDCU.64 UR4, c[0x0][0x460] ;  /* 0x00008c00ff0477ac */ /* 0x000e620008000a00 */
[----:B------:R-:W2:Y:S01]  /*0040*/  LDCU.64 UR14, c[0x0][0x358] ;  /* 0x00006b00ff0e77ac */ /* 0x000ea20008000a00 */
[----:B0-----:R-:W-:-:S02]  /*0050*/  UISETP.NE.U32.AND UP0, UPT, UR6, URZ, UPT ;  /* 0x000000ff0600728c */ /* 0x001fc4000bf05070 */
[----:B------:R-:W-:Y:S02]  /*0060*/  UISETP.NE.U32.AND UP1, UPT, UR6, URZ, UPT ;  /* 0x000000ff0600728c */ /* 0x000fe4000bf25070 */
[----:B------:R-:W-:Y:S02]  /*0070*/  UISETP.NE.AND.EX UP0, UPT, UR7, URZ, UPT, UP0 ;  /* 0x000000ff0700728c */ /* 0x000fe4000bf05300 */
[----:B------:R-:W-:Y:S02]  /*0080*/  UISETP.NE.AND.EX UP1, UPT, UR7, URZ, UPT, UP1 ;  /* 0x000000ff0700728c */ /* 0x000fe4000bf25310 */
[----:B-1----:R-:W-:Y:S02]  /*0090*/  UIMAD.WIDE.U32 UR4, UR10, 0x4, UR4 ;  /* 0x000000040a0478a5 */ /* 0x002fe4000f8e0004 */
[----:B------:R-:W-:Y:S02]  /*00a0*/  PLOP3.LUT P0, PT, PT, PT, UP0, 0x80, 0x8 ;  /* 0x000000000008781c */ /* 0x000fe40003f0f008 */
[----:B------:R-:W-:-:S02]  /*00b0*/  PLOP3.LUT P1, PT, PT, PT, UP1, 0x80, 0x8 ;  /* 0x000000000008781c */ /* 0x000fc40003f2f018 */
[----:B------:R-:W-:Y:S02]  /*00c0*/  MOV R2, UR4 ;  /* 0x0000000400027c02 */ /* 0x000fe40008000f00 */
[----:B------:R-:W-:-:S07]  /*00d0*/  MOV R3, UR5 ;  /* 0x0000000500037c02 */ /* 0x000fce0008000f00 */
[----:B--2---:R-:W2:Y:S04]  /*00e0*/  @P0 LDG.E R4, desc[UR14][R2.64] ;  /* 0x0000000e02040981 */ /* 0x004ea8000c1e1900 */
[----:B------:R-:W3:Y:S01]  /*00f0*/  @P1 LDG.E R0, desc[UR14][R2.64+0x4] ;  /* 0x0000040e02001981 */ /* 0x000ee2000c1e1900 */
[----:B------:R-:W0:Y:S01]  /*0100*/  S2UR UR9, SR_CTAID.X ;  /* 0x00000000000979c3 */ /* 0x000e220000002500 */
[----:B------:R-:W1:Y:S01]  /*0110*/  @!UP1 LDCU UR8, c[0x0][0x434] ;  /* 0x00008680ff0897ac */ /* 0x000e620008000800 */
[----:B------:R-:W-:Y:S01]  /*0120*/  UMOV UR16, 0xffffffff ;  /* 0xffffffff00107882 */ /* 0x000fe20000000000 */
[----:B0-----:R-:W-:Y:S01]  /*0130*/  USHF.L.U32 UR9, UR9, 0x6, URZ ;  /* 0x0000000609097899 */ /* 0x001fe200080006ff */
[----:B--2---:R-:W-:Y:S02]  /*0140*/  @P0 R2UR UR16, R4 ;  /* 0x00000000041002ca */ /* 0x004fe400000e0000 */
[----:B---3--:R-:W-:-:S13]  /*0150*/  @P1 R2UR UR4, R0 ;  /* 0x00000000000412ca */ /* 0x008fda00000e0000 */
[----:B-1----:R-:W-:-:S04]  /*0160*/  @UP1 UIADD3 UR8, UPT, UPT, UR4, -UR16, URZ ;  /* 0x8000001004081290 */ /* 0x002fc8000fffe0ff */
[----:B------:R-:W-:-:S06]  /*0170*/  UISETP.GT.AND UP1, UPT, UR8, UR9, UPT ;  /* 0x000000090800728c */ /* 0x000fcc000bf24270 */
[----:B------:R-:W-:-:S13]  /*0180*/  PLOP3.LUT P0, PT, PT, PT, UP1, 0x80, 0x8 ;  /* 0x000000000008781c */ /* 0x000fda0003f0f018 */
[----:B------:R-:W-:Y:S05]  /*0190*/  @!P0 EXIT ;  /* 0x000000000000894d */ /* 0x000fea0003800000 */
[----:B------:R-:W-:Y:S01]  /*01a0*/  UISETP.NE.AND UP1, UPT, UR16, -0x1, UPT ;  /* 0xffffffff1000788c */ /* 0x000fe2000bf25270 */
[----:B------:R-:W0:Y:S01]  /*01b0*/  LDC R22, c[0x0][0x44c] ;  /* 0x00011300ff167b82 */ /* 0x000e220000000800 */
[----:B------:R-:W0:Y:S07]  /*01c0*/  LDCU UR18, c[0x0][0x3e0] ;  /* 0x00007c00ff1277ac */ /* 0x000e2e0008000800 */
[----:B------:R-:W1:Y:S02]  /*01d0*/  S2UR UR17, SR_CTAID.Z ;  /* 0x00000000001179c3 */ /* 0x000e640000002700 */
[----:B------:R-:W2:Y:S01]  /*01e0*/  @!UP1 LDCU.64 UR6, c[0x0][0x5a0] ;  /* 0x0000b400ff0697ac */ /* 0x000ea20008000a00 */
[----:B------:R-:W3:Y:S01]  /*01f0*/  @UP1 LDCU.64 UR12, c[0x0][0x5b8] ;  /* 0x0000b700ff0c17ac */ /* 0x000ee20008000a00 */
[----:B0-----:R-:W-:Y:S01]  /*0200*/  IMAD.WIDE R8, R22, UR18, RZ ;  /* 0x0000001216087c25 */ /* 0x001fe2000f8e02ff */
[----:B--2---:R-:W-:-:S04]  /*0210*/  @!UP1 UIMAD.WIDE.U32 UR4, UR10, UR6, URZ ;  /* 0x000000060a0492a5 */ /* 0x004fc8000f8e00ff */
[----:B------:R-:W-:Y:S02]  /*0220*/  @!UP1 UIMAD UR11, UR10, UR7, UR5 ;  /* 0x000000070a0b92a4 */ /* 0x000fe4000f8e0205 */
[----:B---3--:R-:W-:-:S04]  /*0230*/  @UP1 UIMAD.WIDE.U32 UR6, UR16, UR12, URZ ;  /* 0x0000000c100612a5 */ /* 0x008fc8000f8e00ff */
[----:B------:R-:W-:-:S03]  /*0240*/  @UP1 UIMAD UR11, UR16, UR13, UR7 ;  /* 0x0000000d100b12a4 */ /* 0x000fc6000f8e0207 */
[----:B------:R-:W-:Y:S01]  /*0250*/  @!UP1 UMOV UR7, UR4 ;  /* 0x0000000400079c82 */ /* 0x000fe20008000000 */
[----:B------:R-:W-:Y:S01]  /*0260*/  @UP1 UMOV UR7, UR6 ;  /* 0x0000000600071c82 */ /* 0x000fe20008000000 */
[----:B-1----:R-:W-:Y:S07]  /*0270*/  BRA.U UP1, `(.L_x_456) ;  /* 0x0000000101447547 */ /* 0x002fee000b800000 */
[----:B------:R-:W0:Y:S01]  /*0280*/  LDCU UR4, c[0x0][0x444] ;  /* 0x00008880ff0477ac */ /* 0x000e220008000800 */
[----:B------:R-:W-:Y:S01]  /*0290*/  SHF.R.S32.HI R0, RZ, 0x1f, R22 ;  /* 0x0000001fff007819 */ /* 0x000fe20000011416 */
[----:B0-----:R-:W-:Y:S02]  /*02a0*/  USHF.R.S32.HI UR6, URZ, 0x1f, UR4 ;  /* 0x0000001fff067899 */ /* 0x001fe40008011404 */
[----:B------:R-:W-:Y:S02]  /*02b0*/  UIMAD.WIDE.U32 UR4, UR10, UR4, URZ ;  /* 0x000000040a0472a5 */ /* 0x000fe4000f8e00ff */
[----:B------:R-:W-:Y:S02]  /*02c0*/  UIMAD UR6, UR6, UR10, URZ ;  /* 0x0000000a060672a4 */ /* 0x000fe4000f8e02ff */
[----:B------:R-:W-:Y:S02]  /*02d0*/  UIMAD.WIDE.U32 UR12, UR4, UR18, URZ ;  /* 0x00000012040c72a5 */ /* 0x000fe4000f8e00ff */
[----:B------:R-:W-:-:S02]  /*02e0*/  UIADD3 UR6, UPT, UPT, UR5, UR6, URZ ;  /* 0x0000000605067290 */ /* 0x000fc4000fffe0ff */
[----:B------:R-:W-:Y:S02]  /*02f0*/  USHF.R.S32.HI UR5, URZ, 0x1f, UR18 ;  /* 0x0000001fff057899 */ /* 0x000fe40008011412 */
[----:B------:R-:W-:Y:S01]  /*0300*/  UIMAD UR6, UR6, UR18, URZ ;  /* 0x00000012060672a4 */ /* 0x000fe2000f8e02ff */
[----:B------:R-:W-:-:S03]  /*0310*/  IMAD.WIDE.U32 R2, R22, UR12, RZ ;  /* 0x0000000c16027c25 */ /* 0x000fc6000f8e00ff */
[----:B------:R-:W-:Y:S01]  /*0320*/  UIMAD UR4, UR5, UR4, UR6 ;  /* 0x00000004050472a4 */ /* 0x000fe2000f8e0206 */
[----:B------:R-:W-:-:S03]  /*0330*/  MOV R15, R2 ;  /* 0x00000002000f7202 */ /* 0x000fc60000000f00 */
[----:B------:R-:W-:-:S06]  /*0340*/  UIADD3 UR4, UPT, UPT, UR13, UR4, URZ ;  /* 0x000000040d047290 */ /* 0x000fcc000fffe0ff */
[----:B------:R-:W-:-:S04]  /*0350*/  IMAD R5, R22, UR4, RZ ;  /* 0x0000000416057c24 */ /* 0x000fc8000f8e02ff */
[----:B------:R-:W-:-:S05]  /*0360*/  IMAD R5, R0, UR12, R5 ;  /* 0x0000000c00057c24 */ /* 0x000fca000f8e0205 */
[----:B------:R-:W-:Y:S01]  /*0370*/  IADD3 R14, PT, PT, R3, R5, RZ ;  /* 0x00000005030e7210 */ /* 0x000fe20007ffe0ff */
[----:B------:R-:W-:Y:S06]  /*0380*/  BRA `(.L_x_457) ;  /* 0x0000000000107947 */ /* 0x000fec0003800000 */
.L_x_456:
[----:B------:R-:W-:Y:S02]  /*0390*/  IMAD R5, R9, UR16, RZ ;  /* 0x0000001009057c24 */ /* 0x000fe4000f8e02ff */
[----:B------:R-:W-:-:S05]  /*03a0*/  IMAD.WIDE.U32 R2, R8, UR16, RZ ;  /* 0x0000001008027c25 */ /* 0x000fca000f8e00ff */
[----:B------:R-:W-:Y:S02]  /*03b0*/  IADD3 R14, PT, PT, R3, R5, RZ ;  /* 0x00000005030e7210 */ /* 0x000fe40007ffe0ff */
[----:B------:R-:W-:-:S07]  /*03c0*/  MOV R15, R2 ;  /* 0x00000002000f7202 */ /* 0x000fce0000000f00 */
.L_x_457:
[----:B------:R-:W0:Y:S01]  /*03d0*/  S2R R24, SR_TID.X ;  /* 0x0000000000187919 */ /* 0x000e220000002100 */
[----:B------:R-:W1:Y:S01]  /*03e0*/  LDCU UR5, c[0x0][0x600] ;  /* 0x0000c000ff0577ac */ /* 0x000e620008000800 */
[----:B------:R-:W-:Y:S01]  /*03f0*/  IMAD R0, R22, UR18, RZ ;  /* 0x0000001216007c24 */ /* 0x000fe2000f8e02ff */
[----:B------:R-:W-:Y:S02]  /*0400*/  CS2R R10, SRZ ;  /* 0x00000000000a7805 */ /* 0x000fe4000001ff00 */
[----:B------:R-:W-:Y:S01]  /*0410*/  CS2R R6, SRZ ;  /* 0x0000000000067805 */ /* 0x000fe2000001ff00 */
[----:B------:R-:W-:Y:S01]  /*0420*/  USHF.L.U32 UR4, UR10, 0x7, URZ ;  /* 0x000000070a047899 */ /* 0x000fe200080006ff */
[----:B------:R-:W-:Y:S02]  /*0430*/  CS2R R2, SRZ ;  /* 0x0000000000027805 */ /* 0x000fe4000001ff00 */
[----:B------:R-:W-:Y:S02]  /*0440*/  CS2R R4, SRZ ;  /* 0x0000000000047805 */ /* 0x000fe4000001ff00 */
[----:B------:R-:W-:Y:S01]  /*0450*/  CS2R R12, SRZ ;  /* 0x00000000000c7805 */ /* 0x000fe2000001ff00 */
[----:B------:R-:W-:Y:S01]  /*0460*/  USEL UR4, UR4, URZ, UP0 ;  /* 0x000000ff04047287 */ /* 0x000fe20008000000 */
[----:B------:R-:W-:-:S02]  /*0470*/  CS2R R16, SRZ ;  /* 0x0000000000107805 */ /* 0x000fc4000001ff00 */
[----:B------:R-:W-:Y:S02]  /*0480*/  CS2R R18, SRZ ;  /* 0x0000000000127805 */ /* 0x000fe4000001ff00 */
[----:B------:R-:W-:Y:S01]  /*0490*/  CS2R R20, SRZ ;  /* 0x0000000000147805 */ /* 0x000fe2000001ff00 */
[----:B------:R-:W-:-:S04]  /*04a0*/  UIADD3 UR4, UP0, UPT, UR9, UR4, URZ ;  /* 0x0000000409047290 */ /* 0x000fc8000ff1e0ff */
[----:B------:R-:W-:Y:S02]  /*04b0*/  UIADD3.X UR6, UPT, UPT, URZ, URZ, URZ, UP0, !UPT ;  /* 0x000000ffff067290 */ /* 0x000fe400087fe4ff */
[----:B-1----:R-:W-:-:S04]  /*04c0*/  UISETP.GE.AND UP0, UPT, UR5, 0x1, UPT ;  /* 0x000000010500788c */ /* 0x002fc8000bf06270 */
[----:B------:R-:W-:-:S04]  /*04d0*/  IMAD R23, R8, UR6, RZ ;  /* 0x0000000608177c24 */ /* 0x000fc8000f8e02ff */
[----:B------:R-:W-:Y:S02]  /*04e0*/  IMAD R23, R9, UR4, R23 ;  /* 0x0000000409177c24 */ /* 0x000fe4000f8e0217 */
[----:B------:R-:W-:Y:S01]  /*04f0*/  IMAD.WIDE.U32 R8, R8, UR4, RZ ;  /* 0x0000000408087c25 */ /* 0x000fe2000f8e00ff */
[----:B0-----:R-:W-:Y:S01]  /*0500*/  SHF.R.U32.HI R25, RZ, 0x5, R24 ;  /* 0x00000005ff197819 */ /* 0x001fe20000011618 */
[----:B------:R-:W-:Y:S06]  /*0510*/  BRA.U !UP0, `(.L_x_458) ;  /* 0x0000000908e87547 */ /* 0x000fec000b800000 */
[----:B------:R-:W0:Y:S01]  /*0520*/  LDCU.64 UR12, c[0x0][0x570] ;  /* 0x0000ae00ff0c77ac */ /* 0x000e220008000a00 */
[----:B------:R-:W-:Y:S01]  /*0530*/  LOP3.LUT R24, R24, 0x1f, RZ, 0xc0, !PT ;  /* 0x0000001f18187812 */ /* 0x000fe200078ec0ff */
[----:B------:R-:W-:Y:S01]  /*0540*/  IMAD R22, R22, UR17, RZ ;  /* 0x0000001116167c24 */ /* 0x000fe2000f8e02ff */
[----:B------:R-:W-:Y:S01]  /*0550*/  IADD3 R27, PT, PT, R9, R23, RZ ;  /* 0x00000017091b7210 */ /* 0x000fe20007ffe0ff */
[----:B------:R-:W-:Y:S02]  /*0560*/  UISETP.NE.AND UP0, UPT, UR5, 0x1, UPT ;  /* 0x000000010500788c */ /* 0x000fe4000bf05270 */
[----:B------:R-:W-:Y:S01]  /*0570*/  IMAD R24, R0, R25, R24 ;  /* 0x0000001900187224 */ /* 0x000fe200078e0218 */
[--C-:B------:R-:W-:Y:S02]  /*0580*/  IADD3 R25, P0, P1, R8, R15, R22.reuse ;  /* 0x0000000f08197210 */ /* 0x100fe4000791e016 */
[----:B------:R-:W-:Y:S02]  /*0590*/  SHF.R.S32.HI R26, RZ, 0x1f, R22 ;  /* 0x0000001fff1a7819 */ /* 0x000fe40000011416 */
[----:B------:R-:W-:-:S02]  /*05a0*/  IADD3 R28, P2, PT, R24, R25, RZ ;  /* 0x00000019181c7210 */ /* 0x000fc40007f5e0ff */
[----:B------:R-:W-:Y:S02]  /*05b0*/  SHF.R.S32.HI R23, RZ, 0x1f, R24 ;  /* 0x0000001fff177819 */ /* 0x000fe40000011418 */
[----:B------:R-:W-:Y:S02]  /*05c0*/  IADD3.X R10, PT, PT, R27, R14, R26, P0, P1 ;  /* 0x0000000e1b0a7210 */ /* 0x000fe400007e241a */
[----:B0-----:R-:W-:Y:S02]  /*05d0*/  LEA R25, P0, R28, UR12, 0x2 ;  /* 0x0000000c1c197c11 */ /* 0x001fe4000f8010ff */
[----:B------:R-:W-:Y:S01]  /*05e0*/  IADD3.X R29, PT, PT, R23, R10, RZ, P2, !PT ;  /* 0x0000000a171d7210 */ /* 0x000fe200017fe4ff */
[----:B------:R-:W-:-:S03]  /*05f0*/  HFMA2 R10, -RZ, RZ, 0, 0 ;  /* 0x00000000ff0a7431 */ /* 0x000fc600000001ff */
[----:B------:R-:W-:Y:S01]  /*0600*/  LEA.HI.X R28, R28, UR13, R29, 0x2, P0 ;  /* 0x0000000d1c1c7c11 */ /* 0x000fe200080f141d */
[----:B------:R-:W-:Y:S06]  /*0610*/  BRA.U !UP0, `(.L_x_459) ;  /* 0x0000000508d47547 */ /* 0x000fec000b800000 */
[----:B------:R-:W-:Y:S01]  /*0620*/  IADD3 R9, P0, P1, R22, R15, R8 ;  /* 0x0000000f16097210 */ /* 0x000fe2000791e008 */
[----:B------:R-:W-:Y:S01]  /*0630*/  ULOP3.LUT UR4, UR5, 0x7ffffffe, URZ, 0xc0, !UPT ;  /* 0x7ffffffe05047892 */ /* 0x000fe2000f8ec0ff */
[----:B------:R-:W-:Y:S02]  /*0640*/  CS2R R10, SRZ ;  /* 0x00000000000a7805 */ /* 0x000fe4000001ff00 */
[----:B------:R-:W-:Y:S02]  /*0650*/  CS2R R6, SRZ ;  /* 0x0000000000067805 */ /* 0x000fe4000001ff00 */
[----:B------:R-:W-:Y:S02]  /*0660*/  IADD3.X R14, PT, PT, R26, R14, R27, P0, P1 ;  /* 0x0000000e1a0e7210 */ /* 0x000fe400007e241b */
[----:B------:R-:W-:Y:S02]  /*0670*/  CS2R R2, SRZ ;  /* 0x0000000000027805 */ /* 0x000fe4000001ff00 */
[----:B------:R-:W-:-:S02]  /*0680*/  IADD3 R24, P0, PT, R24, R9, RZ ;  /* 0x0000000918187210 */ /* 0x000fc40007f1e0ff */
[----:B------:R-:W-:Y:S02]  /*0690*/  CS2R R4, SRZ ;  /* 0x0000000000047805 */ /* 0x000fe4000001ff00 */
[----:B------:R-:W-:Y:S02]  /*06a0*/  CS2R R12, SRZ ;  /* 0x00000000000c7805 */ /* 0x000fe4000001ff00 */
[----:B------:R-:W-:Y:S02]  /*06b0*/  CS2R R16, SRZ ;  /* 0x0000000000107805 */ /* 0x000fe4000001ff00 */
[----:B------:R-:W-:Y:S02]  /*06c0*/  IADD3.X R23, PT, PT, R23, R14, RZ, P0, !PT ;  /* 0x0000000e17177210 */ /* 0x000fe400007fe4ff */
[----:B------:R-:W-:Y:S02]  /*06d0*/  CS2R R18, SRZ ;  /* 0x0000000000127805 */ /* 0x000fe4000001ff00 */
[----:B------:R-:W-:-:S02]  /*06e0*/  LEA R22, P0, R24, UR12, 0x2 ;  /* 0x0000000c18167c11 */ /* 0x000fc4000f8010ff */
[----:B------:R-:W-:Y:S01]  /*06f0*/  CS2R R20, SRZ ;  /* 0x0000000000147805 */ /* 0x000fe2000001ff00 */
[----:B------:R-:W-:Y:S01]  /*0700*/  UIADD3 UR4, UPT, UPT, -UR4, URZ, URZ ;  /* 0x000000ff04047290 */ /* 0x000fe2000fffe1ff */
[----:B------:R-:W-:Y:S01]  /*0710*/  LEA.HI.X R23, R24, UR13, R23, 0x2, P0 ;  /* 0x0000000d18177c11 */ /* 0x000fe200080f1417 */
[----:B------:R-:W0:Y:S01]  /*0720*/  LDCU.64 UR12, c[0x0][0x5f8] ;  /* 0x0000bf00ff0c77ac */ /* 0x000e220008000a00 */
[----:B------:R-:W-:-:S09]  /*0730*/  NOP ;  /* 0x0000000000007918 */ /* 0x000fd20000000000 */
.L_x_460:
[----:B------:R-:W-:-:S05]  /*0740*/  SHF.L.U32 R15, R0, 0x3, RZ ;  /* 0x00000003000f7819 */ /* 0x000fca00000006ff */
[----:B------:R-:W-:-:S05]  /*0750*/  IMAD.WIDE R14, R15, 0x4, R22 ;  /* 0x000000040f0e7825 */ /* 0x000fca00078e0216 */
[----:B------:R-:W2:Y:S01]  /*0760*/  LDG.E R9, desc[UR14][R14.64+0x80] ;  /* 0x0000800e0e097981 */ /* 0x000ea2000c1e1900 */
[----:B------:R-:W-:-:S03]  /*0770*/  IMAD.WIDE R28, R0, 0x20, R14 ;  /* 0x00000020001c7825 */ /* 0x000fc600078e020e */
[----:B------:R-:W3:Y:S04]  /*0780*/  LDG.E R24, desc[UR14][R14.64] ;  /* 0x0000000e0e187981 */ /* 0x000ee8000c1e1900 */
[----:B------:R-:W4:Y:S04]  /*0790*/  LDG.E R25, desc[UR14][R28.64] ;  /* 0x0000000e1c197981 */ /* 0x000f28000c1e1900 */
[----:B------:R1:W5:Y:S02]  /*07a0*/  LDG.E R8, desc[UR14][R28.64+0x80] ;  /* 0x0000800e1c087981 */ /* 0x000364000c1e1900 */
[----:B-1----:R-:W-:-:S05]  /*07b0*/  IMAD.WIDE R28, R0, 0x20, R28 ;  /* 0x00000020001c7825 */ /* 0x002fca00078e021c */
[----:B------:R-:W5:Y:S01]  /*07c0*/  LDG.E R27, desc[UR14][R28.64+0x80] ;  /* 0x0000800e1c1b7981 */ /* 0x000f62000c1e1900 */
[----:B------:R-:W-:-:S04]  /*07d0*/  IMAD.WIDE R14, R0, 0x20, R28 ;  /* 0x00000020000e7825 */ /* 0x000fc800078e021c */
[----:B--2---:R-:W-:Y:S02]  /*07e0*/  FADD.FTZ R12, R9, R12 ;  /* 0x0000000c090c7221 */ /* 0x004fe40000010000 */
[----:B------:R-:W2:Y:S01]  /*07f0*/  LDG.E R9, desc[UR14][R14.64] ;  /* 0x0000000e0e097981 */ /* 0x000ea2000c1e1900 */
[----:B---3--:R-:W-:-:S03]  /*0800*/  FADD.FTZ R21, R24, R21 ;  /* 0x0000001518157221 */ /* 0x008fc60000010000 */
[----:B------:R-:W3:Y:S01]  /*0810*/  LDG.E R24, desc[UR14][R28.64] ;  /* 0x0000000e1c187981 */ /* 0x000ee2000c1e1900 */
[----:B----4-:R-:W-:-:S03]  /*0820*/  FADD.FTZ R20, R25, R20 ;  /* 0x0000001419147221 */ /* 0x010fc60000010000 */
[----:B------:R-:W4:Y:S01]  /*0830*/  LDG.E R25, desc[UR14][R14.64+0x80] ;  /* 0x0000800e0e197981 */ /* 0x000f22000c1e1900 */
[----:B-----5:R-:W-:Y:S01]  /*0840*/  FADD.FTZ R4, R27, R4 ;  /* 0x000000041b047221 */ /* 0x020fe20000010000 */
[----:B0-----:R-:W-:Y:S01]  /*0850*/  MOV R27, UR12 ;  /* 0x0000000c001b7c02 */ /* 0x001fe20008000f00 */
[----:B--2---:R-:W-:-:S03]  /*0860*/  FADD.FTZ R18, R9, R18 ;  /* 0x0000001209127221 */ /* 0x004fc60000010000 */
[----:B------:R-:W-:Y:S01]  /*0870*/  LEA R9, P0, R27, R22, 0x3 ;  /* 0x000000161b097211 */ /* 0x000fe200078018ff */
[----:B------:R-:W-:-:S05]  /*0880*/  IMAD.WIDE R26, R0, 0x20, R14 ;  /* 0x00000020001a7825 */ /* 0x000fca00078e020e */
[----:B------:R-:W2:Y:S04]  /*0890*/  LDG.E R14, desc[UR14][R26.64+0x80] ;  /* 0x0000800e1a0e7981 */ /* 0x000ea8000c1e1900 */
[----:B------:R-:W5:Y:S01]  /*08a0*/  LDG.E R28, desc[UR14][R26.64] ;  /* 0x0000000e1a1c7981 */ /* 0x000f62000c1e1900 */
[----:B---3--:R-:W-:Y:S01]  /*08b0*/  FADD.FTZ R19, R24, R19 ;  /* 0x0000001318137221 */ /* 0x008fe20000010000 */
[----:B----4-:R-:W-:Y:S01]  /*08c0*/  FADD.FTZ R6, R25, R6 ;  /* 0x0000000619067221 */ /* 0x010fe20000010000 */
[----:B------:R-:W-:-:S05]  /*08d0*/  IMAD.WIDE R24, R0, 0x20, R26 ;  /* 0x0000002000187825 */ /* 0x000fca00078e021a */
[----:B------:R-:W3:Y:S01]  /*08e0*/  LDG.E R15, desc[UR14][R24.64] ;  /* 0x0000000e180f7981 */ /* 0x000ee2000c1e1900 */
[----:B------:R-:W-:Y:S01]  /*08f0*/  FADD.FTZ R11, R8, R11 ;  /* 0x0000000b080b7221 */ /* 0x000fe20000010000 */
[----:B------:R-:W-:Y:S02]  /*0900*/  MOV R29, UR13 ;  /* 0x0000000d001d7c02 */ /* 0x000fe40008000f00 */
[----:B------:R-:W-:-:S04]  /*0910*/  MOV R8, UR12 ;  /* 0x0000000c00087c02 */ /* 0x000fc80008000f00 */
[----:B------:R-:W-:Y:S02]  /*0920*/  LEA.HI.X R8, R8, R23, R29, 0x3, P0 ;  /* 0x0000001708087211 */ /* 0x000fe400000f1c1d */
[----:B------:R-:W4:Y:S01]  /*0930*/  LDG.E R29, desc[UR14][R22.64] ;  /* 0x0000000e161d7981 */ /* 0x000f22000c1e1900 */
[----:B--2---:R-:W-:-:S03]  /*0940*/  FADD.FTZ R3, R14, R3 ;  /* 0x000000030e037221 */ /* 0x004fc60000010000 */
[----:B------:R0:W2:Y:S02]  /*0950*/  LDG.E R14, desc[UR14][R24.64+0x80] ;  /* 0x0000800e180e7981 */ /* 0x0000a4000c1e1900 */
[----:B0-----:R-:W-:-:S04]  /*0960*/  IMAD.WIDE R24, R0, 0x20, R24 ;  /* 0x0000002000187825 */ /* 0x001fc800078e0218 */
[----:B-----5:R-:W-:Y:S02]  /*0970*/  FADD.FTZ R17, R28, R17 ;  /* 0x000000111c117221 */ /* 0x020fe40000010000 */
[----:B------:R0:W5:Y:S04]  /*0980*/  LDG.E R28, desc[UR14][R22.64+0x80] ;  /* 0x0000800e161c7981 */ /* 0x000168000c1e1900 */
[----:B------:R-:W5:Y:S04]  /*0990*/  LDG.E R26, desc[UR14][R24.64] ;  /* 0x0000000e181a7981 */ /* 0x000f68000c1e1900 */
[----:B------:R-:W5:Y:S01]  /*09a0*/  LDG.E R27, desc[UR14][R24.64+0x80] ;  /* 0x0000800e181b7981 */ /* 0x000f62000c1e1900 */
[----:B------:R-:W-:-:S02]  /*09b0*/  USHF.L.U32 UR5, UR12, 0x2, URZ ;  /* 0x000000020c057899 */ /* 0x000fc400080006ff */
[----:B------:R-:W-:Y:S01]  /*09c0*/  USHF.L.U64.HI UR6, UR12, 0x2, UR13 ;  /* 0x000000020c067899 */ /* 0x000fe2000801020d */
[----:B---3--:R-:W-:Y:S01]  /*09d0*/  FADD.FTZ R16, R15, R16 ;  /* 0x000000100f107221 */ /* 0x008fe20000010000 */
[----:B----4-:R-:W-:Y:S01]  /*09e0*/  FADD.FTZ R2, R29, R2 ;  /* 0x000000021d027221 */ /* 0x010fe20000010000 */
[----:B--2---:R-:W-:Y:S01]  /*09f0*/  FADD.FTZ R7, R14, R7 ;  /* 0x000000070e077221 */ /* 0x004fe20000010000 */
[----:B------:R-:W-:-:S04]  /*0a00*/  IADD3 R14, P0, PT, R22, UR5, RZ ;  /* 0x00000005160e7c10 */ /* 0x000fc8000ff1e0ff */
[----:B------:R-:W-:Y:S01]  /*0a10*/  IADD3.X R15, PT, PT, R23, UR6, RZ, P0, !PT ;  /* 0x00000006170f7c10 */ /* 0x000fe200087fe4ff */
[----:B0-----:R-:W-:-:S03]  /*0a20*/  IMAD.WIDE R22, R0, 0xc0, RZ ;  /* 0x000000c000167825 */ /* 0x001fc600078e02ff */
[----:B------:R-:W-:-:S04]  /*0a30*/  IADD3 R22, P0, P1, R24, UR5, -R22 ;  /* 0x0000000518167c10 */ /* 0x000fc8000f91e816 */
[----:B------:R-:W-:Y:S01]  /*0a40*/  IADD3.X R23, PT, PT, R25, UR6, ~R23, P0, P1 ;  /* 0x0000000619177c10 */ /* 0x000fe200087e2c17 */
[----:B-----5:R-:W-:-:S04]  /*0a50*/  FADD.FTZ R13, R26, R13 ;  /* 0x0000000d1a0d7221 */ /* 0x020fc80000010000 */
[----:B------:R-:W2:Y:S01]  /*0a60*/  LDG.E R26, desc[UR14][R22.64] ;  /* 0x0000000e161a7981 */ /* 0x000ea2000c1e1900 */
[----:B------:R-:W-:Y:S01]  /*0a70*/  FADD.FTZ R10, R27, R10 ;  /* 0x0000000a1b0a7221 */ /* 0x000fe20000010000 */
[----:B------:R-:W-:Y:S02]  /*0a80*/  IMAD.WIDE R24, R0, 0x20, R22 ;  /* 0x0000002000187825 */ /* 0x000fe400078e0216 */
[----:B------:R-:W3:Y:S02]  /*0a90*/  LDG.E R27, desc[UR14][R22.64+0x80] ;  /* 0x0000800e161b7981 */ /* 0x000ee4000c1e1900 */
[----:B------:R-:W-:Y:S02]  /*0aa0*/  FADD.FTZ R5, R28, R5 ;  /* 0x000000051c057221 */ /* 0x000fe40000010000 */
[----:B------:R-:W4:Y:S04]  /*0ab0*/  LDG.E R28, desc[UR14][R24.64+0x80] ;  /* 0x0000800e181c7981 */ /* 0x000f28000c1e1900 */
[----:B------:R-:W5:Y:S01]  /*0ac0*/  LDG.E R29, desc[UR14][R24.64] ;  /* 0x0000000e181d7981 */ /* 0x000f62000c1e1900 */
[----:B--2---:R-:W-:Y:S01]  /*0ad0*/  FADD.FTZ R21, R21, R26 ;  /* 0x0000001a15157221 */ /* 0x004fe20000010000 */
[----:B---3--:R-:W-:Y:S01]  /*0ae0*/  FADD.FTZ R12, R12, R27 ;  /* 0x0000001b0c0c7221 */ /* 0x008fe20000010000 */
[----:B------:R-:W-:-:S04]  /*0af0*/  IMAD.WIDE R26, R0, 0x20, R24 ;  /* 0x00000020001a7825 */ /* 0x000fc800078e0218 */
[----:B----4-:R-:W-:Y:S01]  /*0b00*/  FADD.FTZ R11, R11, R28 ;  /* 0x0000001c0b0b7221 */ /* 0x010fe20000010000 */
[----:B------:R-:W2:Y:S04]  /*0b10*/  LDG.E R22, desc[UR14][R26.64] ;  /* 0x0000000e1a167981 */ /* 0x000ea8000c1e1900 */
[----:B------:R0:W3:Y:S01]  /*0b20*/  LDG.E R28, desc[UR14][R26.64+0x80] ;  /* 0x0000800e1a1c7981 */ /* 0x0000e2000c1e1900 */
[----:B-----5:R-:W-:Y:S01]  /*0b30*/  FADD.FTZ R20, R20, R29 ;  /* 0x0000001d14147221 */ /* 0x020fe20000010000 */
[----:B0-----:R-:W-:-:S05]  /*0b40*/  IMAD.WIDE R26, R0, 0x20, R26 ;  /* 0x00000020001a7825 */ /* 0x001fca00078e021a */
[----:B------:R-:W4:Y:S04]  /*0b50*/  LDG.E R29, desc[UR14][R26.64] ;  /* 0x0000000e1a1d7981 */ /* 0x000f28000c1e1900 */
[----:B------:R-:W5:Y:S01]  /*0b60*/  LDG.E R23, desc[UR14][R26.64+0x80] ;  /* 0x0000800e1a177981 */ /* 0x000f62000c1e1900 */
[----:B------:R-:W-:-:S04]  /*0b70*/  IMAD.WIDE R24, R0, 0x20, R26 ;  /* 0x0000002000187825 */ /* 0x000fc800078e021a */
[----:B--2---:R-:W-:Y:S01]  /*0b80*/  FADD.FTZ R19, R19, R22 ;  /* 0x0000001613137221 */ /* 0x004fe20000010000 */
[----:B---3--:R-:W-:Y:S02]  /*0b90*/  FADD.FTZ R4, R4, R28 ;  /* 0x0000001c04047221 */ /* 0x008fe40000010000 */
[----:B------:R-:W2:Y:S01]  /*0ba0*/  LDG.E R28, desc[UR14][R24.64+0x80] ;  /* 0x0000800e181c7981 */ /* 0x000ea2000c1e1900 */
[----:B----4-:R-:W-:-:S03]  /*0bb0*/  FADD.FTZ R18, R18, R29 ;  /* 0x0000001d12127221 */ /* 0x010fc60000010000 */
[----:B------:R-:W3:Y:S01]  /*0bc0*/  LDG.E R29, desc[UR14][R24.64] ;  /* 0x0000000e181d7981 */ /* 0x000ee2000c1e1900 */
[----:B-----5:R-:W-:Y:S01]  /*0bd0*/  FADD.FTZ R6, R6, R23 ;  /* 0x0000001706067221 */ /* 0x020fe20000010000 */
[----:B------:R-:W-:-:S05]  /*0be0*/  IMAD.WIDE R22, R0, 0x20, R24 ;  /* 0x0000002000167825 */ /* 0x000fca00078e0218 */
[----:B------:R0:W4:Y:S04]  /*0bf0*/  LDG.E R26, desc[UR14][R22.64+0x80] ;  /* 0x0000800e161a7981 */ /* 0x000128000c1e1900 */
[----:B------:R-:W5:Y:S04]  /*0c00*/  LDG.E R25, desc[UR14][R22.64] ;  /* 0x0000000e16197981 */ /* 0x000f68000c1e1900 */
[----:B------:R-:W4:Y:S01]  /*0c10*/  LDG.E R24, desc[UR14][R14.64+0x80] ;  /* 0x0000800e0e187981 */ /* 0x000f22000c1e1900 */
[----:B--2---:R-:W-:Y:S01]  /*0c20*/  FADD.FTZ R3, R3, R28 ;  /* 0x0000001c03037221 */ /* 0x004fe20000010000 */
[----:B---3--:R-:W-:Y:S01]  /*0c30*/  FADD.FTZ R17, R17, R29 ;  /* 0x0000001d11117221 */ /* 0x008fe20000010000 */
[----:B------:R-:W-:-:S05]  /*0c40*/  IMAD.WIDE R28, R0, 0x20, R22 ;  /* 0x00000020001c7825 */ /* 0x000fca00078e0216 */
[----:B------:R-:W2:Y:S01]  /*0c50*/  LDG.E R27, desc[UR14][R28.64] ;  /* 0x0000000e1c1b7981 */ /* 0x000ea2000c1e1900 */
[----:B-----5:R-:W-:-:S03]  /*0c60*/  FADD.FTZ R16, R16, R25 ;  /* 0x0000001910107221 */ /* 0x020fc60000010000 */
[----:B------:R-:W3:Y:S04]  /*0c70*/  LDG.E R25, desc[UR14][R14.64] ;  /* 0x0000000e0e197981 */ /* 0x000ee8000c1e1900 */
[----:B------:R-:W5:Y:S01]  /*0c80*/  LDG.E R29, desc[UR14][R28.64+0x80] ;  /* 0x0000800e1c1d7981 */ /* 0x000f62000c1e1900 */
[----:B------:R-:W-:Y:S02]  /*0c90*/  UIADD3 UR4, UPT, UPT, UR4, 0x2, URZ ;  /* 0x0000000204047890 */ /* 0x000fe4000fffe0ff */
[----:B------:R-:W-:Y:S02]  /*0ca0*/  USHF.L.U32 UR6, UR12, 0x2, URZ ;  /* 0x000000020c067899 */ /* 0x000fe400080006ff */
[----:B------:R-:W-:Y:S02]  /*0cb0*/  UISETP.NE.AND UP0, UPT, UR4, URZ, UPT ;  /* 0x000000ff0400728c */ /* 0x000fe4000bf05270 */
[----:B------:R-:W-:-:S02]  /*0cc0*/  USHF.L.U64.HI UR5, UR12, 0x2, UR13 ;  /* 0x000000020c057899 */ /* 0x000fc4000801020d */
[----:B0-----:R-:W-:Y:S01]  /*0cd0*/  IADD3 R22, P0, PT, R14, UR6, RZ ;  /* 0x000000060e167c10 */ /* 0x001fe2000ff1e0ff */
[----:B----4-:R-:W-:Y:S01]  /*0ce0*/  FADD.FTZ R7, R7, R26 ;  /* 0x0000001a07077221 */ /* 0x010fe20000010000 */
[----:B------:R-:W-:Y:S02]  /*0cf0*/  FADD.FTZ R5, R5, R24 ;  /* 0x0000001805057221 */ /* 0x000fe40000010000 */
[----:B------:R-:W-:Y:S01]  /*0d00*/  IADD3.X R23, PT, PT, R15, UR5, RZ, P0, !PT ;  /* 0x000000050f177c10 */ /* 0x000fe200087fe4ff */
[----:B--2---:R-:W-:Y:S01]  /*0d10*/  FADD.FTZ R13, R13, R27 ;  /* 0x0000001b0d0d7221 */ /* 0x004fe20000010000 */
[----:B---3--:R-:W-:Y:S01]  /*0d20*/  FADD.FTZ R2, R2, R25 ;  /* 0x0000001902027221 */ /* 0x008fe20000010000 */
[----:B-----5:R-:W-:Y:S01]  /*0d30*/  FADD.FTZ R10, R10, R29 ;  /* 0x0000001d0a0a7221 */ /* 0x020fe20000010000 */
[----:B------:R-:W-:Y:S06]  /*0d40*/  BRA.U UP0, `(.L_x_460) ;  /* 0xfffffff9007c7547 */ /* 0x000fec000b83ffff */
[----:B------:R-:W-:Y:S02]  /*0d50*/  MOV R25, R9 ;  /* 0x0000000900197202 */ /* 0x000fe40000000f00 */
[----:B------:R-:W-:-:S07]  /*0d60*/  MOV R28, R8 ;  /* 0x00000008001c7202 */ /* 0x000fce0000000f00 */
.L_x_459:
[----:B------:R-:W0:Y:S01]  /*0d70*/  LDCU UR4, c[0x0][0x600] ;  /* 0x0000c000ff0477ac */ /* 0x000e220008000800 */
[----:B------:R-:W-:Y:S02]  /*0d80*/  MOV R8, R25 ;  /* 0x0000001900087202 */ /* 0x000fe40000000f00 */
[----:B------:R-:W-:Y:S01]  /*0d90*/  MOV R9, R28 ;  /* 0x0000001c00097202 */ /* 0x000fe20000000f00 */
[----:B0-----:R-:W-:-:S04]  /*0da0*/  ULOP3.LUT UR4, UR4, 0x1, URZ, 0xc0, !UPT ;  /* 0x0000000104047892 */ /* 0x001fc8000f8ec0ff */
[----:B------:R-:W-:-:S09]  /*0db0*/  UISETP.NE.U32.AND UP0, UPT, UR4, 0x1, UPT ;  /* 0x000000010400788c */ /* 0x000fd2000bf05070 */
[----:B------:R-:W-:Y:S05]  /*0dc0*/  BRA.U UP0, `(.L_x_458) ;  /* 0x0000000100bc7547 */ /* 0x000fea000b800000 */
[----:B------:R-:W2:Y:S01]  /*0dd0*/  LDG.E R15, desc[UR14][R8.64] ;  /* 0x0000000e080f7981 */ /* 0x000ea2000c1e1900 */
[----:B------:R-:W-:-:S03]  /*0de0*/  SHF.L.U32 R29, R0, 0x3, RZ ;  /* 0x00000003001d7819 */ /* 0x000fc600000006ff */
[----:B------:R-:W3:Y:S02]  /*0df0*/  LDG.E R24, desc[UR14][R8.64+0x80] ;  /* 0x0000800e08187981 */ /* 0x000ee4000c1e1900 */
[----:B------:R-:W-:-:S05]  /*0e00*/  IMAD.WIDE R28, R29, 0x4, R8 ;  /* 0x000000041d1c7825 */ /* 0x000fca00078e0208 */
[----:B------:R0:W4:Y:S02]  /*0e10*/  LDG.E R22, desc[UR14][R28.64] ;  /* 0x0000000e1c167981 */ /* 0x000124000c1e1900 */
[----:B0-----:R-:W-:-:S05]  /*0e20*/  IMAD.WIDE R28, R0, 0x20, R28 ;  /* 0x00000020001c7825 */ /* 0x001fca00078e021c */
[----:B------:R0:W5:Y:S02]  /*0e30*/  LDG.E R23, desc[UR14][R28.64] ;  /* 0x0000000e1c177981 */ /* 0x000164000c1e1900 */
[----:B0-----:R-:W-:-:S05]  /*0e40*/  IMAD.WIDE R28, R0, 0x20, R28 ;  /* 0x00000020001c7825 */ /* 0x001fca00078e021c */
[----:B------:R-:W5:Y:S01]  /*0e50*/  LDG.E R14, desc[UR14][R28.64] ;  /* 0x0000000e1c0e7981 */ /* 0x000f62000c1e1900 */
[----:B------:R-:W-:-:S05]  /*0e60*/  IMAD.WIDE R26, R0, 0x20, R28 ;  /* 0x00000020001a7825 */ /* 0x000fca00078e021c */
[----:B------:R0:W5:Y:S02]  /*0e70*/  LDG.E R9, desc[UR14][R26.64] ;  /* 0x0000000e1a097981 */ /* 0x000164000c1e1900 */
[----:B0-----:R-:W-:-:S05]  /*0e80*/  IMAD.WIDE R26, R0, 0x20, R26 ;  /* 0x00000020001a7825 */ /* 0x001fca00078e021a */
[----:B------:R0:W5:Y:S02]  /*0e90*/  LDG.E R8, desc[UR14][R26.64] ;  /* 0x0000000e1a087981 */ /* 0x000164000c1e1900 */
[----:B0-----:R-:W-:-:S04]  /*0ea0*/  IMAD.WIDE R26, R0, 0x20, R26 ;  /* 0x00000020001a7825 */ /* 0x001fc800078e021a */
[----:B--2---:R-:W-:Y:S02]  /*0eb0*/  FADD.FTZ R2, R2, R15 ;  /* 0x0000000f02027221 */ /* 0x004fe40000010000 */
[----:B------:R-:W2:Y:S01]  /*0ec0*/  LDG.E R15, desc[UR14][R26.64] ;  /* 0x0000000e1a0f7981 */ /* 0x000ea2000c1e1900 */
[----:B------:R-:W-:-:S04]  /*0ed0*/  IMAD.WIDE R28, R0, 0x20, R26 ;  /* 0x00000020001c7825 */ /* 0x000fc800078e021a */
[----:B---3--:R-:W-:Y:S02]  /*0ee0*/  FADD.FTZ R5, R5, R24 ;  /* 0x0000001805057221 */ /* 0x008fe40000010000 */
[----:B------:R0:W3:Y:S01]  /*0ef0*/  LDG.E R24, desc[UR14][R28.64] ;  /* 0x0000000e1c187981 */ /* 0x0000e2000c1e1900 */
[----:B----4-:R-:W-:Y:S01]  /*0f00*/  FADD.FTZ R21, R21, R22 ;  /* 0x0000001615157221 */ /* 0x010fe20000010000 */
[----:B0-----:R-:W-:-:S05]  /*0f10*/  IMAD.WIDE R28, R0, -0xc0, R28 ;  /* 0xffffff40001c7825 */ /* 0x001fca00078e021c */
[----:B------:R0:W4:Y:S01]  /*0f20*/  LDG.E R25, desc[UR14][R28.64+0x80] ;  /* 0x0000800e1c197981 */ /* 0x000122000c1e1900 */
[----:B-----5:R-:W-:Y:S01]  /*0f30*/  FADD.FTZ R20, R20, R23 ;  /* 0x0000001714147221 */ /* 0x020fe20000010000 */
[----:B0-----:R-:W-:-:S05]  /*0f40*/  IMAD.WIDE R28, R0, 0x20, R28 ;  /* 0x00000020001c7825 */ /* 0x001fca00078e021c */
[----:B------:R-:W5:Y:S01]  /*0f50*/  LDG.E R26, desc[UR14][R28.64+0x80] ;  /* 0x0000800e1c1a7981 */ /* 0x000f62000c1e1900 */
[----:B------:R-:W-:-:S04]  /*0f60*/  IMAD.WIDE R22, R0, 0x20, R28 ;  /* 0x0000002000167825 */ /* 0x000fc800078e021c */
[----:B------:R-:W-:Y:S01]  /*0f70*/  FADD.FTZ R19, R19, R14 ;  /* 0x0000000e13137221 */ /* 0x000fe20000010000 */
[----:B------:R0:W5:Y:S01]  /*0f80*/  LDG.E R27, desc[UR14][R22.64+0x80] ;  /* 0x0000800e161b7981 */ /* 0x000162000c1e1900 */
[----:B------:R-:W-:Y:S01]  /*0f90*/  FADD.FTZ R18, R18, R9 ;  /* 0x0000000912127221 */ /* 0x000fe20000010000 */
[----:B0-----:R-:W-:-:S05]  /*0fa0*/  IMAD.WIDE R22, R0, 0x20, R22 ;  /* 0x0000002000167825 */ /* 0x001fca00078e0216 */
[----:B------:R0:W5:Y:S01]  /*0fb0*/  LDG.E R29, desc[UR14][R22.64+0x80] ;  /* 0x0000800e161d7981 */ /* 0x000162000c1e1900 */
[----:B------:R-:W-:Y:S01]  /*0fc0*/  FADD.FTZ R17, R17, R8 ;  /* 0x0000000811117221 */ /* 0x000fe20000010000 */
[----:B0-----:R-:W-:-:S05]  /*0fd0*/  IMAD.WIDE R22, R0, 0x20, R22 ;  /* 0x0000002000167825 */ /* 0x001fca00078e0216 */
[----:B------:R-:W5:Y:S01]  /*0fe0*/  LDG.E R28, desc[UR14][R22.64+0x80] ;  /* 0x0000800e161c7981 */ /* 0x000f62000c1e1900 */
[----:B------:R-:W-:-:S04]  /*0ff0*/  IMAD.WIDE R8, R0, 0x20, R22 ;  /* 0x0000002000087825 */ /* 0x000fc800078e0216 */
[----:B--2---:R-:W-:Y:S01]  /*1000*/  FADD.FTZ R16, R16, R15 ;  /* 0x0000000f10107221 */ /* 0x004fe20000010000 */
[----:B------:R-:W-:Y:S02]  /*1010*/  IMAD.WIDE R14, R0, 0x20, R8 ;  /* 0x00000020000e7825 */ /* 0x000fe400078e0208 */
[----:B------:R-:W2:Y:S04]  /*1020*/  LDG.E R8, desc[UR14][R8.64+0x80] ;  /* 0x0000800e08087981 */ /* 0x000ea8000c1e1900 */
[----:B------:R-:W2:Y:S01]  /*1030*/  LDG.E R15, desc[UR14][R14.64+0x80] ;  /* 0x0000800e0e0f7981 */ /* 0x000ea2000c1e1900 */
[----:B---3--:R-:W-:Y:S01]  /*1040*/  FADD.FTZ R13, R13, R24 ;  /* 0x000000180d0d7221 */ /* 0x008fe20000010000 */
[----:B----4-:R-:W-:Y:S01]  /*1050*/  FADD.FTZ R12, R12, R25 ;  /* 0x000000190c0c7221 */ /* 0x010fe20000010000 */
[----:B-----5:R-:W-:Y:S01]  /*1060*/  FADD.FTZ R11, R11, R26 ;  /* 0x0000001a0b0b7221 */ /* 0x020fe20000010000 */
[----:B------:R-:W-:Y:S01]  /*1070*/  FADD.FTZ R4, R4, R27 ;  /* 0x0000001b04047221 */ /* 0x000fe20000010000 */
[----:B------:R-:W-:Y:S01]  /*1080*/  FADD.FTZ R6, R6, R29 ;  /* 0x0000001d06067221 */ /* 0x000fe20000010000 */
[----:B------:R-:W-:Y:S01]  /*1090*/  FADD.FTZ R3, R3, R28 ;  /* 0x0000001c03037221 */ /* 0x000fe20000010000 */
[----:B--2---:R-:W-:Y:S01]  /*10a0*/  FADD.FTZ R7, R7, R8 ;  /* 0x0000000807077221 */ /* 0x004fe20000010000 */
[----:B------:R-:W-:-:S07]  /*10b0*/  FADD.FTZ R10, R10, R15 ;  /* 0x0000000f0a0a7221 */ /* 0x000fce0000010000 */
.L_x_458:
[----:B------:R-:W0:Y:S01]  /*10c0*/  S2R R0, SR_TID.X ;  /* 0x0000000000007919 */ /* 0x000e220000002100 */
[----:B------:R-:W1:Y:S01]  /*10d0*/  LDCU UR6, c[0x0][0x500] ;  /* 0x0000a000ff0677ac */ /* 0x000e620008000800 */
[----:B------:R-:W2:Y:S01]  /*10e0*/  S2UR UR5, SR_CgaCtaId ;  /* 0x00000000000579c3 */ /* 0x000ea20000008800 */
[----:B------:R-:W-:Y:S01]  /*10f0*/  BSSY.RECONVERGENT B0, `(.L_x_461) ;  /* 0x0000057000007945 */ /* 0x000fe20003800200 */
[----:B------:R-:W-:Y:S01]  /*1100*/  UMOV UR4, 0x400 ;  /* 0x0000040000047882 */ /* 0x000fe20000000000 */
[----:B------:R-:W-:-:S05]  /*1110*/  UIADD3 UR8, UPT, UPT, -UR9, UR8, URZ ;  /* 0x0000000809087290 */ /* 0x000fca000fffe1ff */
[----:B------:R-:W3:Y:S01]  /*1120*/  LDC.64 R24, c[0x0][0x5d0] ;  /* 0x00017400ff187b82 */ /* 0x000ee20000000a00 */
[----:B-1----:R-:W-:Y:S01]  /*1130*/  FMUL.FTZ R8, R18, UR6 ;  /* 0x0000000612087c20 */ /* 0x002fe20008410000 */
[----:B------:R-:W-:Y:S01]  /*1140*/  FMUL.FTZ R17, R17, UR6 ;  /* 0x0000000611117c20 */ /* 0x000fe20008410000 */
[----:B------:R-:W-:Y:S01]  /*1150*/  FMUL.FTZ R14, R2, UR6 ;  /* 0x00000006020e7c20 */ /* 0x000fe20008410000 */
[----:B------:R-:W-:Y:S01]  /*1160*/  FMUL.FTZ R9, R20, UR6 ;  /* 0x0000000614097c20 */ /* 0x000fe20008410000 */
[----:B------:R-:W-:Y:S01]  /*1170*/  FMUL.FTZ R2, R19, UR6 ;  /* 0x0000000613027c20 */ /* 0x000fe20008410000 */
[----:B------:R-:W-:Y:S01]  /*1180*/  FMUL.FTZ R15, R13, UR6 ;  /* 0x000000060d0f7c20 */ /* 0x000fe20008410000 */
[----:B------:R-:W-:Y:S01]  /*1190*/  F2FP.BF16.F32.PACK_AB R8, R17, R8 ;  /* 0x000000081108723e */ /* 0x000fe200000010ff */
[----:B------:R-:W-:Y:S01]  /*11a0*/  FMUL.FTZ R17, R5, UR6 ;  /* 0x0000000605117c20 */ /* 0x000fe20008410000 */
[----:B------:R-:W-:Y:S01]  /*11b0*/  FMUL.FTZ R18, R12, UR6 ;  /* 0x000000060c127c20 */ /* 0x000fe20008410000 */
[----:B------:R-:W-:Y:S01]  /*11c0*/  F2FP.BF16.F32.PACK_AB R9, R2, R9 ;  /* 0x000000090209723e */ /* 0x000fe200000010ff */
[----:B------:R-:W-:Y:S01]  /*11d0*/  FMUL.FTZ R16, R16, UR6 ;  /* 0x0000000610107c20 */ /* 0x000fe20008410000 */
[----:B------:R-:W-:Y:S01]  /*11e0*/  FMUL.FTZ R19, R11, UR6 ;  /* 0x000000060b137c20 */ /* 0x000fe20008410000 */
[----:B------:R-:W-:Y:S01]  /*11f0*/  FMUL.FTZ R4, R4, UR6 ;  /* 0x0000000604047c20 */ /* 0x000fe20008410000 */
[C---:B0-----:R-:W-:Y:S01]  /*1200*/  SHF.L.U32 R5, R0.reuse, 0x4, RZ ;  /* 0x0000000400057819 */ /* 0x041fe200000006ff */
[----:B--2---:R-:W-:Y:S01]  /*1210*/  ULEA UR4, UR5, UR4, 0x18 ;  /* 0x0000000405047291 */ /* 0x004fe2000f8ec0ff */
[--C-:B------:R-:W-:Y:S01]  /*1220*/  SHF.R.U32.HI R13, RZ, 0x5, R0.reuse ;  /* 0x00000005ff0d7819 */ /* 0x100fe20000011600 */
[----:B------:R-:W-:Y:S01]  /*1230*/  FMUL.FTZ R7, R7, UR6 ;  /* 0x0000000607077c20 */ /* 0x000fe20008410000 */
[----:B------:R-:W-:Y:S01]  /*1240*/  SHF.L.U32 R2, R0, 0x1, RZ ;  /* 0x0000000100027819 */ /* 0x000fe200000006ff */
[----:B------:R-:W-:Y:S01]  /*1250*/  FMUL.FTZ R21, R21, UR6 ;  /* 0x0000000615157c20 */ /* 0x000fe20008410000 */
[----:B------:R-:W-:Y:S01]  /*1260*/  LOP3.LUT R5, R5, 0x1c0, RZ, 0xc0, !PT ;  /* 0x000001c005057812 */ /* 0x000fe200078ec0ff */
[----:B------:R-:W-:Y:S01]  /*1270*/  FMUL.FTZ R6, R6, UR6 ;  /* 0x0000000606067c20 */ /* 0x000fe20008410000 */
[----:B------:R-:W-:Y:S01]  /*1280*/  SHF.L.U32 R13, R13, 0xa, RZ ;  /* 0x0000000a0d0d7819 */ /* 0x000fe200000006ff */
[----:B------:R-:W-:Y:S01]  /*1290*/  FMUL.FTZ R3, R3, UR6 ;  /* 0x0000000603037c20 */ /* 0x000fe20008410000 */
[----:B------:R-:W-:-:S02]  /*12a0*/  SHF.R.U32.HI R12, RZ, 0x4, R0 ;  /* 0x00000004ff0c7819 */ /* 0x000fc40000011600 */
[----:B------:R-:W-:Y:S02]  /*12b0*/  LOP3.LUT R5, R5, 0x38, R2, 0xf8, !PT ;  /* 0x0000003805057812 */ /* 0x000fe400078ef802 */
[----:B------:R-:W-:Y:S02]  /*12c0*/  LOP3.LUT R13, R13, 0xc00, RZ, 0xc0, !PT ;  /* 0x00000c000d0d7812 */ /* 0x000fe400078ec0ff */
[----:B------:R-:W-:Y:S02]  /*12d0*/  LOP3.LUT R5, R5, 0x8, R12, 0x78, !PT ;  /* 0x0000000805057812 */ /* 0x000fe400078e780c */
[----:B------:R-:W-:Y:S02]  /*12e0*/  LOP3.LUT R2, R13, 0x6, R2, 0xf8, !PT ;  /* 0x000000060d027812 */ /* 0x000fe400078ef802 */
[----:B------:R-:W-:Y:S02]  /*12f0*/  R2P PR, R0, 0x18 ;  /* 0x0000001800007804 */ /* 0x000fe40000000000 */
[----:B------:R-:W-:Y:S01]  /*1300*/  LOP3.LUT R2, R2, R5, RZ, 0xfc, !PT ;  /* 0x0000000502027212 */ /* 0x000fe200078efcff */
[----:B------:R-:W-:Y:S01]  /*1310*/  HFMA2 R5, -RZ, RZ, 0, 1.9073486328125e-06 ;  /* 0x00000020ff057431 */ /* 0x000fe200000001ff */
[----:B------:R-:W-:Y:S01]  /*1320*/  F2FP.BF16.F32.PACK_AB R11, R15, R16 ;  /* 0x000000100f0b723e */ /* 0x000fe200000010ff */
[----:B------:R-:W-:Y:S01]  /*1330*/  FMUL.FTZ R16, R10, UR6 ;  /* 0x000000060a107c20 */ /* 0x000fe20008410000 */
[----:B------:R-:W-:-:S02]  /*1340*/  F2FP.BF16.F32.PACK_AB R13, R4, R19 ;  /* 0x00000013040d723e */ /* 0x000fc400000010ff */
[----:B------:R-:W-:Y:S02]  /*1350*/  LEA R4, R2, UR4, 0x1 ;  /* 0x0000000402047c11 */ /* 0x000fe4000f8e08ff */
[----:B------:R-:W-:Y:S02]  /*1360*/  F2FP.BF16.F32.PACK_AB R16, R16, R7 ;  /* 0x000000071010723e */ /* 0x000fe400000010ff */
[C---:B------:R-:W-:Y:S01]  /*1370*/  IADD3 R22, PT, PT, R4.reuse, 0x40, RZ ;  /* 0x0000004004167810 */ /* 0x040fe20007ffe0ff */
[----:B------:R-:W-:Y:S01]  /*1380*/  STS [R4+0x400], R9 ;  /* 0x0004000904007388 */ /* 0x000fe20000000800 */
[----:B------:R-:W-:Y:S02]  /*1390*/  SEL R7, R5, 0xffffffe0, !P3 ;  /* 0xffffffe005077807 */ /* 0x000fe40005800000 */
[----:B------:R-:W-:Y:S02]  /*13a0*/  @P4 IADD3 R22, PT, PT, R4, -0x40, RZ ;  /* 0xffffffc004164810 */ /* 0x000fe40007ffe0ff */
[----:B------:R-:W-:-:S02]  /*13b0*/  F2FP.BF16.F32.PACK_AB R14, R21, R14 ;  /* 0x0000000e150e723e */ /* 0x000fc400000010ff */
[----:B------:R-:W-:Y:S02]  /*13c0*/  F2FP.BF16.F32.PACK_AB R12, R18, R17 ;  /* 0x00000011120c723e */ /* 0x000fe400000010ff */
[----:B------:R-:W-:Y:S01]  /*13d0*/  IADD3 R18, PT, PT, R4, R7, RZ ;  /* 0x0000000704127210 */ /* 0x000fe20007ffe0ff */
[----:B------:R0:W-:Y:S01]  /*13e0*/  STS [R4], R14 ;  /* 0x0000000e04007388 */ /* 0x0001e20000000800 */
[----:B------:R-:W-:Y:S02]  /*13f0*/  F2FP.BF16.F32.PACK_AB R17, R3, R6 ;  /* 0x000000060311723e */ /* 0x000fe400000010ff */
[----:B------:R-:W-:Y:S01]  /*1400*/  IADD3 R19, PT, PT, R7, R22, RZ ;  /* 0x0000001607137210 */ /* 0x000fe20007ffe0ff */
[----:B------:R1:W-:Y:S01]  /*1410*/  STS [R18], R8 ;  /* 0x0000000812007388 */ /* 0x0003e20000000800 */
[----:B------:R-:W-:Y:S02]  /*1420*/  SHF.L.U32 R10, R0, 0x3, RZ ;  /* 0x00000003000a7819 */ /* 0x000fe400000006ff */
[----:B------:R-:W-:Y:S01]  /*1430*/  MOV R15, RZ ;  /* 0x000000ff000f7202 */ /* 0x000fe20000000f00 */
[----:B------:R-:W-:Y:S01]  /*1440*/  STS [R18+0x400], R11 ;  /* 0x0004000b12007388 */ /* 0x000fe20000000800 */
[----:B------:R-:W-:-:S02]  /*1450*/  LOP3.LUT R3, R10, 0x1f8, RZ, 0xc0, !PT ;  /* 0x000001f80a037812 */ /* 0x000fc400078ec0ff */
[----:B0-----:R-:W-:Y:S01]  /*1460*/  LOP3.LUT R14, R10, 0x38, RZ, 0xc0, !PT ;  /* 0x000000380a0e7812 */ /* 0x001fe200078ec0ff */
[----:B------:R0:W-:Y:S01]  /*1470*/  STS [R22], R12 ;  /* 0x0000000c16007388 */ /* 0x0001e20000000800 */
[----:B------:R-:W-:Y:S02]  /*1480*/  LOP3.LUT R5, R3, 0x38, R0, 0x78, !PT ;  /* 0x0000003803057812 */ /* 0x000fe400078e7800 */
[----:B------:R-:W1:Y:S01]  /*1490*/  LDC.64 R2, c[0x0][0x5b8] ;  /* 0x00016e00ff027b82 */ /* 0x000e620000000a00 */
[----:B------:R2:W-:Y:S01]  /*14a0*/  STS [R22+0x400], R13 ;  /* 0x0004000d16007388 */ /* 0x0005e20000000800 */
[----:B------:R-:W-:Y:S02]  /*14b0*/  LOP3.LUT R5, R5, 0x1e00, R10, 0xf8, !PT ;  /* 0x00001e0005057812 */ /* 0x000fe400078ef80a */
[----:B------:R-:W-:Y:S01]  /*14c0*/  SHF.R.U32.HI R21, RZ, 0x3, R0 ;  /* 0x00000003ff157819 */ /* 0x000fe20000011600 */
[----:B------:R4:W-:Y:S01]  /*14d0*/  STS [R19], R17 ;  /* 0x0000001113007388 */ /* 0x0009e20000000800 */
[----:B------:R-:W-:Y:S01]  /*14e0*/  LEA R20, R5, UR4, 0x1 ;  /* 0x0000000405147c11 */ /* 0x000fe2000f8e08ff */
[----:B------:R-:W5:Y:S01]  /*14f0*/  LDCU UR4, c[0x0][0x440] ;  /* 0x00008800ff0477ac */ /* 0x000f620008000800 */
[----:B------:R-:W-:Y:S01]  /*1500*/  IADD3 R0, PT, PT, R21, 0x20, RZ ;  /* 0x0000002015007810 */ /* 0x000fe20007ffe0ff */
[----:B------:R4:W-:Y:S01]  /*1510*/  STS [R19+0x400], R16 ;  /* 0x0004001013007388 */ /* 0x0009e20000000800 */
[----:B------:R-:W-:Y:S01]  /*1520*/  BAR.SYNC.DEFER_BLOCKING 0x0 ;  /* 0x0000000000007b1d */ /* 0x000fe20000010000 */
[----:B-1----:R-:W-:Y:S01]  /*1530*/  IMAD.WIDE.U32 R8, R2, UR9, R14 ;  /* 0x0000000902087c25 */ /* 0x002fe2000f8e000e */
[----:B-----5:R-:W-:-:S03]  /*1540*/  ISETP.GE.AND P0, PT, R14, UR4, PT ;  /* 0x000000040e007c0c */ /* 0x020fc6000bf06270 */
[----:B------:R-:W-:Y:S01]  /*1550*/  IMAD R9, R3, UR9, R9 ;  /* 0x0000000903097c24 */ /* 0x000fe2000f8e0209 */
[----:B0-----:R-:W-:-:S04]  /*1560*/  IADD3 R12, P1, PT, R8, UR7, RZ ;  /* 0x00000007080c7c10 */ /* 0x001fc8000ff3e0ff */
[----:B--2---:R-:W-:Y:S02]  /*1570*/  IADD3.X R13, PT, PT, R9, UR11, RZ, P1, !PT ;  /* 0x0000000b090d7c10 */ /* 0x004fe40008ffe4ff */
[----:B------:R-:W-:Y:S01]  /*1580*/  ISETP.GE.OR P1, PT, R21, UR8, P0 ;  /* 0x0000000815007c0c */ /* 0x000fe20008726670 */
[----:B------:R4:W0:Y:S01]  /*1590*/  LDS.128 R4, [R20+0x1000] ;  /* 0x0010000014047984 */ /* 0x0008220000000c00 */
[----:B---3--:R-:W-:Y:S01]  /*15a0*/  IMAD.WIDE.U32 R12, R24, UR17, R12 ;  /* 0x00000011180c7c25 */ /* 0x008fe2000f8e000c */
[----:B------:R-:W-:-:S03]  /*15b0*/  ISETP.GE.OR P0, PT, R0, UR8, P0 ;  /* 0x0000000800007c0c */ /* 0x000fc60008706670 */
[----:B------:R-:W-:-:S07]  /*15c0*/  IMAD R15, R25, UR17, R13 ;  /* 0x00000011190f7c24 */ /* 0x000fce000f8e020d */
[----:B----4-:R-:W-:Y:S05]  /*15d0*/  @P1 BRA `(.L_x_462) ;  /* 0x0000000000201947 */ /* 0x010fea0003800000 */
[----:B------:R-:W1:Y:S01]  /*15e0*/  LDS.128 R8, [R20] ;  /* 0x0000000014087984 */ /* 0x000e620000000c00 */
[----:B------:R-:W2:Y:S01]  /*15f0*/  LDCU.64 UR4, c[0x0][0x558] ;  /* 0x0000ab00ff0477ac */ /* 0x000ea20008000a00 */
[----:B------:R-:W-:-:S05]  /*1600*/  MOV R14, R12 ;  /* 0x0000000c000e7202 */ /* 0x000fca0000000f00 */
[----:B------:R-:W-:-:S04]  /*1610*/  IMAD.WIDE.U32 R16, R21, R2, R14 ;  /* 0x0000000215107225 */ /* 0x000fc800078e000e */
[----:B------:R-:W-:Y:S01]  /*1620*/  IMAD R17, R21, R3, R17 ;  /* 0x0000000315117224 */ /* 0x000fe200078e0211 */
[----:B--2---:R-:W-:-:S04]  /*1630*/  LEA R18, P1, R16, UR4, 0x1 ;  /* 0x0000000410127c11 */ /* 0x004fc8000f8208ff */
[----:B------:R-:W-:-:S05]  /*1640*/  LEA.HI.X R19, R16, UR5, R17, 0x1, P1 ;  /* 0x0000000510137c11 */ /* 0x000fca00088f0c11 */
[----:B-1----:R1:W-:Y:S04]  /*1650*/  STG.E.128 desc[UR14][R18.64], R8 ;  /* 0x0000000812007986 */ /* 0x0023e8000c101d0e */
.L_x_462:
[----:B------:R-:W-:Y:S05]  /*1660*/  BSYNC.RECONVERGENT B0 ;  /* 0x0000000000007941 */ /* 0x000fea0003800200 */
.L_x_461:
[----:B------:R-:W-:Y:S05]  /*1670*/  @P0 EXIT ;  /* 0x000000000000094d */ /* 0x000fea0003800000 */
[----:B-1----:R-:W-:Y:S01]  /*1680*/  IADD3 R11, P0, PT, R21, 0x20, RZ ;  /* 0x00000020150b7810 */ /* 0x002fe20007f1e0ff */
[----:B------:R-:W1:Y:S01]  /*1690*/  LDCU.64 UR4, c[0x0][0x558] ;  /* 0x0000ab00ff0477ac */ /* 0x000e620008000a00 */
[----:B------:R-:W-:Y:S02]  /*16a0*/  MOV R8, R12 ;  /* 0x0000000c00087202 */ /* 0x000fe40000000f00 */
[----:B------:R-:W-:-:S05]  /*16b0*/  IADD3.X R9, PT, PT, RZ, RZ, RZ, P0, !PT ;  /* 0x000000ffff097210 */ /* 0x000fca00007fe4ff */
[----:B------:R-:W-:Y:S01]  /*16c0*/  IMAD R0, R9, R2, RZ ;  /* 0x0000000209007224 */ /* 0x000fe200078e02ff */
[----:B------:R-:W-:-:S03]  /*16d0*/  MOV R9, R15 ;  /* 0x0000000f00097202 */ /* 0x000fc60000000f00 */
[C---:B------:R-:W-:Y:S02]  /*16e0*/  IMAD R3, R11.reuse, R3, R0 ;  /* 0x000000030b037224 */ /* 0x040fe400078e0200 */
[----:B------:R-:W-:-:S03]  /*16f0*/  IMAD.WIDE.U32 R8, R11, R2, R8 ;  /* 0x000000020b087225 */ /* 0x000fc600078e0008 */
[----:B-1----:R-:W-:Y:S02]  /*1700*/  LEA R2, P0, R8, UR4, 0x1 ;  /* 0x0000000408027c11 */ /* 0x002fe4000f8008ff */
[----:B------:R-:W-:-:S04]  /*1710*/  IADD3 R3, PT, PT, R9, R3, RZ ;  /* 0x0000000309037210 */ /* 0x000fc80007ffe0ff */
[----:B------:R-:W-:-:S05]  /*1720*/  LEA.HI.X R3, R8, UR5, R3, 0x1, P0 ;  /* 0x0000000508037c11 */ /* 0x000fca00080f0c03 */
[----:B0-----:R-:W-:Y:S01]  /*1730*/  STG.E.128 desc[UR14][R2.64], R4 ;  /* 0x0000000402007986 */ /* 0x001fe2000c101d0e */
[----:B------:R-:W-:Y:S05]  /*1740*/  EXIT ;  /* 0x000000000000794d */ /* 0x000fea0003800000 */
.L_x_463:
        /* <DEDUP_REMOVED lines=11> */
.L_x_1411:


//--------------------- .text._ZN5flash44flash_bwd_dq_dk_dv_loop_seqk_parallel_kernelI23Flash_bwd_kernel_traitsILi64ELi64ELi128ELi8ELi2ELi4ELi4ELb1ELb0EN7cutlass10bfloat16_tE19Flash_kernel_traitsILi64ELi64ELi128ELi8ES3_EELb1ELb1ELb0ELb0ELb0ELb0ELb0EEEvNS_16Flash_bwd_paramsE --------------------------
	.section	.text._ZN5flash44flash_bwd_dq_dk_dv_loop_seqk_parallel_kernelI23Flash_bwd_kernel_traitsILi64ELi64ELi128ELi8ELi2ELi4ELi4ELb1ELb0EN7cutlass10bfloat16_tE19Flash_kernel_traitsILi64ELi64ELi128ELi8ES3_EELb1ELb1ELb0ELb0ELb0ELb0ELb0EEEvNS_16Flash_bwd_paramsE,"ax",@progbits
	.align	128
        .global         _ZN5flash44flash_bwd_dq_dk_dv_loop_seqk_parallel_kernelI23Flash_bwd_kernel_traitsILi64ELi64ELi128ELi8ELi2ELi4ELi4ELb1ELb0EN7cutlass10bfloat16_tE19Flash_kernel_traitsILi64ELi64ELi128ELi8ES3_EELb1ELb1ELb0ELb0ELb0ELb0ELb0EEEvNS_16Flash_bwd_paramsE
        .type           _ZN5flash44flash_bwd_dq_dk_dv_loop_seqk_parallel_kernelI23Flash_bwd_kernel_traitsILi64ELi64ELi128ELi8ELi2ELi4ELi4ELb1ELb0EN7cutlass10bfloat16_tE19Flash_kernel_traitsILi64ELi64ELi128ELi8ES3_EELb1ELb1ELb0ELb0ELb0ELb0ELb0EEEvNS_16Flash_bwd_paramsE,@function
        .size           _ZN5flash44flash_bwd_dq_dk_dv_loop_seqk_parallel_kernelI23Flash_bwd_kernel_traitsILi64ELi64ELi128ELi8ELi2ELi4ELi4ELb1ELb0EN7cutlass10bfloat16_tE19Flash_kernel_traitsILi64ELi64ELi128ELi8ES3_EELb1ELb1ELb0ELb0ELb0ELb0ELb0EEEvNS_16Flash_bwd_paramsE,(.L_x_1412 - _ZN5flash44flash_bwd_dq_dk_dv_loop_seqk_parallel_kernelI23Flash_bwd_kernel_traitsILi64ELi64ELi128ELi8ELi2ELi4ELi4ELb1ELb0EN7cutlass10bfloat16_tE19Flash_kernel_traitsILi64ELi64ELi128ELi8ES3_EELb1ELb1ELb0ELb0ELb0ELb0ELb0EEEvNS_16Flash_bwd_paramsE)
        .other          _ZN5flash44flash_bwd_dq_dk_dv_loop_seqk_parallel_kernelI23Flash_bwd_kernel_traitsILi64ELi64ELi128ELi8ELi2ELi4ELi4ELb1ELb0EN7cutlass10bfloat16_tE19Flash_kernel_traitsILi64ELi64ELi128ELi8ES3_EELb1ELb1ELb0ELb0ELb0ELb0ELb0EEEvNS_16Flash_bwd_paramsE,@"STO_CUDA_ENTRY STV_DEFAULT"
_ZN5flash44flash_bwd_dq_dk_dv_loop_seqk_parallel_kernelI23Flash_bwd_kernel_traitsILi64ELi64ELi128ELi8ELi2ELi4ELi4ELb1ELb0EN7cutlass10bfloat16_tE19Flash_kernel_traitsILi64ELi64ELi128ELi8ES3_EELb1ELb1ELb0ELb0ELb0ELb0ELb0EEEvNS_16Flash_bwd_paramsE:
.text._ZN5flash44flash_bwd_dq_dk_dv_loop_seqk_parallel_kernelI23Flash_bwd_kernel_traitsILi64ELi64ELi128ELi8ELi2ELi4ELi4ELb1ELb0EN7cutlass10bfloat16_tE19Flash_kernel_traitsILi64ELi64ELi128ELi8ES3_EELb1ELb1ELb0ELb0ELb0ELb0ELb0EEEvNS_16Flash_bwd_paramsE:
        /* <DEDUP_REMOVED lines=36> */
[----:B------:R-:W-:Y:S02]  /*0240*/  LOP3.LUT R9, R9, 0x8, RZ, 0xc0, !PT ;  /* 0x0000000809097812 */ /* 0x000fe400078ec0ff */
[----:B------:R-:W-:Y:S02]  /*0250*/  LOP3.LUT R5, R3, 0xc00, RZ, 0xc0, !PT ;  /* 0x00000c0003057812 */ /* 0x000fe400078ec0ff */
[--C-:B------:R-:W-:Y:S02]  /*0260*/  LOP3.LUT R0, R13, 0x38, R200.reuse, 0xf8, !PT ;  /* 0x000000380d007812 */ /* 0x100fe400078ef8c8 */
[----:B------:R-:W-:Y:S02]  /*0270*/  LOP3.LUT R5, R5, 0x6, R200, 0xf8, !PT ;  /* 0x0000000605057812 */ /* 0x000fe400078ef8c8 */
[----:B------:R-:W-:Y:S02]  /*0280*/  LOP3.LUT R11, R4, 0x1c0, RZ, 0xc0, !PT ;  /* 0x000001c0040b7812 */ /* 0x000fe400078ec0ff */
[----:B------:R-:W-:-:S02]  /*0290*/  LOP3.LUT R192, R5, R0, R9, 0xf6, !PT ;  /* 0x0000000005c07212 */ /* 0x000fc400078ef609 */
[----:B------:R-:W-:Y:S02]  /*02a0*/  LOP3.LUT R5, R0, 0x20, R7, 0x78, !PT ;  /* 0x0000002000057812 */ /* 0x000fe400078e7807 */
[----:B------:R-:W-:Y:S02]  /*02b0*/  LOP3.LUT R0, R4, 0x200, RZ, 0xc0, !PT ;  /* 0x0000020004007812 */ /* 0x000fe400078ec0ff */
[----:B------:R-:W-:Y:S02]  /*02c0*/  LOP3.LUT P1, R187, R195, 0x10, RZ, 0xc0, !PT ;  /* 0x00000010c3bb7812 */ /* 0x000fe4000782c0ff */
[----:B------:R-:W-:Y:S02]  /*02d0*/  LOP3.LUT R2, R11, 0x38, R196, 0xf8, !PT ;  /* 0x000000380b027812 */ /* 0x000fe400078ef8c4 */
[--C-:B------:R-:W-:Y:S02]  /*02e0*/  LOP3.LUT R200, R200, 0x7006, R3.reuse, 0xc8, !PT ;  /* 0x00007006c8c87812 */ /* 0x100fe400078ec803 */
[----:B------:R-:W-:-:S02]  /*02f0*/  LOP3.LUT R189, R0, 0x400, R3, 0xf8, !PT ;  /* 0x0000040000bd7812 */ /* 0x000fc400078ef803 */
        /* <DEDUP_REMOVED lines=12> */
[----:B------:R-:W-:Y:S01]  /*03c0*/  LOP3.LUT R187, R2, R9, R187, 0x1e, !PT ;  /* 0x0000000902bb7212 */ /* 0x000fe200078e1ebb */
[----:B--2---:R-:W-:Y:S01]  /*03d0*/  IMAD.U32 R9, RZ, RZ, UR4 ;  /* 0x00000004ff097e24 */ /* 0x004fe2000f8e00ff */
[----:B------:R-:W-:Y:S01]  /*03e0*/  LOP3.LUT R200, R200, R5, RZ, 0xfc, !PT ;  /* 0x00000005c8c87212 */ /* 0x000fe200078efcff */
[----:B------:R-:W-:Y:S01]  /*03f0*/  UIADD3 UR4, UPT, UPT, UR6, 0xa000, URZ ;  /* 0x0000a00006047890 */ /* 0x000fe2000fffe0ff */
[----:B------:R-:W-:-:S02]  /*0400*/  LOP3.LUT R5, R6, 0x8, R195, 0xf8, !PT ;  /* 0x0000000806057812 */ /* 0x000fc400078ef8c3 */
[----:B------:R-:W-:Y:S02]  /*0410*/  LEA.HI.X R199, R193, R199, RZ, 0x2, P0 ;  /* 0x000000c7c1c77211 */ /* 0x000fe400000f14ff */
[----:B------:R-:W-:Y:S02]  /*0420*/  LOP3.LUT R2, R2, 0x8, R195, 0x78, !PT ;  /* 0x0000000802027812 */ /* 0x000fe400078e78c3 */
[----:B------:R-:W-:Y:S02]  /*0430*/  LOP3.LUT P0, RZ, R195, 0x4, RZ, 0xc0, !PT ;  /* 0x00000004c3ff7812 */ /* 0x000fe4000780c0ff */
[----:B------:R-:W-:Y:S02]  /*0440*/  LOP3.LUT R5, R5, 0x1c0, R4, 0xf8, !PT ;  /* 0x000001c005057812 */ /* 0x000fe400078ef804 */
[----:B------:R-:W-:Y:S02]  /*0450*/  LOP3.LUT R0, R196, 0x1f8, RZ, 0xc0, !PT ;  /* 0x000001f8c4007812 */ /* 0x000fe400078ec0ff */
[----:B------:R-:W-:-:S02]  /*0460*/  LEA R200, R200, UR5, 0x1 ;  /* 0x00000005c8c87c11 */ /* 0x000fc4000f8e08ff */
[----:B------:R-:W-:Y:S02]  /*0470*/  LOP3.LUT R187, R187, 0x200, R4, 0xf8, !PT ;  /* 0x00000200bbbb7812 */ /* 0x000fe400078ef804 */
[----:B------:R-:W-:Y:S01]  /*0480*/  LOP3.LUT R183, R2, 0x7a00, R3, 0xf8, !PT ;  /* 0x00007a0002b77812 */ /* 0x000fe200078ef803 */
[C---:B------:R-:W-:Y:S01]  /*0490*/  VIADD R203, R200.reuse, 0x20 ;  /* 0x00000020c8cb7836 */ /* 0x040fe20000000000 */
[----:B------:R-:W-:Y:S01]  /*04a0*/  LOP3.LUT P1, RZ, R195, 0x2, RZ, 0xc0, !PT ;  /* 0x00000002c3ff7812 */ /* 0x000fe2000782c0ff */
[----:B------:R-:W-:Y:S01]  /*04b0*/  @P2 VIADD R203, R200, 0xffffffe0 ;  /* 0xffffffe0c8cb2836 */ /* 0x000fe20000000000 */
[----:B------:R-:W-:Y:S02]  /*04c0*/  SEL R182, R182, 0xffffffc0, !P0 ;  /* 0xffffffc0b6b67807 */ /* 0x000fe40004000000 */
[----:B------:R-:W-:Y:S01]  /*04d0*/  LEA R189, R189, UR6, 0x1 ;  /* 0x00000006bdbd7c11 */ /* 0x000fe2000f8e08ff */
[----:B------:R-:W-:Y:S01]  /*04e0*/  VIADD R230, R203, 0x10 ;  /* 0x00000010cbe67836 */ /* 0x000fe20000000000 */
[----:B------:R-:W-:Y:S01]  /*04f0*/  LEA R185, R185, UR4, 0x1 ;  /* 0x00000004b9b97c11 */ /* 0x000fe2000f8e08ff */
[----:B------:R-:W-:Y:S01]  /*0500*/  @P0 VIADD R230, R203, 0xfffffff0 ;  /* 0xfffffff0cbe60836 */ /* 0x000fe20000000000 */
[----:B------:R-:W-:Y:S01]  /*0510*/  LOP3.LUT R180, R5, 0x38, R196, 0x78, !PT ;  /* 0x0000003805b47812 */ /* 0x000fe200078e78c4 */
[--C-:B------:R-:W-:Y:S01]  /*0520*/  IMAD.IADD R2, R189, 0x1, R182.reuse ;  /* 0x00000001bd027824 */ /* 0x100fe200078e02b6 */
[----:B------:R-:W-:Y:S01]  /*0530*/  LOP3.LUT R201, R0, 0x38, R195, 0x78, !PT ;  /* 0x0000003800c97812 */ /* 0x000fe200078e78c3 */
[----:B------:R-:W-:Y:S01]  /*0540*/  IMAD.IADD R177, R185, 0x1, R182 ;  /* 0x00000001b9b17824 */ /* 0x000fe200078e02b6 */
[----:B------:R-:W-:-:S02]  /*0550*/  SEL R184, R184, 0xffffffe0, !P1 ;  /* 0xffffffe0b8b87807 */ /* 0x000fc40004800000 */
[----:B------:R-:W-:Y:S02]  /*0560*/  LEA R187, R187, UR6, 0x1 ;  /* 0x00000006bbbb7c11 */ /* 0x000fe4000f8e08ff */
[----:B------:R-:W-:Y:S01]  /*0570*/  LEA R183, R183, UR4, 0x1 ;  /* 0x00000004b7b77c11 */ /* 0x000fe2000f8e08ff */
[--C-:B------:R-:W-:Y:S01]  /*0580*/  IMAD.IADD R178, R185, 0x1, R184.reuse ;  /* 0x00000001b9b27824 */ /* 0x100fe200078e02b8 */
[----:B------:R-:W-:Y:S01]  /*0590*/  LOP3.LUT R180, R180, 0x200, R3, 0xf8, !PT ;  /* 0x00000200b4b47812 */ /* 0x000fe200078ef803 */
[----:B------:R-:W-:Y:S01]  /*05a0*/  IMAD.IADD R3, R189, 0x1, R184 ;  /* 0x00000001bd037824 */ /* 0x000fe200078e02b8 */
[----:B------:R-:W-:Y:S01]  /*05b0*/  LOP3.LUT R201, R201, 0x1e00, R196, 0xf8, !PT ;  /* 0x00001e00c9c97812 */ /* 0x000fe200078ef8c4 */
[--C-:B------:R-:W-:Y:S01]  /*05c0*/  IMAD.IADD R181, R183, 0x1, R182.reuse ;  /* 0x00000001b7b57824 */ /* 0x100fe200078e02b6 */
[--C-:B------:R-:W-:Y:S01]  /*05d0*/  SHF.R.U32.HI R197, RZ, 0x3, R195.reuse ;  /* 0x00000003ffc57819 */ /* 0x100fe200000116c3 */
[----:B------:R-:W-:Y:S01]  /*05e0*/  IMAD.IADD R179, R187, 0x1, R182 ;  /* 0x00000001bbb37824 */ /* 0x000fe200078e02b6 */
[----:B------:R-:W-:Y:S01]  /*05f0*/  SHF.R.U32.HI R195, RZ, 0x5, R195 ;  /* 0x00000005ffc37819 */ /* 0x000fe200000116c3 */
[----:B------:R-:W-:Y:S01]  /*0600*/  IMAD.IADD R0, R184, 0x1, R2 ;  /* 0x00000001b8007824 */ /* 0x000fe200078e0202 */
[----:B------:R-:W-:Y:S01]  /*0610*/  LOP3.LUT R202, R196, 0x38, RZ, 0xc0, !PT ;  /* 0x00000038c4ca7812 */ /* 0x000fe200078ec0ff */
[----:B------:R-:W-:Y:S01]  /*0620*/  IMAD.IADD R176, R184, 0x1, R177 ;  /* 0x00000001b8b07824 */ /* 0x000fe200078e02b1 */
[----:B------:R-:W-:-:S02]  /*0630*/  LEA R201, R201, UR6, 0x1 ;  /* 0x00000006c9c97c11 */ /* 0x000fc4000f8e08ff */
[----:B----4-:R-:W-:-:S07]  /*0640*/  LEA R180, R180, UR5, 0x1 ;  /* 0x00000005b4b47c11 */ /* 0x010fce000f8e08ff */
.L_x_543:
[----:B------:R-:W1:Y:S01]  /*0650*/  LDCU.64 UR4, c[0x0][0x478] ;  /* 0x00008f00ff0477ac */ /* 0x000e620008000a00 */
[----:B--2---:R-:W2:Y:S01]  /*0660*/  LDC.64 R4, c[0x0][0x460] ;  /* 0x00011800ff047b82 */ /* 0x004ea20000000a00 */
[----:B------:R-:W-:Y:S01]  /*0670*/  ISETP.NE.U32.AND P5, PT, RZ, UR8, PT ;  /* 0x00000008ff007c0c */ /* 0x000fe2000bfa5070 */
[----:B------:R-:W-:Y:S02]  /*0680*/  IMAD.SHL.U32 R13, R193, 0x4, RZ ;  /* 0x00000004c10d7824 */ /* 0x000fe400078e00ff */
[----:B------:R-:W-:Y:S01]  /*0690*/  IMAD.MOV.U32 R228, RZ, RZ, RZ ;  /* 0x000000ffffe47224 */ /* 0x000fe200078e00ff */
[----:B------:R-:W-:-:S03]  /*06a0*/  ISETP.NE.AND.EX P5, PT, RZ, UR9, PT, P5 ;  /* 0x00000009ff007c0c */ /* 0x000fc6000bfa5350 */
[----:B------:R-:W3:Y:S08]  /*06b0*/  LDC.U8 R8, c[0x0][0x532] ;  /* 0x00014c80ff087b82 */ /* 0x000ef00000000000 */
[----:B----4-:R-:W4:Y:S01]  /*06c0*/  LDC.64 R6, c[0x0][0x468] ;  /* 0x00011a00ff067b82 */ /* 0x010f220000000a00 */
[----:B-1----:R-:W-:Y:S02]  /*06d0*/  ISETP.NE.U32.AND P4, PT, RZ, UR4, PT ;  /* 0x00000004ff007c0c */ /* 0x002fe4000bf85070 */
[----:B------:R-:W-:-:S02]  /*06e0*/  @P5 IADD3 R16, P2, PT, R13, UR8, RZ ;  /* 0x000000080d105c10 */ /* 0x000fc4000ff5e0ff */
[----:B------:R-:W-:Y:S02]  /*06f0*/  ISETP.NE.AND.EX P4, PT, RZ, UR5, PT, P4 ;  /* 0x00000005ff007c0c */ /* 0x000fe4000bf85340 */
[C---:B--2---:R-:W-:Y:S02]  /*0700*/  ISETP.NE.U32.AND P0, PT, R4.reuse, RZ, PT ;  /* 0x000000ff0400720c */ /* 0x044fe40003f05070 */
[----:B------:R-:W-:Y:S02]  /*0710*/  ISETP.NE.U32.AND P3, PT, R4, RZ, PT ;  /* 0x000000ff0400720c */ /* 0x000fe40003f65070 */
[----:B------:R-:W-:Y:S02]  /*0720*/  SHF.R.U32.HI R4, RZ, 0x1e, R193 ;  /* 0x0000001eff047819 */ /* 0x000fe400000116c1 */
[C---:B------:R-:W-:Y:S02]  /*0730*/  ISETP.NE.AND.EX P0, PT, R5.reuse, RZ, PT, P0 ;  /* 0x000000ff0500720c */ /* 0x040fe40003f05300 */
[----:B------:R-:W-:-:S03]  /*0740*/  ISETP.NE.AND.EX P3, PT, R5, RZ, PT, P3 ;  /* 0x000000ff0500720c */ /* 0x000fc60003f65330 */
[----:B------:R-:W-:Y:S01]  /*0750*/  @P4 IADD3 R14, P1, PT, R13, UR4, RZ ;  /* 0x000000040d0e4c10 */ /* 0x000fe2000ff3e0ff */
[----:B------:R-:W-:Y:S01]  /*0760*/  IMAD.MOV.U32 R11, RZ, RZ, -0x1 ;  /* 0xffffffffff0b7424 */ /* 0x000fe200078e00ff */
[C---:B------:R-:W-:Y:S01]  /*0770*/  @P5 IADD3.X R17, PT, PT, R4.reuse, UR9, RZ, P2, !PT ;  /* 0x0000000904115c10 */ /* 0x040fe200097fe4ff */
[----:B------:R-:W-:Y:S01]  /*0780*/  IMAD.MOV.U32 R231, RZ, RZ, -0x1 ;  /* 0xffffffffffe77424 */ /* 0x000fe200078e00ff */
[----:B------:R-:W-:Y:S01]  /*0790*/  @P4 IADD3.X R15, PT, PT, R4, UR5, RZ, P1, !PT ;  /* 0x00000005040f4c10 */ /* 0x000fe20008ffe4ff */
[----:B------:R-:W1:Y:S02]  /*07a0*/  @!P4 LDC R10, c[0x0][0x43c] ;  /* 0x00010f00ff0acb82 */ /* 0x000e640000000800 */
[----:B------:R-:W2:Y:S01]  /*07b0*/  @P5 LDG.E R228, desc[UR20][R16.64] ;  /* 0x0000001410e45981 */ /* 0x000ea2000c1e1900 */
[----:B---3--:R-:W-:-:S03]  /*07c0*/  ISETP.NE.AND P5, PT, R8, RZ, PT ;  /* 0x000000ff0800720c */ /* 0x008fc60003fa5270 */
[----:B------:R-:W2:Y:S04]  /*07d0*/  @P4 LDG.E R229, desc[UR20][R14.64] ;  /* 0x000000140ee54981 */ /* 0x000ea8000c1e1900 */
[----:B-----5:R3:W5:Y:S04]  /*07e0*/  @P0 LDG.E R11, desc[UR20][R198.64] ;  /* 0x00000014c60b0981 */ /* 0x020768000c1e1900 */
[----:B------:R3:W5:Y:S01]  /*07f0*/  @P3 LDG.E R8, desc[UR20][R198.64+0x4] ;  /* 0x00000414c6083981 */ /* 0x000762000c1e1900 */
[----:B----4-:R-:W-:Y:S02]  /*0800*/  IADD3 R12, P1, PT, R13, R6, RZ ;  /* 0x000000060d0c7210 */ /* 0x010fe40007f3e0ff */
[----:B------:R-:W-:-:S03]  /*0810*/  ISETP.EQ.U32.AND P2, PT, R6, RZ, PT ;  /* 0x000000ff0600720c */ /* 0x000fc60003f42070 */
[----:B------:R-:W-:Y:S01]  /*0820*/  IMAD.X R13, R4, 0x1, R7, P1 ;  /* 0x00000001040d7824 */ /* 0x000fe200008e0607 */
[----:B------:R-:W-:Y:S01]  /*0830*/  ISETP.EQ.OR.EX P2, PT, R7, RZ, !P5, P2 ;  /* 0x000000ff0700720c */ /* 0x000fe20006f42720 */
[----:B------:R-:W4:Y:S08]  /*0840*/  @!P4 LDC.64 R4, c[0x0][0x488] ;  /* 0x00012200ff04cb82 */ /* 0x000f300000000a00 */
[----:B------:R-:W1:Y:S04]  /*0850*/  @!P3 LDC R220, c[0x0][0x434] ;  /* 0x00010d00ffdcbb82 */ /* 0x000e680000000800 */
[----:B------:R3:W5:Y:S01]  /*0860*/  @!P2 LDG.E R231, desc[UR20][R12.64] ;  /* 0x000000140ce7a981 */ /* 0x000762000c1e1900 */
[----:B------:R-:W-:Y:S01]  /*0870*/  ISETP.NE.U32.AND P2, PT, R6, RZ, PT ;  /* 0x000000ff0600720c */ /* 0x000fe20003f45070 */
[----:B------:R-:W-:-:S03]  /*0880*/  USHF.L.U32 UR23, UR19, 0x7, URZ ;  /* 0x0000000713177899 */ /* 0x000fc600080006ff */
        /* <DEDUP_REMOVED lines=9> */
.L_x_464:
        /* <DEDUP_REMOVED lines=14> */
[----:B-1----:R-:W-:Y:S01]  /*0a00*/  @!P3 IMAD R13, R193, R7, R17 ;  /* 0x00000007c10db224 */ /* 0x002fe200078e0211 */
[----:B------:R-:W-:Y:S01]  /*0a10*/  IADD3 R17, PT, PT, R226, -0x40, RZ ;  /* 0xffffffc0e2117810 */ /* 0x000fe20007ffe0ff */
[----:B---3--:R-:W-:-:S03]  /*0a20*/  @P3 IMAD.WIDE.U32 R6, R11, R4, RZ ;  /* 0x000000040b063225 */ /* 0x008fc600078e00ff */
[----:B------:R-:W-:Y:S01]  /*0a30*/  SHF.R.S32.HI R19, RZ, 0x1f, R17 ;  /* 0x0000001fff137819 */ /* 0x000fe20000011411 */
[----:B------:R-:W-:Y:S02]  /*0a40*/  @P3 IMAD R13, R11, R5, R7 ;  /* 0x000000050b0d3224 */ /* 0x000fe400078e0207 */
[----:B------:R-:W-:Y:S01]  /*0a50*/  @P3 IMAD.MOV.U32 R16, RZ, RZ, R6 ;  /* 0x000000ffff103224 */ /* 0x000fe200078e0006 */
[----:B------:R-:W-:Y:S06]  /*0a60*/  @P5 BRA `(.L_x_466) ;  /* 0x00000000002c5947 */ /* 0x000fec0003800000 */
[----:B------:R-:W1:Y:S01]  /*0a70*/  LDCU.64 UR14, c[0x0][0x3b8] ;  /* 0x00007700ff0e77ac */ /* 0x000e620008000a00 */
[----:B------:R-:W-:Y:S01]  /*0a80*/  SHF.R.S32.HI R5, RZ, 0x1f, R228 ;  /* 0x0000001fff057819 */ /* 0x000fe200000114e4 */
[----:B------:R-:W2:Y:S04]  /*0a90*/  LDCU.64 UR4, c[0x0][0x3a0] ;  /* 0x00007400ff0477ac */ /* 0x000ea80008000a00 */
[----:B-1----:R-:W-:Y:S02]  /*0aa0*/  IMAD R5, R5, UR14, RZ ;  /* 0x0000000e05057c24 */ /* 0x002fe4000f8e02ff */
[----:B------:R-:W-:-:S04]  /*0ab0*/  IMAD.WIDE.U32 R6, R228, UR14, RZ ;  /* 0x0000000ee4067c25 */ /* 0x000fc8000f8e00ff */
[----:B------:R-:W-:-:S05]  /*0ac0*/  IMAD R4, R228, UR15, R5 ;  /* 0x0000000fe4047c24 */ /* 0x000fca000f8e0205 */
[----:B------:R-:W-:-:S03]  /*0ad0*/  IADD3 R7, PT, PT, R7, R4, RZ ;  /* 0x0000000407077210 */ /* 0x000fc60007ffe0ff */
[----:B--2---:R-:W-:-:S04]  /*0ae0*/  IMAD.WIDE.U32 R4, R193, UR4, R6 ;  /* 0x00000004c1047c25 */ /* 0x004fc8000f8e0006 */
[----:B------:R-:W-:Y:S01]  /*0af0*/  IMAD R10, R193, UR5, R5 ;  /* 0x00000005c10a7c24 */ /* 0x000fe2000f8e0205 */
[----:B------:R-:W-:Y:S01]  /*0b00*/  MOV R12, R4 ;  /* 0x00000004000c7202 */ /* 0x000fe20000000f00 */
[----:B------:R-:W-:Y:S06]  /*0b10*/  BRA `(.L_x_467) ;  /* 0x0000000000187947 */ /* 0x000fec0003800000 */
.L_x_466:
[----:B------:R-:W1:Y:S01]  /*0b20*/  LDCU.64 UR14, c[0x0][0x3b8] ;  /* 0x00007700ff0e77ac */ /* 0x000e620008000a00 */
[----:B------:R-:W-:-:S05]  /*0b30*/  IADD3 R4, PT, PT, R228, R231, RZ ;  /* 0x000000e7e4047210 */ /* 0x000fca0007ffe0ff */
[C---:B-1----:R-:W-:Y:S02]  /*0b40*/  IMAD R10, R4.reuse, UR15, RZ ;  /* 0x0000000f040a7c24 */ /* 0x042fe4000f8e02ff */
[----:B------:R-:W-:-:S05]  /*0b50*/  IMAD.WIDE.U32 R4, R4, UR14, RZ ;  /* 0x0000000e04047c25 */ /* 0x000fca000f8e00ff */
[----:B------:R-:W-:Y:S02]  /*0b60*/  IADD3 R10, PT, PT, R5, R10, RZ ;  /* 0x0000000a050a7210 */ /* 0x000fe40007ffe0ff */
[----:B------:R-:W-:-:S07]  /*0b70*/  MOV R12, R4 ;  /* 0x00000004000c7202 */ /* 0x000fce0000000f00 */
.L_x_467:
        /* <DEDUP_REMOVED lines=37> */
[----:B------:R-:W-:Y:S06]  /*0dd0*/  BRA `(.L_x_469) ;  /* 0x0000000000147947 */ /* 0x000fec0003800000 */
.L_x_468:
[----:B------:R-:W1:Y:S01]  /*0de0*/  LDCU.64 UR12, c[0x0][0x3c0] ;  /* 0x00007800ff0c77ac */ /* 0x000e620008000a00 */
[----:B------:R-:W-:-:S05]  /*0df0*/  IADD3 R4, PT, PT, R228, R231, RZ ;  /* 0x000000e7e4047210 */ /* 0x000fca0007ffe0ff */
[C---:B-1----:R-:W-:Y:S02]  /*0e00*/  IMAD R20, R4.reuse, UR13, RZ ;  /* 0x0000000d04147c24 */ /* 0x042fe4000f8e02ff */
[----:B------:R-:W-:-:S05]  /*0e10*/  IMAD.WIDE.U32 R22, R4, UR12, RZ ;  /* 0x0000000c04167c25 */ /* 0x000fca000f8e00ff */
[----:B------:R-:W-:-:S07]  /*0e20*/  IADD3 R20, PT, PT, R23, R20, RZ ;  /* 0x0000001417147210 */ /* 0x000fce0007ffe0ff */
.L_x_469:
[----:B------:R-:W1:Y:S01]  /*0e30*/  @!P3 LDC.64 R6, c[0x0][0x588] ;  /* 0x00016200ff06bb82 */ /* 0x000e620000000a00 */
[----:B------:R-:W2:Y:S01]  /*0e40*/  LDCU UR24, c[0x0][0x3e0] ;  /* 0x00007c00ff1877ac */ /* 0x000ea20008000800 */
[----:B------:R-:W2:Y:S06]  /*0e50*/  LDCU UR27, c[0x0][0x44c] ;  /* 0x00008980ff1b77ac */ /* 0x000eac0008000800 */
[----:B------:R-:W3:Y:S01]  /*0e60*/  @P3 LDC.64 R4, c[0x0][0x590] ;  /* 0x00016400ff043b82 */ /* 0x000ee20000000a00 */
[----:B--2---:R-:W-:Y:S01]  /*0e70*/  UIMAD.WIDE UR6, UR24, UR27, URZ ;  /* 0x0000001b180672a5 */ /* 0x004fe2000f8e02ff */
[----:B-1----:R-:W-:-:S04]  /*0e80*/  @!P3 IMAD.WIDE.U32 R34, R193, R6, RZ ;  /* 0x00000006c122b225 */ /* 0x002fc800078e00ff */
[----:B------:R-:W-:Y:S02]  /*0e90*/  @!P3 IMAD R7, R193, R7, R35 ;  /* 0x00000007c107b224 */ /* 0x000fe400078e0223 */
[----:B---3--:R-:W-:-:S04]  /*0ea0*/  @P3 IMAD.WIDE.U32 R14, R11, R4, RZ ;  /* 0x000000040b0e3225 */ /* 0x008fc800078e00ff */
        /* <DEDUP_REMOVED lines=10> */
[----:B------:R-:W-:-:S04]  /*0f50*/  IMAD R4, R4, UR24, RZ ;  /* 0x0000001804047c24 */ /* 0x000fc8000f8e02ff */
[----:B------:R-:W-:Y:S01]  /*0f60*/  IMAD R4, R24, UR4, R4 ;  /* 0x0000000418047c24 */ /* 0x000fe2000f8e0204 */
[----:B------:R-:W-:-:S04]  /*0f70*/  USHF.R.S32.HI UR4, URZ, 0x1f, UR27 ;  /* 0x0000001fff047899 */ /* 0x000fc8000801141b */
[----:B------:R-:W-:-:S05]  /*0f80*/  IADD3 R4, PT, PT, R15, R4, RZ ;  /* 0x000000040f047210 */ /* 0x000fca0007ffe0ff */
[----:B------:R-:W-:Y:S02]  /*0f90*/  IMAD R23, R4, UR27, RZ ;  /* 0x0000001b04177c24 */ /* 0x000fe4000f8e02ff */
[----:B------:R-:W-:-:S04]  /*0fa0*/  IMAD.WIDE.U32 R4, R14, UR27, RZ ;  /* 0x0000001b0e047c25 */ /* 0x000fc8000f8e00ff */
[----:B------:R-:W-:Y:S01]  /*0fb0*/  IMAD R23, R14, UR4, R23 ;  /* 0x000000040e177c24 */ /* 0x000fe2000f8e0217 */
[----:B------:R-:W-:-:S04]  /*0fc0*/  MOV R18, R4 ;  /* 0x0000000400127202 */ /* 0x000fc80000000f00 */
[----:B------:R-:W-:Y:S01]  /*0fd0*/  IADD3 R23, PT, PT, R5, R23, RZ ;  /* 0x0000001705177210 */ /* 0x000fe20007ffe0ff */
[----:B------:R-:W-:Y:S06]  /*0fe0*/  BRA `(.L_x_471) ;  /* 0x0000000000107947 */ /* 0x000fec0003800000 */
.L_x_470:
[C---:B------:R-:W-:Y:S02]  /*0ff0*/  IMAD R23, R11.reuse, UR7, RZ ;  /* 0x000000070b177c24 */ /* 0x040fe4000f8e02ff */
[----:B------:R-:W-:-:S05]  /*1000*/  IMAD.WIDE.U32 R4, R11, UR6, RZ ;  /* 0x000000060b047c25 */ /* 0x000fca000f8e00ff */
[----:B------:R-:W-:Y:S02]  /*1010*/  IADD3 R23, PT, PT, R5, R23, RZ ;  /* 0x0000001705177210 */ /* 0x000fe40007ffe0ff */
[----:B------:R-:W-:-:S07]  /*1020*/  MOV R18, R4 ;  /* 0x0000000400127202 */ /* 0x000fce0000000f00 */
.L_x_471:
        /* <DEDUP_REMOVED lines=20> */
.L_x_472:
[----:B------:R-:W1:Y:S01]  /*1170*/  LDC R14, c[0x0][0x434] ;  /* 0x00010d00ff0e7b82 */ /* 0x000e620000000800 */
[----:B------:R-:W-:-:S04]  /*1180*/  IMAD R5, R193, UR24, R188 ;  /* 0x00000018c1057c24 */ /* 0x000fc8000f8e02bc */
[----:B-1----:R-:W-:-:S03]  /*1190*/  IMAD R14, R5, R14, RZ ;  /* 0x0000000e050e7224 */ /* 0x002fc600078e02ff */
.L_x_473:
        /* <DEDUP_REMOVED lines=11> */
.L_x_474:
[----:B------:R-:W1:Y:S01]  /*1250*/  LDC R30, c[0x0][0x444] ;  /* 0x00011100ff1e7b82 */ /* 0x000e620000000800 */
[----:B------:R-:W-:-:S04]  /*1260*/  IMAD R5, R193, UR24, R188 ;  /* 0x00000018c1057c24 */ /* 0x000fc8000f8e02bc */
[----:B-1----:R-:W-:-:S07]  /*1270*/  IMAD R30, R5, R30, RZ ;  /* 0x0000001e051e7224 */ /* 0x002fce00078e02ff */
.L_x_475:
[----:B------:R-:W1:Y:S01]  /*1280*/  LDC.64 R4, c[0x0][0x3b0] ;  /* 0x0000ec00ff047b82 */ /* 0x000e620000000a00 */
[----:B------:R-:W2:Y:S01]  /*1290*/  LDCU.128 UR4, c[0x0][0x590] ;  /* 0x0000b200ff0477ac */ /* 0x000ea20008000c00 */
[----:B------:R-:W3:Y:S01]  /*12a0*/  S2R R11, SR_TID.X ;  /* 0x00000000000b7919 */ /* 0x000ee20000002100 */
[----:B------:R-:W-:Y:S01]  /*12b0*/  IADD3 R34, P0, PT, R202, R34, RZ ;  /* 0x00000022ca227210 */ /* 0x000fe20007f1e0ff */
[----:B------:R-:W-:Y:S01]  /*12c0*/  BSSY.RECONVERGENT B1, `(.L_x_465) ;  /* 0x000070b000017945 */ /* 0x000fe20003800200 */
[----:B------:R-:W4:Y:S01]  /*12d0*/  LDCU.64 UR10, c[0x0][0x3c8] ;  /* 0x00007900ff0a77ac */ /* 0x000f220008000a00 */
[----:B------:R-:W-:Y:S02]  /*12e0*/  ISETP.NE.AND P4, PT, RZ, UR16, PT ;  /* 0x00000010ff007c0c */ /* 0x000fe4000bf85270 */
[----:B------:R-:W-:Y:S01]  /*12f0*/  IMAD.X R35, RZ, RZ, R7, P0 ;  /* 0x000000ffff237224 */ /* 0x000fe200000e0607 */
[----:B------:R-:W-:Y:S01]  /*1300*/  IADD3 R15, P1, P0, R26, R18, R24 ;  /* 0x000000121a0f7210 */ /* 0x000fe2000783e018 */
[----:B------:R-:W5:Y:S01]  /*1310*/  LDC.64 R6, c[0x0][0x5f8] ;  /* 0x00017e00ff067b82 */ /* 0x000f620000000a00 */
[----:B------:R-:W-:Y:S01]  /*1320*/  IMAD.MOV.U32 R18, RZ, RZ, R202 ;  /* 0x000000ffff127224 */ /* 0x000fe200078e00ca */
[----:B------:R-:W-:Y:S01]  /*1330*/  SHF.R.S32.HI R24, RZ, 0x1f, R24 ;  /* 0x0000001fff187819 */ /* 0x000fe20000011418 */
[----:B------:R-:W-:Y:S01]  /*1340*/  UIMAD UR27, UR24, UR27, URZ ;  /* 0x0000001b181b72a4 */ /* 0x000fe2000f8e02ff */
[----:B------:R-:W4:Y:S02]  /*1350*/  LDCU.64 UR16, c[0x0][0x380] ;  /* 0x00007000ff1077ac */ /* 0x000f240008000a00 */
[----:B------:R-:W-:Y:S01]  /*1360*/  IADD3.X R28, PT, PT, R28, R23, R24, P1, P0 ;  /* 0x000000171c1c7210 */ /* 0x000fe20000fe0418 */
[----:B------:R-:W-:Y:S01]  /*1370*/  VIADD R23, R197, 0x60 ;  /* 0x00000060c5177836 */ /* 0x000fe20000000000 */
[----:B------:R-:W4:Y:S01]  /*1380*/  LDC R24, c[0x0][0x508] ;  /* 0x00014200ff187b82 */ /* 0x000f220000000800 */
[----:B--2---:R-:W-:Y:S01]  /*1390*/  IMAD R32, R19, UR4, RZ ;  /* 0x0000000413207c24 */ /* 0x004fe2000f8e02ff */
[----:B------:R-:W-:-:S02]  /*13a0*/  USHF.L.U32 UR29, UR27, 0x6, URZ ;  /* 0x000000061b1d7899 */ /* 0x000fc400080006ff */
[----:B------:R-:W-:Y:S01]  /*13b0*/  USHF.L.U64.HI UR28, UR4, 0x5, UR5 ;  /* 0x00000005041c7899 */ /* 0x000fe20008010205 */
[----:B------:R-:W-:Y:S02]  /*13c0*/  IMAD R25, R17, UR5, R32 ;  /* 0x0000000511197c24 */ /* 0x000fe4000f8e0220 */
[----:B-1----:R-:W-:Y:S01]  /*13d0*/  IMAD R26, R19, R4, RZ ;  /* 0x00000004131a7224 */ /* 0x002fe200078e02ff */
[----:B------:R-:W1:Y:S01]  /*13e0*/  LDC.64 R236, c[0x0][0x420] ;  /* 0x00010800ffec7b82 */ /* 0x000e620000000a00 */
[----:B------:R-:W-:Y:S02]  /*13f0*/  IMAD.MOV.U32 R19, RZ, RZ, RZ ;  /* 0x000000ffff137224 */ /* 0x000fe400078e00ff */
[----:B------:R-:W-:-:S04]  /*1400*/  IMAD.WIDE.U32 R32, R17, UR4, R34 ;  /* 0x0000000411207c25 */ /* 0x000fc8000f8e0022 */
[----:B------:R-:W-:Y:S01]  /*1410*/  IMAD.WIDE.U32 R34, R17, R4, R18 ;  /* 0x0000000411227225 */ /* 0x000fe200078e0012 */
[----:B---3--:R-:W-:-:S03]  /*1420*/  LOP3.LUT R232, R11, 0x1f, RZ, 0xc0, !PT ;  /* 0x0000001f0be87812 */ /* 0x008fc600078ec0ff */
[----:B------:R-:W-:Y:S01]  /*1430*/  IMAD.IADD R33, R33, 0x1, R25 ;  /* 0x0000000121217824 */ /* 0x000fe200078e0219 */
[----:B------:R-:W-:Y:S01]  /*1440*/  IADD3 R16, P2, PT, R16, R34, RZ ;  /* 0x0000002210107210 */ /* 0x000fe20007f5e0ff */
[----:B------:R-:W-:Y:S01]  /*1450*/  IMAD R26, R17, R5, R26 ;  /* 0x00000005111a7224 */ /* 0x000fe200078e021a */
[----:B------:R-:W-:Y:S01]  /*1460*/  IADD3 R25, PT, PT, R197, 0x40, RZ ;  /* 0x00000040c5197810 */ /* 0x000fe20007ffe0ff */
[----:B------:R-:W-:-:S03]  /*1470*/  IMAD.WIDE.U32 R32, R188, UR6, R32 ;  /* 0x00000006bc207c25 */ /* 0x000fc6000f8e0020 */
[----:B------:R-:W-:Y:S01]  /*1480*/  IADD3.X R17, PT, PT, R13, R35, R26, P2, !PT ;  /* 0x000000230d117210 */ /* 0x000fe200017fe41a */
[----:B-----5:R-:W-:Y:S01]  /*1490*/  IMAD.WIDE.U32 R36, R6, UR18, RZ ;  /* 0x0000001206247c25 */ /* 0x020fe2000f8e00ff */
[----:B------:R-:W-:-:S03]  /*14a0*/  MOV R34, R32 ;  /* 0x0000002000227202 */ /* 0x000fc60000000f00 */
[----:B------:R-:W-:Y:S01]  /*14b0*/  IMAD R35, R188, UR7, R33 ;  /* 0x00000007bc237c24 */ /* 0x000fe2000f8e0221 */
[----:B------:R-:W-:Y:S01]  /*14c0*/  SEL R13, R36, RZ, P4 ;  /* 0x000000ff240d7207 */ /* 0x000fe20002000000 */
[----:B------:R-:W2:Y:S01]  /*14d0*/  LDC.64 R32, c[0x0][0x5e8] ;  /* 0x00017a00ff207b82 */ /* 0x000ea20000000a00 */
[----:B------:R-:W-:Y:S01]  /*14e0*/  IMAD R6, R195, UR27, R232 ;  /* 0x0000001bc3067c24 */ /* 0x000fe2000f8e02e8 */
[----:B------:R-:W3:Y:S01]  /*14f0*/  LDCU.64 UR6, c[0x0][0x550] ;  /* 0x0000aa00ff0677ac */ /* 0x000ee20008000a00 */
[----:B------:R-:W-:Y:S02]  /*1500*/  IMAD R7, R7, UR18, R37 ;  /* 0x0000001207077c24 */ /* 0x000fe4000f8e0225 */
[----:B----4-:R-:W-:Y:S01]  /*1510*/  IMAD.WIDE.U32 R26, R188, UR10, R16 ;  /* 0x0000000abc1a7c25 */ /* 0x010fe2000f8e0010 */
[----:B------:R-:W-:Y:S02]  /*1520*/  IADD3 R16, P1, P0, R6, R15, R13 ;  /* 0x0000000f06107210 */ /* 0x000fe4000783e00d */
[----:B------:R-:W-:Y:S01]  /*1530*/  SHF.R.S32.HI R6, RZ, 0x1f, R6 ;  /* 0x0000001fff067819 */ /* 0x000fe20000011406 */
[----:B------:R-:W-:Y:S01]  /*1540*/  IMAD R15, R21, 0x40, R30 ;  /* 0x00000040150f7824 */ /* 0x000fe200078e021e */
[----:B------:R-:W-:Y:S01]  /*1550*/  SEL R7, R7, RZ, P4 ;  /* 0x000000ff07077207 */ /* 0x000fe20002000000 */
[----:B------:R-:W-:Y:S01]  /*1560*/  IMAD R27, R188, UR11, R27 ;  /* 0x0000000bbc1b7c24 */ /* 0x000fe2000f8e021b */
[----:B------:R-:W4:Y:S01]  /*1570*/  LDCU.64 UR10, c[0x0][0x570] ;  /* 0x0000ae00ff0a77ac */ /* 0x000f220008000a00 */
[----:B------:R-:W-:Y:S01]  /*1580*/  IMAD.WIDE.U32 R34, R197, UR4, R34 ;  /* 0x00000004c5227c25 */ /* 0x000fe2000f8e0022 */
[----:B------:R-:W-:-:S02]  /*1590*/  IADD3.X R28, PT, PT, R6, R28, R7, P1, P0 ;  /* 0x0000001c061c7210 */ /* 0x000fc40000fe0407 */
[----:B------:R-:W-:Y:S01]  /*15a0*/  IADD3 R16, P0, PT, R16, UR29, RZ ;  /* 0x0000001d10107c10 */ /* 0x000fe2000ff1e0ff */
[----:B------:R-:W-:Y:S02]  /*15b0*/  VIADD R6, R220, UR23 ;  /* 0x00000017dc067c36 */ /* 0x000fe40008000000 */
[----:B------:R-:W-:Y:S01]  /*15c0*/  IMAD.U32 R7, RZ, RZ, UR29 ;  /* 0x0000001dff077e24 */ /* 0x000fe2000f8e00ff */
[----:B---3--:R-:W-:Y:S01]  /*15d0*/  LEA R214, P2, R34, UR6, 0x1 ;  /* 0x0000000622d67c11 */ /* 0x008fe2000f8408ff */
[----:B------:R-:W-:Y:S01]  /*15e0*/  IMAD.WIDE.U32 R26, R197, R4, R26 ;  /* 0x00000004c51a7225 */ /* 0x000fe200078e001a */
[----:B------:R-:W-:Y:S01]  /*15f0*/  IADD3 R24, PT, PT, R6, -R24, -R229 ;  /* 0x8000001806187210 */ /* 0x000fe20007ffe8e5 */
[----:B------:R-:W-:Y:S01]  /*1600*/  USHF.L.U32 UR6, UR4, 0x5, URZ ;  /* 0x0000000504067899 */ /* 0x000fe200080006ff */
[----:B------:R-:W-:Y:S01]  /*1610*/  LEA.HI.X.SX32 R7, R7, R28, 0x1, P0 ;  /* 0x0000001c07077211 */ /* 0x000fe200000f0eff */
[----:B--2---:R-:W-:Y:S01]  /*1620*/  IMAD.WIDE R208, R15, 0x4, R32 ;  /* 0x000000040fd07825 */ /* 0x004fe200078e0220 */
[----:B------:R-:W-:-:S02]  /*1630*/  SHF.R.S32.HI R13, RZ, 0x1f, R24 ;  /* 0x0000001fff0d7819 */ /* 0x000fc40000011418 */
[----:B------:R-:W-:Y:S01]  /*1640*/  LEA R15, R21, R14, 0x6 ;  /* 0x0000000e150f7211 */ /* 0x000fe200078e30ff */
[----:B------:R-:W-:Y:S01]  /*1650*/  IMAD.MOV.U32 R210, RZ, RZ, R208 ;  /* 0x000000ffffd27224 */ /* 0x000fe200078e00d0 */
[----:B------:R-:W-:Y:S01]  /*1660*/  LEA.HI R13, R13, R24, RZ, 0x6 ;  /* 0x000000180d0d7211 */ /* 0x000fe200078f30ff */
[C---:B------:R-:W-:Y:S01]  /*1670*/  IMAD R215, R197.reuse, UR5, R35 ;  /* 0x00000005c5d77c24 */ /* 0x040fe2000f8e0223 */
[----:B----4-:R-:W-:Y:S01]  /*1680*/  LEA R234, P0, R16, UR10, 0x2 ;  /* 0x0000000a10ea7c11 */ /* 0x010fe2000f8010ff */
[----:B------:R-:W-:Y:S01]  /*1690*/  IMAD R213, R197, R5, R27 ;  /* 0x00000005c5d57224 */ /* 0x000fe200078e021b */
[----:B------:R-:W-:Y:S01]  /*16a0*/  SHF.R.S32.HI R208, RZ, 0x6, R13 ;  /* 0x00000006ffd07819 */ /* 0x000fe2000001140d */
[----:B-1----:R-:W-:Y:S01]  /*16b0*/  IMAD.WIDE R236, R15, 0x4, R236 ;  /* 0x000000040fec7825 */ /* 0x002fe200078e02ec */
[----:B------:R-:W-:Y:S02]  /*16c0*/  LEA R212, P1, R26, UR16, 0x1 ;  /* 0x000000101ad47c11 */ /* 0x000fe4000f8208ff */
[----:B------:R-:W-:-:S02]  /*16d0*/  VIMNMX R208, PT, PT, RZ, R208, !PT ;  /* 0x000000d0ffd07248 */ /* 0x000fc40007fe0100 */
[----:B------:R-:W-:Y:S02]  /*16e0*/  LEA.HI.X R215, R34, UR7, R215, 0x1, P2 ;  /* 0x0000000722d77c11 */ /* 0x000fe400090f0cd7 */
[----:B------:R-:W-:Y:S02]  /*16f0*/  ISETP.GT.AND P3, PT, R227, R208, PT ;  /* 0x000000d0e300720c */ /* 0x000fe40003f64270 */
[----:B------:R-:W-:Y:S02]  /*1700*/  LEA.HI.X R235, R16, UR11, R7, 0x2, P0 ;  /* 0x0000000b10eb7c11 */ /* 0x000fe400080f1407 */
[----:B------:R-:W-:Y:S01]  /*1710*/  LEA.HI.X R213, R26, UR17, R213, 0x1, P1 ;  /* 0x000000111ad57c11 */ /* 0x000fe200088f0cd5 */
[C---:B------:R-:W-:Y:S01]  /*1720*/  VIADD R26, R197.reuse, 0x20 ;  /* 0x00000020c51a7836 */ /* 0x040fe20000000000 */
[C---:B------:R-:W-:Y:S02]  /*1730*/  IADD3 R13, P2, PT, R197.reuse, 0x40, RZ ;  /* 0x00000040c50d7810 */ /* 0x040fe40007f5e0ff */
[----:B------:R-:W-:-:S02]  /*1740*/  IADD3 R17, P0, PT, R197, 0x20, RZ ;  /* 0x00000020c5117810 */ /* 0x000fc40007f1e0ff */
[----:B------:R-:W-:Y:S01]  /*1750*/  IADD3 R15, P1, PT, R197, 0x60, RZ ;  /* 0x00000060c50f7810 */ /* 0x000fe20007f3e0ff */
[----:B------:R-:W-:Y:S01]  /*1760*/  IMAD.X R7, RZ, RZ, RZ, P2 ;  /* 0x000000ffff077224 */ /* 0x000fe200010e06ff */
[C---:B------:R-:W-:Y:S01]  /*1770*/  SHF.L.U64.HI R24, R4.reuse, 0x5, R5 ;  /* 0x0000000504187819 */ /* 0x040fe20000010205 */
[----:B------:R-:W-:Y:S01]  /*1780*/  IMAD.SHL.U32 R5, R4, 0x20, RZ ;  /* 0x0000002004057824 */ /* 0x000fe200078e00ff */
[----:B------:R-:W-:Y:S01]  /*1790*/  IADD3.X R14, PT, PT, RZ, RZ, RZ, P1, !PT ;  /* 0x000000ffff0e7210 */ /* 0x000fe20000ffe4ff */
[----:B------:R-:W-:Y:S01]  /*17a0*/  IMAD.X R16, RZ, RZ, RZ, P0 ;  /* 0x000000ffff107224 */ /* 0x000fe200000e06ff */
[----:B------:R-:W-:Y:S07]  /*17b0*/  @P3 BRA `(.L_x_476) ;  /* 0x00000008004c3947 */ /* 0x000fee0003800000 */
[----:B------:R-:W-:Y:S05]  /*17c0*/  @P5 BRA `(.L_x_477) ;  /* 0x0000000000285947 */ /* 0x000fea0003800000 */
        /* <DEDUP_REMOVED lines=9> */
[----:B------:R-:W-:Y:S05]  /*1860*/  BRA `(.L_x_478) ;  /* 0x0000000000147947 */ /* 0x000fea0003800000 */
.L_x_477:
[----:B------:R-:W1:Y:S01]  /*1870*/  LDCU.64 UR10, c[0x0][0x5c0] ;  /* 0x0000b800ff0a77ac */ /* 0x000e620008000a00 */
[----:B------:R-:W-:-:S05]  /*1880*/  IADD3 R4, PT, PT, R228, R231, RZ ;  /* 0x000000e7e4047210 */ /* 0x000fca0007ffe0ff */
[C---:B-1----:R-:W-:Y:S02]  /*1890*/  IMAD R6, R4.reuse, UR11, RZ ;  /* 0x0000000b04067c24 */ /* 0x042fe4000f8e02ff */
[----:B------:R-:W-:-:S05]  /*18a0*/  IMAD.WIDE.U32 R4, R4, UR10, RZ ;  /* 0x0000000a04047c25 */ /* 0x000fca000f8e00ff */
[----:B------:R-:W-:Y:S02]  /*18b0*/  IADD3 R6, PT, PT, R5, R6, RZ ;  /* 0x0000000605067210 */ /* 0x000fe40007ffe0ff */
.L_x_478:
        /* <DEDUP_REMOVED lines=11> */
.L_x_479:
[----:B------:R-:W1:Y:S01]  /*1970*/  LDCU.64 UR6, c[0x0][0x5c8] ;  /* 0x0000b900ff0677ac */ /* 0x000e620008000a00 */
[----:B------:R-:W-:-:S05]  /*1980*/  IADD3 R228, PT, PT, R228, R231, RZ ;  /* 0x000000e7e4e47210 */ /* 0x000fca0007ffe0ff */
[C---:B-1----:R-:W-:Y:S02]  /*1990*/  IMAD R8, R228.reuse, UR7, RZ ;  /* 0x00000007e4087c24 */ /* 0x042fe4000f8e02ff */
[----:B------:R-:W-:-:S05]  /*19a0*/  IMAD.WIDE.U32 R10, R228, UR6, RZ ;  /* 0x00000006e40a7c25 */ /* 0x000fca000f8e00ff */
[----:B------:R-:W-:Y:S02]  /*19b0*/  IADD3 R8, PT, PT, R11, R8, RZ ;  /* 0x000000080b087210 */ /* 0x000fe40007ffe0ff */
.L_x_480:
[----:B------:R-:W1:Y:S01]  /*19c0*/  LDCU UR4, c[0x0][0x440] ;  /* 0x00008800ff0477ac */ /* 0x000e620008000800 */
[----:B------:R-:W-:Y:S01]  /*19d0*/  VIADD R12, R229, -UR23 ;  /* 0x80000017e50c7c36 */ /* 0x000fe20008000000 */
[----:B------:R-:W-:Y:S01]  /*19e0*/  BSSY.RECONVERGENT B0, `(.L_x_481) ;  /* 0x0000022000007945 */ /* 0x000fe20003800200 */
[----:B------:R-:W-:Y:S01]  /*19f0*/  IMAD.U32 R5, RZ, RZ, UR10 ;  /* 0x0000000aff057e24 */ /* 0x000fe2000f8e00ff */
[----:B------:R-:W-:Y:S01]  /*1a00*/  UIMAD UR12, UR22, UR10, URZ ;  /* 0x0000000a160c72a4 */ /* 0x000fe2000f8e02ff */
[----:B------:R-:W-:Y:S02]  /*1a10*/  IMAD.U32 R9, RZ, RZ, UR6 ;  /* 0x00000006ff097e24 */ /* 0x000fe4000f8e00ff */
[----:B------:R-:W-:Y:S01]  /*1a20*/  IMAD.WIDE.U32 R20, R5, UR23, R18 ;  /* 0x0000001705147c25 */ /* 0x000fe2000f8e0012 */
[----:B------:R-:W-:Y:S02]  /*1a30*/  UIMAD UR12, UR23, UR11, UR12 ;  /* 0x0000000b170c72a4 */ /* 0x000fe4000f8e020c */
[----:B------:R-:W-:-:S04]  /*1a40*/  IADD3 R20, P1, PT, R4, R20, RZ ;  /* 0x0000001404147210 */ /* 0x000fc80007f3e0ff */
[----:B------:R-:W-:Y:S02]  /*1a50*/  IADD3.X R21, PT, PT, R6, UR12, R21, P1, !PT ;  /* 0x0000000c06157c10 */ /* 0x000fe40008ffe415 */
        /* <DEDUP_REMOVED lines=18> */
[----:B-1----:R-:W-:Y:S01]  /*1b80*/  IMAD R4, R16, UR10, RZ ;  /* 0x0000000a10047c24 */ /* 0x002fe2000f8e02ff */
[----:B------:R-:W-:-:S03]  /*1b90*/  MOV R23, R29 ;  /* 0x0000001d00177202 */ /* 0x000fc60000000f00 */
[C---:B------:R-:W-:Y:S02]  /*1ba0*/  IMAD R4, R17.reuse, UR11, R4 ;  /* 0x0000000b11047c24 */ /* 0x040fe4000f8e0204 */
[----:B------:R-:W-:-:S05]  /*1bb0*/  IMAD.WIDE.U32 R22, R17, UR10, R22 ;  /* 0x0000000a11167c25 */ /* 0x000fca000f8e0016 */
[----:B------:R-:W-:Y:S02]  /*1bc0*/  IADD3 R4, PT, PT, R23, R4, RZ ;  /* 0x0000000417047210 */ /* 0x000fe40007ffe0ff */
[----:B--2---:R-:W-:-:S04]  /*1bd0*/  LEA R24, P4, R22, UR4, 0x1 ;  /* 0x0000000416187c11 */ /* 0x004fc8000f8808ff */
[----:B------:R-:W-:-:S05]  /*1be0*/  LEA.HI.X R25, R22, UR5, R4, 0x1, P4 ;  /* 0x0000000516197c11 */ /* 0x000fca000a0f0c04 */
[----:B------:R2:W-:Y:S04]  /*1bf0*/  STG.E.128 desc[UR20][R24.64], RZ ;  /* 0x000000ff18007986 */ /* 0x0005e8000c101d14 */
.L_x_482:
[----:B------:R-:W-:Y:S05]  /*1c00*/  BSYNC.RECONVERGENT B0 ;  /* 0x0000000000007941 */ /* 0x000fea0003800200 */
.L_x_481:
[----:B------:R-:W-:Y:S04]  /*1c10*/  BSSY.RECONVERGENT B0, `(.L_x_483) ;  /* 0x000000c000007945 */ /* 0x000fe80003800200 */
        /* <DEDUP_REMOVED lines=11> */
.L_x_484:
[----:B------:R-:W-:Y:S05]  /*1cd0*/  BSYNC.RECONVERGENT B0 ;  /* 0x0000000000007941 */ /* 0x000fea0003800200 */
.L_x_483:
[----:B------:R-:W-:Y:S04]  /*1ce0*/  BSSY.RECONVERGENT B0, `(.L_x_485) ;  /* 0x000000b000007945 */ /* 0x000fe80003800200 */
[----:B------:R-:W-:Y:S05]  /*1cf0*/  @P0 BRA `(.L_x_486) ;  /* 0x0000000000240947 */ /* 0x000fea0003800000 */
[----:B------:R-:W4:Y:S01]  /*1d00*/  LDCU.64 UR4, c[0x0][0x560] ;  /* 0x0000ac00ff0477ac */ /* 0x000f220008000a00 */
[----:B------:R-:W-:Y:S01]  /*1d10*/  MOV R21, R29 ;  /* 0x0000001d00157202 */ /* 0x000fe20000000f00 */
[----:B-1----:R-:W-:Y:S02]  /*1d20*/  IMAD R4, R14, UR10, RZ ;  /* 0x0000000a0e047c24 */ /* 0x002fe4000f8e02ff */
[----:B------:R-:W-:-:S04]  /*1d30*/  IMAD.WIDE.U32 R20, R15, UR10, R20 ;  /* 0x0000000a0f147c25 */ /* 0x000fc8000f8e0014 */
[----:B------:R-:W-:-:S05]  /*1d40*/  IMAD R4, R15, UR11, R4 ;  /* 0x0000000b0f047c24 */ /* 0x000fca000f8e0204 */
[----:B------:R-:W-:Y:S02]  /*1d50*/  IADD3 R4, PT, PT, R21, R4, RZ ;  /* 0x0000000415047210 */ /* 0x000fe40007ffe0ff */
[----:B----4-:R-:W-:-:S04]  /*1d60*/  LEA R22, P4, R20, UR4, 0x1 ;  /* 0x0000000414167c11 */ /* 0x010fc8000f8808ff */
[----:B------:R-:W-:-:S05]  /*1d70*/  LEA.HI.X R23, R20, UR5, R4, 0x1, P4 ;  /* 0x0000000514177c11 */ /* 0x000fca000a0f0c04 */
[----:B------:R4:W-:Y:S04]  /*1d80*/  STG.E.128 desc[UR20][R22.64], RZ ;  /* 0x000000ff16007986 */ /* 0x0009e8000c101d14 */
.L_x_486:
[----:B------:R-:W-:Y:S05]  /*1d90*/  BSYNC.RECONVERGENT B0 ;  /* 0x0000000000007941 */ /* 0x000fea0003800200 */
.L_x_485:
[----:B------:R-:W5:Y:S01]  /*1da0*/  LDCU.64 UR4, c[0x0][0x5e0] ;  /* 0x0000bc00ff0477ac */ /* 0x000f620008000a00 */
[----:B------:R-:W-:Y:S01]  /*1db0*/  IMAD.WIDE.U32 R18, R9, UR23, R18 ;  /* 0x0000001709127c25 */ /* 0x000fe2000f8e0012 */
[----:B-1----:R-:W1:Y:S01]  /*1dc0*/  @!P3 LDC.64 R4, c[0x0][0x568] ;  /* 0x00015a00ff04bb82 */ /* 0x002e620000000a00 */
[----:B------:R-:W-:Y:S01]  /*1dd0*/  BSSY.RECONVERGENT B0, `(.L_x_487) ;  /* 0x0000018000007945 */ /* 0x000fe20003800200 */
[----:B------:R-:W-:Y:S01]  /*1de0*/  UIMAD UR22, UR22, UR6, URZ ;  /* 0x00000006161672a4 */ /* 0x000fe2000f8e02ff */
[----:B------:R-:W-:-:S03]  /*1df0*/  IADD3 R10, P4, PT, R10, R18, RZ ;  /* 0x000000120a0a7210 */ /* 0x000fc60007f9e0ff */
[----:B------:R-:W-:-:S06]  /*1e00*/  UIMAD UR22, UR23, UR7, UR22 ;  /* 0x00000007171672a4 */ /* 0x000fcc000f8e0216 */
[----:B------:R-:W-:-:S03]  /*1e10*/  IADD3.X R11, PT, PT, R8, UR22, R19, P4, !PT ;  /* 0x00000016080b7c10 */ /* 0x000fc6000a7fe413 */
[----:B-----5:R-:W-:-:S04]  /*1e20*/  IMAD.WIDE.U32 R8, R188, UR4, R10 ;  /* 0x00000004bc087c25 */ /* 0x020fc8000f8e000a */
        /* <DEDUP_REMOVED lines=8> */
[----:B------:R-:W5:Y:S01]  /*1eb0*/  LDCU.64 UR4, c[0x0][0x568] ;  /* 0x0000ad00ff0477ac */ /* 0x000f620008000a00 */
[----:B------:R-:W-:Y:S01]  /*1ec0*/  MOV R18, R8 ;  /* 0x0000000800127202 */ /* 0x000fe20000000f00 */
[----:B-1----:R-:W-:Y:S01]  /*1ed0*/  IMAD R4, R16, UR6, RZ ;  /* 0x0000000610047c24 */ /* 0x002fe2000f8e02ff */
[----:B------:R-:W-:-:S03]  /*1ee0*/  MOV R19, R11 ;  /* 0x0000000b00137202 */ /* 0x000fc60000000f00 */
[C---:B------:R-:W-:Y:S02]  /*1ef0*/  IMAD R4, R17.reuse, UR7, R4 ;  /* 0x0000000711047c24 */ /* 0x040fe4000f8e0204 */
[----:B------:R-:W-:-:S05]  /*1f00*/  IMAD.WIDE.U32 R18, R17, UR6, R18 ;  /* 0x0000000611127c25 */ /* 0x000fca000f8e0012 */
[----:B------:R-:W-:Y:S02]  /*1f10*/  IADD3 R4, PT, PT, R19, R4, RZ ;  /* 0x0000000413047210 */ /* 0x000fe40007ffe0ff */
[----:B-----5:R-:W-:-:S04]  /*1f20*/  LEA R16, P2, R18, UR4, 0x1 ;  /* 0x0000000412107c11 */ /* 0x020fc8000f8408ff */
[----:B------:R-:W-:-:S05]  /*1f30*/  LEA.HI.X R17, R18, UR5, R4, 0x1, P2 ;  /* 0x0000000512117c11 */ /* 0x000fca00090f0c04 */
[----:B------:R1:W-:Y:S04]  /*1f40*/  STG.E.128 desc[UR20][R16.64], RZ ;  /* 0x000000ff10007986 */ /* 0x0003e8000c101d14 */
.L_x_488:
[----:B------:R-:W-:Y:S05]  /*1f50*/  BSYNC.RECONVERGENT B0 ;  /* 0x0000000000007941 */ /* 0x000fea0003800200 */
.L_x_487:
[----:B------:R-:W-:Y:S04]  /*1f60*/  BSSY.RECONVERGENT B0, `(.L_x_489) ;  /* 0x000000c000007945 */ /* 0x000fe80003800200 */
[----:B------:R-:W-:Y:S05]  /*1f70*/  @P1 BRA `(.L_x_490) ;  /* 0x0000000000281947 */ /* 0x000fea0003800000 */
[----:B------:R-:W5:Y:S01]  /*1f80*/  LDCU.64 UR4, c[0x0][0x568] ;  /* 0x0000ad00ff0477ac */ /* 0x000f620008000a00 */
[----:B-1----:R-:W-:Y:S01]  /*1f90*/  IMAD R4, R7, UR6, RZ ;  /* 0x0000000607047c24 */ /* 0x002fe2000f8e02ff */
[----:B------:R-:W-:Y:S02]  /*1fa0*/  MOV R6, R8 ;  /* 0x0000000800067202 */ /* 0x000fe40000000f00 */
[----:B------:R-:W-:Y:S01]  /*1fb0*/  MOV R7, R11 ;  /* 0x0000000b00077202 */ /* 0x000fe20000000f00 */
[C---:B------:R-:W-:Y:S02]  /*1fc0*/  IMAD R4, R13.reuse, UR7, R4 ;  /* 0x000000070d047c24 */ /* 0x040fe4000f8e0204 */
[----:B------:R-:W-:-:S05]  /*1fd0*/  IMAD.WIDE.U32 R6, R13, UR6, R6 ;  /* 0x000000060d067c25 */ /* 0x000fca000f8e0006 */
[----:B------:R-:W-:Y:S02]  /*1fe0*/  IADD3 R4, PT, PT, R7, R4, RZ ;  /* 0x0000000407047210 */ /* 0x000fe40007ffe0ff */
[----:B-----5:R-:W-:-:S04]  /*1ff0*/  LEA R12, P1, R6, UR4, 0x1 ;  /* 0x00000004060c7c11 */ /* 0x020fc8000f8208ff */
[----:B------:R-:W-:-:S05]  /*2000*/  LEA.HI.X R13, R6, UR5, R4, 0x1, P1 ;  /* 0x00000005060d7c11 */ /* 0x000fca00088f0c04 */
[----:B------:R1:W-:Y:S04]  /*2010*/  STG.E.128 desc[UR20][R12.64], RZ ;  /* 0x000000ff0c007986 */ /* 0x0003e8000c101d14 */
.L_x_490:
[----:B------:R-:W-:Y:S05]  /*2020*/  BSYNC.RECONVERGENT B0 ;  /* 0x0000000000007941 */ /* 0x000fea0003800200 */
.L_x_489:
[----:B------:R-:W-:Y:S05]  /*2030*/  @P0 BRA `(.L_x_491) ;  /* 0x0000006000cc0947 */ /* 0x000fea0003800000 */
[----:B------:R-:W5:Y:S01]  /*2040*/  LDCU.64 UR4, c[0x0][0x568] ;  /* 0x0000ad00ff0477ac */ /* 0x000f620008000a00 */
[----:B-1----:R-:W-:Y:S01]  /*2050*/  MOV R4, R8 ;  /* 0x0000000800047202 */ /* 0x002fe20000000f00 */
[----:B------:R-:W-:Y:S01]  /*2060*/  IMAD R14, R14, UR6, RZ ;  /* 0x000000060e0e7c24 */ /* 0x000fe2000f8e02ff */
[----:B------:R-:W-:-:S03]  /*2070*/  MOV R5, R11 ;  /* 0x0000000b00057202 */ /* 0x000fc60000000f00 */
[C---:B------:R-:W-:Y:S02]  /*2080*/  IMAD R14, R15.reuse, UR7, R14 ;  /* 0x000000070f0e7c24 */ /* 0x040fe4000f8e020e */
[----:B------:R-:W-:-:S05]  /*2090*/  IMAD.WIDE.U32 R4, R15, UR6, R4 ;  /* 0x000000060f047c25 */ /* 0x000fca000f8e0004 */
[----:B------:R-:W-:Y:S02]  /*20a0*/  IADD3 R5, PT, PT, R5, R14, RZ ;  /* 0x0000000e05057210 */ /* 0x000fe40007ffe0ff */
[----:B-----5:R-:W-:-:S04]  /*20b0*/  LEA R6, P0, R4, UR4, 0x1 ;  /* 0x0000000404067c11 */ /* 0x020fc8000f8008ff */
[----:B------:R-:W-:-:S05]  /*20c0*/  LEA.HI.X R7, R4, UR5, R5, 0x1, P0 ;  /* 0x0000000504077c11 */ /* 0x000fca00080f0c05 */
[----:B------:R1:W-:Y:S01]  /*20d0*/  STG.E.128 desc[UR20][R6.64], RZ ;  /* 0x000000ff06007986 */ /* 0x0003e2000c101d14 */
[----:B------:R-:W-:Y:S05]  /*20e0*/  BRA `(.L_x_491) ;  /* 0x0000006000a07947 */ /* 0x000fea0003800000 */
.L_x_476:
[----:B------:R-:W1:Y:S01]  /*20f0*/  LDCU.64 UR4, c[0x0][0x3d8] ;  /* 0x00007b00ff0477ac */ /* 0x000e620008000a00 */
[----:B------:R-:W-:Y:S01]  /*2100*/  IMAD.U32 R27, RZ, RZ, UR12 ;  /* 0x0000000cff1b7e24 */ /* 0x000fe2000f8e00ff */
[----:B------:R-:W-:Y:S01]  /*2110*/  IADD3 R4, PT, PT, R229, -UR23, RZ ;  /* 0x80000017e5047c10 */ /* 0x000fe2000fffe0ff */
[----:B------:R-:W-:Y:S01]  /*2120*/  BSSY.RECONVERGENT B0, `(.L_x_492) ;  /* 0x0000022000007945 */ /* 0x000fe20003800200 */
[----:B------:R-:W-:Y:S01]  /*2130*/  UIMAD UR7, UR22, UR12, URZ ;  /* 0x0000000c160772a4 */ /* 0x000fe2000f8e02ff */
[----:B------:R-:W-:Y:S01]  /*2140*/  IMAD.WIDE.U32 R28, R27, UR23, R18 ;  /* 0x000000171b1c7c25 */ /* 0x000fe2000f8e0012 */
[----:B------:R-:W-:Y:S01]  /*2150*/  @P4 BAR.SYNC.DEFER_BLOCKING 0x0 ;  /* 0x0000000000004b1d */ /* 0x000fe20000010000 */
[----:B------:R-:W-:Y:S01]  /*2160*/  ISETP.GE.AND P6, PT, R197, R4, PT ;  /* 0x00000004c500720c */ /* 0x000fe20003fc6270 */
[----:B------:R-:W-:Y:S01]  /*2170*/  UIMAD UR7, UR23, UR13, UR7 ;  /* 0x0000000d170772a4 */ /* 0x000fe2000f8e0207 */
[----:B------:R-:W-:Y:S02]  /*2180*/  IADD3 R28, P0, PT, R22, R28, RZ ;  /* 0x0000001c161c7210 */ /* 0x000fe40007f1e0ff */
[----:B------:R-:W-:-:S03]  /*2190*/  LOP3.LUT R22, R21, 0x80000001, RZ, 0xc0, !PT ;  /* 0x8000000115167812 */ /* 0x000fc600078ec0ff */
[----:B------:R-:W-:Y:S02]  /*21a0*/  IADD3.X R29, PT, PT, R20, UR7, R29, P0, !PT ;  /* 0x00000007141d7c10 */ /* 0x000fe400087fe41d */
[----:B------:R-:W-:Y:S01]  /*21b0*/  ISETP.NE.AND P0, PT, R22, 0x1, PT ;  /* 0x000000011600780c */ /* 0x000fe20003f05270 */
[----:B-1----:R-:W-:Y:S02]  /*21c0*/  IMAD R20, R8, UR4, RZ ;  /* 0x0000000408147c24 */ /* 0x002fe4000f8e02ff */
[----:B------:R-:W-:Y:S01]  /*21d0*/  IMAD.WIDE.U32 R28, R9, UR4, R28 ;  /* 0x00000004091c7c25 */ /* 0x000fe2000f8e001c */
[----:B------:R-:W-:-:S03]  /*21e0*/  SEL R172, RZ, 0x2000, P0 ;  /* 0x00002000ffac7807 */ /* 0x000fc60000000000 */
[----:B------:R-:W-:-:S04]  /*21f0*/  IMAD R27, R9, UR5, R20 ;  /* 0x00000005091b7c24 */ /* 0x000fc8000f8e0214 */
[----:B------:R-:W-:Y:S01]  /*2200*/  IMAD.IADD R27, R29, 0x1, R27 ;  /* 0x000000011d1b7824 */ /* 0x000fe200078e021b */
        /* <DEDUP_REMOVED lines=16> */
.L_x_494:
[----:B------:R3:W-:Y:S01]  /*2310*/  STS.128 [R201+0xa000], RZ ;  /* 0x00a000ffc9007388 */ /* 0x0007e20000000c00 */
[----:B------:R-:W-:Y:S05]  /*2320*/  BRA `(.L_x_495) ;  /* 0x0000000000047947 */ /* 0x000fea0003800000 */
.L_x_493:
[----:B------:R1:W-:Y:S02]  /*2330*/  STS.128 [R201+0xa000], RZ ;  /* 0x00a000ffc9007388 */ /* 0x0003e40000000c00 */
.L_x_495:
[----:B------:R-:W-:Y:S05]  /*2340*/  BSYNC.RECONVERGENT B0 ;  /* 0x0000000000007941 */ /* 0x000fea0003800200 */
.L_x_492:
        /* <DEDUP_REMOVED lines=23> */
.L_x_497:
[----:B------:R-:W-:Y:S05]  /*24c0*/  BSYNC.RECONVERGENT B0 ;  /* 0x0000000000007941 */ /* 0x000fea0003800200 */
.L_x_496:
        /* <DEDUP_REMOVED lines=20> */
.L_x_499:
[----:B------:R-:W-:Y:S05]  /*2610*/  BSYNC.RECONVERGENT B0 ;  /* 0x0000000000007941 */ /* 0x000fea0003800200 */
.L_x_498:
        /* <DEDUP_REMOVED lines=16> */
[----:B------:R-:W-:Y:S01]  /*2720*/  @!PT LDS RZ, [RZ] ;  /* 0x00000000fffff984 */ /* 0x000fe20000000800 */
[----:B------:R-:W-:Y:S01]  /*2730*/  @!PT LDS RZ, [RZ] ;  /* 0x00000000fffff984 */ /* 0x000fe20000000800 */
[----:B------:R-:W-:Y:S01]  /*2740*/  @!PT LDS RZ, [RZ] ;  /* 0x00000000fffff984 */ /* 0x000fe20000000800 */
[----:B------:R1:W-:Y:S04]  /*2750*/  LDGSTS.E.BYPASS.LTC128B.128 [R201+0xd000], desc[UR20][R28.64] ;  /* 0x0d0000001cc97fae */ /* 0x0003e8000b981a14 */
.L_x_501:
[----:B------:R-:W-:Y:S05]  /*2760*/  BSYNC.RECONVERGENT B0 ;  /* 0x0000000000007941 */ /* 0x000fea0003800200 */
.L_x_500:
        /* <DEDUP_REMOVED lines=13> */
.L_x_504:
[----:B------:R1:W-:Y:S01]  /*2840*/  STS.128 [R201+0x4000], RZ ;  /* 0x004000ffc9007388 */ /* 0x0003e20000000c00 */
[----:B------:R-:W-:Y:S05]  /*2850*/  BRA `(.L_x_505) ;  /* 0x0000000000047947 */ /* 0x000fea0003800000 */
.L_x_503:
[----:B------:R1:W-:Y:S02]  /*2860*/  STS.128 [R201+0x4000], RZ ;  /* 0x004000ffc9007388 */ /* 0x0003e40000000c00 */
.L_x_505:
[----:B------:R-:W-:Y:S05]  /*2870*/  BSYNC.RECONVERGENT B0 ;  /* 0x0000000000007941 */ /* 0x000fea0003800200 */
.L_x_502:
        /* <DEDUP_REMOVED lines=8> */
[----:B------:R-:W-:Y:S01]  /*2900*/  IMAD.U32 R23, RZ, RZ, UR6 ;  /* 0x00000006ff177e24 */ /* 0x000fe2000f8e00ff */
        /* <DEDUP_REMOVED lines=8> */
.L_x_507:
[----:B------:R-:W-:Y:S05]  /*2990*/  BSYNC.RECONVERGENT B0 ;  /* 0x0000000000007941 */ /* 0x000fea0003800200 */
.L_x_506:
        /* <DEDUP_REMOVED lines=11> */
.L_x_510:
[----:B------:R1:W-:Y:S01]  /*2a50*/  STS.128 [R225], RZ ;  /* 0x000000ffe1007388 */ /* 0x0003e20000000c00 */
[----:B------:R-:W-:Y:S05]  /*2a60*/  BRA `(.L_x_511) ;  /* 0x0000000000047947 */ /* 0x000fea0003800000 */
.L_x_509:
[----:B------:R1:W-:Y:S02]  /*2a70*/  STS.128 [R225], RZ ;  /* 0x000000ffe1007388 */ /* 0x0003e40000000c00 */
.L_x_511:
[----:B------:R-:W-:Y:S05]  /*2a80*/  BSYNC.RECONVERGENT B0 ;  /* 0x0000000000007941 */ /* 0x000fea0003800200 */
.L_x_508:
[C---:B------:R-:W-:Y:S01]  /*2a90*/  VIADD R4, R194.reuse, 0x8 ;  /* 0x00000008c2047836 */ /* 0x040fe20000000000 */
[CC--:B------:R-:W-:Y:S01]  /*2aa0*/  ISETP.GE.AND P2, PT, R194.reuse, R21.reuse, PT ;  /* 0x00000015c200720c */ /* 0x0c0fe20003f46270 */
[----:B------:R-:W-:Y:S01]  /*2ab0*/  IMAD.MOV.U32 R224, RZ, RZ, 0x7f800000 ;  /* 0x7f800000ffe07424 */ /* 0x000fe200078e00ff */
[----:B------:R-:W-:Y:S01]  /*2ac0*/  LOP3.LUT R20, R194, 0x20, RZ, 0xfc, !PT ;  /* 0x00000020c2147812 */ /* 0x000fe200078efcff */
[----:B------:R-:W-:Y:S01]  /*2ad0*/  IMAD.MOV.U32 R223, RZ, RZ, 0x7f800000 ;  /* 0x7f800000ffdf7424 */ /* 0x000fe200078e00ff */
[----:B------:R-:W-:Y:S01]  /*2ae0*/  ISETP.GE.AND P0, PT, R4, R21, PT ;  /* 0x000000150400720c */ /* 0x000fe20003f06270 */
[C---:B-1----:R-:W-:Y:S01]  /*2af0*/  IMAD.WIDE.U32 R22, R194.reuse, 0x4, R236 ;  /* 0x00000004c2167825 */ /* 0x042fe200078e00ec */
        /* <DEDUP_REMOVED lines=22> */
.L_x_513:
[----:B------:R-:W-:Y:S05]  /*2c60*/  BSYNC.RECONVERGENT B0 ;  /* 0x0000000000007941 */ /* 0x000fea0003800200 */
.L_x_512:
[----:B------:R-:W3:Y:S01]  /*2c70*/  LDCU.64 UR4, c[0x0][0x3d0] ;  /* 0x00007a00ff0477ac */ /* 0x000ee20008000a00 */
[----:B-1----:R-:W-:Y:S01]  /*2c80*/  MOV R5, UR14 ;  /* 0x0000000e00057c02 */ /* 0x002fe20008000f00 */
[----:B------:R-:W-:Y:S01]  /*2c90*/  BSSY.RECONVERGENT B0, `(.L_x_514) ;  /* 0x000001c000007945 */ /* 0x000fe20003800200 */
[----:B------:R-:W-:-:S03]  /*2ca0*/  UIMAD UR7, UR22, UR14, URZ ;  /* 0x0000000e160772a4 */ /* 0x000fc6000f8e02ff */
[----:B------:R-:W-:Y:S01]  /*2cb0*/  IMAD.WIDE.U32 R4, R5, UR23, R18 ;  /* 0x0000001705047c25 */ /* 0x000fe2000f8e0012 */
[----:B------:R-:W-:Y:S02]  /*2cc0*/  UIMAD UR7, UR23, UR15, UR7 ;  /* 0x0000000f170772a4 */ /* 0x000fe4000f8e0207 */
[----:B------:R-:W-:-:S04]  /*2cd0*/  IADD3 R18, P0, PT, R12, R4, RZ ;  /* 0x000000040c127210 */ /* 0x000fc80007f1e0ff */
        /* <DEDUP_REMOVED lines=10> */
[----:B------:R-:W-:-:S05]  /*2d80*/  MOV R4, R8 ;  /* 0x0000000800047202 */ /* 0x000fca0000000f00 */
        /* <DEDUP_REMOVED lines=9> */
.L_x_516:
[----:B------:R3:W-:Y:S01]  /*2e20*/  STS.128 [R201+0x6000], RZ ;  /* 0x006000ffc9007388 */ /* 0x0007e20000000c00 */
[----:B------:R-:W-:Y:S05]  /*2e30*/  BRA `(.L_x_517) ;  /* 0x0000000000047947 */ /* 0x000fea0003800000 */
.L_x_515:
[----:B------:R1:W-:Y:S02]  /*2e40*/  STS.128 [R201+0x6000], RZ ;  /* 0x006000ffc9007388 */ /* 0x0003e40000000c00 */
.L_x_517:
[----:B------:R-:W-:Y:S05]  /*2e50*/  BSYNC.RECONVERGENT B0 ;  /* 0x0000000000007941 */ /* 0x000fea0003800200 */
.L_x_514:
        /* <DEDUP_REMOVED lines=8> */
[----:B------:R-:W-:Y:S01]  /*2ee0*/  IMAD R4, R16, UR14, RZ ;  /* 0x0000000e10047c24 */ /* 0x000fe2000f8e02ff */
[----:B-1----:R-:W-:Y:S02]  /*2ef0*/  MOV R18, R8 ;  /* 0x0000000800127202 */ /* 0x002fe40000000f00 */
[----:B------:R-:W-:Y:S01]  /*2f00*/  MOV R19, R5 ;  /* 0x0000000500137202 */ /* 0x000fe20000000f00 */
[C---:B------:R-:W-:Y:S02]  /*2f10*/  IMAD R4, R17.reuse, UR15, R4 ;  /* 0x0000000f11047c24 */ /* 0x040fe4000f8e0204 */
[----:B------:R-:W-:-:S05]  /*2f20*/  IMAD.WIDE.U32 R16, R17, UR14, R18 ;  /* 0x0000000e11107c25 */ /* 0x000fca000f8e0012 */
[----:B------:R-:W-:Y:S02]  /*2f30*/  IADD3 R4, PT, PT, R17, R4, RZ ;  /* 0x0000000411047210 */ /* 0x000fe40007ffe0ff */
[----:B---3--:R-:W-:-:S04]  /*2f40*/  LEA R18, P0, R16, UR4, 0x1 ;  /* 0x0000000410127c11 */ /* 0x008fc8000f8008ff */
[----:B------:R-:W-:-:S05]  /*2f50*/  LEA.HI.X R19, R16, UR5, R4, 0x1, P0 ;  /* 0x0000000510137c11 */ /* 0x000fca00080f0c04 */
[----:B------:R-:W-:Y:S01]  /*2f60*/  @!PT LDS RZ, [RZ] ;  /* 0x00000000fffff984 */ /* 0x000fe20000000800 */
[----:B------:R-:W-:Y:S01]  /*2f70*/  @!PT LDS RZ, [RZ] ;  /* 0x00000000fffff984 */ /* 0x000fe20000000800 */
[----:B------:R-:W-:Y:S01]  /*2f80*/  @!PT LDS RZ, [RZ] ;  /* 0x00000000fffff984 */ /* 0x000fe20000000800 */
[----:B------:R1:W-:Y:S04]  /*2f90*/  LDGSTS.E.BYPASS.LTC128B.128 [R201+0x7000], desc[UR20][R18.64] ;  /* 0x0700000012c97fae */ /* 0x0003e8000b981a14 */
.L_x_519:
[----:B------:R-:W-:Y:S05]  /*2fa0*/  BSYNC.RECONVERGENT B0 ;  /* 0x0000000000007941 */ /* 0x000fea0003800200 */
.L_x_518:
        /* <DEDUP_REMOVED lines=8> */
[----:B------:R-:W-:Y:S01]  /*3030*/  IMAD R4, R7, UR14, RZ ;  /* 0x0000000e07047c24 */ /* 0x000fe2000f8e02ff */
[----:B------:R-:W-:Y:S02]  /*3040*/  MOV R16, R8 ;  /* 0x0000000800107202 */ /* 0x000fe40000000f00 */
[----:B------:R-:W-:Y:S01]  /*3050*/  MOV R17, R5 ;  /* 0x0000000500117202 */ /* 0x000fe20000000f00 */
        /* <DEDUP_REMOVED lines=9> */
.L_x_521:
[----:B------:R-:W-:Y:S05]  /*30f0*/  BSYNC.RECONVERGENT B0 ;  /* 0x0000000000007941 */ /* 0x000fea0003800200 */
.L_x_520:
        /* <DEDUP_REMOVED lines=9> */
[----:B------:R-:W-:-:S04]  /*3190*/  IMAD R14, R14, UR14, RZ ;  /* 0x0000000e0e0e7c24 */ /* 0x000fc8000f8e02ff */
[----:B------:R-:W-:-:S04]  /*31a0*/  IMAD.WIDE.U32 R4, R15, UR14, R4 ;  /* 0x0000000e0f047c25 */ /* 0x000fc8000f8e0004 */
[----:B------:R-:W-:-:S05]  /*31b0*/  IMAD R14, R15, UR15, R14 ;  /* 0x0000000f0f0e7c24 */ /* 0x000fca000f8e020e */
[----:B------:R-:W-:Y:S02]  /*31c0*/  IADD3 R14, PT, PT, R5, R14, RZ ;  /* 0x0000000e050e7210 */ /* 0x000fe40007ffe0ff */
[----:B-1----:R-:W-:-:S04]  /*31d0*/  LEA R8, P0, R4, UR4, 0x1 ;  /* 0x0000000404087c11 */ /* 0x002fc8000f8008ff */
[----:B------:R-:W-:-:S05]  /*31e0*/  LEA.HI.X R9, R4, UR5, R14, 0x1, P0 ;  /* 0x0000000504097c11 */ /* 0x000fca00080f0c0e */
[----:B------:R-:W-:Y:S01]  /*31f0*/  @!PT LDS RZ, [RZ] ;  /* 0x00000000fffff984 */ /* 0x000fe20000000800 */
[----:B------:R-:W-:Y:S01]  /*3200*/  @!PT LDS RZ, [RZ] ;  /* 0x00000000fffff984 */ /* 0x000fe20000000800 */
[----:B------:R-:W-:Y:S01]  /*3210*/  @!PT LDS RZ, [RZ] ;  /* 0x00000000fffff984 */ /* 0x000fe20000000800 */
[----:B------:R1:W-:Y:S04]  /*3220*/  LDGSTS.E.BYPASS.LTC128B.128 [R201+0x9000], desc[UR20][R8.64] ;  /* 0x0900000008c97fae */ /* 0x0003e8000b981a14 */
.L_x_523:
[----:B------:R-:W-:Y:S05]  /*3230*/  BSYNC.RECONVERGENT B0 ;  /* 0x0000000000007941 */ /* 0x000fea0003800200 */
.L_x_522:
[----:B------:R-:W0:Y:S01]  /*3240*/  LDGDEPBAR ;  /* 0x00000000000079af */ /* 0x000e220000000000 */
[----:B------:R-:W3:Y:S01]  /*3250*/  LDC.64 R14, c[0x0][0x528] ;  /* 0x00014a00ff0e7b82 */ /* 0x000ee20000000a00 */
[----:B------:R-:W-:Y:S01]  /*3260*/  IMAD.IADD R175, R184, 0x1, R181 ;  /* 0x00000001b8af7824 */ /* 0x000fe200078e02b5 */
[----:B------:R-:W4:Y:S01]  /*3270*/  LDCU UR11, c[0x0][0x590] ;  /* 0x0000b200ff0b77ac */ /* 0x000f220008000800 */
[----:B------:R-:W-:Y:S01]  /*3280*/  IMAD.IADD R174, R183, 0x1, R184 ;  /* 0x00000001b7ae7824 */ /* 0x000fe200078e02b8 */
[----:B------:R-:W2:Y:S01]  /*3290*/  S2R R205, SR_TID.X ;  /* 0x0000000000cd7919 */ /* 0x000ea20000002100 */
[----:B------:R-:W-:Y:S01]  /*32a0*/  IMAD R13, R193, UR24, R188 ;  /* 0x00000018c10d7c24 */ /* 0x000fe2000f8e02bc */
[----:B------:R-:W2:Y:S02]  /*32b0*/  LDCU UR4, c[0x0][0x440] ;  /* 0x00008800ff0477ac */ /* 0x000ea40008000800 */
[----:B------:R-:W2:Y:S01]  /*32c0*/  LDC R204, c[0x0][0x44c] ;  /* 0x00011300ffcc7b82 */ /* 0x000ea20000000800 */
[----:B------:R-:W-:Y:S01]  /*32d0*/  IMAD.SHL.U32 R7, R11, 0x2, RZ ;  /* 0x000000020b077824 */ /* 0x000fe200078e00ff */
[----:B------:R-:W-:Y:S01]  /*32e0*/  SHF.R.U32.HI R206, RZ, 0x1, R11 ;  /* 0x00000001ffce7819 */ /* 0x000fe2000001160b */
[----:B------:R-:W2:Y:S01]  /*32f0*/  LDCU UR5, c[0x0][0x3e0] ;  /* 0x00007c00ff0577ac */ /* 0x000ea20008000800 */
[----:B-1----:R-:W-:Y:S01]  /*3300*/  IADD3 R9, PT, PT, R226, R194, R229 ;  /* 0x000000c2e2097210 */ /* 0x002fe20007ffe0e5 */
[----:B------:R-:W1:Y:S01]  /*3310*/  LDCU UR10, c[0x0][0x45c] ;  /* 0x00008b80ff0a77ac */ /* 0x000e620008000800 */
[----:B------:R-:W1:Y:S01]  /*3320*/  LDCU.U8 UR7, c[0x0][0x4f8] ;  /* 0x00009f00ff0777ac */ /* 0x000e620008000000 */
[----:B------:R-:W-:-:S04]  /*3330*/  DEPBAR.LE SB0, 0x1 ;  /* 0x000080400000791a */ /* 0x000fc80000000000 */
[----:B------:R-:W-:Y:S06]  /*3340*/  BAR.SYNC.DEFER_BLOCKING 0x0 ;  /* 0x0000000000007b1d */ /* 0x000fec0000010000 */
[----:B---3--:R-:W3:Y:S04]  /*3350*/  LDG.E.64 R4, desc[UR20][R14.64] ;  /* 0x000000140e047981 */ /* 0x008ee8000c1e1b00 */
[----:B------:R-:W2:Y:S04]  /*3360*/  LDG.E.64 R216, desc[UR20][R14.64+0x8] ;  /* 0x000008140ed87981 */ /* 0x000ea8000c1e1b00 */
[----:B------:R1:W1:Y:S04]  /*3370*/  LDSM.16.M88.4 R140, [R183] ;  /* 0x00000000b78c783b */ /* 0x0002680000000200 */
[----:B------:R1:W1:Y:S04]  /*3380*/  LDSM.16.M88.4 R144, [R183+0x800] ;  /* 0x00080000b790783b */ /* 0x0002680000000200 */
[----:B------:R1:W1:Y:S04]  /*3390*/  LDSM.16.M88.4 R148, [R174] ;  /* 0x00000000ae94783b */ /* 0x0002680000000200 */
[----:B------:R1:W1:Y:S04]  /*33a0*/  LDSM.16.M88.4 R152, [R174+0x800] ;  /* 0x00080000ae98783b */ /* 0x0002680000000200 */
[----:B------:R1:W1:Y:S04]  /*33b0*/  LDSM.16.M88.4 R156, [R181] ;  /* 0x00000000b59c783b */ /* 0x0002680000000200 */
[----:B------:R1:W1:Y:S04]  /*33c0*/  LDSM.16.M88.4 R160, [R181+0x800] ;  /* 0x00080000b5a0783b */ /* 0x0002680000000200 */
[----:B------:R1:W1:Y:S04]  /*33d0*/  LDSM.16.M88.4 R164, [R175] ;  /* 0x00000000afa4783b */ /* 0x0002680000000200 */
[----:B------:R1:W1:Y:S01]  /*33e0*/  LDSM.16.M88.4 R168, [R175+0x800] ;  /* 0x00080000afa8783b */ /* 0x0002620000000200 */
[----:B------:R-:W-:Y:S01]  /*33f0*/  IMAD.SHL.U32 R13, R13, 0x20, RZ ;  /* 0x000000200d0d7824 */ /* 0x000fe200078e00ff */
[----:B------:R-:W-:-:S02]  /*3400*/  LOP3.LUT R7, R7, 0x6, RZ, 0xc0, !PT ;  /* 0x0000000607077812 */ /* 0x000fc400078ec0ff */
[----:B------:R-:W-:Y:S02]  /*3410*/  LOP3.LUT R218, R195, 0x1, RZ, 0xc0, !PT ;  /* 0x00000001c3da7812 */ /* 0x000fe400078ec0ff */
[----:B------:R-:W-:-:S03]  /*3420*/  LOP3.LUT R206, R7, 0x1e0, R206, 0xf8, !PT ;  /* 0x000001e007ce7812 */ /* 0x000fc600078ef8ce */
[----:B------:R-:W-:Y:S01]  /*3430*/  IMAD R218, R227, 0x4, R218 ;  /* 0x00000004e3da7824 */ /* 0x000fe200078e02da */
[----:B------:R-:W-:Y:S01]  /*3440*/  IADD3 R220, PT, PT, R9, -0x1f, -R220 ;  /* 0xffffffe109dc7810 */ /* 0x000fe20007ffe8dc */
[--C-:B------:R-:W-:Y:S01]  /*3450*/  IMAD.IADD R173, R189, 0x1, R172.reuse ;  /* 0x00000001bdad7824 */ /* 0x100fe200078e02ac */
[----:B------:R-:W-:Y:S01]  /*3460*/  IADD3 R207, PT, PT, R6, 0x80, -R229 ;  /* 0x0000008006cf7810 */ /* 0x000fe20007ffe8e5 */
[----:B------:R-:W-:Y:S01]  /*3470*/  IMAD.IADD R172, R187, 0x1, R172 ;  /* 0x00000001bbac7824 */ /* 0x000fe200078e02ac */
[----:B------:R-:W-:Y:S01]  /*3480*/  CS2R R94, SRZ ;  /* 0x00000000005e7805 */ /* 0x000fe2000001ff00 */
[----:B------:R-:W-:Y:S01]  /*3490*/  IMAD.MOV.U32 R219, RZ, RZ, R225 ;  /* 0x000000ffffdb7224 */ /* 0x000fe200078e00e1 */
        /* <DEDUP_REMOVED lines=31> */
[----:B------:R-:W-:Y:S02]  /*3690*/  VIADD R206, R206, UR23 ;  /* 0x00000017cece7c36 */ /* 0x000fe40008000000 */
[----:B------:R-:W-:Y:S01]  /*36a0*/  VIADD R218, R218, 0xfffffffc ;  /* 0xfffffffcdada7836 */ /* 0x000fe20000000000 */
[----:B----4-:R-:W-:-:S02]  /*36b0*/  USHF.L.U32 UR11, UR11, 0x6, URZ ;  /* 0x000000060b0b7899 */ /* 0x010fc400080006ff */
[----:B------:R-:W-:Y:S02]  /*36c0*/  USHF.L.U32 UR27, UR27, 0x3, URZ ;  /* 0x000000031b1b7899 */ /* 0x000fe400080006ff */
[----:B------:R-:W-:Y:S01]  /*36d0*/  UIADD3 UR14, UPT, UPT, UR23, 0x80, URZ ;  /* 0x00000080170e7890 */ /* 0x000fe2000fffe0ff */
[----:B---3--:R-:W-:Y:S02]  /*36e0*/  R2UR UR12, R5 ;  /* 0x00000000050c72ca */ /* 0x008fe400000e0000 */
[----:B------:R-:W-:Y:S02]  /*36f0*/  R2UR UR13, R4 ;  /* 0x00000000040d72ca */ /* 0x000fe400000e0000 */
[----:B--2---:R-:W-:Y:S02]  /*3700*/  IADD3 R232, P1, P0, R13, R216, R232 ;  /* 0x000000d80de87210 */ /* 0x004fe4000783e0e8 */
[----:B------:R-:W-:-:S03]  /*3710*/  SHF.R.S32.HI R216, RZ, 0x1f, R13 ;  /* 0x0000001fffd87819 */ /* 0x000fc6000001140d */
[----:B------:R-:W-:Y:S01]  /*3720*/  IMAD.WIDE.U32 R232, R232, -0x2daee0ad, RZ ;  /* 0xd2511f53e8e87825 */ /* 0x000fe200078e00ff */
[----:B------:R-:W-:Y:S02]  /*3730*/  IADD3.X R216, PT, PT, R216, R217, RZ, P1, P0 ;  /* 0x000000d9d8d87210 */ /* 0x000fe40000fe04ff */
[----:B------:R-:W-:Y:S02]  /*3740*/  LOP3.LUT P0, RZ, R205, 0x4, RZ, 0xc0, !PT ;  /* 0x00000004cdff7812 */ /* 0x000fe4000780c0ff */
[----:B------:R-:W-:Y:S01]  /*3750*/  SHF.R.U32.HI R217, RZ, 0x6, R205 ;  /* 0x00000006ffd97819 */ /* 0x000fe200000116cd */
[----:B------:R-:W-:Y:S02]  /*3760*/  UIADD3 UR35, UPT, UPT, UR13, -0x61c88647, URZ ;  /* 0x9e3779b90d237890 */ /* 0x000fe4000fffe0ff */
[----:B------:R-:W-:Y:S02]  /*3770*/  UIADD3 UR34, UPT, UPT, UR12, -0x4498517b, URZ ;  /* 0xbb67ae850c227890 */ /* 0x000fe4000fffe0ff */
[----:B------:R-:W-:-:S02]  /*3780*/  UIADD3 UR33, UPT, UPT, UR13, 0x3c6ef372, URZ ;  /* 0x3c6ef3720d217890 */ /* 0x000fc4000fffe0ff */
[----:B------:R-:W-:Y:S02]  /*3790*/  UIADD3 UR32, UPT, UPT, UR12, 0x76cf5d0a, URZ ;  /* 0x76cf5d0a0c207890 */ /* 0x000fe4000fffe0ff */
[----:B------:R-:W-:Y:S02]  /*37a0*/  UIADD3 UR31, UPT, UPT, UR13, -0x255992d5, URZ ;  /* 0xdaa66d2b0d1f7890 */ /* 0x000fe4000fffe0ff */
[----:B------:R-:W-:Y:S02]  /*37b0*/  UIADD3 UR30, UPT, UPT, UR12, 0x32370b8f, URZ ;  /* 0x32370b8f0c1e7890 */ /* 0x000fe4000fffe0ff */
[----:B------:R-:W-:Y:S02]  /*37c0*/  UIADD3 UR29, UPT, UPT, UR13, 0x78dde6e4, URZ ;  /* 0x78dde6e40d1d7890 */ /* 0x000fe4000fffe0ff */
[----:B------:R-:W-:Y:S02]  /*37d0*/  UIADD3 UR24, UPT, UPT, UR12, -0x126145ec, URZ ;  /* 0xed9eba140c187890 */ /* 0x000fe4000fffe0ff */
[----:B------:R-:W-:-:S02]  /*37e0*/  UIADD3 UR22, UPT, UPT, UR13, 0x1715609d, URZ ;  /* 0x1715609d0d167890 */ /* 0x000fc4000fffe0ff */
[----:B------:R-:W-:Y:S02]  /*37f0*/  UIADD3 UR17, UPT, UPT, UR12, -0x56f99767, URZ ;  /* 0xa90668990c117890 */ /* 0x000fe4000fffe0ff */
[----:B------:R-:W-:Y:S02]  /*3800*/  UIADD3 UR16, UPT, UPT, UR13, -0x4ab325aa, URZ ;  /* 0xb54cda560d107890 */ /* 0x000fe4000fffe0ff */
[----:B-1----:R-:W-:-:S12]  /*3810*/  UIADD3 UR15, UPT, UPT, UR12, 0x646e171e, URZ ;  /* 0x646e171e0c0f7890 */ /* 0x002fd8000fffe0ff */
.L_x_526:
[----:B------:R-:W0:Y:S01]  /*3820*/  LDGDEPBAR ;  /* 0x00000000000079af */ /* 0x000e220000000000 */
[--C-:B------:R-:W-:Y:S01]  /*3830*/  IMAD.IADD R128, R184, 0x1, R173.reuse ;  /* 0x00000001b8807824 */ /* 0x100fe200078e02ad */
[----:B------:R-:W-:Y:S01]  /*3840*/  LEA R248, P1, R194, R210, 0x2 ;  /* 0x000000d2c2f87211 */ /* 0x000fe200078210ff */
[----:B------:R-:W-:Y:S02]  /*3850*/  IMAD.IADD R191, R182, 0x1, R173 ;  /* 0x00000001b6bf7824 */ /* 0x000fe400078e02ad */
[----:B-----5:R-:W-:Y:S01]  /*3860*/  FMUL.FTZ R238, R222, 1.4426950216293334961 ;  /* 0x3fb8aa3bdeee7820 */ /* 0x020fe20000410000 */
[----:B------:R-:W-:Y:S02]  /*3870*/  VIADD R226, R226, 0xffffffc0 ;  /* 0xffffffc0e2e27836 */ /* 0x000fe40000000000 */
[C---:B------:R-:W-:Y:S01]  /*3880*/  FMUL.FTZ R239, R223.reuse, 1.4426950216293334961 ;  /* 0x3fb8aa3bdfef7820 */ /* 0x040fe20000410000 */
[----:B------:R-:W-:Y:S01]  /*3890*/  IMAD.IADD R186, R184, 0x1, R191 ;  /* 0x00000001b8ba7824 */ /* 0x000fe200078e02bf */
[----:B------:R-:W-:Y:S01]  /*38a0*/  FSETP.NEU.FTZ.AND P2, PT, R222, -INF , PT ;  /* 0xff800000de00780b */ /* 0x000fe20003f5d000 */
[----:B------:R-:W-:Y:S01]  /*38b0*/  IMAD.MOV.U32 R211, RZ, RZ, R209 ;  /* 0x000000ffffd37224 */ /* 0x000fe200078e00d1 */
[----:B------:R-:W-:Y:S01]  /*38c0*/  ISETP.GE.AND P3, PT, R226, R207, PT ;  /* 0x000000cfe200720c */ /* 0x000fe20003f66270 */
[----:B------:R-:W-:Y:S01]  /*38d0*/  FMUL.FTZ R240, R224, 1.4426950216293334961 ;  /* 0x3fb8aa3be0f07820 */ /* 0x000fe20000410000 */
[----:B------:R-:W-:Y:S01]  /*38e0*/  FSETP.NEU.FTZ.AND P4, PT, R223, -INF , PT ;  /* 0xff800000df00780b */ /* 0x000fe20003f9d000 */
[----:B------:R-:W-:Y:S01]  /*38f0*/  IMAD.WIDE.U32 R246, R218, -0x326172a9, RZ ;  /* 0xcd9e8d57daf67825 */ /* 0x000fe200078e00ff */
[----:B------:R-:W-:Y:S02]  /*3900*/  ISETP.GT.AND P3, PT, R229, UR14, P3 ;  /* 0x0000000ee5007c0c */ /* 0x000fe40009f64270 */
[----:B------:R-:W-:Y:S01]  /*3910*/  LEA.HI.X R249, R194, R211, RZ, 0x2, P1 ;  /* 0x000000d3c2f97211 */ /* 0x000fe200008f14ff */
[C---:B------:R-:W-:Y:S01]  /*3920*/  FMUL.FTZ R211, R221.reuse, 1.4426950216293334961 ;  /* 0x3fb8aa3bddd37820 */ /* 0x040fe20000410000 */
[----:B------:R-:W-:Y:S01]  /*3930*/  FSETP.NEU.FTZ.AND P1, PT, R221, -INF , PT ;  /* 0xff800000dd00780b */ /* 0x000fe20003f3d000 */
[----:B------:R-:W-:Y:S01]  /*3940*/  IMAD.U32 R244, RZ, RZ, UR19 ;  /* 0x00000013fff47e24 */ /* 0x000fe2000f8e00ff */
[----:B------:R-:W-:Y:S01]  /*3950*/  FSETP.NEU.FTZ.AND P5, PT, R224, -INF , PT ;  /* 0xff800000e000780b */ /* 0x000fe20003fbd000 */
[----:B------:R-:W-:Y:S02]  /*3960*/  VIADD R250, R218, 0x2 ;  /* 0x00000002dafa7836 */ /* 0x000fe40000000000 */
[----:B------:R-:W-:Y:S01]  /*3970*/  VIADD R227, R227, 0xffffffff ;  /* 0xffffffffe3e37836 */ /* 0x000fe20000000000 */
[----:B------:R-:W-:Y:S04]  /*3980*/  DEPBAR.LE SB0, 0x0 ;  /* 0x000080000000791a */ /* 0x000fe80000000000 */
[----:B------:R-:W-:Y:S01]  /*3990*/  BAR.SYNC.DEFER_BLOCKING 0x0 ;  /* 0x0000000000007b1d */ /* 0x000fe20000010000 */
[--C-:B------:R-:W-:Y:S01]  /*39a0*/  @!P3 VIADDMNMX R241, R220, 0xffffffe8, R229.reuse, PT ;  /* 0xffffffe8dcf1b846 */ /* 0x100fe200038001e5 */
[----:B------:R-:W-:Y:S01]  /*39b0*/  @!P3 VIADD R242, R206, 0x19 ;  /* 0x00000019cef2b836 */ /* 0x000fe20000000000 */
[--C-:B------:R-:W-:Y:S01]  /*39c0*/  @!P3 VIADDMNMX R243, R220, 0x8, R229.reuse, PT ;  /* 0x00000008dcf3b846 */ /* 0x100fe200038001e5 */
[----:B------:R-:W-:Y:S02]  /*39d0*/  IMAD.WIDE.U32 R250, R250, -0x326172a9, RZ ;  /* 0xcd9e8d57fafa7825 */ /* 0x000fe400078e00ff */
        /* <DEDUP_REMOVED lines=9> */
[----:B------:R-:W-:Y:S01]  /*3a70*/  LDSM.16.M88.4 R128, [R181+-0x3800] ;  /* 0xffc80000b580783b */ /* 0x000fe20000000200 */
[-C--:B------:R-:W-:Y:S07]  /*3a80*/  HMMA.16816.F32.BF16 R12, R108, R106.reuse, RZ ;  /* 0x0000006a6c0c723c */ /* 0x080fee00000418ff */
[----:B------:R-:W-:Y:S01]  /*3a90*/  LDSM.16.M88.4 R132, [R186] ;  /* 0x00000000ba84783b */ /* 0x000fe20000000200 */
[C---:B------:R-:W-:Y:S07]  /*3aa0*/  HMMA.16816.F32.BF16 R16, R100.reuse, R106, RZ ;  /* 0x0000006a6410723c */ /* 0x040fee00000418ff */
[----:B------:R-:W2:Y:S01]  /*3ab0*/  LDSM.16.M88.4 R104, [R174+-0x3800] ;  /* 0xffc80000ae68783b */ /* 0x000ea20000000200 */
[-C--:B---3--:R-:W-:Y:S07]  /*3ac0*/  HMMA.16816.F32.BF16 R20, R100, R112.reuse, RZ ;  /* 0x000000706414723c */ /* 0x088fee00000418ff */
[----:B------:R-:W-:Y:S01]  /*3ad0*/  LDSM.16.M88.4 R136, [R175+-0x4000] ;  /* 0xffc00000af88783b */ /* 0x000fe20000000200 */
[C---:B------:R-:W-:Y:S08]  /*3ae0*/  HMMA.16816.F32.BF16 R24, R108.reuse, R112, RZ ;  /* 0x000000706c18723c */ /* 0x040ff000000418ff */
[-C--:B------:R-:W-:Y:S01]  /*3af0*/  HMMA.16816.F32.BF16 R28, R108, R114.reuse, RZ ;  /* 0x000000726c1c723c */ /* 0x080fe200000418ff */
[----:B------:R-:W-:Y:S07]  /*3b00*/  LDSM.16.M88.4 R108, [R181+-0x4000] ;  /* 0xffc00000b56c783b */ /* 0x000fee0000000200 */
[----:B------:R-:W-:Y:S01]  /*3b10*/  HMMA.16816.F32.BF16 R32, R100, R114, RZ ;  /* 0x000000726420723c */ /* 0x000fe200000418ff */
[----:B------:R-:W3:Y:S07]  /*3b20*/  LDSM.16.M88.4 R100, [R191] ;  /* 0x00000000bf64783b */ /* 0x000eee0000000200 */
[-C--:B----4-:R-:W-:Y:S01]  /*3b30*/  HMMA.16816.F32.BF16 R4, R116, R120.reuse, R4 ;  /* 0x000000787404723c */ /* 0x090fe20000041804 */
[----:B------:R-:W4:Y:S07]  /*3b40*/  LDSM.16.M88.4 R112, [R191+0x1000] ;  /* 0x00100000bf70783b */ /* 0x000f2e0000000200 */
[C---:B-1----:R-:W-:Y:S08]  /*3b50*/  HMMA.16816.F32.BF16 R8, R124.reuse, R120, R8 ;  /* 0x000000787c08723c */ /* 0x042ff00000041808 */
[-C--:B------:R-:W-:Y:S08]  /*3b60*/  HMMA.16816.F32.BF16 R12, R124, R122.reuse, R12 ;  /* 0x0000007a7c0c723c */ /* 0x080ff0000004180c */
[C---:B------:R-:W-:Y:S01]  /*3b70*/  HMMA.16816.F32.BF16 R16, R116.reuse, R122, R16 ;  /* 0x0000007a7410723c */ /* 0x040fe20000041810 */
[----:B------:R-:W1:Y:S07]  /*3b80*/  LDSM.16.M88.4 R120, [R186+0x1000] ;  /* 0x00100000ba78783b */ /* 0x000e6e0000000200 */
[-C--:B--2---:R-:W-:Y:S08]  /*3b90*/  HMMA.16816.F32.BF16 R20, R116, R104.reuse, R20 ;  /* 0x000000687414723c */ /* 0x084ff00000041814 */
[C---:B------:R-:W-:Y:S04]  /*3ba0*/  HMMA.16816.F32.BF16 R24, R124.reuse, R104, R24 ;  /* 0x000000687c18723c */ /* 0x040fe80000041818 */
[----:B------:R-:W-:Y:S02]  /*3bb0*/  FSEL R105, R211, RZ, P1 ;  /* 0x000000ffd3697208 */ /* 0x000fe40000800000 */
[----:B------:R-:W-:Y:S02]  /*3bc0*/  @!P3 VIMNMX R211, PT, PT, R220, R229, PT ;  /* 0x000000e5dcd3b248 */ /* 0x000fe40003fe0100 */
[-C--:B------:R-:W-:Y:S03]  /*3bd0*/  HMMA.16816.F32.BF16 R28, R124, R106.reuse, R28 ;  /* 0x0000006a7c1c723c */ /* 0x080fe6000004181c */
[----:B------:R-:W-:Y:S01]  /*3be0*/  FSEL R125, R240, RZ, P5 ;  /* 0x000000fff07d7208 */ /* 0x000fe20002800000 */
[----:B------:R-:W-:Y:S04]  /*3bf0*/  @!P3 VIADD R240, R206, 0x8 ;  /* 0x00000008cef0b836 */ /* 0x000fe80000000000 */
[----:B------:R-:W-:Y:S04]  /*3c00*/  HMMA.16816.F32.BF16 R32, R116, R106, R32 ;  /* 0x0000006a7420723c */ /* 0x000fe80000041820 */
[----:B------:R-:W-:Y:S02]  /*3c10*/  FSEL R106, R239, RZ, P4 ;  /* 0x000000ffef6a7208 */ /* 0x000fe40002000000 */
[----:B------:R-:W-:Y:S01]  /*3c20*/  FSEL R119, R238, RZ, P2 ;  /* 0x000000ffee777208 */ /* 0x000fe20001000000 */
[----:B------:R-:W-:Y:S01]  /*3c30*/  @!P3 VIADD R238, R206, 0x1 ;  /* 0x00000001ceeeb836 */ /* 0x000fe20000000000 */
[----:B------:R-:W-:Y:S01]  /*3c40*/  @!P3 VIADDMNMX R239, R220, 0xffffffe0, R229, PT ;  /* 0xffffffe0dcefb846 */ /* 0x000fe200038001e5 */
[-C--:B---3--:R-:W-:Y:S05]  /*3c50*/  HMMA.16816.F32.BF16 R4, R100, R108.reuse, R4 ;  /* 0x0000006c6404723c */ /* 0x088fea0000041804 */
[-C--:B------:R-:W-:Y:S02]  /*3c60*/  @!P3 ISETP.GE.AND P1, PT, R206, R239.reuse, PT ;  /* 0x000000efce00b20c */ /* 0x080fe40003f26270 */
[C---:B------:R-:W-:Y:S01]  /*3c70*/  @!P3 ISETP.GE.AND P6, PT, R238.reuse, R239, PT ;  /* 0x000000efee00b20c */ /* 0x040fe20003fc6270 */
[C---:B----4-:R-:W-:Y:S04]  /*3c80*/  HMMA.16816.F32.BF16 R8, R112.reuse, R108, R8 ;  /* 0x0000006c7008723c */ /* 0x050fe80000041808 */
[C---:B------:R-:W-:Y:S02]  /*3c90*/  @!P3 ISETP.GE.AND P4, PT, R238.reuse, R241, PT ;  /* 0x000000f1ee00b20c */ /* 0x040fe40003f86270 */
[C---:B------:R-:W-:Y:S02]  /*3ca0*/  @!P3 ISETP.GE.AND P2, PT, R238.reuse, R211, PT ;  /* 0x000000d3ee00b20c */ /* 0x040fe40003f46270 */
[----:B------:R-:W-:Y:S01]  /*3cb0*/  @!P3 ISETP.GE.AND P5, PT, R238, R243, PT ;  /* 0x000000f3ee00b20c */ /* 0x000fe20003fa6270 */
[-C--:B------:R-:W-:Y:S03]  /*3cc0*/  HMMA.16816.F32.BF16 R12, R112, R110.reuse, R12 ;  /* 0x0000006e700c723c */ /* 0x080fe6000004180c */
[----:B------:R-:W-:Y:S05]  /*3cd0*/  @!P3 VIADD R238, R206, 0x9 ;  /* 0x00000009ceeeb836 */ /* 0x000fea0000000000 */
[C---:B------:R-:W-:Y:S08]  /*3ce0*/  HMMA.16816.F32.BF16 R16, R100.reuse, R110, R16 ;  /* 0x0000006e6410723c */ /* 0x040ff00000041810 */
[-C--:B------:R-:W-:Y:S08]  /*3cf0*/  HMMA.16816.F32.BF16 R20, R100, R128.reuse, R20 ;  /* 0x000000806414723c */ /* 0x080ff00000041814 */
[C---:B------:R-:W-:Y:S08]  /*3d00*/  HMMA.16816.F32.BF16 R24, R112.reuse, R128, R24 ;  /* 0x000000807018723c */ /* 0x040ff00000041818 */
[-C--:B------:R-:W-:Y:S08]  /*3d10*/  HMMA.16816.F32.BF16 R28, R112, R130.reuse, R28 ;  /* 0x00000082701c723c */ /* 0x080ff0000004181c */
[----:B------:R-:W-:Y:S01]  /*3d20*/  HMMA.16816.F32.BF16 R32, R100, R130, R32 ;  /* 0x000000826420723c */ /* 0x000fe20000041820 */
[----:B------:R-:W2:Y:S07]  /*3d30*/  LDSM.16.M88.4 R100, [R175+-0x3800] ;  /* 0xffc80000af64783b */ /* 0x000eae0000000200 */
[-C--:B------:R-:W-:Y:S08]  /*3d40*/  HMMA.16816.F32.BF16 R4, R132, R136.reuse, R4 ;  /* 0x000000888404723c */ /* 0x080ff00000041804 */
[C---:B-1----:R-:W-:Y:S08]  /*3d50*/  HMMA.16816.F32.BF16 R8, R120.reuse, R136, R8 ;  /* 0x000000887808723c */ /* 0x042ff00000041808 */
[-C--:B------:R-:W-:Y:S03]  /*3d60*/  HMMA.16816.F32.BF16 R12, R120, R138.reuse, R12 ;  /* 0x0000008a780c723c */ /* 0x080fe6000004180c */
[----:B------:R-:W-:Y:S02]  /*3d70*/  @!P3 FSEL R4, R4, -INF , !P1 ;  /* 0xff8000000404b808 */ /* 0x000fe40004800000 */
[----:B------:R-:W-:Y:S02]  /*3d80*/  @!P3 ISETP.GE.AND P1, PT, R206, R241, PT ;  /* 0x000000f1ce00b20c */ /* 0x000fe40003f26270 */
[----:B------:R-:W-:Y:S01]  /*3d90*/  @!P3 FSEL R5, R5, -INF , !P6 ;  /* 0xff8000000505b808 */ /* 0x000fe20007000000 */
[C---:B------:R-:W-:Y:S04]  /*3da0*/  HMMA.16816.F32.BF16 R16, R132.reuse, R138, R16 ;  /* 0x0000008a8410723c */ /* 0x040fe80000041810 */
[----:B------:R-:W-:Y:S01]  /*3db0*/  @!P3 FSEL R9, R9, -INF , !P2 ;  /* 0xff8000000909b808 */ /* 0x000fe20005000000 */
[--C-:B------:R-:W-:Y:S01]  /*3dc0*/  FFMA.FTZ R245, R4, UR10, -R125.reuse ;  /* 0x0000000a04f57c23 */ /* 0x100fe2000801087d */
[----:B------:R-:W-:Y:S02]  /*3dd0*/  @!P3 ISETP.GE.AND P6, PT, R206, R211, PT ;  /* 0x000000d3ce00b20c */ /* 0x000fe40003fc6270 */
[----:B------:R-:W-:Y:S01]  /*3de0*/  @!P3 ISETP.GE.AND P2, PT, R240, R239, PT ;  /* 0x000000eff000b20c */ /* 0x000fe20003f46270 */
[-C--:B--2---:R-:W-:Y:S03]  /*3df0*/  HMMA.16816.F32.BF16 R20, R132, R100.reuse, R20 ;  /* 0x000000648414723c */ /* 0x084fe60000041814 */
[----:B------:R-:W-:Y:S02]  /*3e00*/  @!P3 FSEL R6, R6, -INF , !P1 ;  /* 0xff8000000606b808 */ /* 0x000fe40004800000 */
[----:B------:R-:W-:Y:S02]  /*3e10*/  @!P3 FSEL R8, R8, -INF , !P6 ;  /* 0xff8000000808b808 */ /* 0x000fe40007000000 */
[----:B------:R-:W-:Y:S01]  /*3e20*/  @!P3 FSEL R7, R7, -INF , !P4 ;  /* 0xff8000000707b808 */ /* 0x000fe20006000000 */
[C---:B------:R-:W-:Y:S04]  /*3e30*/  HMMA.16816.F32.BF16 R24, R120.reuse, R100, R24 ;  /* 0x000000647818723c */ /* 0x040fe80000041818 */
[----:B------:R-:W-:Y:S02]  /*3e40*/  @!P3 FSEL R16, R16, -INF , !P2 ;  /* 0xff8000001010b808 */ /* 0x000fe40005000000 */
[----:B------:R-:W-:Y:S02]  /*3e50*/  @!P3 FSEL R11, R11, -INF , !P5 ;  /* 0xff8000000b0bb808 */ /* 0x000fe40006800000 */
[----:B------:R-:W-:Y:S01]  /*3e60*/  @!P3 ISETP.GE.AND P1, PT, R206, R243, PT ;  /* 0x000000f3ce00b20c */ /* 0x000fe20003f26270 */
[-C--:B------:R-:W-:Y:S03]  /*3e70*/  HMMA.16816.F32.BF16 R28, R120, R102.reuse, R28 ;  /* 0x00000066781c723c */ /* 0x080fe6000004181c */
[----:B------:R-:W-:Y:S02]  /*3e80*/  @!P3 FSEL R10, R10, -INF , !P1 ;  /* 0xff8000000a0ab808 */ /* 0x000fe40004800000 */
[C---:B------:R-:W-:Y:S02]  /*3e90*/  @!P3 ISETP.GE.AND P4, PT, R240.reuse, R211, PT ;  /* 0x000000d3f000b20c */ /* 0x040fe40003f86270 */
[----:B------:R-:W-:Y:S01]  /*3ea0*/  @!P3 ISETP.GE.AND P6, PT, R240, R243, PT ;  /* 0x000000f3f000b20c */ /* 0x000fe20003fc6270 */
[----:B------:R-:W-:Y:S04]  /*3eb0*/  HMMA.16816.F32.BF16 R32, R132, R102, R32 ;  /* 0x000000668420723c */ /* 0x000fe80000041820 */
[----:B------:R-:W-:Y:S01]  /*3ec0*/  @!P3 FSEL R12, R12, -INF , !P4 ;  /* 0xff8000000c0cb808 */ /* 0x000fe20006000000 */
[--C-:B------:R-:W-:Y:S01]  /*3ed0*/  FFMA.FTZ R134, R16, UR10, -R125.reuse ;  /* 0x0000000a10867c23 */ /* 0x100fe2000801087d */
[----:B------:R-:W-:Y:S02]  /*3ee0*/  @!P3 ISETP.GE.AND P5, PT, R238, R211, PT ;  /* 0x000000d3ee00b20c */ /* 0x000fe40003fa6270 */
[----:B------:R-:W-:Y:S02]  /*3ef0*/  @!P3 FSEL R14, R14, -INF , !P6 ;  /* 0xff8000000e0eb808 */ /* 0x000fe40007000000 */
[----:B------:R-:W-:Y:S01]  /*3f00*/  @!P3 ISETP.GE.AND P1, PT, R240, R241, PT ;  /* 0x000000f1f000b20c */ /* 0x000fe20003f26270 */
[----:B------:R-:W-:Y:S01]  /*3f10*/  @!P3 VIADD R240, R206, 0x11 ;  /* 0x00000011cef0b836 */ /* 0x000fe20000000000 */
[----:B------:R-:W-:Y:S02]  /*3f20*/  @!P3 FSEL R13, R13, -INF , !P5 ;  /* 0xff8000000d0db808 */ /* 0x000fe40006800000 */
[C---:B------:R-:W-:Y:S02]  /*3f30*/  @!P3 ISETP.GE.AND P4, PT, R238.reuse, R243, PT ;  /* 0x000000f3ee00b20c */ /* 0x040fe40003f86270 */
[-C--:B------:R-:W-:Y:S02]  /*3f40*/  @!P3 ISETP.GE.AND P5, PT, R238, R239.reuse, PT ;  /* 0x000000efee00b20c */ /* 0x080fe40003fa6270 */
[----:B------:R-:W-:Y:S02]  /*3f50*/  @!P3 ISETP.GE.AND P2, PT, R240, R239, PT ;  /* 0x000000eff000b20c */ /* 0x000fe40003f46270 */
[----:B------:R-:W-:Y:S01]  /*3f60*/  @!P3 ISETP.GE.AND P6, PT, R238, R241, PT ;  /* 0x000000f1ee00b20c */ /* 0x000fe20003fc6270 */
[----:B------:R-:W-:Y:S01]  /*3f70*/  @!P3 VIADD R238, R206, 0x10 ;  /* 0x00000010ceeeb836 */ /* 0x000fe20000000000 */
[----:B------:R-:W-:Y:S02]  /*3f80*/  @!P3 FSEL R21, R21, -INF , !P2 ;  /* 0xff8000001515b808 */ /* 0x000fe40005000000 */
[----:B------:R-:W-:Y:S02]  /*3f90*/  @!P3 FSEL R15, R15, -INF , !P4 ;  /* 0xff8000000f0fb808 */ /* 0x000fe40006000000 */
[----:B------:R-:W-:Y:S01]  /*3fa0*/  @!P3 FSEL R18, R18, -INF , !P1 ;  /* 0xff8000001212b808 */ /* 0x000fe20004800000 */
[--C-:B------:R-:W-:Y:S01]  /*3fb0*/  FFMA.FTZ R21, R21, UR10, -R125.reuse ;  /* 0x0000000a15157c23 */ /* 0x100fe2000801087d */
[----:B------:R-:W-:Y:S02]  /*3fc0*/  @!P3 FSEL R17, R17, -INF , !P5 ;  /* 0xff8000001111b808 */ /* 0x000fe40006800000 */
[----:B------:R-:W-:Y:S02]  /*3fd0*/  @!P3 ISETP.GE.AND P2, PT, R240, R211, PT ;  /* 0x000000d3f000b20c */ /* 0x000fe40003f46270 */
[C---:B------:R-:W-:Y:S02]  /*3fe0*/  @!P3 ISETP.GE.AND P4, PT, R238.reuse, R239, PT ;  /* 0x000000efee00b20c */ /* 0x040fe40003f86270 */
[C---:B------:R-:W-:Y:S02]  /*3ff0*/  @!P3 ISETP.GE.AND P1, PT, R238.reuse, R211, PT ;  /* 0x000000d3ee00b20c */ /* 0x040fe40003f26270 */
[-C--:B------:R-:W-:Y:S02]  /*4000*/  @!P3 ISETP.GE.AND P5, PT, R238, R241.reuse, PT ;  /* 0x000000f1ee00b20c */ /* 0x080fe40003fa6270 */
[----:B------:R-:W-:Y:S02]  /*4010*/  @!P3 FSEL R20, R20, -INF , !P4 ;  /* 0xff8000001414b808 */ /* 0x000fe40006000000 */
[----:B------:R-:W-:Y:S02]  /*4020*/  @!P3 ISETP.GE.AND P4, PT, R240, R241, PT ;  /* 0x000000f1f000b20c */ /* 0x000fe40003f86270 */
[----:B------:R-:W-:Y:S02]  /*4030*/  @!P3 FSEL R22, R22, -INF , !P5 ;  /* 0xff8000001616b808 */ /* 0x000fe40006800000 */
[-C--:B------:R-:W-:Y:S01]  /*4040*/  @!P3 ISETP.GE.AND P5, PT, R240, R243.reuse, PT ;  /* 0x000000f3f000b20c */ /* 0x080fe20003fa6270 */
[----:B------:R-:W-:Y:S01]  /*4050*/  @!P3 VIADD R240, R206, 0x18 ;  /* 0x00000018cef0b836 */ /* 0x000fe20000000000 */
[----:B------:R-:W-:Y:S01]  /*4060*/  @!P3 FSEL R19, R19, -INF , !P6 ;  /* 0xff8000001313b808 */ /* 0x000fe20007000000 */
[--C-:B------:R-:W-:Y:S01]  /*4070*/  FFMA.FTZ R22, R22, UR10, -R106.reuse ;  /* 0x0000000a16167c23 */ /* 0x100fe2000801086a */
[----:B------:R-:W-:Y:S01]  /*4080*/  @!P3 ISETP.GE.AND P6, PT, R238, R243, PT ;  /* 0x000000f3ee00b20c */ /* 0x000fe20003fc6270 */
[----:B------:R-:W-:Y:S01]  /*4090*/  FFMA.FTZ R238, R5, UR10, -R125 ;  /* 0x0000000a05ee7c23 */ /* 0x000fe2000801087d */
[----:B------:R-:W-:Y:S02]  /*40a0*/  @!P3 FSEL R24, R24, -INF , !P1 ;  /* 0xff8000001818b808 */ /* 0x000fe40004800000 */
[----:B------:R-:W-:Y:S02]  /*40b0*/  @!P3 FSEL R23, R23, -INF , !P4 ;  /* 0xff8000001717b808 */ /* 0x000fe40006000000 */
[----:B------:R-:W-:Y:S01]  /*40c0*/  @!P3 FSEL R25, R25, -INF , !P2 ;  /* 0xff8000001919b808 */ /* 0x000fe20005000000 */
[----:B------:R-:W-:Y:S01]  /*40d0*/  MUFU.EX2 R238, R238 ;  /* 0x000000ee00ee7308 */ /* 0x000fe20000000800 */
[----:B------:R-:W-:Y:S01]  /*40e0*/  @!P3 FSEL R26, R26, -INF , !P6 ;  /* 0xff8000001a1ab808 */ /* 0x000fe20007000000 */
[--C-:B------:R-:W-:Y:S01]  /*40f0*/  FFMA.FTZ R23, R23, UR10, -R106.reuse ;  /* 0x0000000a17177c23 */ /* 0x100fe2000801086a */
[----:B------:R-:W-:Y:S02]  /*4100*/  @!P3 FSEL R27, R27, -INF , !P5 ;  /* 0xff8000001b1bb808 */ /* 0x000fe40006800000 */
[C---:B------:R-:W-:Y:S02]  /*4110*/  @!P3 ISETP.GE.AND P4, PT, R240.reuse, R211, PT ;  /* 0x000000d3f000b20c */ /* 0x040fe40003f86270 */
[----:B------:R-:W-:Y:S02]  /*4120*/  @!P3 ISETP.GE.AND P5, PT, R240, R239, PT ;  /* 0x000000eff000b20c */ /* 0x000fe40003fa6270 */
[----:B------:R-:W-:Y:S02]  /*4130*/  @!P3 ISETP.GE.AND P1, PT, R242, R211, PT ;  /* 0x000000d3f200b20c */ /* 0x000fe40003f26270 */
[----:B------:R-:W-:Y:S01]  /*4140*/  @!P3 FSEL R28, R28, -INF , !P4 ;  /* 0xff8000001c1cb808 */ /* 0x000fe20006000000 */
[----:B------:R1:W-:Y:S01]  /*4150*/  MUFU.EX2 R211, R245 ;  /* 0x000000f500d37308 */ /* 0x0003e20000000800 */
[-C--:B------:R-:W-:Y:S02]  /*4160*/  @!P3 ISETP.GE.AND P2, PT, R240, R243.reuse, PT ;  /* 0x000000f3f000b20c */ /* 0x080fe40003f46270 */
[----:B------:R-:W-:Y:S02]  /*4170*/  @!P3 FSEL R29, R29, -INF , !P1 ;  /* 0xff8000001d1db808 */ /* 0x000fe40004800000 */
[----:B------:R-:W-:Y:S01]  /*4180*/  @!P3 ISETP.GE.AND P6, PT, R242, R243, PT ;  /* 0x000000f3f200b20c */ /* 0x000fe20003fc6270 */
[----:B------:R-:W-:Y:S01]  /*4190*/  IMAD R243, R244, 0x4, R217 ;  /* 0x00000004f4f37824 */ /* 0x000fe200078e02d9 */
[----:B------:R-:W-:Y:S01]  /*41a0*/  @!P3 ISETP.GE.AND P1, PT, R240, R241, PT ;  /* 0x000000f1f000b20c */ /* 0x000fe20003f26270 */
[--C-:B------:R-:W-:Y:S01]  /*41b0*/  FFMA.FTZ R240, R7, UR10, -R106.reuse ;  /* 0x0000000a07f07c23 */ /* 0x100fe2000801086a */
[----:B------:R-:W-:Y:S02]  /*41c0*/  LOP3.LUT R244, R216, UR13, R247, 0x96, !PT ;  /* 0x0000000dd8f47c12 */ /* 0x000fe4000f8e96f7 */
[----:B------:R-:W-:Y:S02]  /*41d0*/  @!P3 FSEL R31, R31, -INF , !P6 ;  /* 0xff8000001f1fb808 */ /* 0x000fe40007000000 */
[----:B------:R-:W-:Y:S01]  /*41e0*/  LOP3.LUT R243, R243, UR12, R233, 0x96, !PT ;  /* 0x0000000cf3f37c12 */ /* 0x000fe2000f8e96e9 */
[----:B------:R-:W-:Y:S01]  /*41f0*/  IMAD.WIDE.U32 R138, R244, -0x2daee0ad, RZ ;  /* 0xd2511f53f48a7825 */ /* 0x000fe200078e00ff */
[----:B------:R-:W-:Y:S01]  /*4200*/  @!P3 FSEL R32, R32, -INF , !P5 ;  /* 0xff8000002020b808 */ /* 0x000fe20006800000 */
[----:B------:R-:W2:Y:S01]  /*4210*/  MUFU.EX2 R240, R240 ;  /* 0x000000f000f07308 */ /* 0x000ea20000000800 */
[----:B------:R-:W-:Y:S01]  /*4220*/  @!P3 ISETP.GE.AND P4, PT, R242, R239, PT ;  /* 0x000000eff200b20c */ /* 0x000fe20003f86270 */
[----:B-1----:R-:W5:Y:S01]  /*4230*/  LDG.E R245, desc[UR20][R248.64+0xa0] ;  /* 0x0000a014f8f57981 */ /* 0x002f62000c1e1900 */
[----:B------:R-:W-:Y:S01]  /*4240*/  @!P3 FSEL R34, R34, -INF , !P1 ;  /* 0xff8000002222b808 */ /* 0x000fe20004800000 */
[--C-:B------:R-:W-:Y:S01]  /*4250*/  FFMA.FTZ R239, R6, UR10, -R106.reuse ;  /* 0x0000000a06ef7c23 */ /* 0x100fe2000801086a */
[----:B------:R-:W-:Y:S01]  /*4260*/  @!P3 FSEL R30, R30, -INF , !P2 ;  /* 0xff8000001e1eb808 */ /* 0x000fe20005000000 */
[----:B------:R-:W-:Y:S01]  /*4270*/  IMAD.WIDE.U32 R6, R243, -0x326172a9, RZ ;  /* 0xcd9e8d57f3067825 */ /* 0x000fe200078e00ff */
[----:B------:R-:W-:Y:S02]  /*4280*/  @!P3 FSEL R33, R33, -INF , !P4 ;  /* 0xff8000002121b808 */ /* 0x000fe40006000000 */
[----:B------:R-:W-:Y:S01]  /*4290*/  @!P3 ISETP.GE.AND P2, PT, R242, R241, PT ;  /* 0x000000f1f200b20c */ /* 0x000fe20003f46270 */
[----:B------:R-:W-:Y:S01]  /*42a0*/  FFMA.FTZ R244, R9, UR10, -R119 ;  /* 0x0000000a09f47c23 */ /* 0x000fe20008010877 */
[----:B------:R-:W-:Y:S01]  /*42b0*/  LOP3.LUT R250, R250, UR35, R7, 0x96, !PT ;  /* 0x00000023fafa7c12 */ /* 0x000fe2000f8e9607 */
[----:B------:R-:W-:Y:S01]  /*42c0*/  FFMA.FTZ R241, R8, UR10, -R119 ;  /* 0x0000000a08f17c23 */ /* 0x000fe20008010877 */
[----:B------:R-:W-:Y:S01]  /*42d0*/  LOP3.LUT R243, R216, UR13, R251, 0x96, !PT ;  /* 0x0000000dd8f37c12 */ /* 0x000fe2000f8e96fb */
[----:B------:R-:W-:Y:S01]  /*42e0*/  FFMA.FTZ R30, R30, UR10, -R105 ;  /* 0x0000000a1e1e7c23 */ /* 0x000fe20008010869 */
[----:B------:R-:W-:Y:S01]  /*42f0*/  @!P3 FSEL R35, R35, -INF , !P2 ;  /* 0xff8000002323b808 */ /* 0x000fe20005000000 */
[--C-:B------:R-:W-:Y:S01]  /*4300*/  FFMA.FTZ R34, R34, UR10, -R106.reuse ;  /* 0x0000000a22227c23 */ /* 0x100fe2000801086a */
[----:B------:R-:W-:Y:S01]  /*4310*/  LOP3.LUT R242, R232, UR34, R139, 0x96, !PT ;  /* 0x00000022e8f27c12 */ /* 0x000fe2000f8e968b */
[----:B------:R-:W-:Y:S01]  /*4320*/  IMAD.WIDE.U32 R130, R243, -0x2daee0ad, RZ ;  /* 0xd2511f53f3827825 */ /* 0x000fe200078e00ff */
[----:B------:R-:W-:Y:S01]  /*4330*/  LOP3.LUT R247, R246, UR35, R7, 0x96, !PT ;  /* 0x00000023f6f77c12 */ /* 0x000fe2000f8e9607 */
[----:B------:R-:W3:Y:S01]  /*4340*/  LDG.E R243, desc[UR20][R248.64] ;  /* 0x00000014f8f37981 */ /* 0x000ee2000c1e1900 */
[----:B------:R-:W-:Y:S01]  /*4350*/  MUFU.EX2 R121, R30 ;  /* 0x0000001e00797308 */ /* 0x000fe20000000800 */
[----:B------:R-:W-:Y:S01]  /*4360*/  IMAD.WIDE.U32 R136, R242, -0x326172a9, RZ ;  /* 0xcd9e8d57f2887825 */ /* 0x000fe200078e00ff */
[----:B------:R-:W-:Y:S01]  /*4370*/  LOP3.LUT R252, R232, UR34, R131, 0x96, !PT ;  /* 0x00000022e8fc7c12 */ /* 0x000fe2000f8e9683 */
[----:B------:R-:W4:Y:S02]  /*4380*/  LDG.E R242, desc[UR20][R248.64+0x20] ;  /* 0x00002014f8f27981 */ /* 0x000f24000c1e1900 */
[----:B------:R-:W-:Y:S01]  /*4390*/  IMAD.WIDE.U32 R114, R250, -0x2daee0ad, RZ ;  /* 0xd2511f53fa727825 */ /* 0x000fe200078e00ff */
[----:B------:R-:W-:Y:S01]  /*43a0*/  LOP3.LUT R251, R6, UR33, R137, 0x96, !PT ;  /* 0x0000002106fb7c12 */ /* 0x000fe2000f8e9689 */
[----:B------:R1:W5:Y:S03]  /*43b0*/  LDG.E R246, desc[UR20][R248.64+0x80] ;  /* 0x00008014f8f67981 */ /* 0x000366000c1e1900 */
[----:B------:R-:W2:Y:S01]  /*43c0*/  MUFU.EX2 R244, R244 ;  /* 0x000000f400f47308 */ /* 0x000ea20000000800 */
[----:B------:R-:W-:Y:S01]  /*43d0*/  IMAD.WIDE.U32 R126, R252, -0x326172a9, RZ ;  /* 0xcd9e8d57fc7e7825 */ /* 0x000fe200078e00ff */
[----:B------:R-:W-:Y:S03]  /*43e0*/  LOP3.LUT R250, R130, UR32, R115, 0x96, !PT ;  /* 0x0000002082fa7c12 */ /* 0x000fe6000f8e9673 */
[----:B------:R-:W-:Y:S01]  /*43f0*/  IMAD.WIDE.U32 R122, R251, -0x2daee0ad, RZ ;  /* 0xd2511f53fb7a7825 */ /* 0x000fe200078e00ff */
[----:B------:R-:W-:Y:S04]  /*4400*/  LOP3.LUT R252, R6, UR33, R127, 0x96, !PT ;  /* 0x0000002106fc7c12 */ /* 0x000fe8000f8e967f */
[----:B------:R-:W2:Y:S01]  /*4410*/  MUFU.EX2 R239, R239 ;  /* 0x000000ef00ef7308 */ /* 0x000ea20000000800 */
[----:B------:R-:W-:Y:S09]  /*4420*/  IMAD.WIDE.U32 R6, R250, -0x326172a9, RZ ;  /* 0xcd9e8d57fa067825 */ /* 0x000ff200078e00ff */
[----:B------:R-:W-:Y:S01]  /*4430*/  MUFU.EX2 R241, R241 ;  /* 0x000000f100f17308 */ /* 0x000fe20000000800 */
[----:B-1----:R-:W-:Y:S04]  /*4440*/  IMAD.WIDE.U32 R248, R247, -0x2daee0ad, RZ ;  /* 0xd2511f53f7f87825 */ /* 0x002fe800078e00ff */
[----:B------:R-:W-:Y:S01]  /*4450*/  FFMA.FTZ R247, R10, UR10, -R105 ;  /* 0x0000000a0af77c23 */ /* 0x000fe20008010869 */
[----:B------:R-:W-:Y:S01]  /*4460*/  LOP3.LUT R251, R138, UR32, R249, 0x96, !PT ;  /* 0x000000208afb7c12 */ /* 0x000fe2000f8e96f9 */
[----:B------:R-:W-:Y:S01]  /*4470*/  IMAD.WIDE.U32 R138, R252, -0x2daee0ad, RZ ;  /* 0xd2511f53fc8a7825 */ /* 0x000fe200078e00ff */
[----:B------:R-:W-:Y:S03]  /*4480*/  LOP3.LUT R249, R248, UR30, R123, 0x96, !PT ;  /* 0x0000001ef8f97c12 */ /* 0x000fe6000f8e967b */
[----:B------:R-:W-:Y:S01]  /*4490*/  MUFU.EX2 R247, R247 ;  /* 0x000000f700f77308 */ /* 0x000fe20000000800 */
[----:B------:R-:W-:Y:S01]  /*44a0*/  FFMA.FTZ R248, R11, UR10, -R105 ;  /* 0x0000000a0bf87c23 */ /* 0x000fe20008010869 */
[----:B------:R-:W-:Y:S01]  /*44b0*/  IMAD.WIDE.U32 R10, R251, -0x326172a9, RZ ;  /* 0xcd9e8d57fb0a7825 */ /* 0x000fe200078e00ff */
[----:B------:R-:W-:Y:S02]  /*44c0*/  LOP3.LUT R252, R114, UR30, R139, 0x96, !PT ;  /* 0x0000001e72fc7c12 */ /* 0x000fe4000f8e968b */
[----:B------:R-:W-:Y:S01]  /*44d0*/  LOP3.LUT R251, R126, UR31, R7, 0x96, !PT ;  /* 0x0000001f7efb7c12 */ /* 0x000fe2000f8e9607 */
[----:B------:R-:W-:Y:S01]  /*44e0*/  IMAD.WIDE.U32 R130, R249, -0x326172a9, RZ ;  /* 0xcd9e8d57f9827825 */ /* 0x000fe200078e00ff */
[----:B------:R-:W-:Y:S03]  /*44f0*/  LOP3.LUT R249, R136, UR31, R11, 0x96, !PT ;  /* 0x0000001f88f97c12 */ /* 0x000fe6000f8e960b */
[----:B------:R-:W-:Y:S01]  /*4500*/  MUFU.EX2 R248, R248 ;  /* 0x000000f800f87308 */ /* 0x000fe20000000800 */
[----:B------:R-:W-:Y:S01]  /*4510*/  FFMA.FTZ R139, R12, UR10, -R119 ;  /* 0x0000000a0c8b7c23 */ /* 0x000fe20008010877 */
[----:B------:R-:W-:Y:S01]  /*4520*/  IMAD.WIDE.U32 R126, R251, -0x2daee0ad, RZ ;  /* 0xd2511f53fb7e7825 */ /* 0x000fe200078e00ff */
[----:B------:R-:W-:Y:S03]  /*4530*/  LOP3.LUT R250, R10, UR29, R131, 0x96, !PT ;  /* 0x0000001d0afa7c12 */ /* 0x000fe6000f8e9683 */
[----:B------:R-:W-:Y:S01]  /*4540*/  IMAD.WIDE.U32 R114, R249, -0x2daee0ad, RZ ;  /* 0xd2511f53f9727825 */ /* 0x000fe200078e00ff */
[----:B------:R-:W-:Y:S03]  /*4550*/  LOP3.LUT R138, R138, UR24, R127, 0x96, !PT ;  /* 0x000000188a8a7c12 */ /* 0x000fe6000f8e967f */
[----:B------:R1:W-:Y:S01]  /*4560*/  MUFU.EX2 R249, R139 ;  /* 0x0000008b00f97308 */ /* 0x0003e20000000800 */
[----:B------:R-:W-:Y:S01]  /*4570*/  IMAD.WIDE.U32 R10, R252, -0x326172a9, RZ ;  /* 0xcd9e8d57fc0a7825 */ /* 0x000fe200078e00ff */
[----:B------:R-:W-:Y:S03]  /*4580*/  LOP3.LUT R251, R122, UR24, R115, 0x96, !PT ;  /* 0x000000187afb7c12 */ /* 0x000fe6000f8e9673 */
[----:B------:R-:W-:Y:S01]  /*4590*/  IMAD.WIDE.U32 R136, R250, -0x2daee0ad, RZ ;  /* 0xd2511f53fa887825 */ /* 0x000fe200078e00ff */
[----:B------:R-:W-:Y:S04]  /*45a0*/  LOP3.LUT R129, R6, UR29, R11, 0x96, !PT ;  /* 0x0000001d06817c12 */ /* 0x000fe8000f8e960b */
[----:B------:R-:W-:Y:S01]  /*45b0*/  MUFU.EX2 R127, R34 ;  /* 0x00000022007f7308 */ /* 0x000fe20000000800 */
[----:B------:R-:W-:Y:S01]  /*45c0*/  FFMA.FTZ R250, R13, UR10, -R119 ;  /* 0x0000000a0dfa7c23 */ /* 0x000fe20008010877 */
[----:B------:R-:W-:Y:S01]  /*45d0*/  LOP3.LUT R252, R114, UR17, R137, 0x96, !PT ;  /* 0x0000001172fc7c12 */ /* 0x000fe2000f8e9689 */
[----:B------:R-:W-:Y:S04]  /*45e0*/  IMAD.WIDE.U32 R122, R129, -0x2daee0ad, RZ ;  /* 0xd2511f53817a7825 */ /* 0x000fe800078e00ff */
[----:B------:R-:W-:Y:S01]  /*45f0*/  IMAD.WIDE.U32 R114, R251, -0x326172a9, RZ ;  /* 0xcd9e8d57fb727825 */ /* 0x000fe200078e00ff */
[----:B------:R-:W-:Y:S02]  /*4600*/  LOP3.LUT R137, R126, UR17, R123, 0x96, !PT ;  /* 0x000000117e897c12 */ /* 0x000fe4000f8e967b */
[----:B------:R-:W-:Y:S01]  /*4610*/  MUFU.EX2 R250, R250 ;  /* 0x000000fa00fa7308 */ /* 0x000fe20000000800 */
[----:B------:R-:W-:Y:S01]  /*4620*/  FFMA.FTZ R251, R14, UR10, -R105 ;  /* 0x0000000a0efb7c23 */ /* 0x000fe20008010869 */
[----:B-1----:R-:W-:Y:S01]  /*4630*/  IMAD.WIDE.U32 R138, R138, -0x326172a9, RZ ;  /* 0xcd9e8d578a8a7825 */ /* 0x002fe200078e00ff */
[----:B------:R-:W-:Y:S03]  /*4640*/  LOP3.LUT R130, R130, UR22, R115, 0x96, !PT ;  /* 0x0000001682827c12 */ /* 0x000fe6000f8e9673 */
[----:B------:R-:W-:Y:S01]  /*4650*/  IMAD.WIDE.U32 R6, R252, -0x326172a9, RZ ;  /* 0xcd9e8d57fc067825 */ /* 0x000fe200078e00ff */
[----:B------:R-:W-:Y:S03]  /*4660*/  LOP3.LUT R129, R10, UR22, R139, 0x96, !PT ;  /* 0x000000160a817c12 */ /* 0x000fe6000f8e968b */
[----:B------:R-:W-:Y:S01]  /*4670*/  MUFU.EX2 R251, R251 ;  /* 0x000000fb00fb7308 */ /* 0x000fe20000000800 */
[----:B------:R-:W-:Y:S01]  /*4680*/  FFMA.FTZ R252, R15, UR10, -R105 ;  /* 0x0000000a0ffc7c23 */ /* 0x000fe20008010869 */
[----:B------:R-:W-:Y:S01]  /*4690*/  IMAD.WIDE.U32 R10, R137, -0x326172a9, RZ ;  /* 0xcd9e8d57890a7825 */ /* 0x000fe200078e00ff */
[----:B------:R-:W-:Y:S02]  /*46a0*/  LOP3.LUT R131, R114, UR16, R7, 0x96, !PT ;  /* 0x0000001072837c12 */ /* 0x000fe4000f8e9607 */
[----:B------:R-:W-:Y:S01]  /*46b0*/  PRMT R118, R6, 0x7770, RZ ;  /* 0x0000777006767816 */ /* 0x000fe200000000ff */
[----:B------:R-:W-:Y:S01]  /*46c0*/  IMAD.WIDE.U32 R132, R129, -0x2daee0ad, RZ ;  /* 0xd2511f5381847825 */ /* 0x000fe200078e00ff */
[----:B------:R-:W-:Y:S03]  /*46d0*/  LOP3.LUT R138, R138, UR16, R11, 0x96, !PT ;  /* 0x000000108a8a7c12 */ /* 0x000fe6000f8e960b */
[----:B------:R1:W2:Y:S01]  /*46e0*/  MUFU.EX2 R129, R134 ;  /* 0x0000008600817308 */ /* 0x0002a20000000800 */
[----:B------:R-:W-:Y:S01]  /*46f0*/  PRMT R117, R6, 0x7771, RZ ;  /* 0x0000777106757816 */ /* 0x000fe200000000ff */
[----:B------:R-:W-:Y:S04]  /*4700*/  IMAD.WIDE.U32 R14, R130, -0x2daee0ad, RZ ;  /* 0xd2511f53820e7825 */ /* 0x000fe800078e00ff */
[----:B------:R-:W-:Y:S01]  /*4710*/  FFMA.FTZ R130, R17, UR10, -R125 ;  /* 0x0000000a11827c23 */ /* 0x000fe2000801087d */
[----:B------:R-:W-:Y:S01]  /*4720*/  LOP3.LUT R17, R122, UR15, R133, 0x96, !PT ;  /* 0x0000000f7a117c12 */ /* 0x000fe2000f8e9685 */
[--C-:B------:R-:W-:Y:S01]  /*4730*/  FFMA.FTZ R122, R18, UR10, -R106.reuse ;  /* 0x0000000a127a7c23 */ /* 0x100fe2000801086a */
[----:B------:R-:W-:Y:S01]  /*4740*/  SHF.R.U32.HI R18, RZ, 0x18, R131 ;  /* 0x00000018ff127819 */ /* 0x000fe20000011683 */
[--C-:B------:R-:W-:Y:S01]  /*4750*/  FFMA.FTZ R7, R19, UR10, -R106.reuse ;  /* 0x0000000a13077c23 */ /* 0x100fe2000801086a */
[----:B------:R-:W-:Y:S01]  /*4760*/  LOP3.LUT R133, R131, 0xffff, RZ, 0xc0, !PT ;  /* 0x0000ffff83857812 */ /* 0x000fe200078ec0ff */
[----:B------:R-:W2:Y:S01]  /*4770*/  MUFU.EX2 R252, R252 ;  /* 0x000000fc00fc7308 */ /* 0x000ea20000000800 */
[----:B------:R-:W-:Y:S01]  /*4780*/  ISETP.LE.U32.AND P5, PT, R18, UR7, PT ;  /* 0x0000000712007c0c */ /* 0x000fe2000bfa3070 */
[----:B------:R-:W-:Y:S01]  /*4790*/  FFMA.FTZ R106, R35, UR10, -R106 ;  /* 0x0000000a236a7c23 */ /* 0x000fe2000801086a */
[----:B------:R-:W-:Y:S02]  /*47a0*/  LOP3.LUT R18, R138, 0xffff, RZ, 0xc0, !PT ;  /* 0x0000ffff8a127812 */ /* 0x000fe400078ec0ff */
[----:B------:R-:W-:Y:S02]  /*47b0*/  PRMT R137, R6, 0x7772, RZ ;  /* 0x0000777206897816 */ /* 0x000fe400000000ff */
[C---:B-1----:R-:W-:Y:S03]  /*47c0*/  LOP3.LUT R134, R131.reuse, 0xff, RZ, 0xc0, !PT ;  /* 0x000000ff83867812 */ /* 0x042fe600078ec0ff */
[----:B------:R-:W-:Y:S01]  /*47d0*/  MUFU.EX2 R130, R130 ;  /* 0x0000008200827308 */ /* 0x000fe20000000800 */
[----:B------:R-:W-:Y:S02]  /*47e0*/  SHF.R.U32.HI R18, RZ, 0x8, R18 ;  /* 0x00000008ff127819 */ /* 0x000fe40000011612 */
[----:B------:R-:W-:Y:S02]  /*47f0*/  ISETP.LE.U32.AND P6, PT, R134, UR7, PT ;  /* 0x0000000786007c0c */ /* 0x000fe4000bfc3070 */
[----:B------:R-:W-:Y:S01]  /*4800*/  LOP3.LUT R18, R18, 0xffff, RZ, 0xc0, !PT ;  /* 0x0000ffff12127812 */ /* 0x000fe200078ec0ff */
[----:B--2---:R-:W-:Y:S01]  /*4810*/  @!P5 FADD.FTZ R240, -R240, -RZ ;  /* 0x800000fff0f0d221 */ /* 0x004fe20000010100 */
[----:B------:R-:W-:Y:S02]  /*4820*/  PRMT R134, R131, 0x7632, R134 ;  /* 0x0000763283867816 */ /* 0x000fe40000000086 */
[----:B------:R-:W-:Y:S01]  /*4830*/  PRMT R139, R6, 0x7773, RZ ;  /* 0x00007773068b7816 */ /* 0x000fe200000000ff */
[----:B------:R1:W2:Y:S01]  /*4840*/  MUFU.EX2 R131, R122 ;  /* 0x0000007a00837308 */ /* 0x0002a20000000800 */
[----:B------:R-:W-:Y:S02]  /*4850*/  PRMT R6, R10, 0x7771, RZ ;  /* 0x000077710a067816 */ /* 0x000fe400000000ff */
[----:B------:R-:W-:Y:S02]  /*4860*/  PRMT R19, R138, 0x7632, R19 ;  /* 0x000076328a137816 */ /* 0x000fe40000000013 */
[----:B------:R-:W-:Y:S01]  /*4870*/  LOP3.LUT R134, R134, 0xff, RZ, 0xc0, !PT ;  /* 0x000000ff86867812 */ /* 0x000fe200078ec0ff */
[----:B------:R-:W-:Y:S01]  /*4880*/  @!P6 FADD.FTZ R211, -R211, -RZ ;  /* 0x800000ffd3d3e221 */ /* 0x000fe20000010100 */
[----:B------:R-:W-:Y:S02]  /*4890*/  ISETP.LE.U32.AND P6, PT, R18, UR7, PT ;  /* 0x0000000712007c0c */ /* 0x000fe4000bfc3070 */
[----:B------:R-:W-:Y:S02]  /*48a0*/  LOP3.LUT R19, R19, 0xff, RZ, 0xc0, !PT ;  /* 0x000000ff13137812 */ /* 0x000fe400078ec0ff */
[----:B------:R-:W-:Y:S02]  /*48b0*/  PRMT R186, R10, 0x7773, RZ ;  /* 0x000077730aba7816 */ /* 0x000fe400000000ff */
[----:B------:R-:W-:Y:S02]  /*48c0*/  ISETP.LE.U32.AND P4, PT, R134, UR7, PT ;  /* 0x0000000786007c0c */ /* 0x000fe4000bf83070 */
[----:B------:R-:W-:Y:S01]  /*48d0*/  ISETP.LE.U32.AND P5, PT, R118, UR7, PT ;  /* 0x0000000776007c0c */ /* 0x000fe2000bfa3070 */
[----:B------:R2:W-:Y:S01]  /*48e0*/  MUFU.EX2 R134, R7 ;  /* 0x0000000700867308 */ /* 0x0005e20000000800 */
[----:B-1----:R-:W-:Y:S01]  /*48f0*/  LOP3.LUT R122, R138, 0xff, RZ, 0xc0, !PT ;  /* 0x000000ff8a7a7812 */ /* 0x002fe200078ec0ff */
[----:B------:R-:W-:Y:S01]  /*4900*/  FFMA.FTZ R118, R25, UR10, -R119 ;  /* 0x0000000a19767c23 */ /* 0x000fe20008010877 */
[----:B------:R-:W-:Y:S01]  /*4910*/  ISETP.LE.U32.AND P3, PT, R19, UR7, PT ;  /* 0x0000000713007c0c */ /* 0x000fe2000bf63070 */
[----:B------:R-:W-:Y:S01]  /*4920*/  @!P6 FADD.FTZ R244, -R244, -RZ ;  /* 0x800000fff4f4e221 */ /* 0x000fe20000010100 */
[----:B------:R-:W-:Y:S02]  /*4930*/  ISETP.GT.U32.AND P6, PT, R6, UR7, PT ;  /* 0x0000000706007c0c */ /* 0x000fe4000bfc4070 */
[----:B------:R-:W-:Y:S03]  /*4940*/  SHF.R.U32.HI R133, RZ, 0x8, R133 ;  /* 0x00000008ff857819 */ /* 0x000fe60000011685 */
[----:B------:R-:W-:Y:S01]  /*4950*/  MUFU.EX2 R118, R118 ;  /* 0x0000007600767308 */ /* 0x000fe20000000800 */
[----:B------:R-:W-:Y:S01]  /*4960*/  ISETP.LE.U32.AND P2, PT, R122, UR7, PT ;  /* 0x000000077a007c0c */ /* 0x000fe2000bf43070 */
[----:B------:R-:W-:Y:S01]  /*4970*/  FFMA.FTZ R122, R27, UR10, -R105 ;  /* 0x0000000a1b7a7c23 */ /* 0x000fe20008010869 */
[----:B------:R-:W-:Y:S01]  /*4980*/  LOP3.LUT R133, R133, 0xffff, RZ, 0xc0, !PT ;  /* 0x0000ffff85857812 */ /* 0x000fe200078ec0ff */
[----:B------:R-:W-:Y:S01]  /*4990*/  @!P4 FADD.FTZ R239, -R239, -RZ ;  /* 0x800000ffefefc221 */ /* 0x000fe20000010100 */
[----:B------:R-:W-:Y:S01]  /*49a0*/  LOP3.LUT R123, R136, UR15, R15, 0x96, !PT ;  /* 0x0000000f887b7c12 */ /* 0x000fe2000f8e960f */
[----:B------:R-:W-:Y:S01]  /*49b0*/  @!P5 FADD.FTZ R129, -R129, -RZ ;  /* 0x800000ff8181d221 */ /* 0x000fe20000010100 */
[----:B------:R-:W-:Y:S01]  /*49c0*/  PRMT R135, R10, 0x7770, RZ ;  /* 0x000077700a877816 */ /* 0x000fe200000000ff */
[----:B------:R-:W-:Y:S01]  /*49d0*/  @!P3 FADD.FTZ R247, -R247, -RZ ;  /* 0x800000fff7f7b221 */ /* 0x000fe20000010100 */
[----:B------:R-:W-:Y:S01]  /*49e0*/  LOP3.LUT R27, R17, 0xff, RZ, 0xc0, !PT ;  /* 0x000000ff111b7812 */ /* 0x000fe200078ec0ff */
[----:B------:R-:W-:Y:S01]  /*49f0*/  @P6 FADD.FTZ R250, -R250, -RZ ;  /* 0x800000fffafa6221 */ /* 0x000fe20000010100 */
[----:B------:R-:W-:Y:S01]  /*4a00*/  ISETP.GT.U32.AND P6, PT, R186, UR7, PT ;  /* 0x00000007ba007c0c */ /* 0x000fe2000bfc4070 */
[----:B--2---:R-:W-:Y:S01]  /*4a10*/  FFMA.FTZ R7, R26, UR10, -R105 ;  /* 0x0000000a1a077c23 */ /* 0x004fe20008010869 */
[----:B------:R-:W-:Y:S01]  /*4a20*/  ISETP.LE.U32.AND P1, PT, R133, UR7, PT ;  /* 0x0000000785007c0c */ /* 0x000fe2000bf23070 */
[----:B------:R-:W-:Y:S01]  /*4a30*/  @!P2 FADD.FTZ R241, -R241, -RZ ;  /* 0x800000fff1f1a221 */ /* 0x000fe20000010100 */
[----:B------:R-:W-:Y:S01]  /*4a40*/  SHF.R.U32.HI R186, RZ, 0x18, R123 ;  /* 0x00000018ffba7819 */ /* 0x000fe2000001167b */
[----:B------:R-:W-:Y:S01]  /*4a50*/  FFMA.FTZ R133, R20, UR10, -R125 ;  /* 0x0000000a14857c23 */ /* 0x000fe2000801087d */
[----:B------:R-:W-:Y:S01]  /*4a60*/  ISETP.LE.U32.AND P4, PT, R135, UR7, PT ;  /* 0x0000000787007c0c */ /* 0x000fe2000bf83070 */
[----:B------:R-:W-:Y:S01]  /*4a70*/  MUFU.EX2 R122, R122 ;  /* 0x0000007a007a7308 */ /* 0x000fe20000000800 */
[----:B------:R-:W-:Y:S01]  /*4a80*/  ISETP.LE.U32.AND P5, PT, R27, UR7, PT ;  /* 0x000000071b007c0c */ /* 0x000fe2000bfa3070 */
[----:B------:R-:W-:Y:S01]  /*4a90*/  FFMA.FTZ R27, R28, UR10, -R119 ;  /* 0x0000000a1c1b7c23 */ /* 0x000fe20008010877 */
[----:B------:R-:W-:Y:S01]  /*4aa0*/  ISETP.GT.U32.AND P3, PT, R137, UR7, PT ;  /* 0x0000000789007c0c */ /* 0x000fe2000bf64070 */
[----:B------:R-:W-:Y:S01]  /*4ab0*/  FFMA.FTZ R105, R31, UR10, -R105 ;  /* 0x0000000a1f697c23 */ /* 0x000fe20008010869 */
[----:B------:R-:W-:Y:S01]  /*4ac0*/  ISETP.GT.U32.AND P2, PT, R117, UR7, PT ;  /* 0x0000000775007c0c */ /* 0x000fe2000bf44070 */
[----:B------:R-:W-:Y:S01]  /*4ad0*/  @P6 FADD.FTZ R252, -R252, -RZ ;  /* 0x800000fffcfc6221 */ /* 0x000fe20000010100 */
[----:B------:R-:W-:Y:S01]  /*4ae0*/  ISETP.LE.U32.AND P6, PT, R186, UR7, PT ;  /* 0x00000007ba007c0c */ /* 0x000fe2000bfc3070 */
[----:B------:R-:W-:Y:S02]  /*4af0*/  @!P1 FADD.FTZ R238, -R238, -RZ ;  /* 0x800000ffeeee9221 */ /* 0x000fe40000010100 */
[----:B------:R1:W-:Y:S01]  /*4b00*/  MUFU.EX2 R186, R27 ;  /* 0x0000001b00ba7308 */ /* 0x0003e20000000800 */
[----:B------:R-:W-:Y:S02]  /*4b10*/  SHF.R.U32.HI R19, RZ, 0x18, R138 ;  /* 0x00000018ff137819 */ /* 0x000fe4000001168a */
[----:B------:R-:W-:Y:S01]  /*4b20*/  LOP3.LUT R117, R123, 0xff, RZ, 0xc0, !PT ;  /* 0x000000ff7b757812 */ /* 0x000fe200078ec0ff */
[----:B------:R-:W-:Y:S01]  /*4b30*/  @!P4 FADD.FTZ R249, -R249, -RZ ;  /* 0x800000fff9f9c221 */ /* 0x000fe20000010100 */
[C---:B------:R-:W-:Y:S02]  /*4b40*/  LOP3.LUT R26, R123.reuse, 0xffff, RZ, 0xc0, !PT ;  /* 0x0000ffff7b1a7812 */ /* 0x040fe400078ec0ff */
[----:B------:R-:W-:Y:S03]  /*4b50*/  PRMT R123, R123, 0x7632, R123 ;  /* 0x000076327b7b7816 */ /* 0x000fe6000000007b */
[----:B------:R2:W-:Y:S01]  /*4b60*/  MUFU.EX2 R138, R21 ;  /* 0x00000015008a7308 */ /* 0x0005e20000000800 */
[----:B------:R-:W-:Y:S01]  /*4b70*/  PRMT R5, R10, 0x7772, RZ ;  /* 0x000077720a057816 */ /* 0x000fe200000000ff */
[----:B------:R-:W-:Y:S01]  /*4b80*/  @P3 FADD.FTZ R131, -R131, -RZ ;  /* 0x800000ff83833221 */ /* 0x000fe20000010100 */
[----:B------:R-:W-:Y:S01]  /*4b90*/  ISETP.LE.U32.AND P1, PT, R19, UR7, PT ;  /* 0x0000000713007c0c */ /* 0x000fe2000bf23070 */
[----:B------:R-:W-:Y:S01]  /*4ba0*/  @P2 FADD.FTZ R130, -R130, -RZ ;  /* 0x800000ff82822221 */ /* 0x000fe20000010100 */
[----:B------:R-:W-:Y:S02]  /*4bb0*/  LOP3.LUT R123, R123, 0xff, RZ, 0xc0, !PT ;  /* 0x000000ff7b7b7812 */ /* 0x000fe400078ec0ff */
[----:B------:R-:W-:Y:S03]  /*4bc0*/  SHF.R.U32.HI R26, RZ, 0x8, R26 ;  /* 0x00000008ff1a7819 */ /* 0x000fe6000001161a */
[----:B------:R-:W2:Y:S01]  /*4bd0*/  MUFU.EX2 R135, R22 ;  /* 0x0000001600877308 */ /* 0x000ea20000000800 */
[----:B------:R-:W-:Y:S01]  /*4be0*/  ISETP.GT.U32.AND P4, PT, R5, UR7, PT ;  /* 0x0000000705007c0c */ /* 0x000fe2000bf84070 */
[--C-:B-1----:R-:W-:Y:S01]  /*4bf0*/  FFMA.FTZ R27, R32, UR10, -R125.reuse ;  /* 0x0000000a201b7c23 */ /* 0x102fe2000801087d */
[----:B------:R-:W-:Y:S01]  /*4c00*/  ISETP.LE.U32.AND P3, PT, R123, UR7, PT ;  /* 0x000000077b007c0c */ /* 0x000fe2000bf63070 */
[----:B------:R-:W-:Y:S01]  /*4c10*/  FFMA.FTZ R125, R33, UR10, -R125 ;  /* 0x0000000a217d7c23 */ /* 0x000fe2000801087d */
[----:B------:R-:W-:Y:S02]  /*4c20*/  LOP3.LUT R26, R26, 0xffff, RZ, 0xc0, !PT ;  /* 0x0000ffff1a1a7812 */ /* 0x000fe400078ec0ff */
[----:B------:R-:W-:Y:S03]  /*4c30*/  PRMT R19, R14, 0x7771, RZ ;  /* 0x000077710e137816 */ /* 0x000fe600000000ff */
[----:B------:R-:W1:Y:S01]  /*4c40*/  MUFU.EX2 R137, R23 ;  /* 0x0000001700897308 */ /* 0x000e620000000800 */
[----:B------:R-:W-:Y:S01]  /*4c50*/  ISETP.LE.U32.AND P2, PT, R26, UR7, PT ;  /* 0x000000071a007c0c */ /* 0x000fe2000bf43070 */
[----:B------:R-:W-:Y:S01]  /*4c60*/  @!P1 FADD.FTZ R248, -R248, -RZ ;  /* 0x800000fff8f89221 */ /* 0x000fe20000010100 */
[----:B--2---:R-:W-:Y:S02]  /*4c70*/  PRMT R21, R14, 0x7770, RZ ;  /* 0x000077700e157816 */ /* 0x004fe400000000ff */
[----:B------:R-:W-:Y:S01]  /*4c80*/  ISETP.GT.U32.AND P1, PT, R139, UR7, PT ;  /* 0x000000078b007c0c */ /* 0x000fe2000bf24070 */
[--C-:B------:R-:W-:Y:S01]  /*4c90*/  FFMA.FTZ R139, R24, UR10, -R119.reuse ;  /* 0x0000000a188b7c23 */ /* 0x100fe20008010877 */
[----:B------:R-:W-:Y:S03]  /*4ca0*/  @P4 FADD.FTZ R251, -R251, -RZ ;  /* 0x800000fffbfb4221 */ /* 0x000fe60000010100 */
[----:B------:R-:W2:Y:S01]  /*4cb0*/  MUFU.EX2 R133, R133 ;  /* 0x0000008500857308 */ /* 0x000ea20000000800 */
[----:B------:R-:W-:Y:S01]  /*4cc0*/  ISETP.LE.U32.AND P4, PT, R117, UR7, PT ;  /* 0x0000000775007c0c */ /* 0x000fe2000bf83070 */
[----:B------:R-:W-:Y:S01]  /*4cd0*/  FFMA.FTZ R119, R29, UR10, -R119 ;  /* 0x0000000a1d777c23 */ /* 0x000fe20008010877 */
[----:B------:R-:W-:Y:S01]  /*4ce0*/  @!P3 FADD.FTZ R135, -R135, -RZ ;  /* 0x800000ff8787b221 */ /* 0x000fe20000010100 */
[C---:B------:R-:W-:Y:S02]  /*4cf0*/  PRMT R26, R17.reuse, 0x7632, R26 ;  /* 0x00007632111a7816 */ /* 0x040fe4000000001a */
[----:B------:R-:W-:Y:S01]  /*4d00*/  LOP3.LUT R29, R17, 0xffff, RZ, 0xc0, !PT ;  /* 0x0000ffff111d7812 */ /* 0x000fe200078ec0ff */
[----:B------:R-:W-:Y:S03]  /*4d10*/  @!P2 FADD.FTZ R138, -R138, -RZ ;  /* 0x800000ff8a8aa221 */ /* 0x000fe60000010100 */
[----:B------:R-:W2:Y:S01]  /*4d20*/  MUFU.EX2 R123, R27 ;  /* 0x0000001b007b7308 */ /* 0x000ea20000000800 */
[----:B------:R-:W-:Y:S01]  /*4d30*/  SHF.R.U32.HI R17, RZ, 0x18, R17 ;  /* 0x00000018ff117819 */ /* 0x000fe20000011611 */
[----:B-1----:R-:W-:Y:S01]  /*4d40*/  @!P6 FADD.FTZ R137, -R137, -RZ ;  /* 0x800000ff8989e221 */ /* 0x002fe20000010100 */
[----:B------:R-:W-:Y:S01]  /*4d50*/  ISETP.LE.U32.AND P3, PT, R21, UR7, PT ;  /* 0x0000000715007c0c */ /* 0x000fe2000bf63070 */
[----:B------:R-:W-:Y:S01]  /*4d60*/  @P1 FADD.FTZ R134, -R134, -RZ ;  /* 0x800000ff86861221 */ /* 0x000fe20000010100 */
[----:B------:R-:W-:Y:S02]  /*4d70*/  ISETP.LE.U32.AND P2, PT, R17, UR7, PT ;  /* 0x0000000711007c0c */ /* 0x000fe4000bf43070 */
[----:B------:R-:W-:Y:S03]  /*4d80*/  SHF.R.U32.HI R29, RZ, 0x8, R29 ;  /* 0x00000008ff1d7819 */ /* 0x000fe6000001161d */
[----:B------:R1:W1:Y:S01]  /*4d90*/  MUFU.EX2 R126, R125 ;  /* 0x0000007d007e7308 */ /* 0x0002620000000800 */
[----:B------:R-:W-:Y:S01]  /*4da0*/  PRMT R23, R132, 0x7772, RZ ;  /* 0x0000777284177816 */ /* 0x000fe200000000ff */
[----:B--2---:R-:W-:Y:S01]  /*4db0*/  @!P4 FADD.FTZ R133, -R133, -RZ ;  /* 0x800000ff8585c221 */ /* 0x004fe20000010100 */
[----:B------:R-:W-:Y:S02]  /*4dc0*/  LOP3.LUT R29, R29, 0xffff, RZ, 0xc0, !PT ;  /* 0x0000ffff1d1d7812 */ /* 0x000fe400078ec0ff */
[----:B------:R-:W-:Y:S02]  /*4dd0*/  ISETP.GT.U32.AND P6, PT, R19, UR7, PT ;  /* 0x0000000713007c0c */ /* 0x000fe4000bfc4070 */
[----:B------:R-:W-:Y:S03]  /*4de0*/  F2FP.RELU.BF16.F32.PACK_AB R19, R238, R211 ;  /* 0x000000d3ee13723e */ /* 0x000fe600000018ff */
[----:B------:R-:W2:Y:S01]  /*4df0*/  MUFU.EX2 R139, R139 ;  /* 0x0000008b008b7308 */ /* 0x000ea20000000800 */
[----:B------:R-:W-:Y:S01]  /*4e00*/  F2FP.RELU.BF16.F32.PACK_AB R17, R240, R239 ;  /* 0x000000eff011723e */ /* 0x000fe200000018ff */
[----:B------:R-:W-:Y:S01]  /*4e10*/  @!P3 FADD.FTZ R123, -R123, -RZ ;  /* 0x800000ff7b7bb221 */ /* 0x000fe20000010100 */
[----:B------:R-:W-:Y:S01]  /*4e20*/  ISETP.LE.U32.AND P4, PT, R29, UR7, PT ;  /* 0x000000071d007c0c */ /* 0x000fe2000bf83070 */
[----:B------:R3:W-:Y:S01]  /*4e30*/  STS [R200], R19 ;  /* 0x00000013c8007388 */ /* 0x0007e20000000800 */
[----:B------:R-:W-:Y:S01]  /*4e40*/  PRMT R25, R132, 0x7771, RZ ;  /* 0x0000777184197816 */ /* 0x000fe200000000ff */
[----:B------:R-:W-:Y:S01]  /*4e50*/  @!P2 FADD.FTZ R122, -R122, -RZ ;  /* 0x800000ff7a7aa221 */ /* 0x000fe20000010100 */
[----:B------:R-:W-:Y:S01]  /*4e60*/  ISETP.GT.U32.AND P3, PT, R23, UR7, PT ;  /* 0x0000000717007c0c */ /* 0x000fe2000bf64070 */
[----:B------:R-:W-:Y:S01]  /*4e70*/  STS [R200+0x400], R17 ;  /* 0x00040011c8007388 */ /* 0x000fe20000000800 */
[----:B-1----:R-:W-:Y:S01]  /*4e80*/  VIADD R125, R200, 0x10 ;  /* 0x00000010c87d7836 */ /* 0x002fe20000000000 */
[----:B------:R-:W-:Y:S01]  /*4e90*/  F2FP.RELU.BF16.F32.PACK_AB R23, R130, R129 ;  /* 0x000000818217723e */ /* 0x000fe200000018ff */
[----:B------:R-:W-:Y:S01]  /*4ea0*/  @P0 VIADD R125, R200, 0xfffffff0 ;  /* 0xfffffff0c87d0836 */ /* 0x000fe20000000000 */
[----:B------:R-:W-:Y:S01]  /*4eb0*/  F2FP.RELU.BF16.F32.PACK_AB R21, R134, R131 ;  /* 0x000000838615723e */ /* 0x000fe200000018ff */
[----:B------:R-:W-:Y:S01]  /*4ec0*/  MUFU.EX2 R117, R7 ;  /* 0x0000000700757308 */ /* 0x000fe20000000800 */
[----:B------:R-:W-:Y:S01]  /*4ed0*/  PRMT R18, R14, 0x7772, RZ ;  /* 0x000077720e127816 */ /* 0x000fe200000000ff */
[----:B------:R-:W-:Y:S01]  /*4ee0*/  @P6 FADD.FTZ R126, -R126, -RZ ;  /* 0x800000ff7e7e6221 */ /* 0x000fe20000010100 */
[----:B------:R-:W-:Y:S01]  /*4ef0*/  ISETP.GT.U32.AND P2, PT, R25, UR7, PT ;  /* 0x0000000719007c0c */ /* 0x000fe2000bf44070 */
[----:B------:R-:W-:Y:S01]  /*4f00*/  STS [R125], R23 ;  /* 0x000000177d007388 */ /* 0x000fe20000000800 */
[----:B------:R-:W-:Y:S01]  /*4f10*/  F2FP.RELU.BF16.F32.PACK_AB R25, R244, R241 ;  /* 0x000000f1f419723e */ /* 0x000fe200000018ff */
[----:B--2---:R-:W-:Y:S01]  /*4f20*/  @!P5 FADD.FTZ R139, -R139, -RZ ;  /* 0x800000ff8b8bd221 */ /* 0x004fe20000010100 */
[----:B------:R-:W-:Y:S01]  /*4f30*/  F2FP.RELU.BF16.F32.PACK_AB R27, R248, R247 ;  /* 0x000000f7f81b723e */ /* 0x000fe200000018ff */
[----:B------:R-:W-:Y:S01]  /*4f40*/  STS [R125+0x400], R21 ;  /* 0x000400157d007388 */ /* 0x000fe20000000800 */
[----:B------:R-:W-:Y:S01]  /*4f50*/  PRMT R22, R14, 0x7773, RZ ;  /* 0x000077730e167816 */ /* 0x000fe200000000ff */
[----:B------:R-:W-:Y:S01]  /*4f60*/  @!P4 FADD.FTZ R118, -R118, -RZ ;  /* 0x800000ff7676c221 */ /* 0x000fe20000010100 */
[----:B------:R-:W-:Y:S01]  /*4f70*/  ISETP.GT.U32.AND P5, PT, R18, UR7, PT ;  /* 0x0000000712007c0c */ /* 0x000fe2000bfa4070 */
[----:B------:R-:W-:Y:S01]  /*4f80*/  STS [R200+0x1000], R25 ;  /* 0x00100019c8007388 */ /* 0x000fe20000000800 */
[----:B------:R-:W-:Y:S01]  /*4f90*/  F2FP.RELU.BF16.F32.PACK_AB R30, R250, R249 ;  /* 0x000000f9fa1e723e */ /* 0x000fe200000018ff */
[----:B------:R-:W-:Y:S01]  /*4fa0*/  MUFU.EX2 R136, R105 ;  /* 0x0000006900887308 */ /* 0x000fe20000000800 */
[----:B------:R-:W-:Y:S01]  /*4fb0*/  F2FP.RELU.BF16.F32.PACK_AB R18, R252, R251 ;  /* 0x000000fbfc12723e */ /* 0x000fe200000018ff */
[----:B------:R-:W-:Y:S01]  /*4fc0*/  STS [R200+0x1400], R27 ;  /* 0x0014001bc8007388 */ /* 0x000fe20000000800 */
[----:B------:R-:W-:Y:S01]  /*4fd0*/  LOP3.LUT R26, R26, 0xff, RZ, 0xc0, !PT ;  /* 0x000000ff1a1a7812 */ /* 0x000fe200078ec0ff */
[----:B------:R-:W-:Y:S01]  /*4fe0*/  @P3 FADD.FTZ R121, -R121, -RZ ;  /* 0x800000ff79793221 */ /* 0x000fe20000010100 */
[----:B------:R-:W-:Y:S01]  /*4ff0*/  ISETP.GT.U32.AND P4, PT, R22, UR7, PT ;  /* 0x0000000716007c0c */ /* 0x000fe2000bf84070 */
[----:B------:R-:W-:Y:S01]  /*5000*/  STS [R125+0x1000], R30 ;  /* 0x0010001e7d007388 */ /* 0x000fe20000000800 */
[----:B------:R-:W-:Y:S03]  /*5010*/  F2FP.RELU.BF16.F32.PACK_AB R22, R138, R133 ;  /* 0x000000858a16723e */ /* 0x000fe600000018ff */
[----:B------:R-:W1:Y:S01]  /*5020*/  MUFU.EX2 R119, R119 ;  /* 0x0000007700777308 */ /* 0x000e620000000800 */
[C---:B------:R-:W-:Y:S01]  /*5030*/  PRMT R6, R132.reuse, 0x7770, RZ ;  /* 0x0000777084067816 */ /* 0x040fe200000000ff */
[----:B------:R2:W-:Y:S01]  /*5040*/  STS [R125+0x1400], R18 ;  /* 0x001400127d007388 */ /* 0x0005e20000000800 */
[----:B------:R-:W-:Y:S01]  /*5050*/  PRMT R5, R132, 0x7773, RZ ;  /* 0x0000777384057816 */ /* 0x000fe200000000ff */
[----:B------:R-:W-:Y:S01]  /*5060*/  @P5 FADD.FTZ R127, -R127, -RZ ;  /* 0x800000ff7f7f5221 */ /* 0x000fe20000010100 */
[----:B------:R-:W-:Y:S01]  /*5070*/  ISETP.LE.U32.AND P1, PT, R26, UR7, PT ;  /* 0x000000071a007c0c */ /* 0x000fe2000bf23070 */
[----:B------:R4:W-:Y:S01]  /*5080*/  STS [R203], R22 ;  /* 0x00000016cb007388 */ /* 0x0009e20000000800 */
[----:B------:R-:W-:Y:S03]  /*5090*/  ISETP.GT.U32.AND P6, PT, R5, UR7, PT ;  /* 0x0000000705007c0c */ /* 0x000fe6000bfc4070 */
[----:B------:R-:W2:Y:S01]  /*50a0*/  MUFU.EX2 R132, R106 ;  /* 0x0000006a00847308 */ /* 0x000ea20000000800 */
[----:B------:R-:W-:Y:S02]  /*50b0*/  F2FP.RELU.BF16.F32.PACK_AB R26, R137, R135 ;  /* 0x00000087891a723e */ /* 0x000fe400000018ff */
[----:B---3--:R-:W-:Y:S02]  /*50c0*/  F2FP.RELU.BF16.F32.PACK_AB R19, R126, R123 ;  /* 0x0000007b7e13723e */ /* 0x008fe400000018ff */
[----:B------:R-:W-:Y:S01]  /*50d0*/  FSETP.GE.FTZ.AND P5, PT, R129, RZ, PT ;  /* 0x000000ff8100720b */ /* 0x000fe20003fb6000 */
[----:B------:R-:W-:Y:S01]  /*50e0*/  STS [R203+0x400], R26 ;  /* 0x0004001acb007388 */ /* 0x000fe20000000800 */
[----:B------:R-:W-:Y:S01]  /*50f0*/  FSETP.GE.FTZ.AND P3, PT, R133, RZ, PT ;  /* 0x000000ff8500720b */ /* 0x000fe20003f76000 */
[----:B-1----:R-:W-:Y:S01]  /*5100*/  @P2 FADD.FTZ R119, -R119, -RZ ;  /* 0x800000ff77772221 */ /* 0x002fe20000010100 */
[----:B------:R-:W-:Y:S01]  /*5110*/  @!P1 FADD.FTZ R117, -R117, -RZ ;  /* 0x800000ff75759221 */ /* 0x000fe20000010100 */
[----:B------:R-:W-:Y:S01]  /*5120*/  ISETP.LE.U32.AND P1, PT, R6, UR7, PT ;  /* 0x0000000706007c0c */ /* 0x000fe2000bf23070 */
[----:B------:R-:W-:Y:S01]  /*5130*/  @P6 FADD.FTZ R136, -R136, -RZ ;  /* 0x800000ff88886221 */ /* 0x000fe20000010100 */
[----:B------:R-:W-:Y:S01]  /*5140*/  STS [R230], R19 ;  /* 0x00000013e6007388 */ /* 0x000fe20000000800 */
[----:B------:R-:W-:Y:S01]  /*5150*/  FSETP.GE.FTZ.AND P2, PT, R211, RZ, PT ;  /* 0x000000ffd300720b */ /* 0x000fe20003f56000 */
[----:B--2---:R-:W-:Y:S02]  /*5160*/  @P4 FADD.FTZ R132, -R132, -RZ ;  /* 0x800000ff84844221 */ /* 0x004fe40000010100 */
[----:B------:R-:W-:Y:S02]  /*5170*/  F2FP.RELU.BF16.F32.PACK_AB R29, R136, R121 ;  /* 0x00000079881d723e */ /* 0x000fe400000018ff */
[----:B------:R-:W-:Y:S02]  /*5180*/  F2FP.RELU.BF16.F32.PACK_AB R18, R118, R139 ;  /* 0x0000008b7612723e */ /* 0x000fe400000018ff */
[----:B------:R-:W-:Y:S03]  /*5190*/  F2FP.RELU.BF16.F32.PACK_AB R17, R132, R127 ;  /* 0x0000007f8411723e */ /* 0x000fe600000018ff */
[----:B------:R-:W-:Y:S01]  /*51a0*/  @!P1 FADD.FTZ R186, -R186, -RZ ;  /* 0x800000ffbaba9221 */ /* 0x000fe20000010100 */
[----:B----4-:R-:W-:Y:S01]  /*51b0*/  F2FP.RELU.BF16.F32.PACK_AB R22, R122, R117 ;  /* 0x000000757a16723e */ /* 0x010fe200000018ff */
[----:B------:R-:W-:Y:S01]  /*51c0*/  STS [R230+0x400], R17 ;  /* 0x00040011e6007388 */ /* 0x000fe20000000800 */
[----:B------:R-:W-:Y:S02]  /*51d0*/  FSETP.GE.FTZ.AND P1, PT, R238, RZ, PT ;  /* 0x000000ffee00720b */ /* 0x000fe40003f36000 */
[----:B------:R-:W-:Y:S01]  /*51e0*/  F2FP.RELU.BF16.F32.PACK_AB R25, R119, R186 ;  /* 0x000000ba7719723e */ /* 0x000fe200000018ff */
[----:B------:R-:W-:Y:S01]  /*51f0*/  STS [R203+0x1000], R18 ;  /* 0x00100012cb007388 */ /* 0x000fe20000000800 */
[----:B------:R-:W-:Y:S03]  /*5200*/  FSETP.GE.FTZ.AND P4, PT, R130, RZ, PT ;  /* 0x000000ff8200720b */ /* 0x000fe60003f96000 */
[----:B------:R-:W-:Y:S04]  /*5210*/  STS [R203+0x1400], R22 ;  /* 0x00140016cb007388 */ /* 0x000fe80000000800 */
[----:B------:R-:W-:Y:S04]  /*5220*/  STS [R230+0x1000], R25 ;  /* 0x00100019e6007388 */ /* 0x000fe80000000800 */
        /* <DEDUP_REMOVED lines=15> */
[-C--:B---3--:R-:W-:Y:S08]  /*5320*/  HMMA.16816.F32.BF16 R4, R108, R148.reuse, R4 ;  /* 0x000000946c04723c */ /* 0x088ff00000041804 */
[C---:B----4-:R-:W-:Y:S08]  /*5330*/  HMMA.16816.F32.BF16 R8, R112.reuse, R148, R8 ;  /* 0x000000947008723c */ /* 0x050ff00000041808 */
[-C--:B------:R-:W-:Y:S08]  /*5340*/  HMMA.16816.F32.BF16 R12, R112, R150.reuse, R12 ;  /* 0x00000096700c723c */ /* 0x080ff0000004180c */
[C---:B------:R-:W-:Y:S08]  /*5350*/  HMMA.16816.F32.BF16 R16, R108.reuse, R150, R16 ;  /* 0x000000966c10723c */ /* 0x040ff00000041810 */
[-C--:B------:R-:W-:Y:S08]  /*5360*/  HMMA.16816.F32.BF16 R20, R108, R152.reuse, R20 ;  /* 0x000000986c14723c */ /* 0x080ff00000041814 */
[C---:B------:R-:W-:Y:S08]  /*5370*/  HMMA.16816.F32.BF16 R24, R112.reuse, R152, R24 ;  /* 0x000000987018723c */ /* 0x040ff00000041818 */
[-C--:B------:R-:W-:Y:S01]  /*5380*/  HMMA.16816.F32.BF16 R28, R112, R154.reuse, R28 ;  /* 0x0000009a701c723c */ /* 0x080fe2000004181c */
[----:B------:R-:W2:Y:S07]  /*5390*/  LDSM.16.M88.4 R112, [R0+0x4000] ;  /* 0x004000000070783b */ /* 0x000eae0000000200 */
        /* <DEDUP_REMOVED lines=12> */
[-C--:B------:R-:W-:Y:S03]  /*5460*/  HMMA.16816.F32.BF16 R12, R108, R166.reuse, R12 ;  /* 0x000000a66c0c723c */ /* 0x080fe6000004180c */
[C---:B------:R-:W-:Y:S01]  /*5470*/  FADD.FTZ R5, -R243.reuse, R5 ;  /* 0x00000005f3057221 */ /* 0x040fe20000010100 */
[----:B------:R-:W-:Y:S04]  /*5480*/  FADD.FTZ R106, -R243, R4 ;  /* 0x00000004f36a7221 */ /* 0x000fe80000010100 */
[C---:B------:R-:W-:Y:S04]  /*5490*/  HMMA.16816.F32.BF16 R16, R112.reuse, R166, R16 ;  /* 0x000000a67010723c */ /* 0x040fe80000041810 */
[-C--:B------:R-:W-:Y:S02]  /*54a0*/  FSEL R5, R5, R243.reuse, P1 ;  /* 0x000000f305057208 */ /* 0x080fe40000800000 */
[----:B------:R-:W-:Y:S02]  /*54b0*/  FSETP.GE.FTZ.AND P1, PT, R126, RZ, PT ;  /* 0x000000ff7e00720b */ /* 0x000fe40003f36000 */
[-C--:B------:R-:W-:Y:S03]  /*54c0*/  HMMA.16816.F32.BF16 R20, R112, R168.reuse, R20 ;  /* 0x000000a87014723c */ /* 0x080fe60000041814 */
[----:B------:R-:W-:Y:S01]  /*54d0*/  FSEL R106, R106, R243, P2 ;  /* 0x000000f36a6a7208 */ /* 0x000fe20001000000 */
[----:B------:R-:W-:Y:S01]  /*54e0*/  FMUL.FTZ R238, R238, R5 ;  /* 0x00000005eeee7220 */ /* 0x000fe20000410000 */
[----:B------:R-:W-:Y:S03]  /*54f0*/  FSETP.GE.FTZ.AND P2, PT, R138, RZ, PT ;  /* 0x000000ff8a00720b */ /* 0x000fe60003f56000 */
[C---:B------:R-:W-:Y:S04]  /*5500*/  HMMA.16816.F32.BF16 R24, R108.reuse, R168, R24 ;  /* 0x000000a86c18723c */ /* 0x040fe80000041818 */
[C---:B------:R-:W-:Y:S01]  /*5510*/  FADD.FTZ R17, -R243.reuse, R17 ;  /* 0x00000011f3117221 */ /* 0x040fe20000010100 */
[----:B------:R-:W-:Y:S01]  /*5520*/  FADD.FTZ R5, -R243, R16 ;  /* 0x00000010f3057221 */ /* 0x000fe20000010100 */
[----:B------:R-:W-:Y:S02]  /*5530*/  FMUL.FTZ R211, R211, R106 ;  /* 0x0000006ad3d37220 */ /* 0x000fe40000410000 */
[-C--:B------:R-:W-:Y:S03]  /*5540*/  HMMA.16816.F32.BF16 R28, R108, R170.reuse, R28 ;  /* 0x000000aa6c1c723c */ /* 0x080fe6000004181c */
[-C--:B------:R-:W-:Y:S01]  /*5550*/  FSEL R17, R17, R243.reuse, P4 ;  /* 0x000000f311117208 */ /* 0x080fe20002000000 */
[----:B------:R-:W-:Y:S01]  /*5560*/  FADD.FTZ R21, -R243, R21 ;  /* 0x00000015f3157221 */ /* 0x000fe20000010100 */
[----:B------:R-:W-:Y:S01]  /*5570*/  FSEL R5, R5, R243, P5 ;  /* 0x000000f305057208 */ /* 0x000fe20002800000 */
[----:B------:R-:W-:Y:S01]  /*5580*/  FADD.FTZ R20, -R243, R20 ;  /* 0x00000014f3147221 */ /* 0x000fe20000010100 */
[----:B------:R-:W-:Y:S01]  /*5590*/  F2FP.BF16.F32.PACK_AB R211, R238, R211 ;  /* 0x000000d3eed3723e */ /* 0x000fe200000010ff */
[----:B------:R-:W-:Y:S04]  /*55a0*/  HMMA.16816.F32.BF16 R32, R112, R170, R32 ;  /* 0x000000aa7020723c */ /* 0x000fe80000041820 */
[----:B------:R-:W-:Y:S01]  /*55b0*/  FSEL R21, R21, R243, P2 ;  /* 0x000000f315157208 */ /* 0x000fe20001000000 */
[----:B------:R-:W-:Y:S01]  /*55c0*/  FMUL.FTZ R17, R130, R17 ;  /* 0x0000001182117220 */ /* 0x000fe20000410000 */
[----:B------:R-:W-:Y:S01]  /*55d0*/  FSETP.GE.FTZ.AND P2, PT, R123, RZ, PT ;  /* 0x000000ff7b00720b */ /* 0x000fe20003f56000 */
[----:B------:R-:W-:Y:S01]  /*55e0*/  FMUL.FTZ R238, R129, R5 ;  /* 0x0000000581ee7220 */ /* 0x000fe20000410000 */
[----:B------:R-:W-:Y:S01]  /*55f0*/  FSEL R20, R20, R243, P3 ;  /* 0x000000f314147208 */ /* 0x000fe20001800000 */
[----:B------:R-:W-:Y:S01]  /*5600*/  FMUL.FTZ R138, R138, R21 ;  /* 0x000000158a8a7220 */ /* 0x000fe20000410000 */
[----:B------:R-:W-:Y:S01]  /*5610*/  FSETP.GE.FTZ.AND P3, PT, R239, RZ, PT ;  /* 0x000000ffef00720b */ /* 0x000fe20003f76000 */
[----:B------:R-:W-:Y:S01]  /*5620*/  FADD.FTZ R21, -R242, R7 ;  /* 0x00000007f2157221 */ /* 0x000fe20000010100 */
[----:B------:R-:W-:Y:S01]  /*5630*/  F2FP.BF16.F32.PACK_AB R238, R17, R238 ;  /* 0x000000ee11ee723e */ /* 0x000fe200000010ff */
[----:B------:R-:W-:Y:S05]  /*5640*/  FMUL.FTZ R133, R133, R20 ;  /* 0x0000001485857220 */ /* 0x000fea0000410000 */
[----:B------:R-:W-:Y:S01]  /*5650*/  F2FP.BF16.F32.PACK_AB R138, R138, R133 ;  /* 0x000000858a8a723e */ /* 0x000fe200000010ff */
[C---:B------:R-:W-:Y:S05]  /*5660*/  FADD.FTZ R130, -R243.reuse, R32 ;  /* 0x00000020f3827221 */ /* 0x040fea0000010100 */
[----:B------:R-:W-:Y:S01]  /*5670*/  FSEL R130, R130, R243, P2 ;  /* 0x000000f382827208 */ /* 0x000fe20001000000 */
[----:B------:R-:W-:Y:S01]  /*5680*/  @P1 FADD.FTZ R243, -R243, R33 ;  /* 0x00000021f3f31221 */ /* 0x000fe20000010100 */
[----:B------:R-:W-:Y:S01]  /*5690*/  ISETP.GT.AND P1, PT, R227, R208, PT ;  /* 0x000000d0e300720c */ /* 0x000fe20003f24270 */
[----:B------:R-:W-:Y:S01]  /*56a0*/  FADD.FTZ R33, -R242, R6 ;  /* 0x00000006f2217221 */ /* 0x000fe20000010100 */
[----:B------:R-:W-:Y:S01]  /*56b0*/  FSETP.GE.FTZ.AND P2, PT, R240, RZ, PT ;  /* 0x000000fff000720b */ /* 0x000fe20003f56000 */
[----:B------:R-:W-:Y:S01]  /*56c0*/  FMUL.FTZ R17, R123, R130 ;  /* 0x000000827b117220 */ /* 0x000fe20000410000 */
[----:B------:R-:W-:Y:S02]  /*56d0*/  FMUL.FTZ R243, R126, R243 ;  /* 0x000000f37ef37220 */ /* 0x000fe40000410000 */
[-C--:B------:R-:W-:Y:S02]  /*56e0*/  FSEL R130, R33, R242.reuse, P3 ;  /* 0x000000f221827208 */ /* 0x080fe40001800000 */
[----:B------:R-:W-:Y:S05]  /*56f0*/  FSEL R21, R21, R242, P2 ;  /* 0x000000f215157208 */ /* 0x000fea0001000000 */
[----:B------:R-:W-:Y:S05]  /*5700*/  @!P1 BRA `(.L_x_524) ;  /* 0x0000000000809947 */ /* 0x000fea0003800000 */
        /* <DEDUP_REMOVED lines=32> */
.L_x_524:
[C---:B------:R-:W-:Y:S01]  /*5910*/  FADD.FTZ R5, -R242.reuse, R18 ;  /* 0x00000012f2057221 */ /* 0x040fe20000010100 */
[----:B------:R-:W-:Y:S01]  /*5920*/  FADD.FTZ R19, -R242, R19 ;  /* 0x00000013f2137221 */ /* 0x000fe20000010100 */
[----:B------:R-:W-:Y:S01]  /*5930*/  FSETP.GE.FTZ.AND P2, PT, R131, RZ, PT ;  /* 0x000000ff8300720b */ /* 0x000fe20003f56000 */
[----:B------:R-:W-:Y:S01]  /*5940*/  FMUL.FTZ R130, R239, R130 ;  /* 0x00000082ef827220 */ /* 0x000fe20000410000 */
[----:B------:R-:W-:Y:S01]  /*5950*/  FSETP.GE.FTZ.AND P5, PT, R134, RZ, PT ;  /* 0x000000ff8600720b */ /* 0x000fe20003fb6000 */
[----:B------:R-:W-:Y:S01]  /*5960*/  FMUL.FTZ R21, R240, R21 ;  /* 0x00000015f0157220 */ /* 0x000fe20000410000 */
[-C--:B------:R-:W-:Y:S01]  /*5970*/  FSEL R4, R5, R242.reuse, P2 ;  /* 0x000000f205047208 */ /* 0x080fe20001000000 */
[----:B------:R-:W-:Y:S01]  /*5980*/  STS [R200+-0x4000], R211 ;  /* 0xffc000d3c8007388 */ /* 0x000fe20000000800 */
[----:B------:R-:W-:Y:S01]  /*5990*/  FSEL R19, R19, R242, P5 ;  /* 0x000000f213137208 */ /* 0x000fe20002800000 */
[----:B------:R-:W-:Y:S01]  /*59a0*/  FADD.FTZ R23, -R242, R23 ;  /* 0x00000017f2177221 */ /* 0x000fe20000010100 */
[----:B------:R-:W-:Y:S01]  /*59b0*/  F2FP.BF16.F32.PACK_AB R21, R21, R130 ;  /* 0x000000821515723e */ /* 0x000fe200000010ff */
[----:B------:R-:W-:Y:S01]  /*59c0*/  FMUL.FTZ R4, R131, R4 ;  /* 0x0000000483047220 */ /* 0x000fe20000410000 */
[----:B------:R-:W-:Y:S01]  /*59d0*/  FSETP.GE.FTZ.AND P2, PT, R132, RZ, PT ;  /* 0x000000ff8400720b */ /* 0x000fe20003f56000 */
[----:B------:R-:W-:Y:S01]  /*59e0*/  FMUL.FTZ R19, R134, R19 ;  /* 0x0000001386137220 */ /* 0x000fe20000410000 */
[----:B------:R-:W-:Y:S01]  /*59f0*/  FSETP.GE.FTZ.AND P3, PT, R137, RZ, PT ;  /* 0x000000ff8900720b */ /* 0x000fe20003f76000 */
[----:B------:R-:W-:Y:S01]  /*5a00*/  STS [R200+-0x3c00], R21 ;  /* 0xffc40015c8007388 */ /* 0x000fe20000000800 */
[C---:B------:R-:W-:Y:S01]  /*5a10*/  FADD.FTZ R7, -R242.reuse, R22 ;  /* 0x00000016f2077221 */ /* 0x040fe20000010100 */
[----:B------:R-:W-:Y:S01]  /*5a20*/  FSETP.GE.FTZ.AND P4, PT, R135, RZ, PT ;  /* 0x000000ff8700720b */ /* 0x000fe20003f96000 */
[----:B------:R-:W-:Y:S01]  /*5a30*/  FADD.FTZ R5, -R242, R34 ;  /* 0x00000022f2057221 */ /* 0x000fe20000010100 */
[----:B------:R-:W-:Y:S01]  /*5a40*/  F2FP.BF16.F32.PACK_AB R4, R19, R4 ;  /* 0x000000041304723e */ /* 0x000fe200000010ff */
[C---:B-----5:R-:W-:Y:S01]  /*5a50*/  FADD.FTZ R9, -R246.reuse, R9 ;  /* 0x00000009f6097221 */ /* 0x060fe20000010100 */
[-C--:B------:R-:W-:Y:S01]  /*5a60*/  FSEL R16, R23, R242.reuse, P3 ;  /* 0x000000f217107208 */ /* 0x080fe20001800000 */
[----:B------:R-:W-:Y:S01]  /*5a70*/  FADD.FTZ R25, -R246, R25 ;  /* 0x00000019f6197221 */ /* 0x000fe20000010100 */
[----:B------:R-:W-:Y:S01]  /*5a80*/  FSETP.GE.FTZ.AND P3, PT, R127, RZ, PT ;  /* 0x000000ff7f00720b */ /* 0x000fe20003f76000 */
[----:B------:R2:W-:Y:S01]  /*5a90*/  STS [R125+-0x3c00], R4 ;  /* 0xffc400047d007388 */ /* 0x0005e20000000800 */
[----:B------:R-:W-:Y:S01]  /*5aa0*/  FSEL R6, R7, R242, P4 ;  /* 0x000000f207067208 */ /* 0x000fe20002000000 */
[----:B------:R-:W-:Y:S01]  /*5ab0*/  FMUL.FTZ R137, R137, R16 ;  /* 0x0000001089897220 */ /* 0x000fe20000410000 */
[----:B------:R-:W-:Y:S01]  /*5ac0*/  FSEL R16, R5, R242, P3 ;  /* 0x000000f205107208 */ /* 0x000fe20001800000 */
[----:B------:R-:W-:Y:S01]  /*5ad0*/  @P2 FADD.FTZ R242, -R242, R35 ;  /* 0x00000023f2f22221 */ /* 0x000fe20000010100 */
[----:B------:R-:W-:Y:S01]  /*5ae0*/  F2FP.BF16.F32.PACK_AB R243, R243, R17 ;  /* 0x00000011f3f3723e */ /* 0x000fe200000010ff */
[C---:B------:R-:W-:Y:S01]  /*5af0*/  FADD.FTZ R17, -R246.reuse, R12 ;  /* 0x0000000cf6117221 */ /* 0x040fe20000010100 */
[----:B------:R-:W-:Y:S01]  /*5b00*/  FMUL.FTZ R6, R135, R6 ;  /* 0x0000000687067220 */ /* 0x000fe20000410000 */
[----:B------:R-:W-:Y:S01]  /*5b10*/  FADD.FTZ R7, -R246, R8 ;  /* 0x00000008f6077221 */ /* 0x000fe20000010100 */
[----:B------:R-:W-:Y:S01]  /*5b20*/  FSETP.GE.FTZ.AND P2, PT, R249, RZ, PT ;  /* 0x000000fff900720b */ /* 0x000fe20003f56000 */
[----:B------:R-:W-:Y:S01]  /*5b30*/  FMUL.FTZ R16, R127, R16 ;  /* 0x000000107f107220 */ /* 0x000fe20000410000 */
[----:B------:R-:W-:Y:S01]  /*5b40*/  FMUL.FTZ R5, R132, R242 ;  /* 0x000000f284057220 */ /* 0x000fe20000410000 */
[----:B------:R-:W-:Y:S01]  /*5b50*/  FSETP.GE.FTZ.AND P4, PT, R241, RZ, PT ;  /* 0x000000fff100720b */ /* 0x000fe20003f96000 */
[C---:B------:R-:W-:Y:S01]  /*5b60*/  FADD.FTZ R10, -R245.reuse, R10 ;  /* 0x0000000af50a7221 */ /* 0x040fe20000010100 */
[----:B------:R-:W-:Y:S01]  /*5b70*/  FSETP.GE.FTZ.AND P3, PT, R244, RZ, PT ;  /* 0x000000fff400720b */ /* 0x000fe20003f76000 */
[----:B------:R-:W-:Y:S01]  /*5b80*/  FADD.FTZ R14, -R245, R14 ;  /* 0x0000000ef50e7221 */ /* 0x000fe20000010100 */
[----:B------:R-:W-:Y:S01]  /*5b90*/  F2FP.BF16.F32.PACK_AB R18, R137, R6 ;  /* 0x000000068912723e */ /* 0x000fe200000010ff */
[----:B------:R-:W-:Y:S01]  /*5ba0*/  STS [R125+-0x4000], R238 ;  /* 0xffc000ee7d007388 */ /* 0x000fe20000000800 */
[-C--:B------:R-:W-:Y:S01]  /*5bb0*/  FSEL R8, R17, R246.reuse, P2 ;  /* 0x000000f611087208 */ /* 0x080fe20001000000 */
[----:B------:R-:W-:Y:S01]  /*5bc0*/  FADD.FTZ R26, -R245, R26 ;  /* 0x0000001af51a7221 */ /* 0x000fe20000010100 */
[----:B------:R-:W-:Y:S01]  /*5bd0*/  FSEL R6, R7, R246, P4 ;  /* 0x000000f607067208 */ /* 0x000fe20002000000 */
[C---:B------:R-:W-:Y:S01]  /*5be0*/  FADD.FTZ R7, -R246.reuse, R24 ;  /* 0x00000018f6077221 */ /* 0x040fe20000010100 */
[----:B------:R-:W-:Y:S01]  /*5bf0*/  FSETP.GE.FTZ.AND P2, PT, R119, RZ, PT ;  /* 0x000000ff7700720b */ /* 0x000fe20003f56000 */
[----:B------:R-:W-:Y:S01]  /*5c00*/  FMUL.FTZ R8, R249, R8 ;  /* 0x00000008f9087220 */ /* 0x000fe20000410000 */
[----:B-1----:R-:W-:Y:S01]  /*5c10*/  F2FP.BF16.F32.PACK_AB R33, R5, R16 ;  /* 0x000000100521723e */ /* 0x002fe200000010ff */
[C---:B------:R-:W-:Y:S01]  /*5c20*/  FADD.FTZ R5, -R246.reuse, R13 ;  /* 0x0000000df6057221 */ /* 0x040fe20000010100 */
[----:B------:R-:W-:Y:S01]  /*5c30*/  FSEL R9, R9, R246, P3 ;  /* 0x000000f609097208 */ /* 0x000fe20001800000 */
[----:B------:R-:W-:Y:S01]  /*5c40*/  FMUL.FTZ R6, R241, R6 ;  /* 0x00000006f1067220 */ /* 0x000fe20000410000 */
[----:B------:R-:W-:Y:S01]  /*5c50*/  FSETP.GE.FTZ.AND P5, PT, R139, RZ, PT ;  /* 0x000000ff8b00720b */ /* 0x000fe20003fb6000 */
[----:B------:R-:W-:Y:S01]  /*5c60*/  FADD.FTZ R13, -R246, R28 ;  /* 0x0000001cf60d7221 */ /* 0x000fe20000010100 */
[----:B------:R-:W-:Y:S01]  /*5c70*/  FSETP.GE.FTZ.AND P4, PT, R118, RZ, PT ;  /* 0x000000ff7600720b */ /* 0x000fe20003f96000 */
[----:B------:R-:W-:Y:S01]  /*5c80*/  FMUL.FTZ R9, R244, R9 ;  /* 0x00000009f4097220 */ /* 0x000fe20000410000 */
[----:B------:R-:W-:Y:S01]  /*5c90*/  FSETP.GE.FTZ.AND P3, PT, R250, RZ, PT ;  /* 0x000000fffa00720b */ /* 0x000fe20003f76000 */
[----:B------:R-:W-:Y:S01]  /*5ca0*/  FADD.FTZ R30, -R245, R30 ;  /* 0x0000001ef51e7221 */ /* 0x000fe20000010100 */
[-C--:B--2---:R-:W-:Y:S01]  /*5cb0*/  FSEL R4, R7, R246.reuse, P5 ;  /* 0x000000f607047208 */ /* 0x084fe20002800000 */
[----:B------:R-:W-:Y:S01]  /*5cc0*/  IMAD R116, R204, UR5, RZ ;  /* 0x00000005cc747c24 */ /* 0x000fe2000f8e02ff */
[-C--:B------:R-:W-:Y:S02]  /*5cd0*/  FSEL R25, R25, R246.reuse, P4 ;  /* 0x000000f619197208 */ /* 0x080fe40002000000 */
[----:B------:R-:W-:Y:S01]  /*5ce0*/  FSEL R5, R5, R246, P3 ;  /* 0x000000f605057208 */ /* 0x000fe20001800000 */
[----:B------:R-:W-:Y:S01]  /*5cf0*/  FMUL.FTZ R4, R139, R4 ;  /* 0x000000048b047220 */ /* 0x000fe20000410000 */
[----:B------:R-:W-:Y:S01]  /*5d00*/  FSETP.GE.FTZ.AND P3, PT, R186, RZ, PT ;  /* 0x000000ffba00720b */ /* 0x000fe20003f76000 */
[----:B------:R-:W-:Y:S01]  /*5d10*/  FMUL.FTZ R25, R118, R25 ;  /* 0x0000001976197220 */ /* 0x000fe20000410000 */
[----:B------:R-:W-:Y:S01]  /*5d20*/  F2FP.BF16.F32.PACK_AB R9, R9, R6 ;  /* 0x000000060909723e */ /* 0x000fe200000010ff */
[----:B------:R-:W-:Y:S01]  /*5d30*/  FMUL.FTZ R5, R250, R5 ;  /* 0x00000005fa057220 */ /* 0x000fe20000410000 */
[----:B------:R-:W-:Y:S01]  /*5d40*/  FSEL R13, R13, R246, P3 ;  /* 0x000000f60d0d7208 */ /* 0x000fe20001800000 */
[----:B------:R-:W-:Y:S01]  /*5d50*/  @P2 FADD.FTZ R246, -R246, R29 ;  /* 0x0000001df6f62221 */ /* 0x000fe20000010100 */
[----:B------:R-:W-:Y:S01]  /*5d60*/  FADD.FTZ R6, -R245, R11 ;  /* 0x0000000bf5067221 */ /* 0x000fe20000010100 */
[----:B------:R-:W-:Y:S01]  /*5d70*/  FSETP.GE.FTZ.AND P3, PT, R247, RZ, PT ;  /* 0x000000fff700720b */ /* 0x000fe20003f76000 */
[----:B------:R-:W-:Y:S01]  /*5d80*/  STS [R200+-0x3000], R9 ;  /* 0xffd00009c8007388 */ /* 0x000fe20000000800 */
[----:B------:R-:W-:Y:S01]  /*5d90*/  FSETP.GE.FTZ.AND P2, PT, R248, RZ, PT ;  /* 0x000000fff800720b */ /* 0x000fe20003f56000 */
[----:B------:R-:W-:Y:S01]  /*5da0*/  FMUL.FTZ R13, R186, R13 ;  /* 0x0000000dba0d7220 */ /* 0x000fe20000410000 */
[----:B------:R-:W-:Y:S01]  /*5db0*/  F2FP.BF16.F32.PACK_AB R28, R25, R4 ;  /* 0x00000004191c723e */ /* 0x000fe200000010ff */
[----:B------:R-:W-:Y:S01]  /*5dc0*/  FADD.FTZ R4, -R245, R15 ;  /* 0x0000000ff5047221 */ /* 0x000fe20000010100 */
[----:B------:R-:W-:Y:S01]  /*5dd0*/  F2FP.BF16.F32.PACK_AB R8, R5, R8 ;  /* 0x000000080508723e */ /* 0x000fe200000010ff */
[----:B------:R-:W-:Y:S01]  /*5de0*/  FMUL.FTZ R246, R119, R246 ;  /* 0x000000f677f67220 */ /* 0x000fe20000410000 */
[-C--:B------:R-:W-:Y:S02]  /*5df0*/  FSEL R10, R10, R245.reuse, P3 ;  /* 0x000000f50a0a7208 */ /* 0x080fe40001800000 */
[----:B------:R-:W-:Y:S01]  /*5e00*/  FSEL R5, R6, R245, P2 ;  /* 0x000000f506057208 */ /* 0x000fe20001000000 */
[----:B------:R-:W-:Y:S01]  /*5e10*/  FADD.FTZ R6, -R245, R27 ;  /* 0x0000001bf5067221 */ /* 0x000fe20000010100 */
[----:B------:R-:W-:Y:S01]  /*5e20*/  FSETP.GE.FTZ.AND P6, PT, R252, RZ, PT ;  /* 0x000000fffc00720b */ /* 0x000fe20003fd6000 */
[----:B------:R-:W-:Y:S01]  /*5e30*/  FMUL.FTZ R10, R247, R10 ;  /* 0x0000000af70a7220 */ /* 0x000fe20000410000 */
[----:B------:R-:W-:Y:S01]  /*5e40*/  FSETP.GE.FTZ.AND P3, PT, R251, RZ, PT ;  /* 0x000000fffb00720b */ /* 0x000fe20003f76000 */
[----:B------:R-:W-:Y:S01]  /*5e50*/  FMUL.FTZ R5, R248, R5 ;  /* 0x00000005f8057220 */ /* 0x000fe20000410000 */
[-C--:B------:R-:W-:Y:S02]  /*5e60*/  FSEL R7, R4, R245.reuse, P6 ;  /* 0x000000f504077208 */ /* 0x080fe40003000000 */
[----:B------:R-:W-:Y:S02]  /*5e70*/  FSEL R14, R14, R245, P3 ;  /* 0x000000f50e0e7208 */ /* 0x000fe40001800000 */
[----:B------:R-:W-:Y:S01]  /*5e80*/  FSETP.GE.FTZ.AND P2, PT, R136, RZ, PT ;  /* 0x000000ff8800720b */ /* 0x000fe20003f56000 */
[----:B------:R-:W-:Y:S01]  /*5e90*/  FMUL.FTZ R7, R252, R7 ;  /* 0x00000007fc077220 */ /* 0x000fe20000410000 */
[----:B------:R-:W-:Y:S01]  /*5ea0*/  F2FP.BF16.F32.PACK_AB R5, R5, R10 ;  /* 0x0000000a0505723e */ /* 0x000fe200000010ff */
[----:B------:R-:W-:Y:S01]  /*5eb0*/  FMUL.FTZ R14, R251, R14 ;  /* 0x0000000efb0e7220 */ /* 0x000fe20000410000 */
[----:B------:R-:W-:Y:S02]  /*5ec0*/  FSETP.GE.FTZ.AND P4, PT, R122, RZ, PT ;  /* 0x000000ff7a00720b */ /* 0x000fe40003f96000 */
[----:B------:R-:W-:Y:S01]  /*5ed0*/  FSETP.GE.FTZ.AND P5, PT, R117, RZ, PT ;  /* 0x000000ff7500720b */ /* 0x000fe20003fb6000 */
[----:B------:R-:W-:Y:S01]  /*5ee0*/  STS [R200+-0x2c00], R5 ;  /* 0xffd40005c8007388 */ /* 0x000fe20000000800 */
[----:B------:R-:W-:Y:S02]  /*5ef0*/  F2FP.BF16.F32.PACK_AB R14, R7, R14 ;  /* 0x0000000e070e723e */ /* 0x000fe400000010ff */
[-C--:B------:R-:W-:Y:S02]  /*5f00*/  FSEL R11, R6, R245.reuse, P4 ;  /* 0x000000f5060b7208 */ /* 0x080fe40002000000 */
[----:B------:R-:W-:Y:S01]  /*5f10*/  STS [R125+-0x3000], R8 ;  /* 0xffd000087d007388 */ /* 0x000fe20000000800 */
[----:B------:R-:W-:Y:S02]  /*5f20*/  FSEL R26, R26, R245, P5 ;  /* 0x000000f51a1a7208 */ /* 0x000fe40002800000 */
[----:B------:R-:W-:Y:S02]  /*5f30*/  FSETP.GE.FTZ.AND P3, PT, R121, RZ, PT ;  /* 0x000000ff7900720b */ /* 0x000fe40003f76000 */
[----:B------:R-:W-:Y:S01]  /*5f40*/  STS [R125+-0x2c00], R14 ;  /* 0xffd4000e7d007388 */ /* 0x000fe20000000800 */
[----:B------:R-:W-:Y:S01]  /*5f50*/  FMUL.FTZ R11, R122, R11 ;  /* 0x0000000b7a0b7220 */ /* 0x000fe20000410000 */
[----:B------:R-:W-:Y:S01]  /*5f60*/  FMUL.FTZ R26, R117, R26 ;  /* 0x0000001a751a7220 */ /* 0x000fe20000410000 */
[----:B------:R-:W-:Y:S01]  /*5f70*/  FSEL R30, R30, R245, P3 ;  /* 0x000000f51e1e7208 */ /* 0x000fe20001800000 */
[----:B------:R-:W-:Y:S01]  /*5f80*/  @P2 FADD.FTZ R245, -R245, R31 ;  /* 0x0000001ff5f52221 */ /* 0x000fe20000010100 */
[----:B------:R-:W-:Y:S01]  /*5f90*/  STS [R203+-0x4000], R138 ;  /* 0xffc0008acb007388 */ /* 0x000fe20000000800 */
[----:B------:R-:W-:Y:S02]  /*5fa0*/  F2FP.BF16.F32.PACK_AB R101, R246, R13 ;  /* 0x0000000df665723e */ /* 0x000fe400000010ff */
[----:B------:R-:W-:Y:S02]  /*5fb0*/  FMUL.FTZ R30, R121, R30 ;  /* 0x0000001e791e7220 */ /* 0x000fe40000410000 */
[----:B------:R-:W-:Y:S01]  /*5fc0*/  STS [R203+-0x3c00], R18 ;  /* 0xffc40012cb007388 */ /* 0x000fe20000000800 */
[----:B------:R-:W-:Y:S01]  /*5fd0*/  FMUL.FTZ R245, R136, R245 ;  /* 0x000000f588f57220 */ /* 0x000fe20000410000 */
[----:B------:R-:W-:Y:S03]  /*5fe0*/  F2FP.BF16.F32.PACK_AB R32, R11, R26 ;  /* 0x0000001a0b20723e */ /* 0x000fe600000010ff */
[----:B------:R-:W-:Y:S01]  /*5ff0*/  STS [R230+-0x4000], R243 ;  /* 0xffc000f3e6007388 */ /* 0x000fe20000000800 */
[----:B------:R-:W-:Y:S04]  /*6000*/  F2FP.BF16.F32.PACK_AB R245, R245, R30 ;  /* 0x0000001ef5f5723e */ /* 0x000fe800000010ff */
[----:B------:R-:W-:Y:S05]  /*6010*/  STS [R230+-0x3c00], R33 ;  /* 0xffc40021e6007388 */ /* 0x000fea0000000800 */
[----:B------:R-:W-:Y:S05]  /*6020*/  STS [R203+-0x3000], R28 ;  /* 0xffd0001ccb007388 */ /* 0x000fea0000000800 */
[----:B------:R-:W-:Y:S05]  /*6030*/  STS [R203+-0x2c00], R32 ;  /* 0xffd40020cb007388 */ /* 0x000fea0000000800 */
[----:B------:R-:W-:Y:S05]  /*6040*/  STS [R230+-0x3000], R101 ;  /* 0xffd00065e6007388 */ /* 0x000fea0000000800 */
[----:B------:R-:W-:Y:S01]  /*6050*/  STS [R230+-0x2c00], R245 ;  /* 0xffd400f5e6007388 */ /* 0x000fe20000000800 */
[----:B------:R-:W-:Y:S06]  /*6060*/  BAR.SYNC.DEFER_BLOCKING 0x0 ;  /* 0x0000000000007b1d */ /* 0x000fec0000010000 */
[----:B------:R-:W-:Y:S05]  /*6070*/  LDSM.16.MT88.4 R4, [R180] ;  /* 0x00000000b404783b */ /* 0x000fea0000004200 */
[----:B------:R-:W1:Y:S05]  /*6080*/  LDSM.16.MT88.4 R8, [R187+0x4000] ;  /* 0x00400000bb08783b */ /* 0x000e6a0000004200 */
[----:B------:R-:W2:Y:S05]  /*6090*/  LDSM.16.MT88.4 R12, [R180+0x2000] ;  /* 0x00200000b40c783b */ /* 0x000eaa0000004200 */
[----:B------:R-:W3:Y:S05]  /*60a0*/  LDSM.16.MT88.4 R16, [R179+0x4000] ;  /* 0x00400000b310783b */ /* 0x000eea0000004200 */
[----:B------:R-:W-:Y:S05]  /*60b0*/  LDSM.16.MT88.4 R20, [R180+0x800] ;  /* 0x00080000b414783b */ /* 0x000fea0000004200 */
[----:B------:R-:W4:Y:S05]  /*60c0*/  LDSM.16.MT88.4 R24, [R187+0x4800] ;  /* 0x00480000bb18783b */ /* 0x000f2a0000004200 */
[----:B------:R-:W4:Y:S05]  /*60d0*/  LDSM.16.MT88.4 R28, [R180+0x2800] ;  /* 0x00280000b41c783b */ /* 0x000f2a0000004200 */
[----:B------:R-:W4:Y:S05]  /*60e0*/  LDSM.16.MT88.4 R32, [R179+0x4800] ;  /* 0x00480000b320783b */ /* 0x000f2a0000004200 */
[----:B------:R-:W-:Y:S01]  /*60f0*/  LDSM.16.MT88.4 R100, [R187+0x5000] ;  /* 0x00500000bb64783b */ /* 0x000fe20000004200 */
[-C--:B-1----:R-:W-:Y:S04]  /*6100*/  HMMA.16816.F32.BF16 R36, R4, R8.reuse, R36 ;  /* 0x000000080424723c */ /* 0x082fe80000041824 */
[----:B------:R-:W-:Y:S04]  /*6110*/  LDSM.16.MT88.4 R104, [R180+0x3000] ;  /* 0x00300000b468783b */ /* 0x000fe80000004200 */
        /* <DEDUP_REMOVED lines=9> */
[----:B------:R-:W-:Y:S05]  /*61b0*/  LDSM.16.MT88.4 R4, [R180+0x1800] ;  /* 0x00180000b404783b */ /* 0x000fea0000004200 */
[----:B------:R-:W3:Y:S02]  /*61c0*/  LDSM.16.MT88.4 R16, [R187+0x5800] ;  /* 0x00580000bb10783b */ /* 0x000ee40000004200 */
        /* <DEDUP_REMOVED lines=27> */
[----:B------:R-:W-:Y:S05]  /*6380*/  IMAD.U32 R5, R116, -0x40, RZ ;  /* 0xffffffc074057824 */ /* 0x000fea00078e00ff */
        /* <DEDUP_REMOVED lines=26> */
.L_x_525:
[----:B------:R-:W-:Y:S01]  /*6530*/  LDSM.16.M88.4 R20, [R185] ;  /* 0x00000000b914783b */ /* 0x000fe20000000200 */
[----:B------:R-:W-:Y:S01]  /*6540*/  ISETP.GT.AND P3, PT, R227, R208, PT ;  /* 0x000000d0e300720c */ /* 0x000fe20003f64270 */
[----:B------:R-:W-:Y:S01]  /*6550*/  VIADD R220, R220, 0xffffffc0 ;  /* 0xffffffc0dcdc7836 */ /* 0x000fe20000000000 */
[----:B------:R-:W-:Y:S01]  /*6560*/  @P1 IADD3 R210, P4, PT, R210, -0x100, RZ ;  /* 0xffffff00d2d21810 */ /* 0x000fe20007f9e0ff */
[----:B-1----:R-:W1:Y:S01]  /*6570*/  LDSM.16.MT88.4 R8, [R187+0x6000] ;  /* 0x00600000bb08783b */ /* 0x002e620000004200 */
[----:B------:R-:W-:Y:S02]  /*6580*/  VIADD R218, R218, 0xfffffffc ;  /* 0xfffffffcdada7836 */ /* 0x000fe40000000000 */
        /* <DEDUP_REMOVED lines=66> */
[----:B------:R-:W-:Y:S05]  /*69b0*/  IMAD.WIDE R34, R116, -0xc0, R32 ;  /* 0xffffff4074227825 */ /* 0x000fea00078e0220 */
        /* <DEDUP_REMOVED lines=97> */
[----:B------:R-:W1:Y:S01]  /*6fd0*/  LDCU UR4, c[0x0][0x500] ;  /* 0x0000a000ff0477ac */ /* 0x000e620008000800 */
[----:B------:R-:W-:Y:S02]  /*6fe0*/  LOP3.LUT P0, RZ, R205, 0x8, RZ, 0xc0, !PT ;  /* 0x00000008cdff7812 */ /* 0x000fe4000780c0ff */
[----:B------:R-:W-:Y:S01]  /*6ff0*/  MOV R4, 0x20 ;  /* 0x0000002000047802 */ /* 0x000fe20000000f00 */
[----:B------:R-:W2:Y:S03]  /*7000*/  LDCU UR5, c[0x0][0x4fc] ;  /* 0x00009f80ff0577ac */ /* 0x000ea60008000800 */
[----:B------:R-:W-:Y:S02]  /*7010*/  SEL R5, R4, 0xffffffe0, !P0 ;  /* 0xffffffe004057807 */ /* 0x000fe40004000000 */
[----:B------:R-:W-:Y:S02]  /*7020*/  ISETP.NE.AND P0, PT, R231, -0x1, PT ;  /* 0xffffffffe700780c */ /* 0x000fe40003f05270 */
[----:B------:R-:W-:-:S02]  /*7030*/  IADD3 R7, PT, PT, R192, R5, RZ ;  /* 0x00000005c0077210 */ /* 0x000fc40007ffe0ff */
[----:B------:R-:W-:Y:S01]  /*7040*/  IADD3 R5, PT, PT, R190, R5, RZ ;  /* 0x00000005be057210 */ /* 0x000fe20007ffe0ff */
        /* <DEDUP_REMOVED lines=38> */
[----:B--2---:R-:W-:Y:S01]  /*72b0*/  FMUL.FTZ R36, R36, UR5 ;  /* 0x0000000524247c20 */ /* 0x004fe20008410000 */
[----:B------:R-:W-:Y:S01]  /*72c0*/  F2FP.BF16.F32.PACK_AB R75, R75, R74 ;  /* 0x0000004a4b4b723e */ /* 0x000fe200000010ff */
        /* <DEDUP_REMOVED lines=16> */
[----:B------:R1:W-:Y:S01]  /*73d0*/  STS [R192+0x6000], R69 ;  /* 0x00600045c0007388 */ /* 0x0003e20000000800 */
[----:B------:R-:W-:Y:S01]  /*73e0*/  F2FP.BF16.F32.PACK_AB R98, R99, R98 ;  /* 0x000000626362723e */ /* 0x000fe200000010ff */
[----:B------:R-:W-:Y:S01]  /*73f0*/  FMUL.FTZ R44, R44, UR5 ;  /* 0x000000052c2c7c20 */ /* 0x000fe20008410000 */
[----:B------:R-:W-:Y:S01]  /*7400*/  FMUL.FTZ R45, R45, UR5 ;  /* 0x000000052d2d7c20 */ /* 0x000fe20008410000 */
[----:B------:R1:W-:Y:S01]  /*7410*/  STS [R192+0x6400], R71 ;  /* 0x00640047c0007388 */ /* 0x0003e20000000800 */
        /* <DEDUP_REMOVED lines=27> */
[----:B------:R1:W-:Y:S01]  /*75d0*/  STS [R190], R85 ;  /* 0x00000055be007388 */ /* 0x0003e20000000800 */
        /* <DEDUP_REMOVED lines=43> */
[----:B------:R-:W1:Y:S04]  /*7890*/  LDCU.64 UR4, c[0x0][0x5a8] ;  /* 0x0000b500ff0477ac */ /* 0x000e680008000a00 */
[----:B--2---:R-:W-:Y:S02]  /*78a0*/  IMAD R5, R5, UR10, RZ ;  /* 0x0000000a05057c24 */ /* 0x004fe4000f8e02ff */
[----:B------:R-:W-:-:S04]  /*78b0*/  IMAD.WIDE.U32 R6, R228, UR10, RZ ;  /* 0x0000000ae4067c25 */ /* 0x000fc8000f8e00ff */
[----:B------:R-:W-:-:S05]  /*78c0*/  IMAD R4, R228, UR11, R5 ;  /* 0x0000000be4047c24 */ /* 0x000fca000f8e0205 */
[----:B------:R-:W-:-:S03]  /*78d0*/  IADD3 R7, PT, PT, R7, R4, RZ ;  /* 0x0000000407077210 */ /* 0x000fc60007ffe0ff */
[----:B-1----:R-:W-:-:S04]  /*78e0*/  IMAD.WIDE.U32 R18, R193, UR4, R6 ;  /* 0x00000004c1127c25 */ /* 0x002fc8000f8e0006 */
[----:B------:R-:W-:Y:S01]  /*78f0*/  IMAD R8, R193, UR5, R19 ;  /* 0x00000005c1087c24 */ /* 0x000fe2000f8e0213 */
[----:B------:R-:W-:Y:S05]  /*7900*/  BRA `(.L_x_528) ;  /* 0x0000000000147947 */ /* 0x000fea0003800000 */
.L_x_527:
[----:B------:R-:W2:Y:S01]  /*7910*/  LDCU.64 UR10, c[0x0][0x5c0] ;  /* 0x0000b800ff0a77ac */ /* 0x000ea20008000a00 */
[----:B------:R-:W-:-:S05]  /*7920*/  IADD3 R18, PT, PT, R228, R231, RZ ;  /* 0x000000e7e4127210 */ /* 0x000fca0007ffe0ff */
[C---:B--2---:R-:W-:Y:S02]  /*7930*/  IMAD R8, R18.reuse, UR11, RZ ;  /* 0x0000000b12087c24 */ /* 0x044fe4000f8e02ff */
[----:B------:R-:W-:-:S05]  /*7940*/  IMAD.WIDE.U32 R18, R18, UR10, RZ ;  /* 0x0000000a12127c25 */ /* 0x000fca000f8e00ff */
[----:B------:R-:W-:Y:S02]  /*7950*/  IADD3 R8, PT, PT, R19, R8, RZ ;  /* 0x0000000813087210 */ /* 0x000fe40007ffe0ff */
.L_x_528:
        /* <DEDUP_REMOVED lines=10> */
[----:B------:R-:W-:Y:S06]  /*7a00*/  BRA `(.L_x_530) ;  /* 0x0000000000147947 */ /* 0x000fec0003800000 */
.L_x_529:
[----:B------:R-:W2:Y:S01]  /*7a10*/  LDCU.64 UR6, c[0x0][0x5c8] ;  /* 0x0000b900ff0677ac */ /* 0x000ea20008000a00 */
[----:B------:R-:W-:-:S05]  /*7a20*/  IADD3 R14, PT, PT, R228, R231, RZ ;  /* 0x000000e7e40e7210 */ /* 0x000fca0007ffe0ff */
[C---:B--2---:R-:W-:Y:S02]  /*7a30*/  IMAD R12, R14.reuse, UR7, RZ ;  /* 0x000000070e0c7c24 */ /* 0x044fe4000f8e02ff */
[----:B------:R-:W-:-:S05]  /*7a40*/  IMAD.WIDE.U32 R14, R14, UR6, RZ ;  /* 0x000000060e0e7c25 */ /* 0x000fca000f8e00ff */
[----:B------:R-:W-:Y:S02]  /*7a50*/  IADD3 R12, PT, PT, R15, R12, RZ ;  /* 0x0000000c0f0c7210 */ /* 0x000fe40007ffe0ff */
.L_x_530:
[----:B------:R-:W-:Y:S01]  /*7a60*/  BAR.SYNC.DEFER_BLOCKING 0x0 ;  /* 0x0000000000007b1d */ /* 0x000fe20000010000 */
[----:B------:R-:W-:Y:S01]  /*7a70*/  USHF.L.U32 UR12, UR19, 0x7, URZ ;  /* 0x00000007130c7899 */ /* 0x000fe200080006ff */
[C---:B------:R-:W-:Y:S01]  /*7a80*/  VIADD R9, R197.reuse, 0x20 ;  /* 0x00000020c5097836 */ /* 0x040fe20000000000 */
[----:B------:R-:W-:Y:S01]  /*7a90*/  USHF.L.U32 UR14, UR19, 0x7, URZ ;  /* 0x00000007130e7899 */ /* 0x000fe200080006ff */
[C---:B------:R-:W-:Y:S01]  /*7aa0*/  VIADD R13, R197.reuse, 0x40 ;  /* 0x00000040c50d7836 */ /* 0x040fe20000000000 */
[----:B------:R-:W-:Y:S01]  /*7ab0*/  UIMAD.WIDE.U32 UR16, UR12, UR10, URZ ;  /* 0x0000000a0c1072a5 */ /* 0x000fe2000f8e00ff */
[----:B------:R-:W-:Y:S01]  /*7ac0*/  IADD3 R27, P2, PT, R197, 0x20, RZ ;  /* 0x00000020c51b7810 */ /* 0x000fe20007f5e0ff */
[----:B------:R-:W2:Y:S01]  /*7ad0*/  LDCU UR15, c[0x0][0x440] ;  /* 0x00008800ff0f77ac */ /* 0x000ea20008000800 */
[----:B------:R-:W-:Y:S01]  /*7ae0*/  BSSY.RECONVERGENT B0, `(.L_x_531) ;  /* 0x0000022000007945 */ /* 0x000fe20003800200 */
[----:B------:R-:W-:Y:S01]  /*7af0*/  VIADD R16, R229, -UR14 ;  /* 0x8000000ee5107c36 */ /* 0x000fe20008000000 */
[----:B------:R-:W-:Y:S01]  /*7b00*/  IADD3 R25, P1, PT, R197, 0x40, RZ ;  /* 0x00000040c5197810 */ /* 0x000fe20007f3e0ff */
[----:B------:R-:W-:Y:S01]  /*7b10*/  USHF.R.S32.HI UR13, URZ, 0x1f, UR12 ;  /* 0x0000001fff0d7899 */ /* 0x000fe2000801140c */
[----:B------:R-:W-:Y:S01]  /*7b20*/  IMAD.U32 R10, RZ, RZ, UR16 ;  /* 0x00000010ff0a7e24 */ /* 0x000fe2000f8e00ff */
[----:B------:R-:W3:Y:S01]  /*7b30*/  LDCU.64 UR4, c[0x0][0x5d8] ;  /* 0x0000bb00ff0477ac */ /* 0x000ee20008000a00 */
[----:B------:R-:W-:-:S02]  /*7b40*/  IMAD.U32 R11, RZ, RZ, UR17 ;  /* 0x00000011ff0b7e24 */ /* 0x000fc4000f8e00ff */
[----:B------:R-:W-:Y:S01]  /*7b50*/  IMAD.X R26, RZ, RZ, RZ, P2 ;  /* 0x000000ffff1a7224 */ /* 0x000fe200010e06ff */
[----:B------:R-:W-:Y:S01]  /*7b60*/  UIMAD UR16, UR13, UR10, URZ ;  /* 0x0000000a0d1072a4 */ /* 0x000fe2000f8e02ff */
[----:B------:R-:W-:Y:S01]  /*7b70*/  LOP3.LUT R19, R10, 0x38, R196, 0xf8, !PT ;  /* 0x000000380a137812 */ /* 0x000fe200078ef8c4 */
[----:B------:R-:W-:Y:S02]  /*7b80*/  VIADD R10, R197, 0x60 ;  /* 0x00000060c50a7836 */ /* 0x000fe40000000000 */
[----:B------:R-:W-:Y:S01]  /*7b90*/  UIMAD UR16, UR12, UR11, UR16 ;  /* 0x0000000b0c1072a4 */ /* 0x000fe2000f8e0210 */
[----:B------:R-:W-:Y:S01]  /*7ba0*/  IADD3 R18, P0, PT, R18, R19, RZ ;  /* 0x0000001312127210 */ /* 0x000fe20007f1e0ff */
[----:B-1----:R1:W4:Y:S01]  /*7bb0*/  LDS.128 R4, [R201+0x7000] ;  /* 0x00700000c9047984 */ /* 0x0023220000000c00 */
[----:B--2---:R-:W-:-:S03]  /*7bc0*/  ISETP.GE.AND P6, PT, R202, UR15, PT ;  /* 0x0000000fca007c0c */ /* 0x004fc6000bfc6270 */
[----:B------:R-:W-:Y:S01]  /*7bd0*/  IMAD.U32 R11, RZ, RZ, UR16 ;  /* 0x00000010ff0b7e24 */ /* 0x000fe2000f8e00ff */
[-C--:B------:R-:W-:Y:S02]  /*7be0*/  ISETP.GE.OR P5, PT, R9, R16.reuse, P6 ;  /* 0x000000100900720c */ /* 0x080fe400037a6670 */
[-C--:B------:R-:W-:Y:S02]  /*7bf0*/  ISETP.GE.OR P4, PT, R13, R16.reuse, P6 ;  /* 0x000000100d00720c */ /* 0x080fe40003786670 */
[-C--:B------:R-:W-:Y:S02]  /*7c00*/  ISETP.GE.OR P3, PT, R10, R16.reuse, P6 ;  /* 0x000000100a00720c */ /* 0x080fe40003766670 */
[C---:B------:R-:W-:Y:S02]  /*7c10*/  ISETP.GE.OR P6, PT, R197.reuse, R16, P6 ;  /* 0x00000010c500720c */ /* 0x040fe400037c6670 */
[----:B------:R-:W-:Y:S02]  /*7c20*/  IADD3.X R19, PT, PT, R8, UR17, R11, P0, !PT ;  /* 0x0000001108137c10 */ /* 0x000fe400087fe40b */
[----:B------:R-:W-:Y:S01]  /*7c30*/  IADD3 R24, P0, PT, R197, 0x60, RZ ;  /* 0x00000060c5187810 */ /* 0x000fe20007f1e0ff */
[----:B---3--:R-:W-:-:S04]  /*7c40*/  IMAD.WIDE.U32 R16, R188, UR4, R18 ;  /* 0x00000004bc107c25 */ /* 0x008fc8000f8e0012 */
[----:B------:R-:W-:-:S04]  /*7c50*/  IMAD R13, R188, UR5, R17 ;  /* 0x00000005bc0d7c24 */ /* 0x000fc8000f8e0211 */
[----:B-1----:R-:W-:Y:S05]  /*7c60*/  @P6 BRA `(.L_x_532) ;  /* 0x0000000000246947 */ /* 0x002fea0003800000 */
        /* <DEDUP_REMOVED lines=9> */
.L_x_532:
[----:B------:R-:W-:Y:S05]  /*7d00*/  BSYNC.RECONVERGENT B0 ;  /* 0x0000000000007941 */ /* 0x000fea0003800200 */
.L_x_531:
[----:B------:R-:W-:Y:S04]  /*7d10*/  BSSY.RECONVERGENT B0, `(.L_x_533) ;  /* 0x000000c000007945 */ /* 0x000fe80003800200 */
[----:B------:R-:W-:Y:S05]  /*7d20*/  @P5 BRA `(.L_x_534) ;  /* 0x0000000000285947 */ /* 0x000fea0003800000 */
[----:B------:R-:W2:Y:S01]  /*7d30*/  LDCU.64 UR4, c[0x0][0x560] ;  /* 0x0000ac00ff0477ac */ /* 0x000ea20008000a00 */
[----:B-1----:R-:W-:Y:S01]  /*7d40*/  MOV R10, R16 ;  /* 0x00000010000a7202 */ /* 0x002fe20000000f00 */
        /* <DEDUP_REMOVED lines=8> */
.L_x_534:
[----:B------:R-:W-:Y:S05]  /*7dd0*/  BSYNC.RECONVERGENT B0 ;  /* 0x0000000000007941 */ /* 0x000fea0003800200 */
.L_x_533:
[----:B--2-4-:R2:W3:Y:S01]  /*7de0*/  LDS.128 R4, [R201+0x8000] ;  /* 0x00800000c9047984 */ /* 0x0144e20000000c00 */
[----:B------:R-:W-:Y:S01]  /*7df0*/  BSSY.RECONVERGENT B0, `(.L_x_535) ;  /* 0x000000d000007945 */ /* 0x000fe20003800200 */
[----:B------:R-:W-:-:S03]  /*7e00*/  IADD3.X R28, PT, PT, RZ, RZ, RZ, P1, !PT ;  /* 0x000000ffff1c7210 */ /* 0x000fc60000ffe4ff */
[----:B------:R-:W-:Y:S05]  /*7e10*/  @P4 BRA `(.L_x_536) ;  /* 0x0000000000284947 */ /* 0x000fea0003800000 */
[----:B------:R-:W4:Y:S01]  /*7e20*/  LDCU.64 UR4, c[0x0][0x560] ;  /* 0x0000ac00ff0477ac */ /* 0x000f220008000a00 */
[----:B-1----:R-:W-:Y:S01]  /*7e30*/  MOV R10, R16 ;  /* 0x00000010000a7202 */ /* 0x002fe20000000f00 */
[----:B------:R-:W-:Y:S01]  /*7e40*/  IMAD R8, R28, UR10, RZ ;  /* 0x0000000a1c087c24 */ /* 0x000fe2000f8e02ff */
[----:B------:R-:W-:-:S03]  /*7e50*/  MOV R11, R13 ;  /* 0x0000000d000b7202 */ /* 0x000fc60000000f00 */
[C---:B------:R-:W-:Y:S02]  /*7e60*/  IMAD R8, R25.reuse, UR11, R8 ;  /* 0x0000000b19087c24 */ /* 0x040fe4000f8e0208 */
[----:B------:R-:W-:-:S05]  /*7e70*/  IMAD.WIDE.U32 R10, R25, UR10, R10 ;  /* 0x0000000a190a7c25 */ /* 0x000fca000f8e000a */
[----:B------:R-:W-:Y:S02]  /*7e80*/  IADD3 R8, PT, PT, R8, R11, RZ ;  /* 0x0000000b08087210 */ /* 0x000fe40007ffe0ff */
[----:B----4-:R-:W-:-:S04]  /*7e90*/  LEA R18, P1, R10, UR4, 0x1 ;  /* 0x000000040a127c11 */ /* 0x010fc8000f8208ff */
[----:B------:R-:W-:-:S05]  /*7ea0*/  LEA.HI.X R19, R10, UR5, R8, 0x1, P1 ;  /* 0x000000050a137c11 */ /* 0x000fca00088f0c08 */
[----:B---3--:R4:W-:Y:S04]  /*7eb0*/  STG.E.128 desc[UR20][R18.64], R4 ;  /* 0x0000000412007986 */ /* 0x0089e8000c101d14 */
.L_x_536:
[----:B------:R-:W-:Y:S05]  /*7ec0*/  BSYNC.RECONVERGENT B0 ;  /* 0x0000000000007941 */ /* 0x000fea0003800200 */
.L_x_535:
[----:B---34-:R3:W4:Y:S01]  /*7ed0*/  LDS.128 R4, [R201+0x9000] ;  /* 0x00900000c9047984 */ /* 0x0187220000000c00 */
[----:B------:R-:W-:Y:S01]  /*7ee0*/  BSSY.RECONVERGENT B0, `(.L_x_537) ;  /* 0x000000e000007945 */ /* 0x000fe20003800200 */
[----:B-1----:R-:W-:Y:S02]  /*7ef0*/  MOV R8, UR6 ;  /* 0x0000000600087c02 */ /* 0x002fe40008000f00 */
        /* <DEDUP_REMOVED lines=12> */
.L_x_538:
[----:B------:R-:W-:Y:S05]  /*7fc0*/  BSYNC.RECONVERGENT B0 ;  /* 0x0000000000007941 */ /* 0x000fea0003800200 */
.L_x_537:
[----:B-1--4-:R-:W-:Y:S01]  /*7fd0*/  MOV R4, R202 ;  /* 0x000000ca00047202 */ /* 0x012fe20000000f00 */
[----:B------:R-:W1:Y:S01]  /*7fe0*/  LDCU.64 UR4, c[0x0][0x5e0] ;  /* 0x0000bc00ff0477ac */ /* 0x000e620008000a00 */
[----:B------:R-:W-:Y:S01]  /*7ff0*/  MOV R5, RZ ;  /* 0x000000ff00057202 */ /* 0x000fe20000000f00 */
[----:B------:R-:W4:Y:S01]  /*8000*/  LDS.128 R20, [R201+0xa000] ;  /* 0x00a00000c9147984 */ /* 0x000f220000000c00 */
[----:B------:R-:W-:Y:S01]  /*8010*/  BSSY.RECONVERGENT B0, `(.L_x_539) ;  /* 0x000001d000007945 */ /* 0x000fe20003800200 */
[----:B------:R-:W-:Y:S01]  /*8020*/  UIMAD UR13, UR13, UR6, URZ ;  /* 0x000000060d0d72a4 */ /* 0x000fe2000f8e02ff */
[----:B------:R-:W-:Y:S01]  /*8030*/  IMAD.WIDE.U32 R8, R8, UR12, R4 ;  /* 0x0000000c08087c25 */ /* 0x000fe2000f8e0004 */
[----:B------:R2:W2:Y:S02]  /*8040*/  LDS.128 R16, [R201+0xb000] ;  /* 0x00b00000c9107984 */ /* 0x0004a40000000c00 */
[----:B------:R-:W-:Y:S01]  /*8050*/  UIMAD UR13, UR12, UR7, UR13 ;  /* 0x000000070c0d72a4 */ /* 0x000fe2000f8e020d */
[----:B------:R-:W3:Y:S01]  /*8060*/  @!P6 LDC.64 R4, c[0x0][0x568] ;  /* 0x00015a00ff04eb82 */ /* 0x000ee20000000a00 */
[----:B------:R-:W-:-:S04]  /*8070*/  IADD3 R30, P0, PT, R14, R8, RZ ;  /* 0x000000080e1e7210 */ /* 0x000fc80007f1e0ff */
[----:B------:R-:W-:Y:S02]  /*8080*/  IADD3.X R31, PT, PT, R12, UR13, R9, P0, !PT ;  /* 0x0000000d0c1f7c10 */ /* 0x000fe400087fe409 */
[----:B------:R2:W2:Y:S01]  /*8090*/  LDS.128 R12, [R201+0xc000] ;  /* 0x00c00000c90c7984 */ /* 0x0004a20000000c00 */
[----:B-1----:R-:W-:-:S03]  /*80a0*/  IMAD.WIDE.U32 R30, R188, UR4, R30 ;  /* 0x00000004bc1e7c25 */ /* 0x002fc6000f8e001e */
[----:B------:R1:W1:Y:S01]  /*80b0*/  LDS.128 R8, [R201+0xd000] ;  /* 0x00d00000c9087984 */ /* 0x0002620000000c00 */
[----:B------:R-:W-:Y:S01]  /*80c0*/  IMAD R33, R188, UR5, R31 ;  /* 0x00000005bc217c24 */ /* 0x000fe2000f8e021f */
[----:B------:R-:W-:-:S05]  /*80d0*/  @!P6 MOV R32, R30 ;  /* 0x0000001e0020e202 */ /* 0x000fca0000000f00 */
[----:B------:R-:W-:-:S04]  /*80e0*/  @!P6 IMAD.WIDE.U32 R34, R197, UR6, R32 ;  /* 0x00000006c522ec25 */ /* 0x000fc8000f8e0020 */
[----:B------:R-:W-:Y:S01]  /*80f0*/  @!P6 IMAD R6, R197, UR7, R35 ;  /* 0x00000007c506ec24 */ /* 0x000fe2000f8e0223 */
[----:B---3--:R-:W-:-:S04]  /*8100*/  @!P6 LEA R4, P0, R34, R4, 0x1 ;  /* 0x000000042204e211 */ /* 0x008fc800078008ff */
[----:B------:R-:W-:-:S05]  /*8110*/  @!P6 LEA.HI.X R5, R34, R5, R6, 0x1, P0 ;  /* 0x000000052205e211 */ /* 0x000fca00000f0c06 */
[----:B----4-:R3:W-:Y:S01]  /*8120*/  @!P6 STG.E.128 desc[UR20][R4.64], R20 ;  /* 0x000000140400e986 */ /* 0x0107e2000c101d14 */
[----:B-12---:R-:W-:Y:S05]  /*8130*/  @P5 BRA `(.L_x_540) ;  /* 0x0000000000285947 */ /* 0x006fea0003800000 */
[----:B------:R-:W1:Y:S01]  /*8140*/  LDCU.64 UR4, c[0x0][0x568] ;  /* 0x0000ad00ff0477ac */ /* 0x000e620008000a00 */
[----:B------:R-:W-:Y:S01]  /*8150*/  MOV R6, R30 ;  /* 0x0000001e00067202 */ /* 0x000fe20000000f00 */
[----:B---3--:R-:W-:Y:S01]  /*8160*/  IMAD R4, R26, UR6, RZ ;  /* 0x000000061a047c24 */ /* 0x008fe2000f8e02ff */
[----:B------:R-:W-:-:S03]  /*8170*/  MOV R7, R33 ;  /* 0x0000002100077202 */ /* 0x000fc60000000f00 */
[C---:B------:R-:W-:Y:S02]  /*8180*/  IMAD R4, R27.reuse, UR7, R4 ;  /* 0x000000071b047c24 */ /* 0x040fe4000f8e0204 */
[----:B------:R-:W-:-:S05]  /*8190*/  IMAD.WIDE.U32 R6, R27, UR6, R6 ;  /* 0x000000061b067c25 */ /* 0x000fca000f8e0006 */
[----:B------:R-:W-:Y:S02]  /*81a0*/  IADD3 R4, PT, PT, R4, R7, RZ ;  /* 0x0000000704047210 */ /* 0x000fe40007ffe0ff */
[----:B-1----:R-:W-:-:S04]  /*81b0*/  LEA R20, P0, R6, UR4, 0x1 ;  /* 0x0000000406147c11 */ /* 0x002fc8000f8008ff */
[----:B------:R-:W-:-:S05]  /*81c0*/  LEA.HI.X R21, R6, UR5, R4, 0x1, P0 ;  /* 0x0000000506157c11 */ /* 0x000fca00080f0c04 */
[----:B------:R1:W-:Y:S04]  /*81d0*/  STG.E.128 desc[UR20][R20.64], R16 ;  /* 0x0000001014007986 */ /* 0x0003e8000c101d14 */
.L_x_540:
[----:B------:R-:W-:Y:S05]  /*81e0*/  BSYNC.RECONVERGENT B0 ;  /* 0x0000000000007941 */ /* 0x000fea0003800200 */
.L_x_539:
[----:B------:R-:W-:Y:S04]  /*81f0*/  BSSY.RECONVERGENT B0, `(.L_x_541) ;  /* 0x000000c000007945 */ /* 0x000fe80003800200 */
[----:B------:R-:W-:Y:S05]  /*8200*/  @P4 BRA `(.L_x_542) ;  /* 0x0000000000284947 */ /* 0x000fea0003800000 */
        /* <DEDUP_REMOVED lines=10> */
.L_x_542:
[----:B------:R-:W-:Y:S05]  /*82b0*/  BSYNC.RECONVERGENT B0 ;  /* 0x0000000000007941 */ /* 0x000fea0003800200 */
.L_x_541:
[----:B------:R-:W-:Y:S05]  /*82c0*/  @P3 BRA `(.L_x_491) ;  /* 0x0000000000283947 */ /* 0x000fea0003800000 */
[----:B------:R-:W4:Y:S01]  /*82d0*/  LDCU.64 UR4, c[0x0][0x568] ;  /* 0x0000ad00ff0477ac */ /* 0x000f220008000a00 */
[----:B---3--:R-:W-:Y:S01]  /*82e0*/  MOV R4, R30 ;  /* 0x0000001e00047202 */ /* 0x008fe20000000f00 */
[----:B------:R-:W-:Y:S01]  /*82f0*/  IMAD R29, R29, UR6, RZ ;  /* 0x000000061d1d7c24 */ /* 0x000fe2000f8e02ff */
[----:B------:R-:W-:-:S03]  /*8300*/  MOV R5, R33 ;  /* 0x0000002100057202 */ /* 0x000fc60000000f00 */
[C---:B------:R-:W-:Y:S02]  /*8310*/  IMAD R29, R24.reuse, UR7, R29 ;  /* 0x00000007181d7c24 */ /* 0x040fe4000f8e021d */
[----:B------:R-:W-:-:S05]  /*8320*/  IMAD.WIDE.U32 R4, R24, UR6, R4 ;  /* 0x0000000618047c25 */ /* 0x000fca000f8e0004 */
[----:B------:R-:W-:Y:S02]  /*8330*/  IADD3 R29, PT, PT, R29, R5, RZ ;  /* 0x000000051d1d7210 */ /* 0x000fe40007ffe0ff */
[----:B----4-:R-:W-:-:S04]  /*8340*/  LEA R6, P0, R4, UR4, 0x1 ;  /* 0x0000000404067c11 */ /* 0x010fc8000f8008ff */
[----:B------:R-:W-:-:S05]  /*8350*/  LEA.HI.X R7, R4, UR5, R29, 0x1, P0 ;  /* 0x0000000504077c11 */ /* 0x000fca00080f0c1d */
[----:B------:R4:W-:Y:S04]  /*8360*/  STG.E.128 desc[UR20][R6.64], R8 ;  /* 0x0000000806007986 */ /* 0x0009e8000c101d14 */
.L_x_491:
[----:B------:R-:W-:Y:S05]  /*8370*/  BSYNC.RECONVERGENT B1 ;  /* 0x0000000000017941 */ /* 0x000fea0003800200 */
.L_x_465:
[----:B------:R-:W3:Y:S01]  /*8380*/  LDCU UR5, c[0x0][0x438] ;  /* 0x00008700ff0577ac */ /* 0x000ee20008000800 */
[----:B----4-:R-:W4:Y:S01]  /*8390*/  LDC R9, c[0x0][0x438] ;  /* 0x00010e00ff097b82 */ /* 0x010f220000000800 */
[----:B------:R-:W1:Y:S01]  /*83a0*/  LDCU UR6, c[0x0][0x370] ;  /* 0x00006e00ff0677ac */ /* 0x000e620008000800 */
[----:B---3--:R-:W-:-:S04]  /*83b0*/  UIADD3 UR5, UPT, UPT, UR5, 0x7f, URZ ;  /* 0x0000007f05057890 */ /* 0x008fc8000fffe0ff */
[----:B------:R-:W-:Y:S02]  /*83c0*/  USHF.R.S32.HI UR4, URZ, 0x1f, UR5 ;  /* 0x0000001fff047899 */ /* 0x000fe40008011405 */
[----:B-1----:R-:W-:Y:S02]  /*83d0*/  UIADD3 UR19, UPT, UPT, UR6, UR19, URZ ;  /* 0x0000001306137290 */ /* 0x002fe4000fffe0ff */
[----:B------:R-:W-:-:S04]  /*83e0*/  ULEA.HI UR4, UR4, UR5, URZ, 0x7 ;  /* 0x0000000504047291 */ /* 0x000fc8000f8f38ff */
[----:B------:R-:W-:-:S04]  /*83f0*/  USHF.R.S32.HI UR4, URZ, 0x7, UR4 ;  /* 0x00000007ff047899 */ /* 0x000fc80008011404 */
[----:B------:R-:W-:-:S09]  /*8400*/  UISETP.GE.AND UP0, UPT, UR19, UR4, UPT ;  /* 0x000000041300728c */ /* 0x000fd2000bf06270 */
[----:B------:R-:W-:Y:S05]  /*8410*/  BRA.U !UP0, `(.L_x_543) ;  /* 0xffffff81088c7547 */ /* 0x000fea000b83ffff */
[----:B------:R-:W-:Y:S05]  /*8420*/  EXIT ;  /* 0x000000000000794d */ /* 0x000fea0003800000 */
.L_x_544:
        /* <DEDUP_REMOVED lines=13> */
.L_x_1412:


//--------------------- .text._ZN5flash44flash_bwd_dq_dk_dv_loop_seqk_parallel_kernelI23Flash_bwd_kernel_traitsILi64ELi64ELi128ELi8ELi2ELi4ELi4ELb1ELb0EN7cutlass10bfloat16_tE19Flash_kernel_traitsILi64ELi64ELi128ELi8ES3_EELb0ELb1ELb0ELb0ELb0ELb0ELb1EEEvNS_16Flash_bwd_paramsE --------------------------
	.section	.text._ZN5flash44flash_bwd_dq_dk_dv_loop_seqk_parallel_kernelI23Flash_bwd_kernel_traitsILi64ELi64ELi128ELi8ELi2ELi4ELi4ELb1ELb0EN7cutlass10bfloat16_tE19Flash_kernel_traitsILi64ELi64ELi128ELi8ES3_EELb0ELb1ELb0ELb0ELb0ELb0ELb1EEEvNS_16Flash_bwd_paramsE,"ax",@progbits
	.align	128
        .global         _ZN5flash44flash_bwd_dq_dk_dv_loop_seqk_parallel_kernelI23Flash_bwd_kernel_traitsILi64ELi64ELi128ELi8ELi2ELi4ELi4ELb1ELb0EN7cutlass10bfloat16_tE19Flash_kernel_traitsILi64ELi64ELi128ELi8ES3_EELb0ELb1ELb0ELb0ELb0ELb0ELb1EEEvNS_16Flash_bwd_paramsE
        .type           _ZN5flash44flash_bwd_dq_dk_dv_loop_seqk_parallel_kernelI23Flash_bwd_kernel_traitsILi64ELi64ELi128ELi8ELi2ELi4ELi4ELb1ELb0EN7cutlass10bfloat16_tE19Flash_kernel_traitsILi64ELi64ELi128ELi8ES3_EELb0ELb1ELb0ELb0ELb0ELb0ELb1EEEvNS_16Flash_bwd_paramsE,@function
        .size           _ZN5flash44flash_bwd_dq_dk_dv_loop_seqk_parallel_kernelI23Flash_bwd_kernel_traitsILi64ELi64ELi128ELi8ELi2ELi4ELi4ELb1ELb0EN7cutlass10bfloat16_tE19Flash_kernel_traitsILi64ELi64ELi128ELi8ES3_EELb0ELb1ELb0ELb0ELb0ELb0ELb1EEEvNS_16Flash_bwd_paramsE,(.L_x_1413 - _ZN5flash44flash_bwd_dq_dk_dv_loop_seqk_parallel_kernelI23Flash_bwd_kernel_traitsILi64ELi64ELi128ELi8ELi2ELi4ELi4ELb1ELb0EN7cutlass10bfloat16_tE19Flash_kernel_traitsILi64ELi64ELi128ELi8ES3_EELb0ELb1ELb0ELb0ELb0ELb0ELb1EEEvNS_16Flash_bwd_paramsE)
        .other          _ZN5flash44flash_bwd_dq_dk_dv_loop_seqk_parallel_kernelI23Flash_bwd_kernel_traitsILi64ELi64ELi128ELi8ELi2ELi4ELi4ELb1ELb0EN7cutlass10bfloat16_tE19Flash_kernel_traitsILi64ELi64ELi128ELi8ES3_EELb0ELb1ELb0ELb0ELb0ELb0ELb1EEEvNS_16Flash_bwd_paramsE,@"STO_CUDA_ENTRY STV_DEFAULT"
_ZN5flash44flash_bwd_dq_dk_dv_loop_seqk_parallel_kernelI23Flash_bwd_kernel_traitsILi64ELi64ELi128ELi8ELi2ELi4ELi4ELb1ELb0EN7cutlass10bfloat16_tE19Flash_kernel_traitsILi64ELi64ELi128ELi8ES3_EELb0ELb1ELb0ELb0ELb0ELb0ELb1EEEvNS_16Flash_bwd_paramsE:
.text._ZN5flash44flash_bwd_dq_dk_dv_loop_seqk_parallel_kernelI23Flash_bwd_kernel_traitsILi64ELi64ELi128ELi8ELi2ELi4ELi4ELb1ELb0EN7cutlass10bfloat16_tE19Flash_kernel_traitsILi64ELi64ELi128ELi8ES3_EELb0ELb1ELb0ELb0ELb0ELb0ELb1EEEvNS_16Flash_bwd_paramsE:
        /* <DEDUP_REMOVED lines=10> */
[----:B------:R-:W1:Y:S01]  /*00a0*/  S2R R3, SR_TID.X ;  /* 0x0000000000037919 */ /* 0x000e620000002100 */
[----:B------:R-:W2:Y:S01]  /*00b0*/  S2UR UR7, SR_CgaCtaId ;  /* 0x00000000000779c3 */ /* 0x000ea20000008800 */
[----:B------:R-:W3:Y:S01]  /*00c0*/  LDCU UR12, c[0x0][0x438] ;  /* 0x00008700ff0c77ac */ /* 0x000ee20008000800 */
[----:B------:R-:W-:Y:S01]  /*00d0*/  IMAD.U32 R252, RZ, RZ, UR13 ;  /* 0x0000000dfffc7e24 */ /* 0x000fe2000f8e00ff */
[----:B------:R-:W-:Y:S01]  /*00e0*/  UMOV UR8, 0x400 ;  /* 0x0000040000087882 */ /* 0x000fe20000000000 */
[----:B------:R-:W-:Y:S01]  /*00f0*/  UMOV UR5, 0x400 ;  /* 0x0000040000057882 */ /* 0x000fe20000000000 */
[----:B------:R-:W-:-:S03]  /*0100*/  UMOV UR14, 0x400 ;  /* 0x00000400000e7882 */ /* 0x000fc60000000000 */
[----:B------:R-:W4:Y:S01]  /*0110*/  S2UR UR4, SR_CgaCtaId ;  /* 0x00000000000479c3 */ /* 0x000f220000008800 */
[----:B------:R-:W1:Y:S01]  /*0120*/  LDCU.64 UR28, c[0x0][0x358] ;  /* 0x00006b00ff1c77ac */ /* 0x000e620008000a00 */
[----:B------:R-:W1:Y:S06]  /*0130*/  LDCU.64 UR10, c[0x0][0x460] ;  /* 0x00008c00ff0a77ac */ /* 0x000e6c0008000a00 */
[----:B------:R-:W5:Y:S01]  /*0140*/  S2UR UR6, SR_CgaCtaId ;  /* 0x00000000000679c3 */ /* 0x000f620000008800 */
[----:B---3--:R-:W-:-:S07]  /*0150*/  IMAD.U32 R8, RZ, RZ, UR12 ;  /* 0x0000000cff087e24 */ /* 0x008fce000f8e00ff */
[----:B------:R-:W3:Y:S01]  /*0160*/  S2UR UR26, SR_CTAID.X ;  /* 0x00000000001a79c3 */ /* 0x000ee20000002500 */
[----:B--2---:R-:W-:Y:S01]  /*0170*/  ULEA UR7, UR7, UR8, 0x18 ;  /* 0x0000000807077291 */ /* 0x004fe2000f8ec0ff */
[----:B------:R-:W2:Y:S01]  /*0180*/  LDCU.64 UR8, c[0x0][0x470] ;  /* 0x00008e00ff0877ac */ /* 0x000ea20008000a00 */
[----:B-1----:R-:W-:-:S05]  /*0190*/  IMAD.SHL.U32 R0, R3, 0x10, RZ ;  /* 0x0000001003007824 */ /* 0x002fca00078e00ff */
[----:B------:R-:W1:Y:S01]  /*01a0*/  S2UR UR25, SR_CTAID.Y ;  /* 0x00000000001979c3 */ /* 0x000e620000002600 */
[C---:B------:R-:W-:Y:S01]  /*01b0*/  IMAD.SHL.U32 R6, R3.reuse, 0x20, RZ ;  /* 0x0000002003067824 */ /* 0x040fe200078e00ff */
[C---:B------:R-:W-:Y:S01]  /*01c0*/  LOP3.LUT P0, RZ, R3.reuse, 0x8, RZ, 0xc0, !PT ;  /* 0x0000000803ff7812 */ /* 0x040fe2000780c0ff */
[C---:B------:R-:W-:Y:S01]  /*01d0*/  IMAD.SHL.U32 R2, R3.reuse, 0x2, RZ ;  /* 0x0000000203027824 */ /* 0x040fe200078e00ff */
[----:B------:R-:W-:Y:S01]  /*01e0*/  LOP3.LUT R0, R0, 0x1c0, RZ, 0xc0, !PT ;  /* 0x000001c000007812 */ /* 0x000fe200078ec0ff */
[C---:B------:R-:W-:Y:S01]  /*01f0*/  IMAD.SHL.U32 R119, R3.reuse, 0x8, RZ ;  /* 0x0000000803777824 */ /* 0x040fe200078e00ff */
[----:B------:R-:W-:Y:S01]  /*0200*/  LOP3.LUT R4, R6, 0x7400, RZ, 0xc0, !PT ;  /* 0x0000740006047812 */ /* 0x000fe200078ec0ff */
[----:B------:R-:W-:Y:S01]  /*0210*/  IMAD.SHL.U32 R5, R3, 0x40, RZ ;  /* 0x0000004003057824 */ /* 0x000fe200078e00ff */
[--C-:B------:R-:W-:Y:S01]  /*0220*/  LOP3.LUT R0, R0, 0x38, R2.reuse, 0xf8, !PT ;  /* 0x0000003800007812 */ /* 0x100fe200078ef802 */
[----:B------:R-:W1:Y:S01]  /*0230*/  S2UR UR24, SR_CTAID.Z ;  /* 0x00000000001879c3 */ /* 0x000e620000002700 */
[----:B------:R-:W-:Y:S01]  /*0240*/  LOP3.LUT R2, R4, 0x6, R2, 0xf8, !PT ;  /* 0x0000000604027812 */ /* 0x000fe200078ef802 */
[----:B----4-:R-:W-:Y:S01]  /*0250*/  ULEA UR4, UR4, UR5, 0x18 ;  /* 0x0000000504047291 */ /* 0x010fe2000f8ec0ff */
[----:B------:R-:W-:Y:S01]  /*0260*/  SHF.R.U32.HI R4, RZ, 0x1, R3 ;  /* 0x00000001ff047819 */ /* 0x000fe20000011603 */
[----:B-----5:R-:W-:Y:S01]  /*0270*/  ULEA UR6, UR6, UR14, 0x18 ;  /* 0x0000000e06067291 */ /* 0x020fe2000f8ec0ff */
[----:B------:R-:W-:Y:S01]  /*0280*/  LOP3.LUT R119, R119, 0x38, RZ, 0xc0, !PT ;  /* 0x0000003877777812 */ /* 0x000fe200078ec0ff */
[----:B------:R-:W-:Y:S01]  /*0290*/  UMOV UR5, URZ ;  /* 0x000000ff00057c82 */ /* 0x000fe20008000000 */
[----:B------:R-:W-:-:S02]  /*02a0*/  LOP3.LUT R0, R0, 0x20, R4, 0x78, !PT ;  /* 0x0000002000007812 */ /* 0x000fc400078e7804 */
[----:B------:R-:W-:Y:S02]  /*02b0*/  LOP3.LUT R174, R5, 0x200, RZ, 0xc0, !PT ;  /* 0x0000020005ae7812 */ /* 0x000fe400078ec0ff */
[----:B------:R-:W-:Y:S02]  /*02c0*/  LOP3.LUT R0, R2, R0, RZ, 0xfc, !PT ;  /* 0x0000000002007212 */ /* 0x000fe400078efcff */
[----:B------:R-:W-:Y:S02]  /*02d0*/  LOP3.LUT R2, R119, 0x1c0, R5, 0xf8, !PT ;  /* 0x000001c077027812 */ /* 0x000fe400078ef805 */
[----:B------:R-:W-:Y:S02]  /*02e0*/  LEA R200, R0, UR7, 0x1 ;  /* 0x0000000700c87c11 */ /* 0x000fe4000f8e08ff */
[----:B------:R-:W-:Y:S02]  /*02f0*/  LOP3.LUT R174, R174, 0xc00, R6, 0xf8, !PT ;  /* 0x00000c00aeae7812 */ /* 0x000fe400078ef806 */
[----:B------:R-:W-:Y:S01]  /*0300*/  LOP3.LUT R2, R2, 0x8, R4, 0x78, !PT ;  /* 0x0000000802027812 */ /* 0x000fe200078e7804 */
[C---:B------:R-:W-:Y:S01]  /*0310*/  VIADD R0, R200.reuse, 0xe000 ;  /* 0x0000e000c8007836 */ /* 0x040fe20000000000 */
[----:B------:R-:W-:Y:S01]  /*0320*/  SHF.R.U32.HI R3, RZ, 0x2, R3 ;  /* 0x00000002ff037819 */ /* 0x000fe20000011603 */
[----:B------:R-:W-:Y:S01]  /*0330*/  VIADD R198, R200, 0xe020 ;  /* 0x0000e020c8c67836 */ /* 0x000fe20000000000 */
[----:B------:R-:W-:Y:S01]  /*0340*/  LOP3.LUT R248, R4, 0x10, RZ, 0xc0, !PT ;  /* 0x0000001004f87812 */ /* 0x000fe200078ec0ff */
[----:B------:R-:W-:Y:S01]  /*0350*/  @P0 VIADD R198, R0, 0xffffffe0 ;  /* 0xffffffe000c60836 */ /* 0x000fe20000000000 */
[----:B------:R-:W-:-:S02]  /*0360*/  LOP3.LUT R174, R174, R2, RZ, 0xfc, !PT ;  /* 0x00000002aeae7212 */ /* 0x000fc400078efcff */
[----:B------:R-:W-:Y:S02]  /*0370*/  LOP3.LUT R248, R248, 0x7, R3, 0xf8, !PT ;  /* 0x00000007f8f87812 */ /* 0x000fe400078ef803 */
[----:B------:R-:W-:Y:S01]  /*0380*/  LEA R174, R174, UR7, 0x1 ;  /* 0x00000007aeae7c11 */ /* 0x000fe2000f8e08ff */
[----:B-123--:R-:W-:-:S06]  /*0390*/  UMOV UR7, URZ ;  /* 0x000000ff00077c82 */ /* 0x00efcc0008000000 */
.L_x_624:
[----:B------:R-:W1:Y:S01]  /*03a0*/  S2R R35, SR_CTAID.Y ;  /* 0x0000000000237919 */ /* 0x000e620000002600 */
[----:B------:R-:W2:Y:S01]  /*03b0*/  LDCU.64 UR12, c[0x0][0x478] ;  /* 0x00008f00ff0c77ac */ /* 0x000ea20008000a00 */
[----:B------:R-:W-:Y:S01]  /*03c0*/  ISETP.NE.U32.AND P1, PT, RZ, UR8, PT ;  /* 0x00000008ff007c0c */ /* 0x000fe2000bf25070 */
[----:B------:R-:W3:Y:S01]  /*03d0*/  LDC.U8 R13, c[0x0][0x532] ;  /* 0x00014c80ff0d7b82 */ /* 0x000ee20000000000 */
[----:B------:R-:W-:Y:S01]  /*03e0*/  ISETP.NE.U32.AND P4, PT, RZ, UR10, PT ;  /* 0x0000000aff007c0c */ /* 0x000fe2000bf85070 */
[----:B------:R-:W-:Y:S01]  /*03f0*/  IMAD.MOV.U32 R41, RZ, RZ, RZ ;  /* 0x000000ffff297224 */ /* 0x000fe200078e00ff */
[----:B------:R-:W-:Y:S02]  /*0400*/  ISETP.NE.AND.EX P1, PT, RZ, UR9, PT, P1 ;  /* 0x00000009ff007c0c */ /* 0x000fe4000bf25310 */
[----:B------:R-:W-:-:S03]  /*0410*/  ISETP.NE.AND.EX P4, PT, RZ, UR11, PT, P4 ;  /* 0x0000000bff007c0c */ /* 0x000fc6000bf85340 */
[----:B------:R-:W4:Y:S01]  /*0420*/  LDC.64 R6, c[0x0][0x468] ;  /* 0x00011a00ff067b82 */ /* 0x000f220000000a00 */
[----:B--2---:R-:W-:-:S07]  /*0430*/  ISETP.NE.U32.AND P3, PT, RZ, UR12, PT ;  /* 0x0000000cff007c0c */ /* 0x004fce000bf65070 */
[----:B------:R-:W2:Y:S01]  /*0440*/  LDC.64 R14, c[0x0][0x460] ;  /* 0x00011800ff0e7b82 */ /* 0x000ea20000000a00 */
[----:B------:R-:W-:Y:S01]  /*0450*/  ISETP.NE.AND.EX P3, PT, RZ, UR13, PT, P3 ;  /* 0x0000000dff007c0c */ /* 0x000fe2000bf65330 */
[----:B-1----:R-:W-:Y:S01]  /*0460*/  IMAD.SHL.U32 R11, R35, 0x4, RZ ;  /* 0x00000004230b7824 */ /* 0x002fe200078e00ff */
[----:B------:R-:W-:-:S11]  /*0470*/  SHF.R.U32.HI R12, RZ, 0x1e, R35 ;  /* 0x0000001eff0c7819 */ /* 0x000fd60000011623 */
[C---:B------:R-:W-:Y:S02]  /*0480*/  @P3 IADD3 R2, P2, PT, R11.reuse, UR12, RZ ;  /* 0x0000000c0b023c10 */ /* 0x040fe4000ff5e0ff */
[----:B------:R-:W-:Y:S02]  /*0490*/  @P1 IADD3 R4, P0, PT, R11, UR8, RZ ;  /* 0x000000080b041c10 */ /* 0x000fe4000ff1e0ff */
[C---:B------:R-:W-:Y:S02]  /*04a0*/  @P3 IADD3.X R3, PT, PT, R12.reuse, UR13, RZ, P2, !PT ;  /* 0x0000000d0c033c10 */ /* 0x040fe400097fe4ff */
[----:B------:R-:W-:Y:S02]  /*04b0*/  ISETP.NE.U32.AND P2, PT, RZ, UR10, PT ;  /* 0x0000000aff007c0c */ /* 0x000fe4000bf45070 */
[----:B------:R-:W-:Y:S01]  /*04c0*/  @P1 IADD3.X R5, PT, PT, R12, UR9, RZ, P0, !PT ;  /* 0x000000090c051c10 */ /* 0x000fe200087fe4ff */
[----:B------:R2:W2:Y:S01]  /*04d0*/  @P3 LDG.E R0, desc[UR28][R2.64] ;  /* 0x0000001c02003981 */ /* 0x0004a2000c1e1900 */
[----:B------:R-:W-:Y:S01]  /*04e0*/  ISETP.NE.AND.EX P0, PT, RZ, UR11, PT, P2 ;  /* 0x0000000bff007c0c */ /* 0x000fe2000bf05320 */
[----:B------:R-:W-:Y:S01]  /*04f0*/  IMAD.MOV.U32 R9, RZ, RZ, -0x1 ;  /* 0xffffffffff097424 */ /* 0x000fe200078e00ff */
[----:B---3--:R-:W-:Y:S01]  /*0500*/  ISETP.NE.AND P5, PT, R13, RZ, PT ;  /* 0x000000ff0d00720c */ /* 0x008fe20003fa5270 */
[----:B------:R1:W3:Y:S01]  /*0510*/  @P1 LDG.E R41, desc[UR28][R4.64] ;  /* 0x0000001c04291981 */ /* 0x0002e2000c1e1900 */
[----:B----4-:R-:W-:-:S04]  /*0520*/  ISETP.EQ.U32.AND P2, PT, R6, RZ, PT ;  /* 0x000000ff0600720c */ /* 0x010fc80003f42070 */
[----:B------:R-:W-:Y:S01]  /*0530*/  ISETP.EQ.OR.EX P2, PT, R7, RZ, !P5, P2 ;  /* 0x000000ff0700720c */ /* 0x000fe20006f42720 */
[----:B------:R-:W-:Y:S02]  /*0540*/  IMAD.MOV.U32 R42, RZ, RZ, -0x1 ;  /* 0xffffffffff2a7424 */ /* 0x000fe400078e00ff */
[----:B--2---:R-:W-:Y:S01]  /*0550*/  IMAD.WIDE.U32 R2, R35, 0x4, R14 ;  /* 0x0000000423027825 */ /* 0x004fe200078e000e */
[----:B-1----:R-:W1:Y:S04]  /*0560*/  @!P3 LDC.64 R4, c[0x0][0x488] ;  /* 0x00012200ff04bb82 */ /* 0x002e680000000a00 */
[----:B------:R-:W5:Y:S04]  /*0570*/  @P0 LDG.E R9, desc[UR28][R2.64] ;  /* 0x0000001c02090981 */ /* 0x000f68000c1e1900 */
[----:B------:R2:W5:Y:S02]  /*0580*/  @P4 LDG.E R10, desc[UR28][R2.64+0x4] ;  /* 0x0000041c020a4981 */ /* 0x000564000c1e1900 */
[----:B--2---:R-:W-:-:S02]  /*0590*/  IADD3 R2, P1, PT, R11, R6, RZ ;  /* 0x000000060b027210 */ /* 0x004fc40007f3e0ff */
[----:B------:R-:W2:Y:S03]  /*05a0*/  @!P3 LDC R11, c[0x0][0x43c] ;  /* 0x00010f00ff0bbb82 */ /* 0x000ea60000000800 */
[----:B------:R-:W-:-:S05]  /*05b0*/  IMAD.X R3, R12, 0x1, R7, P1 ;  /* 0x000000010c037824 */ /* 0x000fca00008e0607 */
[----:B------:R-:W4:Y:S01]  /*05c0*/  @!P2 LDG.E R42, desc[UR28][R2.64] ;  /* 0x0000001c022aa981 */ /* 0x000f22000c1e1900 */
[----:B------:R-:W3:Y:S01]  /*05d0*/  @!P4 LDC R195, c[0x0][0x434] ;  /* 0x00010d00ffc3cb82 */ /* 0x000ee20000000800 */
[----:B------:R-:W-:-:S04]  /*05e0*/  ISETP.NE.U32.AND P2, PT, R6, RZ, PT ;  /* 0x000000ff0600720c */ /* 0x000fc80003f45070 */
[----:B------:R-:W-:Y:S02]  /*05f0*/  ISETP.NE.AND.EX P2, PT, R7, RZ, PT, P2 ;  /* 0x000000ff0700720c */ /* 0x000fe40003f45320 */
[----:B-1----:R-:W-:-:S04]  /*0600*/  @!P3 ISETP.NE.U32.AND P1, PT, R4, RZ, PT ;  /* 0x000000ff0400b20c */ /* 0x002fc80003f25070 */
[----:B------:R-:W-:-:S04]  /*0610*/  @!P3 ISETP.NE.AND.EX P1, PT, R5, RZ, PT, P1 ;  /* 0x000000ff0500b20c */ /* 0x000fc80003f25310 */
[----:B--2---:R-:W-:Y:S01]  /*0620*/  @!P3 SEL R4, R11, RZ, P1 ;  /* 0x000000ff0b04b207 */ /* 0x004fe20000800000 */
[----:B---3--:R1:W-:Y:S01]  /*0630*/  STL [R1], R41 ;  /* 0x0000002901007387 */ /* 0x0083e20000100800 */
[----:B------:R-:W-:-:S03]  /*0640*/  @P3 IMAD.IADD R204, R0, 0x1, -R41 ;  /* 0x0000000100cc3824 */ /* 0x000fc600078e0a29 */
[----:B----4-:R1:W-:Y:S01]  /*0650*/  STL [R1+0xc], R42 ;  /* 0x00000c2a01007387 */ /* 0x0103e20000100800 */
[----:B------:R-:W-:Y:S05]  /*0660*/  @!P2 BRA `(.L_x_545) ;  /* 0x00000000000ca947 */ /* 0x000fea0003800000 */
[----:B------:R-:W2:Y:S02]  /*0670*/  @P5 LDG.E R0, desc[UR28][R2.64+0x4] ;  /* 0x0000041c02005981 */ /* 0x000ea4000c1e1900 */
[----:B--2---:R-:W-:-:S06]  /*0680*/  @P5 IADD3 R8, PT, PT, R0, -R42, RZ ;  /* 0x8000002a00085210 */ /* 0x004fcc0007ffe0ff */
[----:B------:R2:W5:Y:S02]  /*0690*/  @!P5 LDG.E R8, desc[UR28][R2.64] ;  /* 0x0000001c0208d981 */ /* 0x000564000c1e1900 */
.L_x_545:
[----:B------:R-:W-:Y:S01]  /*06a0*/  IMAD.SHL.U32 R19, R252, 0x80, RZ ;  /* 0x00000080fc137824 */ /* 0x000fe200078e00ff */
[----:B-----5:R-:W-:Y:S01]  /*06b0*/  @!P3 IADD3 R204, PT, PT, R4, R8, -R41 ;  /* 0x0000000804ccb210 */ /* 0x020fe20007ffe829 */
[----:B------:R-:W-:-:S03]  /*06c0*/  @P4 IMAD.IADD R195, R10, 0x1, -R9 ;  /* 0x000000010ac34824 */ /* 0x000fc600078e0a09 */
[----:B------:R-:W-:-:S13]  /*06d0*/  ISETP.GT.AND P1, PT, R204, R19, PT ;  /* 0x00000013cc00720c */ /* 0x000fda0003f24270 */
[----:B------:R-:W-:Y:S05]  /*06e0*/  @!P1 BRA `(.L_x_546) ;  /* 0x0000007800dc9947 */ /* 0x000fea0003800000 */
[----:B------:R-:W-:Y:S01]  /*06f0*/  ISETP.NE.AND P3, PT, R9, -0x1, PT ;  /* 0xffffffff0900780c */ /* 0x000fe20003f65270 */
[----:B------:R-:W-:Y:S01]  /*0700*/  VIADD R0, R195, 0x3f ;  /* 0x0000003fc3007836 */ /* 0x000fe20000000000 */
[----:B------:R-:W-:-:S04]  /*0710*/  ISETP.NE.AND P5, PT, R42, -0x1, PT ;  /* 0xffffffff2a00780c */ /* 0x000fc80003fa5270 */
[----:B--2---:R-:W-:-:S04]  /*0720*/  SHF.R.S32.HI R2, RZ, 0x1f, R0 ;  /* 0x0000001fff027819 */ /* 0x004fc80000011400 */
[----:B------:R-:W-:-:S03]  /*0730*/  LEA.HI R2, R2, R0, RZ, 0x6 ;  /* 0x0000000002027211 */ /* 0x000fc600078f30ff */
[----:B------:R-:W2:Y:S01]  /*0740*/  @!P3 LDC.64 R6, c[0x0][0x398] ;  /* 0x0000e600ff06bb82 */ /* 0x000ea20000000a00 */
[----:B------:R-:W-:-:S04]  /*0750*/  SHF.R.S32.HI R203, RZ, 0x6, R2 ;  /* 0x00000006ffcb7819 */ /* 0x000fc80000011402 */
[----:B------:R-:W-:-:S03]  /*0760*/  SHF.L.U32 R246, R203, 0x6, RZ ;  /* 0x00000006cbf67819 */ /* 0x000fc600000006ff */
[----:B------:R-:W3:Y:S01]  /*0770*/  @P3 LDC.64 R10, c[0x0][0x3b0] ;  /* 0x0000ec00ff0a3b82 */ /* 0x000ee20000000a00 */
[----:B------:R-:W-:-:S04]  /*0780*/  IADD3 R16, PT, PT, R246, -0x40, RZ ;  /* 0xffffffc0f6107810 */ /* 0x000fc80007ffe0ff */
[----:B------:R-:W-:Y:S01]  /*0790*/  SHF.R.S32.HI R26, RZ, 0x1f, R16 ;  /* 0x0000001fff1a7819 */ /* 0x000fe20000011410 */
[----:B--2---:R-:W-:-:S04]  /*07a0*/  @!P3 IMAD.WIDE.U32 R4, R35, R6, RZ ;  /* 0x000000062304b225 */ /* 0x004fc800078e00ff */
[----:B------:R-:W-:Y:S02]  /*07b0*/  @!P3 IMAD R29, R35, R7, R5 ;  /* 0x00000007231db224 */ /* 0x000fe400078e0205 */
[----:B------:R-:W-:Y:S02]  /*07c0*/  @!P3 IMAD.MOV.U32 R27, RZ, RZ, R4 ;  /* 0x000000ffff1bb224 */ /* 0x000fe400078e0004 */
[----:B---3--:R-:W-:-:S04]  /*07d0*/  @P3 IMAD.WIDE.U32 R2, R9, R10, RZ ;  /* 0x0000000a09023225 */ /* 0x008fc800078e00ff */
[----:B------:R-:W-:Y:S02]  /*07e0*/  @P3 IMAD R29, R9, R11, R3 ;  /* 0x0000000b091d3224 */ /* 0x000fe400078e0203 */
[----:B------:R-:W-:Y:S01]  /*07f0*/  @P3 IMAD.MOV.U32 R27, RZ, RZ, R2 ;  /* 0x000000ffff1b3224 */ /* 0x000fe200078e0002 */
[----:B------:R-:W-:Y:S06]  /*0800*/  @P5 BRA `(.L_x_547) ;  /* 0x00000000002c5947 */ /* 0x000fec0003800000 */
[----:B------:R-:W2:Y:S01]  /*0810*/  LDCU.64 UR20, c[0x0][0x3b8] ;  /* 0x00007700ff1477ac */ /* 0x000ea20008000a00 */
[----:B------:R-:W-:Y:S01]  /*0820*/  SHF.R.S32.HI R0, RZ, 0x1f, R41 ;  /* 0x0000001fff007819 */ /* 0x000fe20000011429 */
[----:B------:R-:W3:Y:S04]  /*0830*/  LDCU.64 UR12, c[0x0][0x3a0] ;  /* 0x00007400ff0c77ac */ /* 0x000ee80008000a00 */
[----:B--2---:R-:W-:Y:S02]  /*0840*/  IMAD R0, R0, UR20, RZ ;  /* 0x0000001400007c24 */ /* 0x004fe4000f8e02ff */
[----:B------:R-:W-:-:S04]  /*0850*/  IMAD.WIDE.U32 R2, R41, UR20, RZ ;  /* 0x0000001429027c25 */ /* 0x000fc8000f8e00ff */
[----:B------:R-:W-:-:S05]  /*0860*/  IMAD R0, R41, UR21, R0 ;  /* 0x0000001529007c24 */ /* 0x000fca000f8e0200 */
[----:B------:R-:W-:-:S03]  /*0870*/  IADD3 R3, PT, PT, R3, R0, RZ ;  /* 0x0000000003037210 */ /* 0x000fc60007ffe0ff */
[----:B---3--:R-:W-:-:S04]  /*0880*/  IMAD.WIDE.U32 R2, R35, UR12, R2 ;  /* 0x0000000c23027c25 */ /* 0x008fc8000f8e0002 */
[----:B------:R-:W-:Y:S01]  /*0890*/  IMAD R34, R35, UR13, R3 ;  /* 0x0000000d23227c24 */ /* 0x000fe2000f8e0203 */
[----:B------:R-:W-:Y:S01]  /*08a0*/  MOV R33, R2 ;  /* 0x0000000200217202 */ /* 0x000fe20000000f00 */
[----:B------:R-:W-:Y:S06]  /*08b0*/  BRA `(.L_x_548) ;  /* 0x0000000000187947 */ /* 0x000fec0003800000 */
.L_x_547:
[----:B------:R-:W2:Y:S01]  /*08c0*/  LDCU.64 UR20, c[0x0][0x3b8] ;  /* 0x00007700ff1477ac */ /* 0x000ea20008000a00 */
[----:B------:R-:W-:-:S05]  /*08d0*/  IADD3 R2, PT, PT, R41, R42, RZ ;  /* 0x0000002a29027210 */ /* 0x000fca0007ffe0ff */
[C---:B--2---:R-:W-:Y:S02]  /*08e0*/  IMAD R0, R2.reuse, UR21, RZ ;  /* 0x0000001502007c24 */ /* 0x044fe4000f8e02ff */
[----:B------:R-:W-:-:S05]  /*08f0*/  IMAD.WIDE.U32 R2, R2, UR20, RZ ;  /* 0x0000001402027c25 */ /* 0x000fca000f8e00ff */
[----:B------:R-:W-:Y:S02]  /*0900*/  IADD3 R34, PT, PT, R3, R0, RZ ;  /* 0x0000000003227210 */ /* 0x000fe40007ffe0ff */
[----:B------:R-:W-:-:S07]  /*0910*/  MOV R33, R2 ;  /* 0x0000000200217202 */ /* 0x000fce0000000f00 */
.L_x_548:
[----:B------:R-:W2:Y:S01]  /*0920*/  LDC R5, c[0x0][0x3e8] ;  /* 0x0000fa00ff057b82 */ /* 0x000ea20000000800 */
[----:B------:R-:W3:Y:S01]  /*0930*/  S2R R36, SR_CTAID.Z ;  /* 0x0000000000247919 */ /* 0x000ee20000002700 */
[----:B------:R-:W-:Y:S02]  /*0940*/  SHF.R.S32.HI R31, RZ, 0x1f, R19 ;  /* 0x0000001fff1f7819 */ /* 0x000fe40000011413 */
[----:B--2---:R-:W-:-:S04]  /*0950*/  IABS R4, R5 ;  /* 0x0000000500047213 */ /* 0x004fc80000000000 */
[----:B------:R-:W2:Y:S01]  /*0960*/  I2F.RP R2, R4 ;  /* 0x0000000400027306 */ /* 0x000ea20000209400 */
[----:B---3--:R-:W-:-:S07]  /*0970*/  IABS R6, R36 ;  /* 0x0000002400067213 */ /* 0x008fce0000000000 */
[----:B--2---:R-:W2:Y:S02]  /*0980*/  MUFU.RCP R2, R2 ;  /* 0x0000000200027308 */ /* 0x004ea40000001000 */
[----:B--2---:R-:W-:-:S06]  /*0990*/  VIADD R2, R2, 0xffffffe ;  /* 0x0ffffffe02027836 */ /* 0x004fcc0000000000 */
[----:B------:R-:W2:Y:S02]  /*09a0*/  F2I.FTZ.U32.TRUNC.NTZ R3, R2 ;  /* 0x0000000200037305 */ /* 0x000ea4000021f000 */
[----:B--2---:R-:W-:Y:S02]  /*09b0*/  IMAD.MOV R0, RZ, RZ, -R3 ;  /* 0x000000ffff007224 */ /* 0x004fe400078e0a03 */
[----:B------:R-:W-:Y:S02]  /*09c0*/  IMAD.MOV.U32 R2, RZ, RZ, RZ ;  /* 0x000000ffff027224 */ /* 0x000fe400078e00ff */
[----:B------:R-:W-:-:S04]  /*09d0*/  IMAD R0, R0, R4, RZ ;  /* 0x0000000400007224 */ /* 0x000fc800078e02ff */
        /* <DEDUP_REMOVED lines=12> */
[----:B------:R-:W-:-:S04]  /*0aa0*/  @P4 VIADD R0, R0, 0x1 ;  /* 0x0000000100004836 */ /* 0x000fc80000000000 */
[----:B------:R-:W-:-:S05]  /*0ab0*/  IMAD.MOV.U32 R20, RZ, RZ, R0 ;  /* 0x000000ffff147224 */ /* 0x000fca00078e0000 */
[----:B------:R-:W-:Y:S02]  /*0ac0*/  @!P1 IADD3 R20, PT, PT, -R20, RZ, RZ ;  /* 0x000000ff14149210 */ /* 0x000fe40007ffe1ff */
[----:B------:R-:W-:-:S04]  /*0ad0*/  @!P2 LOP3.LUT R20, RZ, R5, RZ, 0x33, !PT ;  /* 0x00000005ff14a212 */ /* 0x000fc800078e33ff */
[----:B------:R-:W-:Y:S01]  /*0ae0*/  SHF.R.S32.HI R32, RZ, 0x1f, R20 ;  /* 0x0000001fff207819 */ /* 0x000fe20000011414 */
        /* <DEDUP_REMOVED lines=12> */
.L_x_549:
[----:B------:R-:W2:Y:S01]  /*0bb0*/  LDCU.64 UR18, c[0x0][0x3c0] ;  /* 0x00007800ff1277ac */ /* 0x000ea20008000a00 */
[----:B------:R-:W-:-:S05]  /*0bc0*/  IADD3 R0, PT, PT, R41, R42, RZ ;  /* 0x0000002a29007210 */ /* 0x000fca0007ffe0ff */
[C---:B--2---:R-:W-:Y:S02]  /*0bd0*/  IMAD R4, R0.reuse, UR19, RZ ;  /* 0x0000001300047c24 */ /* 0x044fe4000f8e02ff */
[----:B------:R-:W-:-:S05]  /*0be0*/  IMAD.WIDE.U32 R2, R0, UR18, RZ ;  /* 0x0000001200027c25 */ /* 0x000fca000f8e00ff */
[----:B------:R-:W-:Y:S02]  /*0bf0*/  IADD3 R30, PT, PT, R3, R4, RZ ;  /* 0x00000004031e7210 */ /* 0x000fe40007ffe0ff */
[----:B------:R-:W-:-:S07]  /*0c00*/  MOV R28, R2 ;  /* 0x00000002001c7202 */ /* 0x000fce0000000f00 */
.L_x_550:
[----:B------:R-:W2:Y:S01]  /*0c10*/  @!P3 LDC.64 R2, c[0x0][0x588] ;  /* 0x00016200ff02bb82 */ /* 0x000ea20000000a00 */
[----:B------:R-:W3:Y:S07]  /*0c20*/  LDCU UR14, c[0x0][0x44c] ;  /* 0x00008980ff0e77ac */ /* 0x000eee0008000800 */
[----:B------:R-:W4:Y:S08]  /*0c30*/  @P3 LDC.64 R6, c[0x0][0x590] ;  /* 0x00016400ff063b82 */ /* 0x000f300000000a00 */
[----:B------:R-:W3:Y:S01]  /*0c40*/  LDC R14, c[0x0][0x3e0] ;  /* 0x0000f800ff0e7b82 */ /* 0x000ee20000000800 */
[----:B--2---:R-:W-:-:S04]  /*0c50*/  @!P3 IMAD.WIDE.U32 R4, R35, R2, RZ ;  /* 0x000000022304b225 */ /* 0x004fc800078e00ff */
[----:B------:R-:W-:Y:S01]  /*0c60*/  @!P3 IMAD R21, R35, R3, R5 ;  /* 0x000000032315b224 */ /* 0x000fe200078e0205 */
[----:B------:R-:W-:Y:S01]  /*0c70*/  @!P3 MOV R18, R4 ;  /* 0x000000040012b202 */ /* 0x000fe20000000f00 */
[----:B----4-:R-:W-:-:S04]  /*0c80*/  @P3 IMAD.WIDE.U32 R2, R9, R6, RZ ;  /* 0x0000000609023225 */ /* 0x010fc800078e00ff */
[----:B------:R-:W-:Y:S01]  /*0c90*/  @P3 IMAD R21, R9, R7, R3 ;  /* 0x0000000709153224 */ /* 0x000fe200078e0203 */
[----:B------:R-:W-:Y:S01]  /*0ca0*/  @P3 MOV R18, R2 ;  /* 0x0000000200123202 */ /* 0x000fe20000000f00 */
[----:B---3--:R-:W-:Y:S01]  /*0cb0*/  IMAD.WIDE R12, R14, UR14, RZ ;  /* 0x0000000e0e0c7c25 */ /* 0x008fe2000f8e02ff */
[----:B------:R-:W-:Y:S06]  /*0cc0*/  @P3 BRA `(.L_x_551) ;  /* 0x0000000000443947 */ /* 0x000fec0003800000 */
[----:B------:R-:W2:Y:S02]  /*0cd0*/  LDCU UR12, c[0x0][0x444] ;  /* 0x00008880ff0c77ac */ /* 0x000ea40008000800 */
[----:B--2---:R-:W-:Y:S01]  /*0ce0*/  USHF.R.S32.HI UR13, URZ, 0x1f, UR12 ;  /* 0x0000001fff0d7899 */ /* 0x004fe2000801140c */
[----:B------:R-:W-:Y:S01]  /*0cf0*/  IMAD.WIDE.U32 R4, R35, UR12, RZ ;  /* 0x0000000c23047c25 */ /* 0x000fe2000f8e00ff */
[----:B------:R-:W-:-:S04]  /*0d00*/  USHF.R.S32.HI UR12, URZ, 0x1f, UR14 ;  /* 0x0000001fff0c7899 */ /* 0x000fc8000801140e */
[----:B------:R-:W-:Y:S02]  /*0d10*/  IMAD R0, R35, UR13, RZ ;  /* 0x0000000d23007c24 */ /* 0x000fe4000f8e02ff */
[----:B------:R-:W-:-:S03]  /*0d20*/  IMAD.WIDE.U32 R2, R4, R14, RZ ;  /* 0x0000000e04027225 */ /* 0x000fc600078e00ff */
[----:B------:R-:W-:Y:S02]  /*0d30*/  IADD3 R0, PT, PT, R5, R0, RZ ;  /* 0x0000000005007210 */ /* 0x000fe40007ffe0ff */
[----:B------:R-:W-:-:S03]  /*0d40*/  SHF.R.S32.HI R5, RZ, 0x1f, R14 ;  /* 0x0000001fff057819 */ /* 0x000fc6000001140e */
[----:B------:R-:W-:-:S04]  /*0d50*/  IMAD R0, R0, R14, RZ ;  /* 0x0000000e00007224 */ /* 0x000fc800078e02ff */
[----:B------:R-:W-:Y:S02]  /*0d60*/  IMAD R0, R5, R4, R0 ;  /* 0x0000000405007224 */ /* 0x000fe400078e0200 */
[----:B------:R-:W-:-:S03]  /*0d70*/  IMAD.WIDE.U32 R4, R2, UR14, RZ ;  /* 0x0000000e02047c25 */ /* 0x000fc6000f8e00ff */
[----:B------:R-:W-:Y:S02]  /*0d80*/  IADD3 R0, PT, PT, R3, R0, RZ ;  /* 0x0000000003007210 */ /* 0x000fe40007ffe0ff */
[----:B------:R-:W-:-:S03]  /*0d90*/  MOV R8, R4 ;  /* 0x0000000400087202 */ /* 0x000fc60000000f00 */
[----:B------:R-:W-:-:S04]  /*0da0*/  IMAD R0, R0, UR14, RZ ;  /* 0x0000000e00007c24 */ /* 0x000fc8000f8e02ff */
[----:B------:R-:W-:-:S05]  /*0db0*/  IMAD R2, R2, UR12, R0 ;  /* 0x0000000c02027c24 */ /* 0x000fca000f8e0200 */
[----:B------:R-:W-:Y:S01]  /*0dc0*/  IADD3 R10, PT, PT, R5, R2, RZ ;  /* 0x00000002050a7210 */ /* 0x000fe20007ffe0ff */
[----:B------:R-:W-:Y:S06]  /*0dd0*/  BRA `(.L_x_552) ;  /* 0x0000000000107947 */ /* 0x000fec0003800000 */
.L_x_551:
[-C--:B------:R-:W-:Y:S02]  /*0de0*/  IMAD R0, R13, R9.reuse, RZ ;  /* 0x000000090d007224 */ /* 0x080fe400078e02ff */
[----:B------:R-:W-:-:S05]  /*0df0*/  IMAD.WIDE.U32 R2, R12, R9, RZ ;  /* 0x000000090c027225 */ /* 0x000fca00078e00ff */
[----:B------:R-:W-:Y:S02]  /*0e00*/  IADD3 R10, PT, PT, R3, R0, RZ ;  /* 0x00000000030a7210 */ /* 0x000fe40007ffe0ff */
[----:B------:R-:W-:-:S07]  /*0e10*/  MOV R8, R2 ;  /* 0x0000000200087202 */ /* 0x000fce0000000f00 */
.L_x_552:
[----:B------:R-:W2:Y:S01]  /*0e20*/  LDCU.U8 UR12, c[0x0][0x548] ;  /* 0x0000a900ff0c77ac */ /* 0x000ea20008000000 */
[----:B------:R-:W-:Y:S01]  /*0e30*/  SHF.L.U32 R5, R35, 0x7, RZ ;  /* 0x0000000723057819 */ /* 0x000fe200000006ff */
[----:B------:R-:W-:Y:S01]  /*0e40*/  IMAD R22, R36, UR14, RZ ;  /* 0x0000000e24167c24 */ /* 0x000fe2000f8e02ff */
[----:B------:R-:W3:Y:S02]  /*0e50*/  LDCU.U8 UR13, c[0x0][0x5f0] ;  /* 0x0000be00ff0d77ac */ /* 0x000ee40008000000 */
[----:B------:R-:W-:-:S04]  /*0e60*/  SEL R4, R5, RZ, P0 ;  /* 0x000000ff05047207 */ /* 0x000fc80000000000 */
[----:B------:R-:W-:-:S04]  /*0e70*/  IADD3 R4, P0, PT, R16, R4, RZ ;  /* 0x0000000410047210 */ /* 0x000fc80007f1e0ff */
[----:B------:R-:W-:Y:S01]  /*0e80*/  IADD3.X R0, PT, PT, RZ, R26, RZ, P0, !PT ;  /* 0x0000001aff007210 */ /* 0x000fe200007fe4ff */
[----:B------:R-:W-:Y:S01]  /*0e90*/  IMAD.WIDE.U32 R2, R4, R12, RZ ;  /* 0x0000000c04027225 */ /* 0x000fe200078e00ff */
[----:B--2---:R-:W-:-:S03]  /*0ea0*/  UISETP.NE.AND UP0, UPT, UR12, URZ, UPT ;  /* 0x000000ff0c00728c */ /* 0x004fc6000bf05270 */
[----:B------:R-:W-:-:S04]  /*0eb0*/  IMAD R0, R0, R12, RZ ;  /* 0x0000000c00007224 */ /* 0x000fc800078e02ff */
[----:B------:R-:W-:-:S05]  /*0ec0*/  IMAD R4, R13, R4, R0 ;  /* 0x000000040d047224 */ /* 0x000fca00078e0200 */
[----:B------:R-:W-:Y:S01]  /*0ed0*/  IADD3 R11, PT, PT, R3, R4, RZ ;  /* 0x00000004030b7210 */ /* 0x000fe20007ffe0ff */
[----:B---3--:R-:W-:Y:S06]  /*0ee0*/  BRA.U !UP0, `(.L_x_553) ;  /* 0x00000001081c7547 */ /* 0x008fec000b800000 */
[----:B------:R-:W2:Y:S01]  /*0ef0*/  LDC R0, c[0x0][0x434] ;  /* 0x00010d00ff007b82 */ /* 0x000ea20000000800 */
[----:B------:R-:W-:-:S07]  /*0f00*/  ISETP.NE.AND P0, PT, R9, -0x1, PT ;  /* 0xffffffff0900780c */ /* 0x000fce0003f05270 */
[----:B------:R-:W3:Y:S01]  /*0f10*/  LDC R25, c[0x0][0x454] ;  /* 0x00011500ff197b82 */ /* 0x000ee20000000800 */
[----:B--2---:R-:W-:-:S05]  /*0f20*/  IMAD R0, R35, R0, RZ ;  /* 0x0000000023007224 */ /* 0x004fca00078e02ff */
[----:B------:R-:W-:-:S05]  /*0f30*/  SEL R0, R0, R9, !P0 ;  /* 0x0000000900007207 */ /* 0x000fca0004000000 */
[----:B---3--:R-:W-:Y:S01]  /*0f40*/  IMAD R25, R36, R25, R0 ;  /* 0x0000001924197224 */ /* 0x008fe200078e0200 */
[----:B------:R-:W-:Y:S05]  /*0f50*/  BRA `(.L_x_554) ;  /* 0x00000000000c7947 */ /* 0x000fea0003800000 */
.L_x_553:
[----:B------:R-:W2:Y:S01]  /*0f60*/  LDC R25, c[0x0][0x434] ;  /* 0x00010d00ff197b82 */ /* 0x000ea20000000800 */
[----:B------:R-:W-:-:S04]  /*0f70*/  IMAD R0, R35, R14, R36 ;  /* 0x0000000e23007224 */ /* 0x000fc800078e0224 */
[----:B--2---:R-:W-:-:S03]  /*0f80*/  IMAD R25, R0, R25, RZ ;  /* 0x0000001900197224 */ /* 0x004fc600078e02ff */
.L_x_554:
[----:B------:R-:W-:Y:S01]  /*0f90*/  IADD3 R24, PT, PT, R203, -0x1, RZ ;  /* 0xffffffffcb187810 */ /* 0x000fe20007ffe0ff */
[----:B------:R-:W-:Y:S05]  /*0fa0*/  BRA.U !UP0, `(.L_x_555) ;  /* 0x0000000108247547 */ /* 0x000fea000b800000 */
[----:B------:R-:W2:Y:S01]  /*0fb0*/  LDC R0, c[0x0][0x444] ;  /* 0x00011100ff007b82 */ /* 0x000ea20000000800 */
[----:B------:R-:W-:-:S07]  /*0fc0*/  ISETP.NE.AND P0, PT, R9, -0x1, PT ;  /* 0xffffffff0900780c */ /* 0x000fce0003f05270 */
[----:B------:R-:W3:Y:S08]  /*0fd0*/  LDC R6, c[0x0][0x430] ;  /* 0x00010c00ff067b82 */ /* 0x000ef00000000800 */
[----:B------:R-:W3:Y:S01]  /*0fe0*/  LDC R4, c[0x0][0x454] ;  /* 0x00011500ff047b82 */ /* 0x000ee20000000800 */
[----:B--2---:R-:W-:-:S05]  /*0ff0*/  @!P0 IMAD R9, R35, R0, RZ ;  /* 0x0000000023098224 */ /* 0x004fca00078e02ff */
[----:B------:R-:W-:Y:S02]  /*1000*/  IADD3 R0, PT, PT, R5, R9, RZ ;  /* 0x0000000905007210 */ /* 0x000fe40007ffe0ff */
[----:B---3--:R-:W-:-:S05]  /*1010*/  LEA R4, R6, R4, 0x7 ;  /* 0x0000000406047211 */ /* 0x008fca00078e38ff */
[----:B------:R-:W-:Y:S01]  /*1020*/  IMAD R17, R4, R36, R0 ;  /* 0x0000002404117224 */ /* 0x000fe200078e0200 */
[----:B------:R-:W-:Y:S06]  /*1030*/  BRA `(.L_x_556) ;  /* 0x00000000000c7947 */ /* 0x000fec0003800000 */
.L_x_555:
[----:B------:R-:W2:Y:S01]  /*1040*/  LDC R17, c[0x0][0x444] ;  /* 0x00011100ff117b82 */ /* 0x000ea20000000800 */
[----:B------:R-:W-:-:S04]  /*1050*/  IMAD R0, R35, R14, R36 ;  /* 0x0000000e23007224 */ /* 0x000fc800078e0224 */
[----:B--2---:R-:W-:-:S07]  /*1060*/  IMAD R17, R0, R17, RZ ;  /* 0x0000001100117224 */ /* 0x004fce00078e02ff */
.L_x_556:
[----:B------:R-:W2:Y:S01]  /*1070*/  S2R R37, SR_TID.X ;  /* 0x0000000000257919 */ /* 0x000ea20000002100 */
[----:B------:R-:W3:Y:S01]  /*1080*/  LDC.64 R6, c[0x0][0x5f8] ;  /* 0x00017e00ff067b82 */ /* 0x000ee20000000a00 */
[----:B------:R-:W-:Y:S01]  /*1090*/  IMAD R249, R14, UR14, RZ ;  /* 0x0000000e0ef97c24 */ /* 0x000fe2000f8e02ff */
[----:B------:R-:W-:Y:S01]  /*10a0*/  ISETP.NE.AND P4, PT, RZ, UR13, PT ;  /* 0x0000000dff007c0c */ /* 0x000fe2000bf85270 */
[----:B------:R-:W-:Y:S01]  /*10b0*/  IMAD.MOV.U32 R23, RZ, RZ, RZ ;  /* 0x000000ffff177224 */ /* 0x000fe200078e00ff */
[--C-:B------:R-:W-:Y:S01]  /*10c0*/  IADD3 R3, P1, P0, R2, R8, R22.reuse ;  /* 0x0000000802037210 */ /* 0x100fe2000783e016 */
[----:B------:R-:W4:Y:S01]  /*10d0*/  LDCU.64 UR12, c[0x0][0x570] ;  /* 0x0000ae00ff0c77ac */ /* 0x000f220008000a00 */
[----:B------:R-:W-:Y:S01]  /*10e0*/  SHF.R.S32.HI R2, RZ, 0x1f, R22 ;  /* 0x0000001fff027819 */ /* 0x000fe20000011416 */
[----:B------:R-:W-:Y:S01]  /*10f0*/  IMAD.MOV.U32 R22, RZ, RZ, R119 ;  /* 0x000000ffff167224 */ /* 0x000fe200078e0077 */
[----:B------:R-:W5:Y:S01]  /*1100*/  LDC.64 R12, c[0x0][0x3b0] ;  /* 0x0000ec00ff0c7b82 */ /* 0x000f620000000a00 */
[----:B------:R-:W1:Y:S01]  /*1110*/  LDCU.64 UR22, c[0x0][0x3c8] ;  /* 0x00007900ff1677ac */ /* 0x000e620008000a00 */
[----:B------:R-:W-:Y:S01]  /*1120*/  IADD3.X R2, PT, PT, R11, R10, R2, P1, P0 ;  /* 0x0000000a0b027210 */ /* 0x000fe20000fe0402 */
[----:B------:R-:W-:Y:S01]  /*1130*/  BSSY.RECONVERGENT B1, `(.L_x_546) ;  /* 0x0000712000017945 */ /* 0x000fe20003800200 */
[----:B------:R-:W4:Y:S04]  /*1140*/  LDCU.64 UR16, c[0x0][0x380] ;  /* 0x00007000ff1077ac */ /* 0x000f280008000a00 */
[----:B------:R-:W1:Y:S01]  /*1150*/  LDC.64 R14, c[0x0][0x590] ;  /* 0x00016400ff0e7b82 */ /* 0x000e620000000a00 */
[----:B------:R-:W4:Y:S01]  /*1160*/  LDCU.64 UR14, c[0x0][0x550] ;  /* 0x0000aa00ff0e77ac */ /* 0x000f220008000a00 */
[----:B---3--:R-:W-:-:S06]  /*1170*/  IMAD.WIDE.U32 R4, R6, UR26, RZ ;  /* 0x0000001a06047c25 */ /* 0x008fcc000f8e00ff */
[----:B------:R-:W3:Y:S01]  /*1180*/  LDC.64 R38, c[0x0][0x5e8] ;  /* 0x00017a00ff267b82 */ /* 0x000ee20000000a00 */
[----:B------:R-:W-:Y:S01]  /*1190*/  SEL R6, R4, RZ, P4 ;  /* 0x000000ff04067207 */ /* 0x000fe20002000000 */
[----:B------:R-:W-:Y:S01]  /*11a0*/  IMAD R4, R7, UR26, R5 ;  /* 0x0000001a07047c24 */ /* 0x000fe2000f8e0205 */
[----:B--2---:R-:W-:Y:S02]  /*11b0*/  SHF.R.U32.HI R9, RZ, 0x5, R37 ;  /* 0x00000005ff097819 */ /* 0x004fe40000011625 */
[----:B------:R-:W-:-:S03]  /*11c0*/  LOP3.LUT R0, R37, 0x1f, RZ, 0xc0, !PT ;  /* 0x0000001f25007812 */ /* 0x000fc600078ec0ff */
[----:B------:R-:W2:Y:S01]  /*11d0*/  LDC.64 R10, c[0x0][0x598] ;  /* 0x00016600ff0a7b82 */ /* 0x000ea20000000a00 */
[----:B------:R-:W-:Y:S01]  /*11e0*/  SEL R4, R4, RZ, P4 ;  /* 0x000000ff04047207 */ /* 0x000fe20002000000 */
[----:B------:R-:W-:Y:S01]  /*11f0*/  IMAD R0, R249, R9, R0 ;  /* 0x00000009f9007224 */ /* 0x000fe200078e0200 */
[C---:B-1----:R-:W-:Y:S01]  /*1200*/  SHF.L.U64.HI R40, R14.reuse, 0x5, R15 ;  /* 0x000000050e287819 */ /* 0x042fe2000001020f */
[----:B------:R-:W-:-:S04]  /*1210*/  IMAD.SHL.U32 R251, R14, 0x20, RZ ;  /* 0x000000200efb7824 */ /* 0x000fc800078e00ff */
[----:B------:R-:W1:Y:S01]  /*1220*/  LDC.64 R228, c[0x0][0x420] ;  /* 0x00010800ffe47b82 */ /* 0x000e620000000a00 */
[----:B------:R-:W-:Y:S01]  /*1230*/  IADD3 R7, P1, P0, R0, R3, R6 ;  /* 0x0000000300077210 */ /* 0x000fe2000783e006 */
[----:B-----5:R-:W-:Y:S01]  /*1240*/  IMAD R6, R26, R12, RZ ;  /* 0x0000000c1a067224 */ /* 0x020fe200078e02ff */
[----:B------:R-:W-:Y:S01]  /*1250*/  SHF.R.S32.HI R0, RZ, 0x1f, R0 ;  /* 0x0000001fff007819 */ /* 0x000fe20000011400 */
[----:B------:R1:W-:Y:S02]  /*1260*/  STL [R1+0x8], R40 ;  /* 0x0000082801007387 */ /* 0x0003e40000100800 */
[----:B------:R-:W-:Y:S01]  /*1270*/  IMAD R8, R16, R13, R6 ;  /* 0x0000000d10087224 */ /* 0x000fe200078e0206 */
[----:B------:R-:W-:Y:S01]  /*1280*/  IADD3.X R9, PT, PT, R0, R2, R4, P1, P0 ;  /* 0x0000000200097210 */ /* 0x000fe20000fe0404 */
[----:B------:R-:W-:Y:S01]  /*1290*/  IMAD R0, R26, R14, RZ ;  /* 0x0000000e1a007224 */ /* 0x000fe200078e02ff */
[----:B------:R-:W-:Y:S01]  /*12a0*/  IADD3 R2, P0, PT, R119, R18, RZ ;  /* 0x0000001277027210 */ /* 0x000fe20007f1e0ff */
[C---:B------:R-:W-:Y:S01]  /*12b0*/  IMAD.WIDE.U32 R4, R16.reuse, R12, R22 ;  /* 0x0000000c10047225 */ /* 0x040fe200078e0016 */
[----:B------:R-:W5:Y:S03]  /*12c0*/  S2R R18, SR_TID.X ;  /* 0x0000000000127919 */ /* 0x000f660000002100 */
[----:B------:R-:W-:Y:S01]  /*12d0*/  IMAD.X R3, RZ, RZ, R21, P0 ;  /* 0x000000ffff037224 */ /* 0x000fe200000e0615 */
[----:B------:R-:W-:Y:S01]  /*12e0*/  IADD3 R4, P1, PT, R27, R4, RZ ;  /* 0x000000041b047210 */ /* 0x000fe20007f3e0ff */
[----:B------:R-:W-:-:S02]  /*12f0*/  IMAD R6, R16, R15, R0 ;  /* 0x0000000f10067224 */ /* 0x000fc400078e0200 */
[----:B------:R-:W-:Y:S01]  /*1300*/  IMAD.WIDE.U32 R2, R16, R14, R2 ;  /* 0x0000000e10027225 */ /* 0x000fe200078e0002 */
[----:B------:R-:W-:Y:S01]  /*1310*/  IADD3.X R5, PT, PT, R29, R5, R8, P1, !PT ;  /* 0x000000051d057210 */ /* 0x000fe20000ffe408 */
[----:B------:R-:W1:Y:S01]  /*1320*/  LDC R16, c[0x0][0x508] ;  /* 0x00014200ff107b82 */ /* 0x000e620000000800 */
[----:B------:R-:W-:Y:S01]  /*1330*/  LEA.HI R29, R37, 0x60, RZ, 0x1d ;  /* 0x00000060251d7811 */ /* 0x000fe200078fe8ff */
[----:B------:R-:W-:Y:S02]  /*1340*/  IMAD.SHL.U32 R0, R249, 0x40, RZ ;  /* 0x00000040f9007824 */ /* 0x000fe400078e00ff */
[----:B------:R-:W-:Y:S02]  /*1350*/  IMAD.IADD R26, R19, 0x1, R195 ;  /* 0x00000001131a7824 */ /* 0x000fe400078e02c3 */
[----:B------:R-:W-:Y:S01]  /*1360*/  IMAD.IADD R3, R3, 0x1, R6 ;  /* 0x0000000103037824 */ /* 0x000fe200078e0206 */
[----:B------:R-:W-:Y:S01]  /*1370*/  IADD3 R7, P0, PT, R0, R7, RZ ;  /* 0x0000000700077210 */ /* 0x000fe20007f1e0ff */
[----:B------:R-:W-:-:S03]  /*1380*/  IMAD.WIDE.U32 R4, R36, UR22, R4 ;  /* 0x0000001624047c25 */ /* 0x000fc6000f8e0004 */
[----:B------:R-:W-:Y:S01]  /*1390*/  LEA.HI.X.SX32 R0, R0, R9, 0x1, P0 ;  /* 0x0000000900007211 */ /* 0x000fe200000f0eff */
[----:B--2---:R-:W-:Y:S01]  /*13a0*/  IMAD.WIDE.U32 R2, R36, R10, R2 ;  /* 0x0000000a24027225 */ /* 0x004fe200078e0002 */
[----:B----4-:R-:W-:-:S03]  /*13b0*/  LEA R196, P0, R7, UR12, 0x2 ;  /* 0x0000000c07c47c11 */ /* 0x010fc6000f8010ff */
[----:B------:R-:W-:Y:S01]  /*13c0*/  IMAD R5, R36, UR23, R5 ;  /* 0x0000001724057c24 */ /* 0x000fe2000f8e0205 */
[----:B------:R-:W-:Y:S01]  /*13d0*/  LEA.HI.X R197, R7, UR13, R0, 0x2, P0 ;  /* 0x0000000d07c57c11 */ /* 0x000fe200080f1400 */
[----:B------:R-:W-:Y:S02]  /*13e0*/  IMAD R0, R24, 0x40, R17 ;  /* 0x0000004018007824 */ /* 0x000fe400078e0211 */
[----:B------:R-:W-:Y:S01]  /*13f0*/  IMAD R3, R36, R11, R3 ;  /* 0x0000000b24037224 */ /* 0x000fe200078e0203 */
[----:B------:R-:W-:Y:S01]  /*1400*/  SHF.L.U64.HI R11, R12, 0x5, R13 ;  /* 0x000000050c0b7819 */ /* 0x000fe2000001020d */
[----:B---3--:R-:W-:Y:S01]  /*1410*/  IMAD.WIDE R8, R0, 0x4, R38 ;  /* 0x0000000400087825 */ /* 0x008fe200078e0226 */
[----:B-----5:R-:W-:Y:S02]  /*1420*/  SHF.R.U32.HI R27, RZ, 0x3, R18 ;  /* 0x00000003ff1b7819 */ /* 0x020fe40000011612 */
[----:B-1----:R-:W-:Y:S01]  /*1430*/  IADD3 R0, PT, PT, R26, -R16, -R204 ;  /* 0x800000101a007210 */ /* 0x002fe20007ffe8cc */
[----:B------:R-:W-:Y:S01]  /*1440*/  IMAD.MOV.U32 R245, RZ, RZ, R8 ;  /* 0x000000fffff57224 */ /* 0x000fe200078e0008 */
[----:B------:R-:W-:Y:S01]  /*1450*/  LEA.HI R38, R37, 0x40, RZ, 0x1d ;  /* 0x0000004025267811 */ /* 0x000fe200078fe8ff */
[----:B------:R-:W-:Y:S01]  /*1460*/  IMAD.WIDE.U32 R4, R27, R12, R4 ;  /* 0x0000000c1b047225 */ /* 0x000fe200078e0004 */
[----:B------:R-:W-:-:S03]  /*1470*/  SHF.R.S32.HI R7, RZ, 0x1f, R0 ;  /* 0x0000001fff077819 */ /* 0x000fc60000011400 */
[----:B------:R-:W-:Y:S01]  /*1480*/  IMAD.WIDE.U32 R2, R27, R14, R2 ;  /* 0x0000000e1b027225 */ /* 0x000fe200078e0002 */
[----:B------:R-:W-:Y:S02]  /*1490*/  LEA.HI R0, R7, R0, RZ, 0x6 ;  /* 0x0000000007007211 */ /* 0x000fe400078f30ff */
[----:B------:R-:W-:Y:S01]  /*14a0*/  LEA R232, P1, R4, UR16, 0x1 ;  /* 0x0000001004e87c11 */ /* 0x000fe2000f8208ff */
[C---:B------:R-:W-:Y:S01]  /*14b0*/  IMAD R5, R27.reuse, R13, R5 ;  /* 0x0000000d1b057224 */ /* 0x040fe200078e0205 */
[----:B------:R-:W-:Y:S01]  /*14c0*/  SHF.R.S32.HI R0, RZ, 0x6, R0 ;  /* 0x00000006ff007819 */ /* 0x000fe20000011400 */
[----:B------:R-:W-:Y:S01]  /*14d0*/  IMAD R6, R27, R15, R3 ;  /* 0x0000000f1b067224 */ /* 0x000fe200078e0203 */
[----:B------:R-:W-:Y:S01]  /*14e0*/  LEA R233, P0, R2, UR14, 0x1 ;  /* 0x0000000e02e97c11 */ /* 0x000fe2000f8008ff */
[----:B------:R-:W-:Y:S01]  /*14f0*/  IMAD R3, R24, 0x40, R25 ;  /* 0x0000004018037824 */ /* 0x000fe200078e0219 */
[----:B------:R-:W-:Y:S01]  /*1500*/  VIMNMX R250, PT, PT, RZ, R0, !PT ;  /* 0x00000000fffa7248 */ /* 0x000fe20007fe0100 */
[----:B------:R-:W-:Y:S01]  /*1510*/  IMAD.MOV.U32 R244, RZ, RZ, R9 ;  /* 0x000000fffff47224 */ /* 0x000fe200078e0009 */
[----:B------:R-:W-:Y:S01]  /*1520*/  LEA.HI.X R231, R4, UR17, R5, 0x1, P1 ;  /* 0x0000001104e77c11 */ /* 0x000fe200088f0c05 */
[----:B------:R-:W-:Y:S01]  /*1530*/  IMAD.WIDE R228, R3, 0x4, R228 ;  /* 0x0000000403e47825 */ /* 0x000fe200078e02e4 */
[----:B------:R-:W-:-:S02]  /*1540*/  ISETP.GT.AND P3, PT, R203, R250, PT ;  /* 0x000000facb00720c */ /* 0x000fc40003f64270 */
[----:B------:R-:W-:Y:S01]  /*1550*/  LEA.HI.X R230, R2, UR15, R6, 0x1, P0 ;  /* 0x0000000f02e67c11 */ /* 0x000fe200080f0c06 */
[----:B------:R-:W-:Y:S01]  /*1560*/  IMAD.SHL.U32 R12, R12, 0x20, RZ ;  /* 0x000000200c0c7824 */ /* 0x000fe200078e00ff */
[C---:B------:R-:W-:Y:S02]  /*1570*/  IADD3 R15, P2, PT, R27.reuse, 0x40, RZ ;  /* 0x000000401b0f7810 */ /* 0x040fe40007f5e0ff */
[C---:B------:R-:W-:Y:S02]  /*1580*/  IADD3 R13, P1, PT, R27.reuse, 0x20, RZ ;  /* 0x000000201b0d7810 */ /* 0x040fe40007f3e0ff */
[----:B------:R-:W-:Y:S01]  /*1590*/  IADD3 R16, P0, PT, R27, 0x60, RZ ;  /* 0x000000601b107810 */ /* 0x000fe20007f1e0ff */
[----:B------:R-:W-:Y:S01]  /*15a0*/  IMAD.X R18, RZ, RZ, RZ, P2 ;  /* 0x000000ffff127224 */ /* 0x000fe200010e06ff */
[----:B------:R-:W-:Y:S01]  /*15b0*/  LEA.HI R25, R37, 0x20, RZ, 0x1d ;  /* 0x0000002025197811 */ /* 0x000fe200078fe8ff */
[----:B------:R-:W-:Y:S02]  /*15c0*/  IMAD.X R17, RZ, RZ, RZ, P1 ;  /* 0x000000ffff117224 */ /* 0x000fe400008e06ff */
        /* <DEDUP_REMOVED lines=13> */
[----:B------:R-:W-:Y:S05]  /*16a0*/  BRA `(.L_x_559) ;  /* 0x0000000000187947 */ /* 0x000fea0003800000 */
.L_x_558:
[----:B------:R-:W1:Y:S01]  /*16b0*/  LDCU.64 UR16, c[0x0][0x5c0] ;  /* 0x0000b800ff1077ac */ /* 0x000e620008000a00 */
[----:B------:R-:W-:-:S05]  /*16c0*/  IADD3 R0, PT, PT, R41, R42, RZ ;  /* 0x0000002a29007210 */ /* 0x000fca0007ffe0ff */
[C---:B-1----:R-:W-:Y:S02]  /*16d0*/  IMAD R4, R0.reuse, UR17, RZ ;  /* 0x0000001100047c24 */ /* 0x042fe4000f8e02ff */
[----:B------:R-:W-:-:S05]  /*16e0*/  IMAD.WIDE.U32 R2, R0, UR16, RZ ;  /* 0x0000001000027c25 */ /* 0x000fca000f8e00ff */
[----:B------:R-:W-:Y:S02]  /*16f0*/  IADD3 R6, PT, PT, R3, R4, RZ ;  /* 0x0000000403067210 */ /* 0x000fe40007ffe0ff */
[----:B------:R-:W-:Y:S02]  /*1700*/  MOV R5, R2 ;  /* 0x0000000200057202 */ /* 0x000fe40000000f00 */
.L_x_559:
        /* <DEDUP_REMOVED lines=12> */
.L_x_560:
[----:B------:R-:W1:Y:S01]  /*17d0*/  LDCU.64 UR14, c[0x0][0x5c8] ;  /* 0x0000b900ff0e77ac */ /* 0x000e620008000a00 */
[----:B------:R-:W-:-:S05]  /*17e0*/  IADD3 R0, PT, PT, R41, R42, RZ ;  /* 0x0000002a29007210 */ /* 0x000fca0007ffe0ff */
[C---:B-1----:R-:W-:Y:S02]  /*17f0*/  IMAD R4, R0.reuse, UR15, RZ ;  /* 0x0000000f00047c24 */ /* 0x042fe4000f8e02ff */
[----:B------:R-:W-:-:S05]  /*1800*/  IMAD.WIDE.U32 R2, R0, UR14, RZ ;  /* 0x0000000e00027c25 */ /* 0x000fca000f8e00ff */
[----:B------:R-:W-:Y:S02]  /*1810*/  IADD3 R14, PT, PT, R3, R4, RZ ;  /* 0x00000004030e7210 */ /* 0x000fe40007ffe0ff */
[----:B------:R-:W-:-:S07]  /*1820*/  MOV R12, R2 ;  /* 0x00000002000c7202 */ /* 0x000fce0000000f00 */
.L_x_561:
[----:B------:R-:W1:Y:S01]  /*1830*/  LDCU UR12, c[0x0][0x440] ;  /* 0x00008800ff0c77ac */ /* 0x000e620008000800 */
[----:B------:R-:W-:Y:S01]  /*1840*/  IMAD.IADD R9, R204, 0x1, -R19 ;  /* 0x00000001cc097824 */ /* 0x000fe200078e0a13 */
[----:B------:R-:W-:Y:S01]  /*1850*/  BSSY.RECONVERGENT B0, `(.L_x_562) ;  /* 0x0000020000007945 */ /* 0x000fe20003800200 */
[----:B------:R-:W-:Y:S02]  /*1860*/  IMAD R0, R31, UR16, RZ ;  /* 0x000000101f007c24 */ /* 0x000fe4000f8e02ff */
        /* <DEDUP_REMOVED lines=30> */
.L_x_563:
[----:B------:R-:W-:Y:S05]  /*1a50*/  BSYNC.RECONVERGENT B0 ;  /* 0x0000000000007941 */ /* 0x000fea0003800200 */
.L_x_562:
        /* <DEDUP_REMOVED lines=12> */
.L_x_565:
[----:B------:R-:W-:Y:S05]  /*1b20*/  BSYNC.RECONVERGENT B0 ;  /* 0x0000000000007941 */ /* 0x000fea0003800200 */
.L_x_564:
[----:B------:R-:W-:Y:S04]  /*1b30*/  BSSY.RECONVERGENT B0, `(.L_x_566) ;  /* 0x000000b000007945 */ /* 0x000fe80003800200 */
[----:B------:R-:W-:Y:S05]  /*1b40*/  @P0 BRA `(.L_x_567) ;  /* 0x0000000000240947 */ /* 0x000fea0003800000 */
[----:B------:R-:W4:Y:S01]  /*1b50*/  LDCU.64 UR12, c[0x0][0x560] ;  /* 0x0000ac00ff0c77ac */ /* 0x000f220008000a00 */
[----:B------:R-:W-:Y:S01]  /*1b60*/  MOV R5, R3 ;  /* 0x0000000300057202 */ /* 0x000fe20000000f00 */
[----:B------:R-:W-:Y:S02]  /*1b70*/  IMAD R0, R21, UR16, RZ ;  /* 0x0000001015007c24 */ /* 0x000fe4000f8e02ff */
[----:B------:R-:W-:-:S04]  /*1b80*/  IMAD.WIDE.U32 R4, R16, UR16, R4 ;  /* 0x0000001010047c25 */ /* 0x000fc8000f8e0004 */
[----:B------:R-:W-:-:S05]  /*1b90*/  IMAD R0, R16, UR17, R0 ;  /* 0x0000001110007c24 */ /* 0x000fca000f8e0200 */
[----:B------:R-:W-:Y:S02]  /*1ba0*/  IADD3 R0, PT, PT, R5, R0, RZ ;  /* 0x0000000005007210 */ /* 0x000fe40007ffe0ff */
[----:B----4-:R-:W-:-:S04]  /*1bb0*/  LEA R2, P4, R4, UR12, 0x1 ;  /* 0x0000000c04027c11 */ /* 0x010fc8000f8808ff */
[----:B------:R-:W-:-:S05]  /*1bc0*/  LEA.HI.X R3, R4, UR13, R0, 0x1, P4 ;  /* 0x0000000d04037c11 */ /* 0x000fca000a0f0c00 */
[----:B------:R4:W-:Y:S04]  /*1bd0*/  STG.E.128 desc[UR28][R2.64], RZ ;  /* 0x000000ff02007986 */ /* 0x0009e8000c101d1c */
.L_x_567:
[----:B------:R-:W-:Y:S05]  /*1be0*/  BSYNC.RECONVERGENT B0 ;  /* 0x0000000000007941 */ /* 0x000fea0003800200 */
.L_x_566:
[----:B------:R-:W5:Y:S01]  /*1bf0*/  LDCU.64 UR12, c[0x0][0x5e0] ;  /* 0x0000bc00ff0c77ac */ /* 0x000f620008000a00 */
[----:B----4-:R-:W-:Y:S01]  /*1c00*/  IMAD.WIDE.U32 R2, R19, UR14, R22 ;  /* 0x0000000e13027c25 */ /* 0x010fe2000f8e0016 */
[----:B-123--:R-:W1:Y:S01]  /*1c10*/  @!P3 LDC.64 R8, c[0x0][0x568] ;  /* 0x00015a00ff08bb82 */ /* 0x00ee620000000a00 */
[----:B------:R-:W-:Y:S02]  /*1c20*/  BSSY.RECONVERGENT B0, `(.L_x_568) ;  /* 0x0000018000007945 */ /* 0x000fe40003800200 */
[----:B------:R-:W-:Y:S01]  /*1c30*/  IMAD R0, R31, UR14, RZ ;  /* 0x0000000e1f007c24 */ /* 0x000fe2000f8e02ff */
[----:B------:R-:W-:-:S03]  /*1c40*/  IADD3 R4, P4, PT, R12, R2, RZ ;  /* 0x000000020c047210 */ /* 0x000fc60007f9e0ff */
[----:B------:R-:W-:-:S05]  /*1c50*/  IMAD R0, R19, UR15, R0 ;  /* 0x0000000f13007c24 */ /* 0x000fca000f8e0200 */
[----:B------:R-:W-:-:S03]  /*1c60*/  IADD3.X R5, PT, PT, R14, R3, R0, P4, !PT ;  /* 0x000000030e057210 */ /* 0x000fc600027fe400 */
        /* <DEDUP_REMOVED lines=19> */
.L_x_569:
[----:B------:R-:W-:Y:S05]  /*1da0*/  BSYNC.RECONVERGENT B0 ;  /* 0x0000000000007941 */ /* 0x000fea0003800200 */
.L_x_568:
        /* <DEDUP_REMOVED lines=12> */
.L_x_571:
[----:B------:R-:W-:Y:S05]  /*1e70*/  BSYNC.RECONVERGENT B0 ;  /* 0x0000000000007941 */ /* 0x000fea0003800200 */
.L_x_570:
        /* <DEDUP_REMOVED lines=9> */
[----:B------:R4:W-:Y:S01]  /*1f10*/  STG.E.128 desc[UR28][R2.64], RZ ;  /* 0x000000ff02007986 */ /* 0x0009e2000c101d1c */
[----:B------:R-:W-:Y:S05]  /*1f20*/  BRA `(.L_x_572) ;  /* 0x0000006000c87947 */ /* 0x000fea0003800000 */
.L_x_557:
[----:B------:R-:W-:Y:S01]  /*1f30*/  IMAD R0, R31, UR18, RZ ;  /* 0x000000121f007c24 */ /* 0x000fe2000f8e02ff */
[----:B------:R-:W1:Y:S01]  /*1f40*/  LDCU.64 UR12, c[0x0][0x3d8] ;  /* 0x00007b00ff0c77ac */ /* 0x000e620008000a00 */
[C---:B------:R-:W-:Y:S01]  /*1f50*/  IMAD.WIDE.U32 R2, R19.reuse, UR18, R22 ;  /* 0x0000001213027c25 */ /* 0x040fe2000f8e0016 */
[----:B------:R-:W-:Y:S03]  /*1f60*/  BSSY.RECONVERGENT B0, `(.L_x_573) ;  /* 0x0000026000007945 */ /* 0x000fe60003800200 */
[----:B------:R-:W-:Y:S01]  /*1f70*/  IMAD R0, R19, UR19, R0 ;  /* 0x0000001313007c24 */ /* 0x000fe2000f8e0200 */
[----:B------:R-:W-:Y:S01]  /*1f80*/  @P4 BAR.SYNC.DEFER_BLOCKING 0x0 ;  /* 0x0000000000004b1d */ /* 0x000fe20000010000 */
[----:B------:R-:W-:Y:S01]  /*1f90*/  IADD3 R4, P0, PT, R28, R2, RZ ;  /* 0x000000021c047210 */ /* 0x000fe20007f1e0ff */
[----:B------:R-:W-:Y:S01]  /*1fa0*/  IMAD.SHL.U32 R14, R37, 0x8, RZ ;  /* 0x00000008250e7824 */ /* 0x000fe200078e00ff */
[----:B------:R-:W-:-:S02]  /*1fb0*/  LOP3.LUT R2, R24, 0x80000001, RZ, 0xc0, !PT ;  /* 0x8000000118027812 */ /* 0x000fc400078ec0ff */
[----:B------:R-:W-:Y:S02]  /*1fc0*/  IADD3.X R5, PT, PT, R30, R3, R0, P0, !PT ;  /* 0x000000031e057210 */ /* 0x000fe400007fe400 */
[----:B------:R-:W-:Y:S01]  /*1fd0*/  ISETP.NE.AND P0, PT, R2, 0x1, PT ;  /* 0x000000010200780c */ /* 0x000fe20003f05270 */
[----:B------:R-:W-:Y:S01]  /*1fe0*/  IMAD.IADD R2, R204, 0x1, -R19 ;  /* 0x00000001cc027824 */ /* 0x000fe200078e0a13 */
[----:B------:R-:W-:Y:S02]  /*1ff0*/  LOP3.LUT R3, R14, 0x1f8, RZ, 0xc0, !PT ;  /* 0x000001f80e037812 */ /* 0x000fe400078ec0ff */
[----:B------:R-:W-:Y:S01]  /*2000*/  SEL R172, RZ, 0x2000, P0 ;  /* 0x00002000ffac7807 */ /* 0x000fe20000000000 */
[----:B-1----:R-:W-:Y:S01]  /*2010*/  IMAD R0, R32, UR12, RZ ;  /* 0x0000000c20007c24 */ /* 0x002fe2000f8e02ff */
[----:B------:R-:W-:Y:S01]  /*2020*/  ISETP.GE.AND P6, PT, R27, R2, PT ;  /* 0x000000021b00720c */ /* 0x000fe20003fc6270 */
[----:B------:R-:W-:Y:S01]  /*2030*/  IMAD.WIDE.U32 R4, R20, UR12, R4 ;  /* 0x0000000c14047c25 */ /* 0x000fe2000f8e0004 */
[----:B------:R-:W-:-:S03]  /*2040*/  LOP3.LUT R3, R3, 0x38, R37, 0x78, !PT ;  /* 0x0000003803037812 */ /* 0x000fc600078e7825 */
[----:B------:R-:W-:Y:S01]  /*2050*/  IMAD R0, R20, UR13, R0 ;  /* 0x0000000d14007c24 */ /* 0x000fe2000f8e0200 */
[----:B------:R-:W-:-:S03]  /*2060*/  LOP3.LUT R3, R3, 0x1e00, R14, 0xf8, !PT ;  /* 0x00001e0003037812 */ /* 0x000fc600078ef80e */
[----:B------:R-:W-:Y:S01]  /*2070*/  IMAD.IADD R10, R5, 0x1, R0 ;  /* 0x00000001050a7824 */ /* 0x000fe200078e0200 */
[----:B------:R-:W-:-:S03]  /*2080*/  LEA R3, R3, UR6, 0x1 ;  /* 0x0000000603037c11 */ /* 0x000fc6000f8e08ff */
[----:B------:R-:W-:Y:S05]  /*2090*/  @P6 BRA `(.L_x_574) ;  /* 0x0000000000446947 */ /* 0x000fea0003800000 */
        /* <DEDUP_REMOVED lines=15> */
.L_x_575:
[----:B------:R3:W-:Y:S01]  /*2190*/  STS.128 [R3+0xa000], RZ ;  /* 0x00a000ff03007388 */ /* 0x0007e20000000c00 */
[----:B------:R-:W-:Y:S05]  /*21a0*/  BRA `(.L_x_576) ;  /* 0x0000000000047947 */ /* 0x000fea0003800000 */
.L_x_574:
[----:B------:R1:W-:Y:S02]  /*21b0*/  STS.128 [R3+0xa000], RZ ;  /* 0x00a000ff03007388 */ /* 0x0003e40000000c00 */
.L_x_576:
[----:B------:R-:W-:Y:S05]  /*21c0*/  BSYNC.RECONVERGENT B0 ;  /* 0x0000000000007941 */ /* 0x000fea0003800200 */
.L_x_573:
        /* <DEDUP_REMOVED lines=23> */
.L_x_578:
[----:B------:R-:W-:Y:S05]  /*2340*/  BSYNC.RECONVERGENT B0 ;  /* 0x0000000000007941 */ /* 0x000fea0003800200 */
.L_x_577:
        /* <DEDUP_REMOVED lines=20> */
.L_x_580:
[----:B------:R-:W-:Y:S05]  /*2490*/  BSYNC.RECONVERGENT B0 ;  /* 0x0000000000007941 */ /* 0x000fea0003800200 */
.L_x_579:
        /* <DEDUP_REMOVED lines=20> */
.L_x_582:
[----:B------:R-:W-:Y:S05]  /*25e0*/  BSYNC.RECONVERGENT B0 ;  /* 0x0000000000007941 */ /* 0x000fea0003800200 */
.L_x_581:
        /* <DEDUP_REMOVED lines=13> */
[----:B------:R1:W-:Y:S01]  /*26c0*/  LDGSTS.E.BYPASS.LTC128B.128 [R3+0x4000], desc[UR28][R4.64] ;  /* 0x0400000004037fae */ /* 0x0003e2000b981a1c */
[----:B------:R-:W-:Y:S05]  /*26d0*/  BRA `(.L_x_586) ;  /* 0x00000000000c7947 */ /* 0x000fea0003800000 */
.L_x_585:
[----:B------:R1:W-:Y:S01]  /*26e0*/  STS.128 [R3+0x4000], RZ ;  /* 0x004000ff03007388 */ /* 0x0003e20000000c00 */
[----:B------:R-:W-:Y:S05]  /*26f0*/  BRA `(.L_x_586) ;  /* 0x0000000000047947 */ /* 0x000fea0003800000 */
.L_x_584:
[----:B------:R1:W-:Y:S02]  /*2700*/  STS.128 [R3+0x4000], RZ ;  /* 0x004000ff03007388 */ /* 0x0003e40000000c00 */
.L_x_586:
[----:B------:R-:W-:Y:S05]  /*2710*/  BSYNC.RECONVERGENT B0 ;  /* 0x0000000000007941 */ /* 0x000fea0003800200 */
.L_x_583:
        /* <DEDUP_REMOVED lines=14> */
.L_x_588:
[----:B------:R-:W-:Y:S05]  /*2800*/  BSYNC.RECONVERGENT B0 ;  /* 0x0000000000007941 */ /* 0x000fea0003800200 */
.L_x_587:
[----:B------:R-:W-:Y:S01]  /*2810*/  BSSY.RECONVERGENT B0, `(.L_x_589) ;  /* 0x0000010000007945 */ /* 0x000fe20003800200 */
[----:B------:R-:W-:-:S03]  /*2820*/  IADD3 R199, PT, PT, R172, R3, RZ ;  /* 0x00000003acc77210 */ /* 0x000fc60007ffe0ff */
        /* <DEDUP_REMOVED lines=11> */
.L_x_591:
[----:B------:R1:W-:Y:S01]  /*28e0*/  STS.128 [R199], RZ ;  /* 0x000000ffc7007388 */ /* 0x0003e20000000c00 */
[----:B------:R-:W-:Y:S05]  /*28f0*/  BRA `(.L_x_592) ;  /* 0x0000000000047947 */ /* 0x000fea0003800000 */
.L_x_590:
[----:B------:R1:W-:Y:S02]  /*2900*/  STS.128 [R199], RZ ;  /* 0x000000ffc7007388 */ /* 0x0003e40000000c00 */
.L_x_592:
[----:B------:R-:W-:Y:S05]  /*2910*/  BSYNC.RECONVERGENT B0 ;  /* 0x0000000000007941 */ /* 0x000fea0003800200 */
.L_x_589:
        /* <DEDUP_REMOVED lines=29> */
.L_x_594:
[----:B------:R-:W-:Y:S05]  /*2af0*/  BSYNC.RECONVERGENT B0 ;  /* 0x0000000000007941 */ /* 0x000fea0003800200 */
.L_x_593:
[----:B------:R-:W3:Y:S01]  /*2b00*/  LDCU.64 UR12, c[0x0][0x3d0] ;  /* 0x00007a00ff0c77ac */ /* 0x000ee20008000a00 */
[----:B-1----:R-:W-:Y:S01]  /*2b10*/  IMAD.WIDE.U32 R4, R19, UR20, R22 ;  /* 0x0000001413047c25 */ /* 0x002fe2000f8e0016 */
[----:B------:R-:W-:Y:S03]  /*2b20*/  BSSY.RECONVERGENT B0, `(.L_x_595) ;  /* 0x000001c000007945 */ /* 0x000fe60003800200 */
[----:B------:R-:W-:Y:S01]  /*2b30*/  IMAD R0, R31, UR20, RZ ;  /* 0x000000141f007c24 */ /* 0x000fe2000f8e02ff */
[----:B------:R-:W-:-:S03]  /*2b40*/  IADD3 R4, P0, PT, R33, R4, RZ ;  /* 0x0000000421047210 */ /* 0x000fc60007f1e0ff */
[----:B------:R-:W-:-:S05]  /*2b50*/  IMAD R0, R19, UR21, R0 ;  /* 0x0000001513007c24 */ /* 0x000fca000f8e0200 */
[----:B------:R-:W-:Y:S01]  /*2b60*/  IADD3.X R5, PT, PT, R34, R5, R0, P0, !PT ;  /* 0x0000000522057210 */ /* 0x000fe200007fe400 */
[----:B---3--:R-:W-:Y:S02]  /*2b70*/  IMAD R0, R32, UR12, RZ ;  /* 0x0000000c20007c24 */ /* 0x008fe4000f8e02ff */
[----:B--2---:R-:W-:-:S04]  /*2b80*/  IMAD.WIDE.U32 R8, R20, UR12, R4 ;  /* 0x0000000c14087c25 */ /* 0x004fc8000f8e0004 */
        /* <DEDUP_REMOVED lines=18> */
.L_x_597:
[----:B------:R2:W-:Y:S01]  /*2cb0*/  STS.128 [R3+0x6000], RZ ;  /* 0x006000ff03007388 */ /* 0x0005e20000000c00 */
[----:B------:R-:W-:Y:S05]  /*2cc0*/  BRA `(.L_x_598) ;  /* 0x0000000000047947 */ /* 0x000fea0003800000 */
.L_x_596:
[----:B------:R3:W-:Y:S02]  /*2cd0*/  STS.128 [R3+0x6000], RZ ;  /* 0x006000ff03007388 */ /* 0x0007e40000000c00 */
.L_x_598:
[----:B------:R-:W-:Y:S05]  /*2ce0*/  BSYNC.RECONVERGENT B0 ;  /* 0x0000000000007941 */ /* 0x000fea0003800200 */
.L_x_595:
[----:B------:R-:W1:Y:S01]  /*2cf0*/  S2R R180, SR_TID.X ;  /* 0x0000000000b47919 */ /* 0x000e620000002100 */
[----:B------:R-:W-:Y:S01]  /*2d00*/  IMAD.SHL.U32 R19, R37, 0x40, RZ ;  /* 0x0000004025137824 */ /* 0x000fe200078e00ff */
[----:B------:R-:W-:Y:S01]  /*2d10*/  IADD3 R0, PT, PT, R246, R248, R204 ;  /* 0x000000f8f6007210 */ /* 0x000fe20007ffe0cc */
[----:B------:R-:W-:Y:S01]  /*2d20*/  BSSY.RECONVERGENT B0, `(.L_x_599) ;  /* 0x0000016000007945 */ /* 0x000fe20003800200 */
[----:B------:R1:W-:Y:S02]  /*2d30*/  @P5 STS.128 [R3+0x7000], RZ ;  /* 0x007000ff03005388 */ /* 0x0003e40000000c00 */
[----:B------:R-:W-:Y:S02]  /*2d40*/  IADD3 R195, PT, PT, R0, -0x1f, -R195 ;  /* 0xffffffe100c37810 */ /* 0x000fe40007ffe8c3 */
        /* <DEDUP_REMOVED lines=19> */
.L_x_600:
[----:B------:R-:W-:Y:S05]  /*2e80*/  BSYNC.RECONVERGENT B0 ;  /* 0x0000000000007941 */ /* 0x000fea0003800200 */
.L_x_599:
[----:B------:R2:W-:Y:S01]  /*2e90*/  @P4 STS.128 [R3+0x8000], RZ ;  /* 0x008000ff03004388 */ /* 0x0005e20000000c00 */
[--C-:B------:R-:W-:Y:S01]  /*2ea0*/  SHF.R.U32.HI R4, RZ, 0x4, R37.reuse ;  /* 0x00000004ff047819 */ /* 0x100fe20000011625 */
[----:B-1----:R-:W-:Y:S01]  /*2eb0*/  IMAD.SHL.U32 R182, R180, 0x40, RZ ;  /* 0x00000040b4b67824 */ /* 0x002fe200078e00ff */
[----:B------:R-:W-:Y:S01]  /*2ec0*/  LOP3.LUT R13, R2, 0x38, R14, 0xf8, !PT ;  /* 0x00000038020d7812 */ /* 0x000fe200078ef80e */
[----:B------:R-:W-:Y:S01]  /*2ed0*/  IMAD.SHL.U32 R2, R180, 0x20, RZ ;  /* 0x00000020b4027824 */ /* 0x000fe200078e00ff */
[----:B------:R-:W-:Y:S01]  /*2ee0*/  LOP3.LUT R4, R4, 0x8, RZ, 0xc0, !PT ;  /* 0x0000000804047812 */ /* 0x000fe200078ec0ff */
[----:B------:R-:W-:Y:S01]  /*2ef0*/  IMAD.SHL.U32 R6, R37, 0x20, RZ ;  /* 0x0000002025067824 */ /* 0x000fe200078e00ff */
[----:B------:R-:W-:Y:S01]  /*2f00*/  SHF.R.U32.HI R12, RZ, 0x1, R37 ;  /* 0x00000001ff0c7819 */ /* 0x000fe20000011625 */
[----:B------:R-:W1:Y:S01]  /*2f10*/  LDCU UR14, c[0x0][0x440] ;  /* 0x00008800ff0e77ac */ /* 0x000e620008000800 */
[----:B------:R-:W-:Y:S01]  /*2f20*/  LOP3.LUT R0, R182, 0x200, RZ, 0xc0, !PT ;  /* 0x00000200b6007812 */ /* 0x000fe200078ec0ff */
[----:B------:R-:W-:Y:S01]  /*2f30*/  BSSY.RECONVERGENT B0, `(.L_x_601) ;  /* 0x000001b000007945 */ /* 0x000fe20003800200 */
[----:B------:R-:W-:-:S02]  /*2f40*/  LOP3.LUT R11, R19, 0x200, RZ, 0xc0, !PT ;  /* 0x00000200130b7812 */ /* 0x000fc400078ec0ff */
[--C-:B------:R-:W-:Y:S02]  /*2f50*/  LOP3.LUT R4, R4, 0x10, R37.reuse, 0xf8, !PT ;  /* 0x0000001004047812 */ /* 0x100fe400078ef825 */
[C---:B------:R-:W-:Y:S02]  /*2f60*/  LOP3.LUT R5, R13.reuse, 0x8, R37, 0x78, !PT ;  /* 0x000000080d057812 */ /* 0x040fe400078e7825 */
[----:B------:R-:W-:Y:S02]  /*2f70*/  LOP3.LUT R12, R13, 0x8, R12, 0x78, !PT ;  /* 0x000000080d0c7812 */ /* 0x000fe400078e780c */
[----:B------:R-:W-:Y:S02]  /*2f80*/  LOP3.LUT R179, R0, 0x400, R2, 0xf8, !PT ;  /* 0x0000040000b37812 */ /* 0x000fe400078ef802 */
[----:B------:R-:W-:Y:S02]  /*2f90*/  LOP3.LUT R13, R4, R13, RZ, 0x3c, !PT ;  /* 0x0000000d040d7212 */ /* 0x000fe400078e3cff */
[----:B------:R-:W-:-:S02]  /*2fa0*/  LOP3.LUT R11, R11, 0x400, R6, 0xf8, !PT ;  /* 0x000004000b0b7812 */ /* 0x000fc400078ef806 */
        /* <DEDUP_REMOVED lines=19> */
.L_x_602:
[----:B------:R-:W-:Y:S05]  /*30e0*/  BSYNC.RECONVERGENT B0 ;  /* 0x0000000000007941 */ /* 0x000fea0003800200 */
.L_x_601:
        /* <DEDUP_REMOVED lines=8> */
[----:B--2---:R-:W-:Y:S01]  /*3170*/  MOV R6, R8 ;  /* 0x0000000800067202 */ /* 0x004fe20000000f00 */
        /* <DEDUP_REMOVED lines=11> */
.L_x_604:
[----:B------:R-:W-:Y:S05]  /*3230*/  BSYNC.RECONVERGENT B0 ;  /* 0x0000000000007941 */ /* 0x000fea0003800200 */
.L_x_603:
[----:B------:R-:W0:Y:S01]  /*3240*/  LDGDEPBAR ;  /* 0x00000000000079af */ /* 0x000e220000000000 */
[----:B------:R-:W-:Y:S01]  /*3250*/  R2P PR, R37, 0x6 ;  /* 0x0000000625007804 */ /* 0x000fe20000000000 */
[----:B------:R-:W-:Y:S01]  /*3260*/  IMAD.MOV.U32 R128, RZ, RZ, 0x20 ;  /* 0x00000020ff807424 */ /* 0x000fe200078e00ff */
[----:B------:R-:W-:Y:S01]  /*3270*/  LEA R175, R0, UR6, 0x1 ;  /* 0x0000000600af7c11 */ /* 0x000fe2000f8e08ff */
[----:B------:R-:W1:Y:S01]  /*3280*/  LDC R247, c[0x0][0x44c] ;  /* 0x00011300fff77b82 */ /* 0x000e620000000800 */
[----:B------:R-:W1:Y:S01]  /*3290*/  LDCU UR12, c[0x0][0x590] ;  /* 0x0000b200ff0c77ac */ /* 0x000e620008000800 */
[----:B------:R-:W-:Y:S01]  /*32a0*/  IMAD.MOV.U32 R120, RZ, RZ, 0x40 ;  /* 0x00000040ff787424 */ /* 0x000fe200078e00ff */
[----:B------:R-:W-:Y:S01]  /*32b0*/  SEL R128, R128, 0xffffffe0, !P1 ;  /* 0xffffffe080807807 */ /* 0x000fe20004800000 */
[----:B------:R-:W-:Y:S01]  /*32c0*/  VIADD R0, R175, 0xa000 ;  /* 0x0000a000af007836 */ /* 0x000fe20000000000 */
[----:B-1234-:R-:W-:Y:S01]  /*32d0*/  LOP3.LUT R3, R11, R12, RZ, 0xfc, !PT ;  /* 0x0000000c0b037212 */ /* 0x01efe200078efcff */
[----:B------:R-:W-:Y:S01]  /*32e0*/  VIADD R160, R175, 0xa040 ;  /* 0x0000a040afa07836 */ /* 0x000fe20000000000 */
[----:B------:R-:W-:Y:S01]  /*32f0*/  LOP3.LUT R2, R13, 0x200, R19, 0xf8, !PT ;  /* 0x000002000d027812 */ /* 0x000fe200078ef813 */
[----:B------:R-:W-:Y:S01]  /*3300*/  IMAD.IADD R176, R128, 0x1, R175 ;  /* 0x0000000180b07824 */ /* 0x000fe200078e02af */
[----:B------:R-:W-:Y:S01]  /*3310*/  LOP3.LUT P0, RZ, R180, 0x4, RZ, 0xc0, !PT ;  /* 0x00000004b4ff7812 */ /* 0x000fe2000780c0ff */
[----:B------:R-:W-:Y:S01]  /*3320*/  @P2 VIADD R160, R0, 0xffffffc0 ;  /* 0xffffffc000a02836 */ /* 0x000fe20000000000 */
[----:B------:R-:W-:Y:S01]  /*3330*/  IADD3 R0, PT, PT, R26, 0x80, -R204 ;  /* 0x000000801a007810 */ /* 0x000fe20007ffe8cc */
[----:B------:R-:W-:Y:S01]  /*3340*/  IMAD.SHL.U32 R249, R249, 0x8, RZ ;  /* 0x00000008f9f97824 */ /* 0x000fe200078e00ff */
[----:B------:R-:W-:Y:S01]  /*3350*/  SEL R120, R120, 0xffffffc0, !P2 ;  /* 0xffffffc078787807 */ /* 0x000fe20005000000 */
[----:B------:R-:W-:Y:S01]  /*3360*/  IMAD.IADD R168, R128, 0x1, R160 ;  /* 0x0000000180a87824 */ /* 0x000fe200078e02a0 */
[----:B------:R-:W-:Y:S01]  /*3370*/  LEA R3, R3, UR6, 0x1 ;  /* 0x0000000603037c11 */ /* 0x000fe2000f8e08ff */
[----:B------:R1:W-:Y:S01]  /*3380*/  STL [R1+0x4], R0 ;  /* 0x0000040001007387 */ /* 0x0003e20000100800 */
[----:B------:R-:W-:Y:S01]  /*3390*/  LEA R2, R2, UR6, 0x1 ;  /* 0x0000000602027c11 */ /* 0x000fe2000f8e08ff */
[----:B------:R-:W-:Y:S01]  /*33a0*/  IMAD.IADD R177, R175, 0x1, R120 ;  /* 0x00000001afb17824 */ /* 0x000fe200078e0278 */
[----:B------:R-:W-:Y:S01]  /*33b0*/  CS2R R94, SRZ ;  /* 0x00000000005e7805 */ /* 0x000fe2000001ff00 */
[----:B------:R-:W-:-:S04]  /*33c0*/  DEPBAR.LE SB0, 0x1 ;  /* 0x000080400000791a */ /* 0x000fc80000000000 */
[----:B------:R-:W-:Y:S01]  /*33d0*/  BAR.SYNC.DEFER_BLOCKING 0x0 ;  /* 0x0000000000007b1d */ /* 0x000fe20000010000 */
[C---:B------:R-:W-:Y:S01]  /*33e0*/  IMAD.IADD R173, R172.reuse, 0x1, R3 ;  /* 0x00000001acad7824 */ /* 0x040fe200078e0203 */
[----:B------:R-:W-:Y:S01]  /*33f0*/  CS2R R92, SRZ ;  /* 0x00000000005c7805 */ /* 0x000fe2000001ff00 */
        /* <DEDUP_REMOVED lines=14> */
[----:B-1----:R-:W-:Y:S01]  /*34e0*/  IMAD.MOV.U32 R0, RZ, RZ, 0x10 ;  /* 0x00000010ff007424 */ /* 0x002fe200078e00ff */
[----:B------:R-:W-:Y:S02]  /*34f0*/  CS2R R70, SRZ ;  /* 0x0000000000467805 */ /* 0x000fe4000001ff00 */
[----:B------:R-:W-:Y:S02]  /*3500*/  CS2R R68, SRZ ;  /* 0x0000000000447805 */ /* 0x000fe4000001ff00 */
[----:B------:R-:W-:Y:S02]  /*3510*/  CS2R R62, SRZ ;  /* 0x00000000003e7805 */ /* 0x000fe4000001ff00 */
[----:B------:R-:W-:-:S02]  /*3520*/  CS2R R60, SRZ ;  /* 0x00000000003c7805 */ /* 0x000fc4000001ff00 */
[----:B------:R-:W-:Y:S02]  /*3530*/  SEL R0, R0, 0xfffffff0, !P0 ;  /* 0xfffffff000007807 */ /* 0x000fe40004000000 */
[----:B------:R-:W-:Y:S01]  /*3540*/  CS2R R66, SRZ ;  /* 0x0000000000427805 */ /* 0x000fe2000001ff00 */
[----:B------:R1:W2:Y:S01]  /*3550*/  LDSM.16.M88.4 R156, [R160] ;  /* 0x00000000a09c783b */ /* 0x0002a20000000200 */
[----:B------:R-:W-:Y:S02]  /*3560*/  CS2R R64, SRZ ;  /* 0x0000000000407805 */ /* 0x000fe4000001ff00 */
[----:B------:R-:W-:Y:S02]  /*3570*/  CS2R R58, SRZ ;  /* 0x00000000003a7805 */ /* 0x000fe4000001ff00 */
[----:B------:R-:W-:Y:S01]  /*3580*/  CS2R R56, SRZ ;  /* 0x0000000000387805 */ /* 0x000fe2000001ff00 */
[----:B------:R1:W3:Y:S01]  /*3590*/  LDSM.16.M88.4 R164, [R168] ;  /* 0x00000000a8a4783b */ /* 0x0002e20000000200 */
[----:B------:R-:W-:-:S02]  /*35a0*/  CS2R R54, SRZ ;  /* 0x0000000000367805 */ /* 0x000fc4000001ff00 */
[----:B------:R-:W-:Y:S02]  /*35b0*/  CS2R R52, SRZ ;  /* 0x0000000000347805 */ /* 0x000fe4000001ff00 */
[----:B------:R-:W-:Y:S01]  /*35c0*/  CS2R R46, SRZ ;  /* 0x00000000002e7805 */ /* 0x000fe2000001ff00 */
[----:B------:R-:W4:Y:S01]  /*35d0*/  LDSM.16.M88.4 R160, [R160+0x800] ;  /* 0x00080000a0a0783b */ /* 0x000f220000000200 */
[----:B------:R-:W-:Y:S02]  /*35e0*/  CS2R R44, SRZ ;  /* 0x00000000002c7805 */ /* 0x000fe4000001ff00 */
[----:B------:R-:W-:Y:S02]  /*35f0*/  CS2R R50, SRZ ;  /* 0x0000000000327805 */ /* 0x000fe4000001ff00 */
[----:B------:R-:W-:Y:S01]  /*3600*/  CS2R R48, SRZ ;  /* 0x0000000000307805 */ /* 0x000fe2000001ff00 */
[----:B------:R-:W1:Y:S01]  /*3610*/  LDSM.16.M88.4 R168, [R168+0x800] ;  /* 0x00080000a8a8783b */ /* 0x000e620000000200 */
[----:B------:R-:W-:-:S02]  /*3620*/  CS2R R42, SRZ ;  /* 0x00000000002a7805 */ /* 0x000fc4000001ff00 */
[----:B------:R-:W-:Y:S02]  /*3630*/  CS2R R40, SRZ ;  /* 0x0000000000287805 */ /* 0x000fe4000001ff00 */
[----:B------:R-:W-:Y:S01]  /*3640*/  CS2R R38, SRZ ;  /* 0x0000000000267805 */ /* 0x000fe2000001ff00 */
[----:B------:R1:W1:Y:S01]  /*3650*/  LDSM.16.M88.4 R140, [R175+0xa000] ;  /* 0x00a00000af8c783b */ /* 0x0002620000000200 */
[----:B------:R-:W-:Y:S02]  /*3660*/  CS2R R36, SRZ ;  /* 0x0000000000247805 */ /* 0x000fe4000001ff00 */
[----:B------:R-:W-:Y:S01]  /*3670*/  LOP3.LUT P3, RZ, R180, 0x2, RZ, 0xc0, !PT ;  /* 0x00000002b4ff7812 */ /* 0x000fe2000786c0ff */
[----:B------:R-:W-:Y:S01]  /*3680*/  IMAD.IADD R189, R200, 0x1, R0 ;  /* 0x00000001c8bd7824 */ /* 0x000fe200078e0200 */
[----:B------:R1:W1:Y:S01]  /*3690*/  LDSM.16.M88.4 R144, [R175+0xa800] ;  /* 0x00a80000af90783b */ /* 0x0002620000000200 */
[----:B------:R-:W-:Y:S01]  /*36a0*/  SHF.R.U32.HI R181, RZ, 0x1, R180 ;  /* 0x00000001ffb57819 */ /* 0x000fe200000116b4 */
[----:B------:R-:W-:Y:S01]  /*36b0*/  IMAD.IADD R178, R128, 0x1, R177 ;  /* 0x0000000180b27824 */ /* 0x000fe200078e02b1 */
[----:B------:R-:W1:Y:S01]  /*36c0*/  LDCU UR13, c[0x0][0x3e0] ;  /* 0x00007c00ff0d77ac */ /* 0x000e620008000800 */
[----:B------:R1:W1:Y:S01]  /*36d0*/  LDSM.16.M88.4 R148, [R176+0xa000] ;  /* 0x00a00000b094783b */ /* 0x0002620000000200 */
[----:B------:R-:W1:Y:S03]  /*36e0*/  LDCU UR16, c[0x0][0x50c] ;  /* 0x0000a180ff1077ac */ /* 0x000e660008000800 */
[----:B------:R1:W1:Y:S01]  /*36f0*/  LDSM.16.M88.4 R152, [R176+0xa800] ;  /* 0x00a80000b098783b */ /* 0x0002620000000200 */
[----:B------:R-:W1:Y:S01]  /*3700*/  LDCU UR15, c[0x0][0x45c] ;  /* 0x00008b80ff0f77ac */ /* 0x000e620008000800 */
[----:B------:R-:W-:-:S12]  /*3710*/  USHF.L.U32 UR12, UR12, 0x6, URZ ;  /* 0x000000060c0c7899 */ /* 0x000fd800080006ff */
.L_x_607:
[----:B------:R-:W2:Y:S01]  /*3720*/  LDL R3, [R1+0x4] ;  /* 0x0000040001037983 */ /* 0x000ea20000100800 */
[----:B------:R-:W-:Y:S02]  /*3730*/  IADD3 R112, PT, PT, R128, R173, RZ ;  /* 0x000000ad80707210 */ /* 0x000fe40007ffe0ff */
[----:B------:R-:W-:Y:S01]  /*3740*/  IADD3 R0, PT, PT, R173, R120, RZ ;  /* 0x00000078ad007210 */ /* 0x000fe20007ffe0ff */
[----:B------:R-:W0:Y:S01]  /*3750*/  LDGDEPBAR ;  /* 0x00000000000079af */ /* 0x000e220000000000 */
[----:B------:R-:W-:Y:S02]  /*3760*/  IADD3 R246, PT, PT, R246, -0x40, RZ ;  /* 0xffffffc0f6f67810 */ /* 0x000fe40007ffe0ff */
[----:B-----5:R-:W-:Y:S01]  /*3770*/  FSETP.NEU.FTZ.AND P2, PT, R243, -INF , PT ;  /* 0xff800000f300780b */ /* 0x020fe20003f5d000 */
[----:B------:R-:W-:Y:S01]  /*3780*/  IMAD.IADD R2, R128, 0x1, R0 ;  /* 0x0000000180027824 */ /* 0x000fe200078e0200 */
[----:B------:R-:W-:Y:S02]  /*3790*/  FSETP.NEU.FTZ.AND P1, PT, R242, -INF , PT ;  /* 0xff800000f200780b */ /* 0x000fe40003f3d000 */
[----:B------:R-:W-:Y:S02]  /*37a0*/  IADD3 R203, PT, PT, R203, -0x1, RZ ;  /* 0xffffffffcbcb7810 */ /* 0x000fe40007ffe0ff */
[----:B--2---:R-:W-:Y:S01]  /*37b0*/  ISETP.GE.AND P6, PT, R246, R3, PT ;  /* 0x00000003f600720c */ /* 0x004fe20003fc6270 */
[----:B------:R-:W-:Y:S04]  /*37c0*/  DEPBAR.LE SB0, 0x0 ;  /* 0x000080000000791a */ /* 0x000fe80000000000 */
[----:B------:R-:W-:Y:S06]  /*37d0*/  BAR.SYNC.DEFER_BLOCKING 0x0 ;  /* 0x0000000000007b1d */ /* 0x000fec0000010000 */
[----:B------:R-:W-:Y:S08]  /*37e0*/  LDSM.16.M88.4 R32, [R173] ;  /* 0x00000000ad20783b */ /* 0x000ff00000000200 */
[----:B------:R-:W2:Y:S08]  /*37f0*/  LDSM.16.M88.4 R16, [R175+0x6000] ;  /* 0x00600000af10783b */ /* 0x000eb00000000200 */
[----:B------:R-:W3:Y:S08]  /*3800*/  LDSM.16.M88.4 R28, [R173+0x1000] ;  /* 0x00100000ad1c783b */ /* 0x000ef00000000200 */
[----:B------:R-:W4:Y:S08]  /*3810*/  LDSM.16.M88.4 R100, [R175+0x6800] ;  /* 0x00680000af64783b */ /* 0x000f300000000200 */
[----:B------:R-:W-:Y:S08]  /*3820*/  LDSM.16.M88.4 R104, [R112] ;  /* 0x000000007068783b */ /* 0x000ff00000000200 */
[----:B------:R-:W1:Y:S01]  /*3830*/  LDSM.16.M88.4 R108, [R176+0x6000] ;  /* 0x00600000b06c783b */ /* 0x000e620000000200 */
[-C--:B--2---:R-:W-:Y:S07]  /*3840*/  HMMA.16816.F32.BF16 R4, R32, R16.reuse, RZ ;  /* 0x000000102004723c */ /* 0x084fee00000418ff */
[----:B------:R-:W2:Y:S01]  /*3850*/  LDSM.16.M88.4 R112, [R112+0x1000] ;  /* 0x001000007070783b */ /* 0x000ea20000000200 */
[C---:B---3--:R-:W-:Y:S07]  /*3860*/  HMMA.16816.F32.BF16 R8, R28.reuse, R16, RZ ;  /* 0x000000101c08723c */ /* 0x048fee00000418ff */
[----:B------:R-:W3:Y:S01]  /*3870*/  LDSM.16.M88.4 R116, [R176+0x6800] ;  /* 0x00680000b074783b */ /* 0x000ee20000000200 */
[-C--:B------:R-:W-:Y:S07]  /*3880*/  HMMA.16816.F32.BF16 R12, R28, R18.reuse, RZ ;  /* 0x000000121c0c723c */ /* 0x080fee00000418ff */
[----:B------:R-:W-:Y:S01]  /*3890*/  LDSM.16.M88.4 R120, [R0] ;  /* 0x000000000078783b */ /* 0x000fe20000000200 */
[C---:B------:R-:W-:Y:S07]  /*38a0*/  HMMA.16816.F32.BF16 R16, R32.reuse, R18, RZ ;  /* 0x000000122010723c */ /* 0x040fee00000418ff */
[----:B------:R-:W3:Y:S01]  /*38b0*/  LDSM.16.M88.4 R124, [R177+0x6000] ;  /* 0x00600000b17c783b */ /* 0x000ee20000000200 */
[-C--:B----4-:R-:W-:Y:S07]  /*38c0*/  HMMA.16816.F32.BF16 R20, R32, R100.reuse, RZ ;  /* 0x000000642014723c */ /* 0x090fee00000418ff */
[----:B------:R-:W-:Y:S01]  /*38d0*/  LDSM.16.M88.4 R128, [R177+0x6800] ;  /* 0x00680000b180783b */ /* 0x000fe20000000200 */
[C---:B------:R-:W-:Y:S07]  /*38e0*/  HMMA.16816.F32.BF16 R24, R28.reuse, R100, RZ ;  /* 0x000000641c18723c */ /* 0x040fee00000418ff */
[----:B------:R-:W-:Y:S01]  /*38f0*/  LDSM.16.M88.4 R132, [R2] ;  /* 0x000000000284783b */ /* 0x000fe20000000200 */
[-C--:B------:R-:W-:Y:S07]  /*3900*/  HMMA.16816.F32.BF16 R28, R28, R102.reuse, RZ ;  /* 0x000000661c1c723c */ /* 0x080fee00000418ff */
[----:B------:R-:W-:Y:S01]  /*3910*/  LDSM.16.M88.4 R136, [R178+0x6000] ;  /* 0x00600000b288783b */ /* 0x000fe20000000200 */
[----:B------:R-:W-:Y:S07]  /*3920*/  HMMA.16816.F32.BF16 R32, R32, R102, RZ ;  /* 0x000000662020723c */ /* 0x000fee00000418ff */
[----:B------:R4:W3:Y:S01]  /*3930*/  LDSM.16.M88.4 R100, [R0+0x1000] ;  /* 0x001000000064783b */ /* 0x0008e20000000200 */
[-C--:B-1----:R-:W-:Y:S08]  /*3940*/  HMMA.16816.F32.BF16 R4, R104, R108.reuse, R4 ;  /* 0x0000006c6804723c */ /* 0x082ff00000041804 */
[C---:B--2---:R-:W-:Y:S01]  /*3950*/  HMMA.16816.F32.BF16 R8, R112.reuse, R108, R8 ;  /* 0x0000006c7008723c */ /* 0x044fe20000041808 */
[----:B------:R-:W-:Y:S07]  /*3960*/  MOV R108, 0x40 ;  /* 0x00000040006c7802 */ /* 0x000fee0000000f00 */
[-C--:B------:R-:W-:Y:S03]  /*3970*/  HMMA.16816.F32.BF16 R12, R112, R110.reuse, R12 ;  /* 0x0000006e700c723c */ /* 0x080fe6000004180c */
[----:B----4-:R-:W-:Y:S05]  /*3980*/  SHF.L.U32 R0, R252, 0x7, RZ ;  /* 0x00000007fc007819 */ /* 0x010fea00000006ff */
[C---:B------:R-:W-:Y:S04]  /*3990*/  HMMA.16816.F32.BF16 R16, R104.reuse, R110, R16 ;  /* 0x0000006e6810723c */ /* 0x040fe80000041810 */
[----:B------:R-:W-:Y:S04]  /*39a0*/  VIADD R0, R0, 0x80 ;  /* 0x0000008000007836 */ /* 0x000fe80000000000 */
[-C--:B---3--:R-:W-:Y:S03]  /*39b0*/  HMMA.16816.F32.BF16 R20, R104, R116.reuse, R20 ;  /* 0x000000746814723c */ /* 0x088fe60000041814 */
[----:B------:R-:W-:Y:S05]  /*39c0*/  ISETP.LT.AND P6, PT, R0, R204, P6 ;  /* 0x000000cc0000720c */ /* 0x000fea00037c1270 */
[C---:B------:R-:W-:Y:S08]  /*39d0*/  HMMA.16816.F32.BF16 R24, R112.reuse, R116, R24 ;  /* 0x000000747018723c */ /* 0x040ff00000041818 */
[-C--:B------:R-:W-:Y:S03]  /*39e0*/  HMMA.16816.F32.BF16 R28, R112, R118.reuse, R28 ;  /* 0x00000076701c723c */ /* 0x080fe6000004181c */
[----:B------:R-:W-:Y:S04]  /*39f0*/  @!P6 SHF.L.U32 R0, R180, 0x1, RZ ;  /* 0x00000001b400e819 */ /* 0x000fe800000006ff */
[----:B------:R-:W-:Y:S01]  /*3a00*/  @!P6 LOP3.LUT R0, R0, 0x6, RZ, 0xc0, !PT ;  /* 0x000000060000e812 */ /* 0x000fe200078ec0ff */
[----:B------:R-:W-:Y:S01]  /*3a10*/  HMMA.16816.F32.BF16 R32, R104, R118, R32 ;  /* 0x000000766820723c */ /* 0x000fe20000041820 */
[----:B------:R1:W2:Y:S03]  /*3a20*/  LDSM.16.M88.4 R104, [R2+0x1000] ;  /* 0x001000000268783b */ /* 0x0002a60000000200 */
[----:B------:R-:W-:Y:S04]  /*3a30*/  @!P6 LOP3.LUT R0, R0, 0x1e0, R181, 0xf8, !PT ;  /* 0x000001e00000e812 */ /* 0x000fe800078ef8b5 */
[-C--:B------:R-:W-:Y:S05]  /*3a40*/  HMMA.16816.F32.BF16 R4, R120, R124.reuse, R4 ;  /* 0x0000007c7804723c */ /* 0x080fea0000041804 */
[----:B------:R-:W-:Y:S03]  /*3a50*/  @!P6 LEA R0, R252, R0, 0x7 ;  /* 0x00000000fc00e211 */ /* 0x000fe600078e38ff */
[C---:B------:R-:W-:Y:S08]  /*3a60*/  HMMA.16816.F32.BF16 R8, R100.reuse, R124, R8 ;  /* 0x0000007c6408723c */ /* 0x040ff00000041808 */
[-C--:B------:R-:W-:Y:S03]  /*3a70*/  HMMA.16816.F32.BF16 R12, R100, R126.reuse, R12 ;  /* 0x0000007e640c723c */ /* 0x080fe6000004180c */
[----:B-1----:R-:W-:Y:S05]  /*3a80*/  @!P6 IADD3 R2, PT, PT, R0, 0x1, RZ ;  /* 0x000000010002e810 */ /* 0x002fea0007ffe0ff */
[C---:B------:R-:W-:Y:S08]  /*3a90*/  HMMA.16816.F32.BF16 R16, R120.reuse, R126, R16 ;  /* 0x0000007e7810723c */ /* 0x040ff00000041810 */
[-C--:B------:R-:W-:Y:S08]  /*3aa0*/  HMMA.16816.F32.BF16 R20, R120, R128.reuse, R20 ;  /* 0x000000807814723c */ /* 0x080ff00000041814 */
[C---:B------:R-:W-:Y:S08]  /*3ab0*/  HMMA.16816.F32.BF16 R24, R100.reuse, R128, R24 ;  /* 0x000000806418723c */ /* 0x040ff00000041818 */
[-C--:B------:R-:W-:Y:S08]  /*3ac0*/  HMMA.16816.F32.BF16 R28, R100, R130.reuse, R28 ;  /* 0x00000082641c723c */ /* 0x080ff0000004181c */
[----:B------:R-:W-:Y:S04]  /*3ad0*/  HMMA.16816.F32.BF16 R32, R120, R130, R32 ;  /* 0x000000827820723c */ /* 0x000fe80000041820 */
[----:B------:R-:W-:Y:S04]  /*3ae0*/  SEL R120, R108, 0xffffffc0, !P0 ;  /* 0xffffffc06c787807 */ /* 0x000fe80004000000 */
[-C--:B------:R-:W-:Y:S08]  /*3af0*/  HMMA.16816.F32.BF16 R4, R132, R136.reuse, R4 ;  /* 0x000000888404723c */ /* 0x080ff00000041804 */
[C---:B--2---:R-:W-:Y:S08]  /*3b00*/  HMMA.16816.F32.BF16 R8, R104.reuse, R136, R8 ;  /* 0x000000886808723c */ /* 0x044ff00000041808 */
[-C--:B------:R-:W-:Y:S03]  /*3b10*/  HMMA.16816.F32.BF16 R12, R104, R138.reuse, R12 ;  /* 0x0000008a680c723c */ /* 0x080fe6000004180c */
[----:B------:R-:W-:Y:S01]  /*3b20*/  FMUL.FTZ R4, R4, UR16 ;  /* 0x0000001004047c20 */ /* 0x000fe20008410000 */
[----:B------:R-:W-:Y:S01]  /*3b30*/  FMUL.FTZ R5, R5, UR16 ;  /* 0x0000001005057c20 */ /* 0x000fe20008410000 */
[----:B------:R-:W-:Y:S01]  /*3b40*/  FMUL.FTZ R6, R6, UR16 ;  /* 0x0000001006067c20 */ /* 0x000fe20008410000 */
[----:B------:R-:W-:Y:S01]  /*3b50*/  FMUL.FTZ R7, R7, UR16 ;  /* 0x0000001007077c20 */ /* 0x000fe20008410000 */
[----:B------:R-:W1:Y:S01]  /*3b60*/  MUFU.TANH R212, R4 ;  /* 0x0000000400d47308 */ /* 0x000e620000002400 */
[C---:B------:R-:W-:Y:S04]  /*3b70*/  HMMA.16816.F32.BF16 R16, R132.reuse, R138, R16 ;  /* 0x0000008a8410723c */ /* 0x040fe80000041810 */
[----:B------:R-:W-:Y:S01]  /*3b80*/  FMUL.FTZ R11, R11, UR16 ;  /* 0x000000100b0b7c20 */ /* 0x000fe20008410000 */
[----:B------:R-:W-:Y:S01]  /*3b90*/  FMUL.FTZ R9, R9, UR16 ;  /* 0x0000001009097c20 */ /* 0x000fe20008410000 */
[----:B------:R-:W-:Y:S03]  /*3ba0*/  FMUL.FTZ R10, R10, UR16 ;  /* 0x000000100a0a7c20 */ /* 0x000fe60008410000 */
[----:B------:R-:W-:Y:S01]  /*3bb0*/  MUFU.TANH R211, R5 ;  /* 0x0000000500d37308 */ /* 0x000fe20000002400 */
[----:B------:R-:W-:Y:S01]  /*3bc0*/  FMUL.FTZ R8, R8, UR16 ;  /* 0x0000001008087c20 */ /* 0x000fe20008410000 */
[----:B------:R-:W-:Y:S01]  /*3bd0*/  FMUL.FTZ R13, R13, UR16 ;  /* 0x000000100d0d7c20 */ /* 0x000fe20008410000 */
[----:B------:R-:W-:Y:S01]  /*3be0*/  FMUL.FTZ R14, R14, UR16 ;  /* 0x000000100e0e7c20 */ /* 0x000fe20008410000 */
[----:B------:R-:W-:Y:S01]  /*3bf0*/  FMUL.FTZ R15, R15, UR16 ;  /* 0x000000100f0f7c20 */ /* 0x000fe20008410000 */
[----:B------:R-:W-:Y:S05]  /*3c00*/  FMUL.FTZ R12, R12, UR16 ;  /* 0x000000100c0c7c20 */ /* 0x000fea0008410000 */
[----:B------:R2:W-:Y:S01]  /*3c10*/  MUFU.TANH R129, R9 ;  /* 0x0000000900817308 */ /* 0x0005e20000002400 */
[----:B-1----:R-:W-:Y:S02]  /*3c20*/  IMAD.MOV.U32 R3, RZ, RZ, R212 ;  /* 0x000000ffff037224 */ /* 0x002fe400078e00d4 */
[----:B------:R-:W-:Y:S01]  /*3c30*/  FMUL.FTZ R18, R18, UR16 ;  /* 0x0000001012127c20 */ /* 0x000fe20008410000 */
[----:B------:R-:W-:Y:S01]  /*3c40*/  FMUL.FTZ R19, R19, UR16 ;  /* 0x0000001013137c20 */ /* 0x000fe20008410000 */
[----:B------:R-:W-:Y:S01]  /*3c50*/  FMUL.FTZ R16, R16, UR16 ;  /* 0x0000001010107c20 */ /* 0x000fe20008410000 */
[----:B------:R-:W-:Y:S04]  /*3c60*/  FMUL.FTZ R17, R17, UR16 ;  /* 0x0000001011117c20 */ /* 0x000fe80008410000 */
[----:B------:R1:W-:Y:S10]  /*3c70*/  MUFU.TANH R183, R11 ;  /* 0x0000000b00b77308 */ /* 0x0003f40000002400 */
[----:B------:R3:W-:Y:S01]  /*3c80*/  MUFU.TANH R130, R8 ;  /* 0x0000000800827308 */ /* 0x0007e20000002400 */
[----:B--2---:R-:W-:Y:S05]  /*3c90*/  FMUL.FTZ R9, R243, 1.4426950216293334961 ;  /* 0x3fb8aa3bf3097820 */ /* 0x004fea0000410000 */
[----:B------:R-:W-:Y:S04]  /*3ca0*/  FSEL R9, R9, RZ, P2 ;  /* 0x000000ff09097208 */ /* 0x000fe80001000000 */
[----:B------:R-:W2:Y:S01]  /*3cb0*/  MUFU.TANH R219, R6 ;  /* 0x0000000600db7308 */ /* 0x000ea20000002400 */
[--C-:B-1----:R-:W-:Y:S04]  /*3cc0*/  @!P6 VIADDMNMX R11, R195, 0xffffffe0, R204.reuse, PT ;  /* 0xffffffe0c30be846 */ /* 0x102fe800038001cc */
[-C--:B------:R-:W-:Y:S02]  /*3cd0*/  @!P6 ISETP.GE.AND P4, PT, R0, R11.reuse, PT ;  /* 0x0000000b0000e20c */ /* 0x080fe40003f86270 */
[----:B------:R-:W-:Y:S03]  /*3ce0*/  @!P6 ISETP.GE.AND P2, PT, R2, R11, PT ;  /* 0x0000000b0200e20c */ /* 0x000fe60003f46270 */
[----:B------:R1:W4:Y:S01]  /*3cf0*/  MUFU.TANH R217, R7 ;  /* 0x0000000700d97308 */ /* 0x0003220000002400 */
[----:B------:R-:W-:Y:S01]  /*3d00*/  @!P6 FSEL R3, R212, -INF , !P4 ;  /* 0xff800000d403e808 */ /* 0x000fe20006000000 */
[----:B---3--:R-:W-:Y:S04]  /*3d10*/  FMUL.FTZ R8, R242, 1.4426950216293334961 ;  /* 0x3fb8aa3bf2087820 */ /* 0x008fe80000410000 */
[----:B------:R-:W-:Y:S01]  /*3d20*/  FFMA.FTZ R3, R3, UR15, -R9 ;  /* 0x0000000f03037c23 */ /* 0x000fe20008010809 */
[----:B------:R-:W-:Y:S03]  /*3d30*/  FSEL R8, R8, RZ, P1 ;  /* 0x000000ff08087208 */ /* 0x000fe60000800000 */
[----:B------:R3:W-:Y:S10]  /*3d40*/  MUFU.TANH R184, R10 ;  /* 0x0000000a00b87308 */ /* 0x0007f40000002400 */
[----:B------:R2:W-:Y:S01]  /*3d50*/  MUFU.EX2 R122, R3 ;  /* 0x00000003007a7308 */ /* 0x0005e20000000800 */
[----:B-1----:R-:W1:Y:S09]  /*3d60*/  LDSM.16.M88.4 R4, [R178+0x6800] ;  /* 0x00680000b204783b */ /* 0x002e720000000200 */
[----:B------:R4:W1:Y:S01]  /*3d70*/  MUFU.TANH R124, R13 ;  /* 0x0000000d007c7308 */ /* 0x0008620000002400 */
[----:B---3--:R-:W-:Y:S04]  /*3d80*/  @!P6 VIADDMNMX R10, R195, 0xffffffe8, R204, PT ;  /* 0xffffffe8c30ae846 */ /* 0x008fe800038001cc */
[----:B------:R-:W-:Y:S05]  /*3d90*/  @!P6 ISETP.GE.AND P1, PT, R0, R10, PT ;  /* 0x0000000a0000e20c */ /* 0x000fea0003f26270 */
[----:B------:R3:W-:Y:S01]  /*3da0*/  MUFU.TANH R125, R12 ;  /* 0x0000000c007d7308 */ /* 0x0007e20000002400 */
[----:B--2---:R-:W-:Y:S01]  /*3db0*/  IMAD.MOV.U32 R3, RZ, RZ, R219 ;  /* 0x000000ffff037224 */ /* 0x004fe200078e00db */
[----:B------:R-:W-:Y:S02]  /*3dc0*/  @!P6 FSEL R3, R219, -INF , !P1 ;  /* 0xff800000db03e808 */ /* 0x000fe40004800000 */
[----:B------:R-:W-:Y:S03]  /*3dd0*/  FSETP.NEU.FTZ.AND P1, PT, R241, -INF , PT ;  /* 0xff800000f100780b */ /* 0x000fe60003f3d000 */
[--C-:B------:R-:W-:Y:S03]  /*3de0*/  FFMA.FTZ R3, R3, UR15, -R8.reuse ;  /* 0x0000000f03037c23 */ /* 0x100fe60008010808 */
[----:B------:R2:W2:Y:S01]  /*3df0*/  MUFU.TANH R137, R14 ;  /* 0x0000000e00897308 */ /* 0x0004a20000002400 */
[----:B----4-:R-:W-:Y:S09]  /*3e00*/  MOV R13, R130 ;  /* 0x00000082000d7202 */ /* 0x010ff20000000f00 */
[----:B------:R-:W-:Y:S01]  /*3e10*/  MUFU.EX2 R239, R3 ;  /* 0x0000000300ef7308 */ /* 0x000fe20000000800 */
[----:B---3--:R-:W-:Y:S09]  /*3e20*/  IMAD.MOV.U32 R12, RZ, RZ, R129 ;  /* 0x000000ffff0c7224 */ /* 0x008ff200078e0081 */
[----:B------:R-:W3:Y:S01]  /*3e30*/  MUFU.TANH R136, R15 ;  /* 0x0000000f00887308 */ /* 0x000ee20000002400 */
[-C--:B-1----:R-:W-:Y:S03]  /*3e40*/  HMMA.16816.F32.BF16 R20, R132, R4.reuse, R20 ;  /* 0x000000048414723c */ /* 0x082fe60000041814 */
[----:B--2---:R-:W-:Y:S06]  /*3e50*/  FMUL.FTZ R14, R240, 1.4426950216293334961 ;  /* 0x3fb8aa3bf00e7820 */ /* 0x004fec0000410000 */
[----:B------:R1:W-:Y:S01]  /*3e60*/  MUFU.TANH R210, R16 ;  /* 0x0000001000d27308 */ /* 0x0003e20000002400 */
[C---:B------:R-:W-:Y:S04]  /*3e70*/  HMMA.16816.F32.BF16 R24, R104.reuse, R4, R24 ;  /* 0x000000046818723c */ /* 0x040fe80000041818 */
[----:B------:R-:W-:Y:S02]  /*3e80*/  MOV R5, R211 ;  /* 0x000000d300057202 */ /* 0x000fe40000000f00 */
[----:B------:R-:W-:Y:S03]  /*3e90*/  @!P6 FSEL R5, R211, -INF , !P2 ;  /* 0xff800000d305e808 */ /* 0x000fe60005000000 */
[----:B------:R-:W2:Y:S01]  /*3ea0*/  MUFU.TANH R209, R17 ;  /* 0x0000001100d17308 */ /* 0x000ea20000002400 */
[----:B------:R-:W-:Y:S01]  /*3eb0*/  @!P6 ISETP.GE.AND P2, PT, R2, R10, PT ;  /* 0x0000000a0200e20c */ /* 0x000fe20003f46270 */
[-C--:B------:R-:W-:Y:S03]  /*3ec0*/  HMMA.16816.F32.BF16 R28, R104, R6.reuse, R28 ;  /* 0x00000006681c723c */ /* 0x080fe6000004181c */
[----:B------:R-:W-:Y:S01]  /*3ed0*/  MOV R4, R217 ;  /* 0x000000d900047202 */ /* 0x000fe20000000f00 */
[----:B------:R-:W-:Y:S01]  /*3ee0*/  FFMA.FTZ R5, R5, UR15, -R9 ;  /* 0x0000000f05057c23 */ /* 0x000fe20008010809 */
[----:B------:R-:W-:Y:S03]  /*3ef0*/  @!P6 FSEL R4, R217, -INF , !P2 ;  /* 0xff800000d904e808 */ /* 0x000fe60005000000 */
[----:B------:R-:W-:Y:S01]  /*3f00*/  MUFU.TANH R215, R18 ;  /* 0x0000001200d77308 */ /* 0x000fe20000002400 */
[----:B------:R-:W-:Y:S01]  /*3f10*/  FMUL.FTZ R20, R20, UR16 ;  /* 0x0000001014147c20 */ /* 0x000fe20008410000 */
[----:B------:R-:W-:Y:S01]  /*3f20*/  HMMA.16816.F32.BF16 R32, R132, R6, R32 ;  /* 0x000000068420723c */ /* 0x000fe20000041820 */
[----:B-1----:R-:W-:Y:S03]  /*3f30*/  MOV R16, 0x10 ;  /* 0x0000001000107802 */ /* 0x002fe60000000f00 */
[----:B------:R-:W-:Y:S01]  /*3f40*/  FFMA.FTZ R3, R4, UR15, -R8 ;  /* 0x0000000f04037c23 */ /* 0x000fe20008010808 */
[----:B------:R-:W-:Y:S03]  /*3f50*/  SEL R16, R16, 0xfffffff0, !P0 ;  /* 0xfffffff010107807 */ /* 0x000fe60004000000 */
[----:B------:R1:W-:Y:S01]  /*3f60*/  MUFU.EX2 R123, R5 ;  /* 0x00000005007b7308 */ /* 0x0003e20000000800 */
[----:B------:R-:W-:Y:S01]  /*3f70*/  @!P6 VIADDMNMX R4, R195, 0x8, R204, PT ;  /* 0x00000008c304e846 */ /* 0x000fe200038001cc */
[----:B------:R-:W-:Y:S01]  /*3f80*/  FMUL.FTZ R21, R21, UR16 ;  /* 0x0000001015157c20 */ /* 0x000fe20008410000 */
[----:B------:R-:W-:Y:S01]  /*3f90*/  IADD3 R112, PT, PT, R198, R16, RZ ;  /* 0x00000010c6707210 */ /* 0x000fe20007ffe0ff */
[----:B------:R-:W-:Y:S01]  /*3fa0*/  FMUL.FTZ R22, R22, UR16 ;  /* 0x0000001016167c20 */ /* 0x000fe20008410000 */
[----:B------:R-:W-:Y:S01]  /*3fb0*/  FMUL.FTZ R28, R28, UR16 ;  /* 0x000000101c1c7c20 */ /* 0x000fe20008410000 */
[----:B------:R-:W-:Y:S01]  /*3fc0*/  FMUL.FTZ R29, R29, UR16 ;  /* 0x000000101d1d7c20 */ /* 0x000fe20008410000 */
[----:B------:R-:W-:Y:S03]  /*3fd0*/  FMUL.FTZ R30, R30, UR16 ;  /* 0x000000101e1e7c20 */ /* 0x000fe60008410000 */
[----:B------:R4:W-:Y:S01]  /*3fe0*/  MUFU.EX2 R238, R3 ;  /* 0x0000000300ee7308 */ /* 0x0009e20000000800 */
[----:B------:R-:W-:Y:S01]  /*3ff0*/  @!P6 ISETP.GE.AND P2, PT, R2, R4, PT ;  /* 0x000000040200e20c */ /* 0x000fe20003f46270 */
[----:B------:R-:W-:Y:S01]  /*4000*/  IMAD.MOV.U32 R15, RZ, RZ, R124 ;  /* 0x000000ffff0f7224 */ /* 0x000fe200078e007c */
[----:B------:R-:W-:Y:S01]  /*4010*/  MOV R6, R137 ;  /* 0x0000008900067202 */ /* 0x000fe20000000f00 */
[----:B------:R-:W-:Y:S01]  /*4020*/  FMUL.FTZ R31, R31, UR16 ;  /* 0x000000101f1f7c20 */ /* 0x000fe20008410000 */
[----:B---3--:R-:W-:Y:S01]  /*4030*/  MOV R7, R136 ;  /* 0x0000008800077202 */ /* 0x008fe20000000f00 */
[----:B------:R-:W-:Y:S01]  /*4040*/  FMUL.FTZ R32, R32, UR16 ;  /* 0x0000001020207c20 */ /* 0x000fe20008410000 */
[----:B------:R-:W-:Y:S03]  /*4050*/  FMUL.FTZ R33, R33, UR16 ;  /* 0x0000001021217c20 */ /* 0x000fe60008410000 */
[----:B------:R-:W-:Y:S01]  /*4060*/  MUFU.TANH R216, R19 ;  /* 0x0000001300d87308 */ /* 0x000fe20000002400 */
[----:B-1----:R-:W-:Y:S01]  /*4070*/  @!P6 VIMNMX R5, PT, PT, R195, R204, PT ;  /* 0x000000ccc305e248 */ /* 0x002fe20003fe0100 */
[----:B------:R-:W-:Y:S01]  /*4080*/  FMUL.FTZ R34, R34, UR16 ;  /* 0x0000001022227c20 */ /* 0x000fe20008410000 */
[----:B------:R-:W-:Y:S01]  /*4090*/  FMUL.FTZ R35, R35, UR16 ;  /* 0x0000001023237c20 */ /* 0x000fe20008410000 */
[----:B------:R-:W-:Y:S01]  /*40a0*/  FMUL.FTZ R23, R23, UR16 ;  /* 0x0000001017177c20 */ /* 0x000fe20008410000 */
[-C--:B------:R-:W-:Y:S01]  /*40b0*/  @!P6 ISETP.GE.AND P4, PT, R0, R5.reuse, PT ;  /* 0x000000050000e20c */ /* 0x080fe20003f86270 */
[----:B------:R-:W-:Y:S01]  /*40c0*/  FMUL.FTZ R24, R24, UR16 ;  /* 0x0000001018187c20 */ /* 0x000fe20008410000 */
[----:B------:R-:W-:Y:S03]  /*40d0*/  @!P6 ISETP.GE.AND P5, PT, R2, R5, PT ;  /* 0x000000050200e20c */ /* 0x000fe60003fa6270 */
[----:B------:R-:W1:Y:S01]  /*40e0*/  MUFU.TANH R208, R20 ;  /* 0x0000001400d07308 */ /* 0x000e620000002400 */
[----:B----4-:R-:W-:Y:S01]  /*40f0*/  FMUL.FTZ R3, R241, 1.4426950216293334961 ;  /* 0x3fb8aa3bf1037820 */ /* 0x010fe20000410000 */
[----:B------:R-:W-:Y:S01]  /*4100*/  @!P6 FSEL R13, R130, -INF , !P4 ;  /* 0xff800000820de808 */ /* 0x000fe20006000000 */
[----:B------:R-:W-:Y:S01]  /*4110*/  FMUL.FTZ R25, R25, UR16 ;  /* 0x0000001019197c20 */ /* 0x000fe20008410000 */
[----:B------:R-:W-:Y:S01]  /*4120*/  @!P6 FSEL R12, R129, -INF , !P5 ;  /* 0xff800000810ce808 */ /* 0x000fe20006800000 */
[----:B------:R-:W-:Y:S01]  /*4130*/  FMUL.FTZ R26, R26, UR16 ;  /* 0x000000101a1a7c20 */ /* 0x000fe20008410000 */
[----:B------:R-:W-:Y:S01]  /*4140*/  FSEL R3, R3, RZ, P1 ;  /* 0x000000ff03037208 */ /* 0x000fe20000800000 */
[----:B------:R-:W-:Y:S03]  /*4150*/  FMUL.FTZ R27, R27, UR16 ;  /* 0x000000101b1b7c20 */ /* 0x000fe60008410000 */
[----:B------:R-:W3:Y:S01]  /*4160*/  MUFU.TANH R207, R21 ;  /* 0x0000001500cf7308 */ /* 0x000ee20000002400 */
[----:B------:R-:W-:Y:S01]  /*4170*/  @!P6 ISETP.GE.AND P4, PT, R0, R4, PT ;  /* 0x000000040000e20c */ /* 0x000fe20003f86270 */
[----:B------:R-:W-:Y:S02]  /*4180*/  IMAD.SHL.U32 R17, R180, 0x8, RZ ;  /* 0x00000008b4117824 */ /* 0x000fe400078e00ff */
[--C-:B------:R-:W-:Y:S01]  /*4190*/  FFMA.FTZ R2, R13, UR15, -R3.reuse ;  /* 0x0000000f0d027c23 */ /* 0x100fe20008010803 */
[----:B------:R-:W-:Y:S01]  /*41a0*/  MOV R16, 0x20 ;  /* 0x0000002000107802 */ /* 0x000fe20000000f00 */
[--C-:B------:R-:W-:Y:S01]  /*41b0*/  FFMA.FTZ R12, R12, UR15, -R3.reuse ;  /* 0x0000000f0c0c7c23 */ /* 0x100fe20008010803 */
[----:B------:R-:W-:Y:S03]  /*41c0*/  FSETP.NEU.FTZ.AND P1, PT, R240, -INF , PT ;  /* 0xff800000f000780b */ /* 0x000fe60003f3d000 */
[----:B------:R4:W-:Y:S01]  /*41d0*/  MUFU.EX2 R190, R2 ;  /* 0x0000000200be7308 */ /* 0x0009e20000000800 */
[----:B------:R-:W-:Y:S02]  /*41e0*/  SEL R128, R16, 0xffffffe0, !P3 ;  /* 0xffffffe010807807 */ /* 0x000fe40005800000 */
[----:B------:R-:W-:Y:S02]  /*41f0*/  LOP3.LUT R119, R17, 0x38, RZ, 0xc0, !PT ;  /* 0x0000003811777812 */ /* 0x000fe400078ec0ff */
[----:B------:R-:W-:Y:S02]  /*4200*/  MOV R13, R184 ;  /* 0x000000b8000d7202 */ /* 0x000fe40000000f00 */
[----:B------:R-:W-:Y:S03]  /*4210*/  @!P6 FSEL R13, R184, -INF , !P4 ;  /* 0xff800000b80de808 */ /* 0x000fe60006000000 */
[----:B------:R2:W-:Y:S10]  /*4220*/  MUFU.EX2 R188, R12 ;  /* 0x0000000c00bc7308 */ /* 0x0005f40000000800 */
[----:B------:R-:W3:Y:S01]  /*4230*/  MUFU.TANH R214, R22 ;  /* 0x0000001600d67308 */ /* 0x000ee20000002400 */
[----:B----4-:R-:W-:Y:S02]  /*4240*/  FSEL R2, R14, RZ, P1 ;  /* 0x000000ff0e027208 */ /* 0x010fe40000800000 */
[----:B------:R-:W-:Y:S02]  /*4250*/  MOV R14, R183 ;  /* 0x000000b7000e7202 */ /* 0x000fe40000000f00 */
[----:B------:R-:W-:Y:S05]  /*4260*/  @!P6 FSEL R14, R183, -INF , !P2 ;  /* 0xff800000b70ee808 */ /* 0x000fea0005000000 */
[----:B------:R-:W4:Y:S01]  /*4270*/  MUFU.TANH R213, R23 ;  /* 0x0000001700d57308 */ /* 0x000f220000002400 */
[--C-:B--2---:R-:W-:Y:S01]  /*4280*/  FFMA.FTZ R12, R13, UR15, -R2.reuse ;  /* 0x0000000f0d0c7c23 */ /* 0x104fe20008010802 */
[----:B------:R-:W-:Y:S05]  /*4290*/  @!P6 VIADD R13, R0, 0x8 ;  /* 0x00000008000de836 */ /* 0x000fea0000000000 */
[CC--:B------:R-:W-:Y:S03]  /*42a0*/  @!P6 ISETP.GE.AND P2, PT, R13.reuse, R4.reuse, PT ;  /* 0x000000040d00e20c */ /* 0x0c0fe60003f46270 */
[----:B------:R2:W-:Y:S01]  /*42b0*/  MUFU.EX2 R194, R12 ;  /* 0x0000000c00c27308 */ /* 0x0005e20000000800 */
[----:B------:R-:W-:Y:S02]  /*42c0*/  @!P6 ISETP.GE.AND P1, PT, R13, R5, PT ;  /* 0x000000050d00e20c */ /* 0x000fe40003f26270 */
[----:B------:R-:W-:Y:S07]  /*42d0*/  @!P6 FSEL R6, R137, -INF , !P2 ;  /* 0xff8000008906e808 */ /* 0x000fee0005000000 */
[----:B------:R-:W4:Y:S01]  /*42e0*/  MUFU.TANH R116, R24 ;  /* 0x0000001800747308 */ /* 0x000f220000002400 */
[--C-:B------:R-:W-:Y:S09]  /*42f0*/  FFMA.FTZ R6, R6, UR15, -R2.reuse ;  /* 0x0000000f06067c23 */ /* 0x100ff20008010802 */
[----:B------:R-:W-:Y:S01]  /*4300*/  MUFU.EX2 R192, R6 ;  /* 0x0000000600c07308 */ /* 0x000fe20000000800 */
[--C-:B--2---:R-:W-:Y:S01]  /*4310*/  FFMA.FTZ R12, R14, UR15, -R2.reuse ;  /* 0x0000000f0e0c7c23 */ /* 0x104fe20008010802 */
[----:B------:R-:W-:Y:S02]  /*4320*/  MOV R14, R125 ;  /* 0x0000007d000e7202 */ /* 0x000fe40000000f00 */
[----:B------:R-:W-:Y:S06]  /*4330*/  @!P6 FSEL R14, R125, -INF , !P1 ;  /* 0xff8000007d0ee808 */ /* 0x000fec0004800000 */
[----:B------:R2:W-:Y:S01]  /*4340*/  MUFU.EX2 R193, R12 ;  /* 0x0000000c00c17308 */ /* 0x0005e20000000800 */
[--C-:B------:R-:W-:Y:S09]  /*4350*/  FFMA.FTZ R14, R14, UR15, -R3.reuse ;  /* 0x0000000f0e0e7c23 */ /* 0x100ff20008010803 */
[----:B------:R1:W-:Y:S10]  /*4360*/  MUFU.EX2 R185, R14 ;  /* 0x0000000e00b97308 */ /* 0x0003f40000000800 */
[----:B------:R-:W4:Y:S01]  /*4370*/  MUFU.TANH R115, R25 ;  /* 0x0000001900737308 */ /* 0x000f220000002400 */
[----:B--2---:R-:W-:Y:S04]  /*4380*/  @!P6 IADD3 R12, PT, PT, R0, 0x9, RZ ;  /* 0x00000009000ce810 */ /* 0x004fe80007ffe0ff */
[----:B------:R-:W-:Y:S05]  /*4390*/  @!P6 ISETP.GE.AND P1, PT, R12, R5, PT ;  /* 0x000000050c00e20c */ /* 0x000fea0003f26270 */
[----:B------:R-:W2:Y:S01]  /*43a0*/  MUFU.TANH R127, R26 ;  /* 0x0000001a007f7308 */ /* 0x000ea20000002400 */
[----:B------:R-:W-:Y:S02]  /*43b0*/  @!P6 FSEL R15, R124, -INF , !P1 ;  /* 0xff8000007c0fe808 */ /* 0x000fe40004800000 */
[----:B------:R-:W-:Y:S03]  /*43c0*/  @!P6 ISETP.GE.AND P1, PT, R12, R4, PT ;  /* 0x000000040c00e20c */ /* 0x000fe60003f26270 */
[----:B-1----:R-:W-:Y:S01]  /*43d0*/  FFMA.FTZ R14, R15, UR15, -R3 ;  /* 0x0000000f0f0e7c23 */ /* 0x002fe20008010803 */
[----:B------:R-:W-:Y:S03]  /*43e0*/  @!P6 FSEL R7, R136, -INF , !P1 ;  /* 0xff8000008807e808 */ /* 0x000fe60004800000 */
[----:B------:R-:W1:Y:S01]  /*43f0*/  MUFU.TANH R126, R27 ;  /* 0x0000001b007e7308 */ /* 0x000e620000002400 */
[----:B------:R-:W-:Y:S01]  /*4400*/  @!P6 ISETP.GE.AND P1, PT, R13, R11, PT ;  /* 0x0000000b0d00e20c */ /* 0x000fe20003f26270 */
[----:B------:R-:W-:Y:S01]  /*4410*/  FFMA.FTZ R6, R7, UR15, -R2 ;  /* 0x0000000f07067c23 */ /* 0x000fe20008010802 */
[----:B------:R-:W-:Y:S07]  /*4420*/  MOV R7, R209 ;  /* 0x000000d100077202 */ /* 0x000fee0000000f00 */
[----:B------:R3:W-:Y:S10]  /*4430*/  MUFU.EX2 R191, R6 ;  /* 0x0000000600bf7308 */ /* 0x0007f40000000800 */
[----:B------:R4:W-:Y:S10]  /*4440*/  MUFU.EX2 R139, R14 ;  /* 0x0000000e008b7308 */ /* 0x0009f40000000800 */
[----:B------:R-:W1:Y:S01]  /*4450*/  MUFU.TANH R114, R28 ;  /* 0x0000001c00727308 */ /* 0x000e620000002400 */
[----:B---3--:R-:W-:Y:S01]  /*4460*/  IMAD.MOV.U32 R6, RZ, RZ, R210 ;  /* 0x000000ffff067224 */ /* 0x008fe200078e00d2 */
[----:B------:R-:W-:Y:S02]  /*4470*/  @!P6 FSEL R6, R210, -INF , !P1 ;  /* 0xff800000d206e808 */ /* 0x000fe40004800000 */
[----:B------:R-:W-:Y:S03]  /*4480*/  @!P6 ISETP.GE.AND P1, PT, R12, R11, PT ;  /* 0x0000000b0c00e20c */ /* 0x000fe60003f26270 */
[--C-:B------:R-:W-:Y:S01]  /*4490*/  FFMA.FTZ R6, R6, UR15, -R9.reuse ;  /* 0x0000000f06067c23 */ /* 0x100fe20008010809 */
[----:B------:R-:W-:Y:S02]  /*44a0*/  @!P6 FSEL R7, R209, -INF , !P1 ;  /* 0xff800000d107e808 */ /* 0x000fe40004800000 */
[----:B------:R-:W3:Y:S01]  /*44b0*/  MUFU.TANH R113, R29 ;  /* 0x0000001d00717308 */ /* 0x000ee20000002400 */
[----:B------:R-:W-:Y:S02]  /*44c0*/  @!P6 ISETP.GE.AND P1, PT, R13, R10, PT ;  /* 0x0000000a0d00e20c */ /* 0x000fe40003f26270 */
[----:B------:R-:W-:Y:S01]  /*44d0*/  MOV R13, R208 ;  /* 0x000000d0000d7202 */ /* 0x000fe20000000f00 */
[--C-:B------:R-:W-:Y:S01]  /*44e0*/  FFMA.FTZ R7, R7, UR15, -R9.reuse ;  /* 0x0000000f07077c23 */ /* 0x100fe20008010809 */
[----:B----4-:R-:W-:Y:S05]  /*44f0*/  MOV R14, R207 ;  /* 0x000000cf000e7202 */ /* 0x010fea0000000f00 */
[----:B------:R4:W-:Y:S10]  /*4500*/  MUFU.EX2 R224, R6 ;  /* 0x0000000600e07308 */ /* 0x0009f40000000800 */
[----:B------:R2:W-:Y:S10]  /*4510*/  MUFU.EX2 R223, R7 ;  /* 0x0000000700df7308 */ /* 0x0005f40000000800 */
[----:B------:R-:W3:Y:S01]  /*4520*/  MUFU.TANH R202, R32 ;  /* 0x0000002000ca7308 */ /* 0x000ee20000002400 */
[----:B----4-:R-:W-:Y:S02]  /*4530*/  MOV R6, R215 ;  /* 0x000000d700067202 */ /* 0x010fe40000000f00 */
[----:B------:R-:W-:Y:S02]  /*4540*/  @!P6 FSEL R6, R215, -INF , !P1 ;  /* 0xff800000d706e808 */ /* 0x000fe40004800000 */
[----:B------:R-:W-:Y:S02]  /*4550*/  @!P6 ISETP.GE.AND P1, PT, R12, R10, PT ;  /* 0x0000000a0c00e20c */ /* 0x000fe40003f26270 */
[----:B------:R-:W-:Y:S01]  /*4560*/  MOV R12, R216 ;  /* 0x000000d8000c7202 */ /* 0x000fe20000000f00 */
[--C-:B------:R-:W-:Y:S01]  /*4570*/  FFMA.FTZ R6, R6, UR15, -R8.reuse ;  /* 0x0000000f06067c23 */ /* 0x100fe20008010808 */
[----:B------:R-:W-:Y:S01]  /*4580*/  @!P6 FSEL R12, R216, -INF , !P1 ;  /* 0xff800000d80ce808 */ /* 0x000fe20004800000 */
[----:B--2---:R-:W-:Y:S01]  /*4590*/  @!P6 VIADD R7, R0, 0x10 ;  /* 0x000000100007e836 */ /* 0x004fe20000000000 */
[----:B------:R-:W2:Y:S03]  /*45a0*/  MUFU.TANH R201, R33 ;  /* 0x0000002100c97308 */ /* 0x000ea60000002400 */
[----:B------:R-:W-:Y:S01]  /*45b0*/  FFMA.FTZ R12, R12, UR15, -R8 ;  /* 0x0000000f0c0c7c23 */ /* 0x000fe20008010808 */
[-C--:B------:R-:W-:Y:S06]  /*45c0*/  @!P6 ISETP.GE.AND P1, PT, R7, R11.reuse, PT ;  /* 0x0000000b0700e20c */ /* 0x080fec0003f26270 */
[----:B------:R4:W-:Y:S01]  /*45d0*/  MUFU.EX2 R236, R12 ;  /* 0x0000000c00ec7308 */ /* 0x0009e20000000800 */
[----:B------:R-:W-:Y:S09]  /*45e0*/  @!P6 FSEL R13, R208, -INF , !P1 ;  /* 0xff800000d00de808 */ /* 0x000ff20004800000 */
[----:B------:R1:W-:Y:S10]  /*45f0*/  MUFU.EX2 R237, R6 ;  /* 0x0000000600ed7308 */ /* 0x0003f40000000800 */
[----:B------:R-:W-:Y:S01]  /*4600*/  MUFU.TANH R206, R34 ;  /* 0x0000002200ce7308 */ /* 0x000fe20000002400 */
[--C-:B----4-:R-:W-:Y:S09]  /*4610*/  FFMA.FTZ R12, R13, UR15, -R9.reuse ;  /* 0x0000000f0d0c7c23 */ /* 0x110ff20008010809 */
[----:B------:R4:W-:Y:S01]  /*4620*/  MUFU.EX2 R221, R12 ;  /* 0x0000000c00dd7308 */ /* 0x0009e20000000800 */
[----:B-1----:R-:W-:Y:S04]  /*4630*/  @!P6 IADD3 R6, PT, PT, R0, 0x11, RZ ;  /* 0x000000110006e810 */ /* 0x002fe80007ffe0ff */
[----:B------:R-:W-:Y:S05]  /*4640*/  @!P6 ISETP.GE.AND P1, PT, R6, R11, PT ;  /* 0x0000000b0600e20c */ /* 0x000fea0003f26270 */
[----:B------:R-:W-:Y:S01]  /*4650*/  MUFU.TANH R118, R30 ;  /* 0x0000001e00767308 */ /* 0x000fe20000002400 */
[----:B------:R-:W-:Y:S02]  /*4660*/  @!P6 FSEL R14, R207, -INF , !P1 ;  /* 0xff800000cf0ee808 */ /* 0x000fe40004800000 */
[-C--:B------:R-:W-:Y:S03]  /*4670*/  @!P6 ISETP.GE.AND P1, PT, R7, R10.reuse, PT ;  /* 0x0000000a0700e20c */ /* 0x080fe60003f26270 */
[----:B------:R-:W-:Y:S04]  /*4680*/  FFMA.FTZ R13, R14, UR15, -R9 ;  /* 0x0000000f0e0d7c23 */ /* 0x000fe80008010809 */
[----:B------:R-:W-:Y:S01]  /*4690*/  MUFU.TANH R117, R31 ;  /* 0x0000001f00757308 */ /* 0x000fe20000002400 */
[----:B----4-:R-:W-:Y:S01]  /*46a0*/  IMAD.MOV.U32 R12, RZ, RZ, R214 ;  /* 0x000000ffff0c7224 */ /* 0x010fe200078e00d6 */
[----:B------:R-:W-:Y:S02]  /*46b0*/  @!P6 FSEL R12, R214, -INF , !P1 ;  /* 0xff800000d60ce808 */ /* 0x000fe40004800000 */
[----:B------:R-:W-:Y:S03]  /*46c0*/  @!P6 ISETP.GE.AND P1, PT, R6, R10, PT ;  /* 0x0000000a0600e20c */ /* 0x000fe60003f26270 */
[--C-:B------:R-:W-:Y:S03]  /*46d0*/  FFMA.FTZ R12, R12, UR15, -R8.reuse ;  /* 0x0000000f0c0c7c23 */ /* 0x100fe60008010808 */
[----:B------:R1:W-:Y:S10]  /*46e0*/  MUFU.EX2 R222, R13 ;  /* 0x0000000d00de7308 */ /* 0x0003f40000000800 */
[----:B------:R4:W-:Y:S10]  /*46f0*/  MUFU.EX2 R235, R12 ;  /* 0x0000000c00eb7308 */ /* 0x0009f40000000800 */
[----:B------:R-:W2:Y:S01]  /*4700*/  MUFU.TANH R205, R35 ;  /* 0x0000002300cd7308 */ /* 0x000ea20000002400 */
[----:B-1----:R-:W-:Y:S02]  /*4710*/  MOV R13, R213 ;  /* 0x000000d5000d7202 */ /* 0x002fe40000000f00 */
[----:B------:R-:W-:Y:S02]  /*4720*/  @!P6 FSEL R13, R213, -INF , !P1 ;  /* 0xff800000d50de808 */ /* 0x000fe40004800000 */
[-C--:B------:R-:W-:Y:S03]  /*4730*/  @!P6 ISETP.GE.AND P1, PT, R7, R5.reuse, PT ;  /* 0x000000050700e20c */ /* 0x080fe60003f26270 */
[----:B------:R-:W-:Y:S01]  /*4740*/  FFMA.FTZ R13, R13, UR15, -R8 ;  /* 0x0000000f0d0d7c23 */ /* 0x000fe20008010808 */
[----:B----4-:R-:W-:Y:S02]  /*4750*/  MOV R12, R116 ;  /* 0x00000074000c7202 */ /* 0x010fe40000000f00 */
[----:B------:R-:W-:Y:S01]  /*4760*/  @!P6 FSEL R12, R116, -INF , !P1 ;  /* 0xff800000740ce808 */ /* 0x000fe20004800000 */
[----:B------:R1:W-:Y:S01]  /*4770*/  MUFU.EX2 R234, R13 ;  /* 0x0000000d00ea7308 */ /* 0x0003e20000000800 */
[----:B------:R-:W-:Y:S03]  /*4780*/  @!P6 ISETP.GE.AND P1, PT, R6, R5, PT ;  /* 0x000000050600e20c */ /* 0x000fe60003f26270 */
[----:B------:R-:W-:Y:S06]  /*4790*/  FFMA.FTZ R12, R12, UR15, -R3 ;  /* 0x0000000f0c0c7c23 */ /* 0x000fec0008010803 */
[----:B------:R4:W-:Y:S01]  /*47a0*/  MUFU.EX2 R134, R12 ;  /* 0x0000000c00867308 */ /* 0x0009e20000000800 */
[----:B-1----:R-:W-:Y:S02]  /*47b0*/  MOV R13, R115 ;  /* 0x00000073000d7202 */ /* 0x002fe40000000f00 */
[----:B------:R-:W-:Y:S02]  /*47c0*/  @!P6 FSEL R13, R115, -INF , !P1 ;  /* 0xff800000730de808 */ /* 0x000fe40004800000 */
[-C--:B------:R-:W-:Y:S01]  /*47d0*/  @!P6 ISETP.GE.AND P1, PT, R7, R4.reuse, PT ;  /* 0x000000040700e20c */ /* 0x080fe20003f26270 */
[----:B------:R-:W-:Y:S02]  /*47e0*/  IMAD.MOV.U32 R7, RZ, RZ, R127 ;  /* 0x000000ffff077224 */ /* 0x000fe400078e007f */
[--C-:B----4-:R-:W-:Y:S01]  /*47f0*/  FFMA.FTZ R12, R13, UR15, -R3.reuse ;  /* 0x0000000f0d0c7c23 */ /* 0x110fe20008010803 */
[----:B------:R-:W-:Y:S02]  /*4800*/  @!P6 FSEL R7, R127, -INF , !P1 ;  /* 0xff8000007f07e808 */ /* 0x000fe40004800000 */
[-C--:B------:R-:W-:Y:S01]  /*4810*/  @!P6 ISETP.GE.AND P1, PT, R6, R4.reuse, PT ;  /* 0x000000040600e20c */ /* 0x080fe20003f26270 */
[----:B------:R1:W4:Y:S01]  /*4820*/  MUFU.EX2 R133, R12 ;  /* 0x0000000c00857308 */ /* 0x0003220000000800 */
[C---:B------:R-:W-:Y:S01]  /*4830*/  @!P6 IADD3 R6, PT, PT, R0.reuse, 0x18, RZ ;  /* 0x000000180006e810 */ /* 0x040fe20007ffe0ff */
[--C-:B------:R-:W-:Y:S01]  /*4840*/  FFMA.FTZ R7, R7, UR15, -R2.reuse ;  /* 0x0000000f07077c23 */ /* 0x100fe20008010802 */
[----:B------:R-:W-:Y:S02]  /*4850*/  @!P6 VIADD R0, R0, 0x19 ;  /* 0x000000190000e836 */ /* 0x000fe40000000000 */
[----:B------:R-:W-:Y:S05]  /*4860*/  @!P6 ISETP.GE.AND P2, PT, R6, R4, PT ;  /* 0x000000040600e20c */ /* 0x000fea0003f46270 */
[----:B------:R3:W-:Y:S01]  /*4870*/  MUFU.EX2 R187, R7 ;  /* 0x0000000700bb7308 */ /* 0x0007e20000000800 */
[----:B------:R-:W-:Y:S02]  /*4880*/  @!P6 ISETP.GE.AND P4, PT, R0, R10, PT ;  /* 0x0000000a0000e20c */ /* 0x000fe40003f86270 */
[----:B-1----:R-:W-:Y:S02]  /*4890*/  MOV R12, R126 ;  /* 0x0000007e000c7202 */ /* 0x002fe40000000f00 */
[----:B------:R-:W-:Y:S02]  /*48a0*/  @!P6 FSEL R12, R126, -INF , !P1 ;  /* 0xff8000007e0ce808 */ /* 0x000fe40004800000 */
[-C--:B------:R-:W-:Y:S03]  /*48b0*/  @!P6 ISETP.GE.AND P1, PT, R6, R5.reuse, PT ;  /* 0x000000050600e20c */ /* 0x080fe60003f26270 */
[----:B------:R-:W-:Y:S01]  /*48c0*/  FFMA.FTZ R12, R12, UR15, -R2 ;  /* 0x0000000f0c0c7c23 */ /* 0x000fe20008010802 */
[----:B---3--:R-:W-:Y:S02]  /*48d0*/  MOV R7, R114 ;  /* 0x0000007200077202 */ /* 0x008fe40000000f00 */
[----:B------:R-:W-:Y:S01]  /*48e0*/  @!P6 FSEL R7, R114, -INF , !P1 ;  /* 0xff8000007207e808 */ /* 0x000fe20004800000 */
[----:B------:R-:W-:Y:S01]  /*48f0*/  MUFU.EX2 R186, R12 ;  /* 0x0000000c00ba7308 */ /* 0x000fe20000000800 */
[----:B------:R-:W-:Y:S02]  /*4900*/  @!P6 ISETP.GE.AND P1, PT, R0, R5, PT ;  /* 0x000000050000e20c */ /* 0x000fe40003f26270 */
[----:B------:R-:W-:Y:S01]  /*4910*/  MOV R5, R113 ;  /* 0x0000007100057202 */ /* 0x000fe20000000f00 */
[--C-:B------:R-:W-:Y:S01]  /*4920*/  FFMA.FTZ R7, R7, UR15, -R3.reuse ;  /* 0x0000000f07077c23 */ /* 0x100fe20008010803 */
[----:B------:R-:W-:Y:S02]  /*4930*/  @!P6 FSEL R5, R113, -INF , !P1 ;  /* 0xff8000007105e808 */ /* 0x000fe40004800000 */
[-C--:B------:R-:W-:Y:S03]  /*4940*/  @!P6 ISETP.GE.AND P1, PT, R6, R11.reuse, PT ;  /* 0x0000000b0600e20c */ /* 0x080fe60003f26270 */
[----:B------:R1:W-:Y:S01]  /*4950*/  MUFU.EX2 R132, R7 ;  /* 0x0000000700847308 */ /* 0x0003e20000000800 */
[----:B------:R-:W-:Y:S09]  /*4960*/  FFMA.FTZ R3, R5, UR15, -R3 ;  /* 0x0000000f05037c23 */ /* 0x000ff20008010803 */
[----:B------:R2:W-:Y:S01]  /*4970*/  MUFU.EX2 R131, R3 ;  /* 0x0000000300837308 */ /* 0x0005e20000000800 */
[----:B-1----:R-:W-:Y:S02]  /*4980*/  MOV R7, R202 ;  /* 0x000000ca00077202 */ /* 0x002fe40000000f00 */
[----:B------:R-:W-:Y:S02]  /*4990*/  @!P6 FSEL R7, R202, -INF , !P1 ;  /* 0xff800000ca07e808 */ /* 0x000fe40004800000 */
[----:B------:R-:W-:Y:S03]  /*49a0*/  @!P6 ISETP.GE.AND P1, PT, R0, R11, PT ;  /* 0x0000000b0000e20c */ /* 0x000fe60003f26270 */
[--C-:B------:R-:W-:Y:S01]  /*49b0*/  FFMA.FTZ R5, R7, UR15, -R9.reuse ;  /* 0x0000000f07057c23 */ /* 0x100fe20008010809 */
[----:B--2---:R-:W-:Y:S02]  /*49c0*/  MOV R3, R201 ;  /* 0x000000c900037202 */ /* 0x004fe40000000f00 */
[----:B------:R-:W-:Y:S01]  /*49d0*/  @!P6 FSEL R3, R201, -INF , !P1 ;  /* 0xff800000c903e808 */ /* 0x000fe20004800000 */
[----:B------:R1:W-:Y:S01]  /*49e0*/  MUFU.EX2 R220, R5 ;  /* 0x0000000500dc7308 */ /* 0x0003e20000000800 */
[----:B------:R-:W-:Y:S02]  /*49f0*/  @!P6 ISETP.GE.AND P1, PT, R6, R10, PT ;  /* 0x0000000a0600e20c */ /* 0x000fe40003f26270 */
[----:B------:R-:W-:Y:S01]  /*4a00*/  MOV R7, R205 ;  /* 0x000000cd00077202 */ /* 0x000fe20000000f00 */
[----:B------:R-:W-:Y:S01]  /*4a10*/  FFMA.FTZ R9, R3, UR15, -R9 ;  /* 0x0000000f03097c23 */ /* 0x000fe20008010809 */
[----:B------:R-:W-:Y:S02]  /*4a20*/  F2FP.BF16.F32.PACK_AB R3, R123, R122 ;  /* 0x0000007a7b03723e */ /* 0x000fe400000010ff */
[----:B------:R-:W-:Y:S03]  /*4a30*/  @!P6 FSEL R7, R205, -INF , !P4 ;  /* 0xff800000cd07e808 */ /* 0x000fe60006000000 */
[----:B------:R-:W-:Y:S01]  /*4a40*/  MUFU.EX2 R218, R9 ;  /* 0x0000000900da7308 */ /* 0x000fe20000000800 */
[----:B----4-:R-:W-:Y:S01]  /*4a50*/  F2FP.BF16.F32.PACK_AB R6, R133, R134 ;  /* 0x000000868506723e */ /* 0x010fe200000010ff */
[----:B------:R2:W-:Y:S01]  /*4a60*/  STS [R200+0xe000], R3 ;  /* 0x00e00003c8007388 */ /* 0x0005e20000000800 */
[----:B------:R-:W-:Y:S01]  /*4a70*/  ISETP.GT.AND P4, PT, R203, R250, PT ;  /* 0x000000facb00720c */ /* 0x000fe20003f84270 */
[----:B-1----:R-:W-:Y:S01]  /*4a80*/  IMAD.MOV.U32 R5, RZ, RZ, R206 ;  /* 0x000000ffff057224 */ /* 0x002fe200078e00ce */
[----:B------:R-:W-:Y:S02]  /*4a90*/  @!P6 FSEL R5, R206, -INF , !P1 ;  /* 0xff800000ce05e808 */ /* 0x000fe40004800000 */
[----:B------:R-:W-:Y:S02]  /*4aa0*/  @!P6 ISETP.GE.AND P1, PT, R0, R4, PT ;  /* 0x000000040000e20c */ /* 0x000fe40003f26270 */
[----:B------:R-:W-:Y:S01]  /*4ab0*/  F2FP.BF16.F32.PACK_AB R0, R223, R224 ;  /* 0x000000e0df00723e */ /* 0x000fe200000010ff */
[--C-:B------:R-:W-:Y:S01]  /*4ac0*/  FFMA.FTZ R5, R5, UR15, -R8.reuse ;  /* 0x0000000f05057c23 */ /* 0x100fe20008010808 */
[----:B------:R-:W-:Y:S01]  /*4ad0*/  MOV R4, R118 ;  /* 0x0000007600047202 */ /* 0x000fe20000000f00 */
[----:B------:R-:W-:Y:S01]  /*4ae0*/  FFMA.FTZ R8, R7, UR15, -R8 ;  /* 0x0000000f07087c23 */ /* 0x000fe20008010808 */
[----:B------:R-:W-:Y:S01]  /*4af0*/  @!P6 FSEL R4, R118, -INF , !P2 ;  /* 0xff8000007604e808 */ /* 0x000fe20005000000 */
[----:B------:R1:W-:Y:S04]  /*4b00*/  MUFU.EX2 R226, R5 ;  /* 0x0000000500e27308 */ /* 0x0003e80000000800 */
[--C-:B------:R-:W-:Y:S01]  /*4b10*/  FFMA.FTZ R4, R4, UR15, -R2.reuse ;  /* 0x0000000f04047c23 */ /* 0x100fe20008010802 */
[----:B--2---:R-:W-:Y:S05]  /*4b20*/  F2FP.BF16.F32.PACK_AB R3, R238, R239 ;  /* 0x000000efee03723e */ /* 0x004fea00000010ff */
[----:B------:R2:W-:Y:S01]  /*4b30*/  MUFU.EX2 R138, R4 ;  /* 0x00000004008a7308 */ /* 0x0005e20000000800 */
[----:B------:R3:W-:Y:S04]  /*4b40*/  STS [R200+0xe400], R3 ;  /* 0x00e40003c8007388 */ /* 0x0007e80000000800 */
[----:B------:R4:W-:Y:S01]  /*4b50*/  STS [R189+0xe000], R0 ;  /* 0x00e00000bd007388 */ /* 0x0009e20000000800 */
[----:B-1----:R-:W-:Y:S04]  /*4b60*/  MOV R5, R117 ;  /* 0x0000007500057202 */ /* 0x002fe80000000f00 */
[----:B------:R-:W1:Y:S01]  /*4b70*/  MUFU.EX2 R225, R8 ;  /* 0x0000000800e17308 */ /* 0x000e620000000800 */
[----:B------:R-:W-:Y:S05]  /*4b80*/  @!P6 FSEL R5, R117, -INF , !P1 ;  /* 0xff8000007505e808 */ /* 0x000fea0004800000 */
[----:B------:R-:W-:Y:S01]  /*4b90*/  FFMA.FTZ R2, R5, UR15, -R2 ;  /* 0x0000000f05027c23 */ /* 0x000fe20008010802 */
[----:B------:R-:W-:Y:S02]  /*4ba0*/  F2FP.BF16.F32.PACK_AB R5, R193, R194 ;  /* 0x000000c2c105723e */ /* 0x000fe400000010ff */
[----:B--2---:R-:W-:Y:S01]  /*4bb0*/  F2FP.BF16.F32.PACK_AB R4, R139, R185 ;  /* 0x000000b98b04723e */ /* 0x004fe200000010ff */
[----:B------:R2:W1:Y:S01]  /*4bc0*/  MUFU.EX2 R135, R2 ;  /* 0x0000000200877308 */ /* 0x0004620000000800 */
[----:B---3--:R-:W-:Y:S02]  /*4bd0*/  F2FP.BF16.F32.PACK_AB R3, R188, R190 ;  /* 0x000000bebc03723e */ /* 0x008fe400000010ff */
[----:B----4-:R-:W-:Y:S02]  /*4be0*/  F2FP.BF16.F32.PACK_AB R0, R236, R237 ;  /* 0x000000edec00723e */ /* 0x010fe400000010ff */
[----:B--2---:R-:W-:Y:S03]  /*4bf0*/  LOP3.LUT R2, R119, 0x1c0, R182, 0xf8, !PT ;  /* 0x000001c077027812 */ /* 0x004fe600078ef8b6 */
[----:B------:R2:W-:Y:S04]  /*4c00*/  STS [R189+0xe400], R0 ;  /* 0x00e40000bd007388 */ /* 0x0005e80000000800 */
[----:B------:R1:W-:Y:S04]  /*4c10*/  STS [R200+0xf000], R3 ;  /* 0x00f00003c8007388 */ /* 0x0003e80000000800 */
[----:B------:R3:W-:Y:S04]  /*4c20*/  STS [R200+0xf400], R5 ;  /* 0x00f40005c8007388 */ /* 0x0007e80000000800 */
[----:B------:R4:W-:Y:S01]  /*4c30*/  STS [R189+0xf000], R4 ;  /* 0x00f00004bd007388 */ /* 0x0009e20000000800 */
[----:B--2---:R-:W-:Y:S02]  /*4c40*/  F2FP.BF16.F32.PACK_AB R0, R191, R192 ;  /* 0x000000c0bf00723e */ /* 0x004fe400000010ff */
[----:B-1----:R-:W-:Y:S03]  /*4c50*/  F2FP.BF16.F32.PACK_AB R3, R225, R226 ;  /* 0x000000e2e103723e */ /* 0x002fe600000010ff */
[----:B------:R1:W-:Y:S01]  /*4c60*/  STS [R189+0xf400], R0 ;  /* 0x00f40000bd007388 */ /* 0x0003e20000000800 */
[----:B---3--:R-:W-:Y:S02]  /*4c70*/  F2FP.BF16.F32.PACK_AB R5, R234, R235 ;  /* 0x000000ebea05723e */ /* 0x008fe400000010ff */
[----:B----4-:R-:W-:Y:S03]  /*4c80*/  F2FP.BF16.F32.PACK_AB R4, R218, R220 ;  /* 0x000000dcda04723e */ /* 0x010fe600000010ff */
[----:B------:R2:W-:Y:S01]  /*4c90*/  STS [R198+0x400], R5 ;  /* 0x00040005c6007388 */ /* 0x0005e20000000800 */
[----:B-1----:R-:W-:Y:S05]  /*4ca0*/  F2FP.BF16.F32.PACK_AB R0, R222, R221 ;  /* 0x000000ddde00723e */ /* 0x002fea00000010ff */
[----:B------:R1:W-:Y:S01]  /*4cb0*/  STS [R198], R0 ;  /* 0x00000000c6007388 */ /* 0x0003e20000000800 */
[----:B--2---:R-:W-:Y:S03]  /*4cc0*/  F2FP.BF16.F32.PACK_AB R5, R186, R187 ;  /* 0x000000bbba05723e */ /* 0x004fe600000010ff */
[----:B------:R2:W-:Y:S04]  /*4cd0*/  STS [R112], R4 ;  /* 0x0000000470007388 */ /* 0x0005e80000000800 */
[----:B------:R3:W-:Y:S04]  /*4ce0*/  STS [R112+0x400], R3 ;  /* 0x0004000370007388 */ /* 0x0007e80000000800 */
[----:B------:R-:W-:Y:S04]  /*4cf0*/  STS [R198+0x1000], R6 ;  /* 0x00100006c6007388 */ /* 0x000fe80000000800 */
[----:B------:R-:W-:Y:S01]  /*4d00*/  STS [R198+0x1400], R5 ;  /* 0x00140005c6007388 */ /* 0x000fe20000000800 */
[----:B-1----:R-:W-:Y:S02]  /*4d10*/  LOP3.LUT R0, R2, 0x8, R181, 0x78, !PT ;  /* 0x0000000802007812 */ /* 0x002fe400078e78b5 */
[----:B--2---:R-:W-:Y:S02]  /*4d20*/  F2FP.BF16.F32.PACK_AB R4, R131, R132 ;  /* 0x000000848304723e */ /* 0x004fe400000010ff */
[----:B------:R-:W-:Y:S02]  /*4d30*/  LOP3.LUT R0, R179, R0, RZ, 0xfc, !PT ;  /* 0x00000000b3007212 */ /* 0x000fe400078efcff */
[----:B---3--:R-:W-:Y:S01]  /*4d40*/  F2FP.BF16.F32.PACK_AB R3, R135, R138 ;  /* 0x0000008a8703723e */ /* 0x008fe200000010ff */
[----:B------:R-:W-:Y:S01]  /*4d50*/  STS [R112+0x1000], R4 ;  /* 0x0010000470007388 */ /* 0x000fe20000000800 */
[----:B------:R-:W-:Y:S03]  /*4d60*/  LEA R0, R0, UR4, 0x1 ;  /* 0x0000000400007c11 */ /* 0x000fe6000f8e08ff */
[----:B------:R1:W-:Y:S02]  /*4d70*/  STS [R112+0x1400], R3 ;  /* 0x0014000370007388 */ /* 0x0003e40000000800 */
[----:B------:R-:W-:Y:S02]  /*4d80*/  IMAD.IADD R104, R128, 0x1, R0 ;  /* 0x0000000180687824 */ /* 0x000fe400078e0200 */
[----:B------:R-:W2:Y:S08]  /*4d90*/  LDSM.16.M88.4 R32, [R0+0x4000] ;  /* 0x004000000020783b */ /* 0x000eb00000000200 */
[----:B------:R3:W4:Y:S08]  /*4da0*/  LDSM.16.M88.4 R28, [R0+0x5000] ;  /* 0x00500000001c783b */ /* 0x0007300000000200 */
[----:B------:R-:W4:Y:S01]  /*4db0*/  LDSM.16.M88.4 R100, [R104+0x4000] ;  /* 0x004000006864783b */ /* 0x000f220000000200 */
[----:B-1----:R-:W-:Y:S07]  /*4dc0*/  FFMA.FTZ R3, -R212, R212, 1 ;  /* 0x3f800000d4037423 */ /* 0x002fee00000101d4 */
[----:B------:R-:W1:Y:S01]  /*4dd0*/  LDSM.16.M88.4 R104, [R104+0x5000] ;  /* 0x005000006868783b */ /* 0x000e620000000200 */
[----:B------:R-:W-:Y:S01]  /*4de0*/  FMUL.FTZ R3, R3, UR16 ;  /* 0x0000001003037c20 */ /* 0x000fe20008410000 */
[----:B---3--:R-:W-:Y:S01]  /*4df0*/  IADD3 R0, PT, PT, R0, R120, RZ ;  /* 0x0000007800007210 */ /* 0x008fe20007ffe0ff */
[-C--:B--2---:R-:W-:Y:S08]  /*4e00*/  HMMA.16816.F32.BF16 R4, R32, R140.reuse, RZ ;  /* 0x0000008c2004723c */ /* 0x084ff000000418ff */
[C---:B----4-:R-:W-:Y:S08]  /*4e10*/  HMMA.16816.F32.BF16 R8, R28.reuse, R140, RZ ;  /* 0x0000008c1c08723c */ /* 0x050ff000000418ff */
[-C--:B------:R-:W-:Y:S08]  /*4e20*/  HMMA.16816.F32.BF16 R12, R28, R142.reuse, RZ ;  /* 0x0000008e1c0c723c */ /* 0x080ff000000418ff */
[C---:B------:R-:W-:Y:S08]  /*4e30*/  HMMA.16816.F32.BF16 R16, R32.reuse, R142, RZ ;  /* 0x0000008e2010723c */ /* 0x040ff000000418ff */
[-C--:B------:R-:W-:Y:S08]  /*4e40*/  HMMA.16816.F32.BF16 R20, R32, R144.reuse, RZ ;  /* 0x000000902014723c */ /* 0x080ff000000418ff */
[C---:B------:R-:W-:Y:S08]  /*4e50*/  HMMA.16816.F32.BF16 R24, R28.reuse, R144, RZ ;  /* 0x000000901c18723c */ /* 0x040ff000000418ff */
[-C--:B------:R-:W-:Y:S08]  /*4e60*/  HMMA.16816.F32.BF16 R28, R28, R146.reuse, RZ ;  /* 0x000000921c1c723c */ /* 0x080ff000000418ff */
[----:B------:R-:W-:Y:S08]  /*4e70*/  HMMA.16816.F32.BF16 R32, R32, R146, RZ ;  /* 0x000000922020723c */ /* 0x000ff000000418ff */
[-C--:B------:R-:W-:Y:S08]  /*4e80*/  HMMA.16816.F32.BF16 R4, R100, R148.reuse, R4 ;  /* 0x000000946404723c */ /* 0x080ff00000041804 */
[C---:B-1----:R-:W-:Y:S08]  /*4e90*/  HMMA.16816.F32.BF16 R8, R104.reuse, R148, R8 ;  /* 0x000000946808723c */ /* 0x042ff00000041808 */
[-C--:B------:R-:W-:Y:S08]  /*4ea0*/  HMMA.16816.F32.BF16 R12, R104, R150.reuse, R12 ;  /* 0x00000096680c723c */ /* 0x080ff0000004180c */
[C---:B------:R-:W-:Y:S08]  /*4eb0*/  HMMA.16816.F32.BF16 R16, R100.reuse, R150, R16 ;  /* 0x000000966410723c */ /* 0x040ff00000041810 */
[-C--:B------:R-:W-:Y:S08]  /*4ec0*/  HMMA.16816.F32.BF16 R20, R100, R152.reuse, R20 ;  /* 0x000000986414723c */ /* 0x080ff00000041814 */
[C---:B------:R-:W-:Y:S08]  /*4ed0*/  HMMA.16816.F32.BF16 R24, R104.reuse, R152, R24 ;  /* 0x000000986818723c */ /* 0x040ff00000041818 */
[-C--:B------:R-:W-:Y:S01]  /*4ee0*/  HMMA.16816.F32.BF16 R28, R104, R154.reuse, R28 ;  /* 0x0000009a681c723c */ /* 0x080fe2000004181c */
[----:B------:R-:W1:Y:S07]  /*4ef0*/  LDSM.16.M88.4 R104, [R0+0x4000] ;  /* 0x004000000068783b */ /* 0x000e6e0000000200 */
[----:B------:R-:W-:Y:S01]  /*4f00*/  HMMA.16816.F32.BF16 R32, R100, R154, R32 ;  /* 0x0000009a6420723c */ /* 0x000fe20000041820 */
[----:B------:R2:W3:Y:S03]  /*4f10*/  LDSM.16.M88.4 R100, [R0+0x5000] ;  /* 0x005000000064783b */ /* 0x0004e60000000200 */
[----:B--2---:R-:W-:Y:S04]  /*4f20*/  IADD3 R0, PT, PT, R128, R0, RZ ;  /* 0x0000000080007210 */ /* 0x004fe80007ffe0ff */
[-C--:B-1----:R-:W-:Y:S08]  /*4f30*/  HMMA.16816.F32.BF16 R4, R104, R156.reuse, R4 ;  /* 0x0000009c6804723c */ /* 0x082ff00000041804 */
[C---:B---3--:R-:W-:Y:S08]  /*4f40*/  HMMA.16816.F32.BF16 R8, R100.reuse, R156, R8 ;  /* 0x0000009c6408723c */ /* 0x048ff00000041808 */
[-C--:B------:R-:W-:Y:S08]  /*4f50*/  HMMA.16816.F32.BF16 R12, R100, R158.reuse, R12 ;  /* 0x0000009e640c723c */ /* 0x080ff0000004180c */
[C---:B------:R-:W-:Y:S08]  /*4f60*/  HMMA.16816.F32.BF16 R16, R104.reuse, R158, R16 ;  /* 0x0000009e6810723c */ /* 0x040ff00000041810 */
[-C--:B------:R-:W-:Y:S08]  /*4f70*/  HMMA.16816.F32.BF16 R20, R104, R160.reuse, R20 ;  /* 0x000000a06814723c */ /* 0x080ff00000041814 */
[C---:B------:R-:W-:Y:S08]  /*4f80*/  HMMA.16816.F32.BF16 R24, R100.reuse, R160, R24 ;  /* 0x000000a06418723c */ /* 0x040ff00000041818 */
[-C--:B------:R-:W-:Y:S03]  /*4f90*/  HMMA.16816.F32.BF16 R28, R100, R162.reuse, R28 ;  /* 0x000000a2641c723c */ /* 0x080fe6000004181c */
[----:B------:R-:W-:Y:S01]  /*4fa0*/  MOV R100, R245 ;  /* 0x000000f500647202 */ /* 0x000fe20000000f00 */
[----:B------:R-:W-:Y:S03]  /*4fb0*/  IMAD.MOV.U32 R101, RZ, RZ, R244 ;  /* 0x000000ffff657224 */ /* 0x000fe600078e00f4 */
[C---:B------:R-:W-:Y:S01]  /*4fc0*/  LEA R110, P1, R248.reuse, R100, 0x2 ;  /* 0x00000064f86e7211 */ /* 0x040fe200078210ff */
[----:B------:R-:W-:Y:S01]  /*4fd0*/  HMMA.16816.F32.BF16 R32, R104, R162, R32 ;  /* 0x000000a26820723c */ /* 0x000fe20000041820 */
[----:B------:R-:W-:Y:S03]  /*4fe0*/  LDSM.16.M88.4 R104, [R0+0x5000] ;  /* 0x005000000068783b */ /* 0x000fe60000000200 */
[----:B------:R-:W-:Y:S05]  /*4ff0*/  LEA.HI.X R111, R248, R101, RZ, 0x2, P1 ;  /* 0x00000065f86f7211 */ /* 0x000fea00008f14ff */
[----:B------:R-:W2:Y:S04]  /*5000*/  LDG.E R109, desc[UR28][R110.64] ;  /* 0x0000001c6e6d7981 */ /* 0x000ea8000c1e1900 */
[----:B------:R1:W3:Y:S08]  /*5010*/  LDSM.16.M88.4 R100, [R0+0x4000] ;  /* 0x004000000064783b */ /* 0x0002f00000000200 */
[----:B------:R-:W4:Y:S01]  /*5020*/  LDG.E R108, desc[UR28][R110.64+0x20] ;  /* 0x0000201c6e6c7981 */ /* 0x000f22000c1e1900 */
[--C-:B-1----:R-:W-:Y:S04]  /*5030*/  SHF.R.U32.HI R0, RZ, 0x4, R180.reuse ;  /* 0x00000004ff007819 */ /* 0x102fe800000116b4 */
[----:B------:R-:W-:Y:S04]  /*5040*/  LOP3.LUT R121, R0, 0x8, RZ, 0xc0, !PT ;  /* 0x0000000800797812 */ /* 0x000fe800078ec0ff */
[----:B------:R-:W-:Y:S04]  /*5050*/  LOP3.LUT R0, R121, 0x10, R180, 0xf8, !PT ;  /* 0x0000001079007812 */ /* 0x000fe800078ef8b4 */
[----:B------:R-:W-:Y:S01]  /*5060*/  LOP3.LUT R2, R0, R2, RZ, 0x3c, !PT ;  /* 0x0000000200027212 */ /* 0x000fe200078e3cff */
[-C--:B---3--:R-:W-:Y:S08]  /*5070*/  HMMA.16816.F32.BF16 R4, R100, R164.reuse, R4 ;  /* 0x000000a46404723c */ /* 0x088ff00000041804 */
[C---:B------:R-:W-:Y:S08]  /*5080*/  HMMA.16816.F32.BF16 R8, R104.reuse, R164, R8 ;  /* 0x000000a46808723c */ /* 0x040ff00000041808 */
[-C--:B------:R-:W-:Y:S08]  /*5090*/  HMMA.16816.F32.BF16 R12, R104, R166.reuse, R12 ;  /* 0x000000a6680c723c */ /* 0x080ff0000004180c */
[C---:B------:R-:W-:Y:S08]  /*50a0*/  HMMA.16816.F32.BF16 R16, R100.reuse, R166, R16 ;  /* 0x000000a66410723c */ /* 0x040ff00000041810 */
[-C--:B------:R-:W-:Y:S08]  /*50b0*/  HMMA.16816.F32.BF16 R20, R100, R168.reuse, R20 ;  /* 0x000000a86414723c */ /* 0x080ff00000041814 */
[C---:B------:R-:W-:Y:S08]  /*50c0*/  HMMA.16816.F32.BF16 R24, R104.reuse, R168, R24 ;  /* 0x000000a86818723c */ /* 0x040ff00000041818 */
[-C--:B------:R-:W-:Y:S03]  /*50d0*/  HMMA.16816.F32.BF16 R28, R104, R170.reuse, R28 ;  /* 0x000000aa681c723c */ /* 0x080fe6000004181c */
[----:B------:R-:W-:Y:S04]  /*50e0*/  FFMA.FTZ R104, -R211, R211, 1 ;  /* 0x3f800000d3687423 */ /* 0x000fe800000101d3 */
[----:B------:R-:W-:Y:S01]  /*50f0*/  FMUL.FTZ R0, R104, UR16 ;  /* 0x0000001068007c20 */ /* 0x000fe20008410000 */
[----:B------:R-:W-:Y:S04]  /*5100*/  HMMA.16816.F32.BF16 R32, R100, R170, R32 ;  /* 0x000000aa6420723c */ /* 0x000fe80000041820 */
[----:B------:R-:W-:Y:S04]  /*5110*/  FFMA.FTZ R101, -R207, R207, 1 ;  /* 0x3f800000cf657423 */ /* 0x000fe800000101cf */
[----:B------:R-:W-:Y:S01]  /*5120*/  FMUL.FTZ R101, R101, UR16 ;  /* 0x0000001065657c20 */ /* 0x000fe20008410000 */
[C---:B--2---:R-:W-:Y:S01]  /*5130*/  FADD.FTZ R4, -R109.reuse, R4 ;  /* 0x000000046d047221 */ /* 0x044fe20000010100 */
[C---:B------:R-:W-:Y:S01]  /*5140*/  FADD.FTZ R5, -R109.reuse, R5 ;  /* 0x000000056d057221 */ /* 0x040fe20000010100 */
[C---:B------:R-:W-:Y:S01]  /*5150*/  FADD.FTZ R16, -R109.reuse, R16 ;  /* 0x000000106d107221 */ /* 0x040fe20000010100 */
[----:B------:R-:W-:Y:S01]  /*5160*/  FADD.FTZ R20, -R109, R20 ;  /* 0x000000146d147221 */ /* 0x000fe20000010100 */
[----:B------:R-:W-:Y:S01]  /*5170*/  FMUL.FTZ R122, R122, R4 ;  /* 0x000000047a7a7220 */ /* 0x000fe20000410000 */
[----:B------:R-:W-:Y:S01]  /*5180*/  FMUL.FTZ R123, R123, R5 ;  /* 0x000000057b7b7220 */ /* 0x000fe20000410000 */
[----:B------:R1:W5:Y:S01]  /*5190*/  LDG.E R4, desc[UR28][R110.64+0xa0] ;  /* 0x0000a01c6e047981 */ /* 0x000362000c1e1900 */
[C---:B------:R-:W-:Y:S01]  /*51a0*/  FADD.FTZ R21, -R109.reuse, R21 ;  /* 0x000000156d157221 */ /* 0x040fe20000010100 */
[----:B------:R-:W-:Y:S01]  /*51b0*/  FMUL.FTZ R100, R122, R3 ;  /* 0x000000037a647220 */ /* 0x000fe20000410000 */
[----:B------:R-:W-:Y:S01]  /*51c0*/  FADD.FTZ R102, -R109, R17 ;  /* 0x000000116d667221 */ /* 0x000fe20000010100 */
[----:B------:R1:W5:Y:S01]  /*51d0*/  LDG.E R5, desc[UR28][R110.64+0x80] ;  /* 0x0000801c6e057981 */ /* 0x000362000c1e1900 */
[----:B------:R-:W-:Y:S01]  /*51e0*/  FMUL.FTZ R3, R224, R16 ;  /* 0x00000010e0037220 */ /* 0x000fe20000410000 */
[----:B------:R-:W-:Y:S01]  /*51f0*/  FMUL.FTZ R104, R221, R20 ;  /* 0x00000014dd687220 */ /* 0x000fe20000410000 */
[----:B------:R-:W-:Y:S01]  /*5200*/  FMUL.FTZ R17, R123, R0 ;  /* 0x000000007b117220 */ /* 0x000fe20000410000 */
[----:B------:R-:W-:Y:S01]  /*5210*/  FFMA.FTZ R16, -R210, R210, 1 ;  /* 0x3f800000d2107423 */ /* 0x000fe200000101d2 */
[----:B------:R-:W-:Y:S01]  /*5220*/  FFMA.FTZ R20, -R209, R209, 1 ;  /* 0x3f800000d1147423 */ /* 0x000fe200000101d1 */
[----:B------:R-:W-:Y:S01]  /*5230*/  SHF.R.U32.HI R0, RZ, 0x1, R180 ;  /* 0x00000001ff007819 */ /* 0x000fe200000116b4 */
[----:B------:R-:W-:Y:S01]  /*5240*/  FMUL.FTZ R103, R222, R21 ;  /* 0x00000015de677220 */ /* 0x000fe20000410000 */
[----:B------:R-:W-:Y:S01]  /*5250*/  FFMA.FTZ R21, -R208, R208, 1 ;  /* 0x3f800000d0157423 */ /* 0x000fe200000101d0 */
[----:B------:R-:W-:Y:S01]  /*5260*/  FMUL.FTZ R102, R223, R102 ;  /* 0x00000066df667220 */ /* 0x000fe20000410000 */
[----:B------:R-:W-:Y:S01]  /*5270*/  FMUL.FTZ R16, R16, UR16 ;  /* 0x0000001010107c20 */ /* 0x000fe20008410000 */
[----:B------:R-:W-:Y:S01]  /*5280*/  FMUL.FTZ R20, R20, UR16 ;  /* 0x0000001014147c20 */ /* 0x000fe20008410000 */
[----:B------:R-:W-:Y:S01]  /*5290*/  LOP3.LUT R0, R0, 0x30, RZ, 0xc0, !PT ;  /* 0x0000003000007812 */ /* 0x000fe200078ec0ff */
[----:B------:R-:W-:Y:S01]  /*52a0*/  FMUL.FTZ R21, R21, UR16 ;  /* 0x0000001015157c20 */ /* 0x000fe20008410000 */
[----:B------:R-:W-:Y:S01]  /*52b0*/  FMUL.FTZ R16, R3, R16 ;  /* 0x0000001003107220 */ /* 0x000fe20000410000 */
[----:B------:R-:W-:Y:S01]  /*52c0*/  FMUL.FTZ R20, R102, R20 ;  /* 0x0000001466147220 */ /* 0x000fe20000410000 */
[----:B------:R-:W-:Y:S01]  /*52d0*/  SHF.L.U32 R3, R180, 0x6, RZ ;  /* 0x00000006b4037819 */ /* 0x000fe200000006ff */
[----:B------:R-:W-:Y:S01]  /*52e0*/  FADD.FTZ R32, -R109, R32 ;  /* 0x000000206d207221 */ /* 0x000fe20000010100 */
[----:B------:R-:W-:Y:S01]  /*52f0*/  LOP3.LUT R0, R0, 0x8, R180, 0xf8, !PT ;  /* 0x0000000800007812 */ /* 0x000fe200078ef8b4 */
[----:B----4-:R-:W-:Y:S01]  /*5300*/  FADD.FTZ R6, -R108, R6 ;  /* 0x000000066c067221 */ /* 0x010fe20000010100 */
[----:B------:R-:W-:Y:S01]  /*5310*/  F2FP.BF16.F32.PACK_AB R17, R17, R100 ;  /* 0x000000641111723e */ /* 0x000fe200000010ff */
[----:B------:R-:W-:Y:S01]  /*5320*/  FMUL.FTZ R100, R104, R21 ;  /* 0x0000001568647220 */ /* 0x000fe20000410000 */
[----:B------:R-:W-:Y:S01]  /*5330*/  FMUL.FTZ R21, R103, R101 ;  /* 0x0000006567157220 */ /* 0x000fe20000410000 */
[----:B------:R-:W-:Y:S01]  /*5340*/  FADD.FTZ R102, -R108, R7 ;  /* 0x000000076c667221 */ /* 0x000fe20000010100 */
[--C-:B------:R-:W-:Y:S01]  /*5350*/  LOP3.LUT R0, R0, 0x1c0, R3.reuse, 0xf8, !PT ;  /* 0x000001c000007812 */ /* 0x100fe200078ef803 */
[----:B------:R-:W-:Y:S01]  /*5360*/  FMUL.FTZ R7, R220, R32 ;  /* 0x00000020dc077220 */ /* 0x000fe20000410000 */
[----:B------:R-:W-:Y:S01]  /*5370*/  LOP3.LUT R2, R2, 0x200, R3, 0xf8, !PT ;  /* 0x0000020002027812 */ /* 0x000fe200078ef803 */
[----:B------:R-:W-:Y:S01]  /*5380*/  FMUL.FTZ R101, R239, R6 ;  /* 0x00000006ef657220 */ /* 0x000fe20000410000 */
[----:B------:R-:W-:Y:S01]  /*5390*/  F2FP.BF16.F32.PACK_AB R20, R20, R16 ;  /* 0x000000101414723e */ /* 0x000fe200000010ff */
[----:B------:R-:W-:Y:S01]  /*53a0*/  FADD.FTZ R33, -R109, R33 ;  /* 0x000000216d217221 */ /* 0x000fe20000010100 */
[----:B------:R-:W-:Y:S01]  /*53b0*/  FFMA.FTZ R3, -R202, R202, 1 ;  /* 0x3f800000ca037423 */ /* 0x000fe200000101ca */
[----:B------:R-:W-:Y:S01]  /*53c0*/  FFMA.FTZ R32, -R201, R201, 1 ;  /* 0x3f800000c9207423 */ /* 0x000fe200000101c9 */
[----:B------:R-:W-:Y:S01]  /*53d0*/  FFMA.FTZ R6, -R219, R219, 1 ;  /* 0x3f800000db067423 */ /* 0x000fe200000101db */
[----:B------:R-:W-:Y:S01]  /*53e0*/  FFMA.FTZ R16, -R217, R217, 1 ;  /* 0x3f800000d9107423 */ /* 0x000fe200000101d9 */
[----:B------:R-:W-:Y:S01]  /*53f0*/  FMUL.FTZ R33, R218, R33 ;  /* 0x00000021da217220 */ /* 0x000fe20000410000 */
[----:B------:R-:W-:Y:S01]  /*5400*/  FMUL.FTZ R102, R238, R102 ;  /* 0x00000066ee667220 */ /* 0x000fe20000410000 */
[----:B------:R-:W-:Y:S01]  /*5410*/  FMUL.FTZ R3, R3, UR16 ;  /* 0x0000001003037c20 */ /* 0x000fe20008410000 */
[----:B------:R-:W-:Y:S01]  /*5420*/  FMUL.FTZ R32, R32, UR16 ;  /* 0x0000001020207c20 */ /* 0x000fe20008410000 */
[----:B------:R-:W-:Y:S01]  /*5430*/  FMUL.FTZ R6, R6, UR16 ;  /* 0x0000001006067c20 */ /* 0x000fe20008410000 */
[----:B------:R-:W-:Y:S01]  /*5440*/  FMUL.FTZ R16, R16, UR16 ;  /* 0x0000001010107c20 */ /* 0x000fe20008410000 */
[----:B------:R-:W-:Y:S01]  /*5450*/  FMUL.FTZ R3, R7, R3 ;  /* 0x0000000307037220 */ /* 0x000fe20000410000 */
[----:B------:R-:W-:Y:S01]  /*5460*/  FMUL.FTZ R32, R33, R32 ;  /* 0x0000002021207220 */ /* 0x000fe20000410000 */
[----:B------:R-:W-:Y:S01]  /*5470*/  FMUL.FTZ R6, R101, R6 ;  /* 0x0000000665067220 */ /* 0x000fe20000410000 */
[----:B------:R-:W-:Y:S01]  /*5480*/  FMUL.FTZ R16, R102, R16 ;  /* 0x0000001066107220 */ /* 0x000fe20000410000 */
[----:B------:R-:W-:Y:S01]  /*5490*/  F2FP.BF16.F32.PACK_AB R21, R21, R100 ;  /* 0x000000641515723e */ /* 0x000fe200000010ff */
[C---:B------:R-:W-:Y:S01]  /*54a0*/  FADD.FTZ R7, -R108.reuse, R22 ;  /* 0x000000166c077221 */ /* 0x040fe20000010100 */
[C---:B------:R-:W-:Y:S01]  /*54b0*/  FADD.FTZ R18, -R108.reuse, R18 ;  /* 0x000000126c127221 */ /* 0x040fe20000010100 */
[----:B------:R-:W-:Y:S01]  /*54c0*/  FADD.FTZ R19, -R108, R19 ;  /* 0x000000136c137221 */ /* 0x000fe20000010100 */
[----:B------:R-:W-:Y:S01]  /*54d0*/  FFMA.FTZ R100, -R215, R215, 1 ;  /* 0x3f800000d7647423 */ /* 0x000fe200000101d7 */
[----:B------:R-:W-:Y:S01]  /*54e0*/  FFMA.FTZ R22, -R216, R216, 1 ;  /* 0x3f800000d8167423 */ /* 0x000fe200000101d8 */
[----:B------:R-:W-:Y:S01]  /*54f0*/  F2FP.BF16.F32.PACK_AB R32, R32, R3 ;  /* 0x000000032020723e */ /* 0x000fe200000010ff */
[----:B------:R-:W-:Y:S01]  /*5500*/  FMUL.FTZ R3, R237, R18 ;  /* 0x00000012ed037220 */ /* 0x000fe20000410000 */
[----:B------:R-:W-:Y:S01]  /*5510*/  F2FP.BF16.F32.PACK_AB R16, R16, R6 ;  /* 0x000000061010723e */ /* 0x000fe200000010ff */
[----:B------:R-:W-:Y:S01]  /*5520*/  FMUL.FTZ R6, R236, R19 ;  /* 0x00000013ec067220 */ /* 0x000fe20000410000 */
[----:B------:R-:W-:Y:S01]  /*5530*/  FMUL.FTZ R100, R100, UR16 ;  /* 0x0000001064647c20 */ /* 0x000fe20008410000 */
[----:B------:R-:W-:Y:S01]  /*5540*/  FMUL.FTZ R22, R22, UR16 ;  /* 0x0000001016167c20 */ /* 0x000fe20008410000 */
[C---:B------:R-:W-:Y:S01]  /*5550*/  FADD.FTZ R35, -R108.reuse, R35 ;  /* 0x000000236c237221 */ /* 0x040fe20000010100 */
[----:B------:R-:W-:Y:S01]  /*5560*/  FADD.FTZ R18, -R108, R23 ;  /* 0x000000176c127221 */ /* 0x000fe20000010100 */
[----:B------:R-:W-:Y:S01]  /*5570*/  FMUL.FTZ R100, R3, R100 ;  /* 0x0000006403647220 */ /* 0x000fe20000410000 */
[----:B------:R-:W-:Y:S01]  /*5580*/  FMUL.FTZ R22, R6, R22 ;  /* 0x0000001606167220 */ /* 0x000fe20000410000 */
[----:B------:R-:W-:Y:S01]  /*5590*/  FADD.FTZ R3, -R108, R34 ;  /* 0x000000226c037221 */ /* 0x000fe20000010100 */
[----:B------:R-:W-:Y:S01]  /*55a0*/  FMUL.FTZ R6, R225, R35 ;  /* 0x00000023e1067220 */ /* 0x000fe20000410000 */
[----:B------:R-:W-:Y:S01]  /*55b0*/  FFMA.FTZ R33, -R214, R214, 1 ;  /* 0x3f800000d6217423 */ /* 0x000fe200000101d6 */
[----:B------:R-:W-:Y:S01]  /*55c0*/  FFMA.FTZ R23, -R213, R213, 1 ;  /* 0x3f800000d5177423 */ /* 0x000fe200000101d5 */
[----:B------:R-:W-:Y:S01]  /*55d0*/  FFMA.FTZ R35, -R206, R206, 1 ;  /* 0x3f800000ce237423 */ /* 0x000fe200000101ce */
[----:B------:R-:W-:Y:S01]  /*55e0*/  FFMA.FTZ R34, -R205, R205, 1 ;  /* 0x3f800000cd227423 */ /* 0x000fe200000101cd */
[----:B------:R-:W-:Y:S01]  /*55f0*/  FMUL.FTZ R7, R235, R7 ;  /* 0x00000007eb077220 */ /* 0x000fe20000410000 */
        /* <DEDUP_REMOVED lines=10> */
[----:B-1----:R-:W-:Y:S06]  /*56a0*/  @!P4 BRA `(.L_x_605) ;  /* 0x000000000088c947 */ /* 0x002fec0003800000 */
        /* <DEDUP_REMOVED lines=17> */
[----:B------:R-:W-:Y:S02]  /*57c0*/  @!P2 IMAD.MOV.U32 R18, RZ, RZ, R232 ;  /* 0x000000ffff12a224 */ /* 0x000fe400078e00e8 */
[----:B------:R-:W-:Y:S02]  /*57d0*/  @!P2 IMAD.MOV.U32 R19, RZ, RZ, R231 ;  /* 0x000000ffff13a224 */ /* 0x000fe400078e00e7 */
        /* <DEDUP_REMOVED lines=15> */
.L_x_605:
[----:B------:R2:W-:Y:S01]  /*58d0*/  STS [R200+0xa400], R16 ;  /* 0x00a40010c8007388 */ /* 0x0005e20000000800 */
[----:B------:R-:W-:Y:S01]  /*58e0*/  F2FP.BF16.F32.PACK_AB R3, R22, R100 ;  /* 0x000000641603723e */ /* 0x000fe200000010ff */
[C---:B-----5:R-:W-:Y:S01]  /*58f0*/  FADD.FTZ R8, -R5.reuse, R8 ;  /* 0x0000000805087221 */ /* 0x060fe20000010100 */
[C---:B------:R-:W-:Y:S02]  /*5900*/  FADD.FTZ R9, -R5.reuse, R9 ;  /* 0x0000000905097221 */ /* 0x040fe40000010100 */
[----:B------:R-:W-:Y:S01]  /*5910*/  STS [R200+0xa000], R17 ;  /* 0x00a00011c8007388 */ /* 0x000fe20000000800 */
[----:B------:R-:W-:Y:S01]  /*5920*/  FADD.FTZ R12, -R5, R12 ;  /* 0x0000000c050c7221 */ /* 0x000fe20000010100 */
[----:B-1----:R-:W-:Y:S01]  /*5930*/  FMUL.FTZ R19, R190, R8 ;  /* 0x00000008be137220 */ /* 0x002fe20000410000 */
[----:B------:R-:W-:Y:S02]  /*5940*/  FFMA.FTZ R8, -R129, R129, 1 ;  /* 0x3f80000081087423 */ /* 0x000fe40000010181 */
[----:B------:R1:W-:Y:S01]  /*5950*/  STS [R189+0xa400], R3 ;  /* 0x00a40003bd007388 */ /* 0x0003e20000000800 */
[----:B------:R-:W-:Y:S01]  /*5960*/  FFMA.FTZ R7, -R125, R125, 1 ;  /* 0x3f8000007d077423 */ /* 0x000fe2000001017d */
[----:B------:R-:W-:Y:S01]  /*5970*/  FADD.FTZ R13, -R5, R13 ;  /* 0x0000000d050d7221 */ /* 0x000fe20000010100 */
[----:B------:R-:W-:Y:S01]  /*5980*/  FMUL.FTZ R8, R8, UR16 ;  /* 0x0000001008087c20 */ /* 0x000fe20008410000 */
[----:B------:R-:W-:Y:S01]  /*5990*/  FFMA.FTZ R6, -R124, R124, 1 ;  /* 0x3f8000007c067423 */ /* 0x000fe2000001017c */
[----:B------:R-:W-:Y:S01]  /*59a0*/  FMUL.FTZ R12, R185, R12 ;  /* 0x0000000cb90c7220 */ /* 0x000fe20000410000 */
[----:B------:R-:W-:Y:S01]  /*59b0*/  FMUL.FTZ R7, R7, UR16 ;  /* 0x0000001007077c20 */ /* 0x000fe20008410000 */
[----:B------:R-:W-:Y:S01]  /*59c0*/  FMUL.FTZ R13, R139, R13 ;  /* 0x0000000d8b0d7220 */ /* 0x000fe20000410000 */
[----:B------:R-:W-:Y:S01]  /*59d0*/  FMUL.FTZ R6, R6, UR16 ;  /* 0x0000001006067c20 */ /* 0x000fe20008410000 */
[C---:B------:R-:W-:Y:S01]  /*59e0*/  FADD.FTZ R24, -R5.reuse, R24 ;  /* 0x0000001805187221 */ /* 0x040fe20000010100 */
[----:B------:R-:W-:Y:S01]  /*59f0*/  FMUL.FTZ R12, R12, R7 ;  /* 0x000000070c0c7220 */ /* 0x000fe20000410000 */
[----:B------:R-:W-:Y:S01]  /*5a00*/  FADD.FTZ R25, -R5, R25 ;  /* 0x0000001905197221 */ /* 0x000fe20000010100 */
[----:B------:R-:W-:Y:S01]  /*5a10*/  FFMA.FTZ R7, -R115, R115, 1 ;  /* 0x3f80000073077423 */ /* 0x000fe20000010173 */
[----:B------:R-:W-:Y:S01]  /*5a20*/  FMUL.FTZ R13, R13, R6 ;  /* 0x000000060d0d7220 */ /* 0x000fe20000410000 */
[C---:B------:R-:W-:Y:S01]  /*5a30*/  FADD.FTZ R29, -R5.reuse, R29 ;  /* 0x0000001d051d7221 */ /* 0x040fe20000010100 */
[----:B------:R-:W-:Y:S01]  /*5a40*/  FMUL.FTZ R24, R134, R24 ;  /* 0x0000001886187220 */ /* 0x000fe20000410000 */
[----:B------:R-:W-:Y:S01]  /*5a50*/  FADD.FTZ R28, -R5, R28 ;  /* 0x0000001c051c7221 */ /* 0x000fe20000010100 */
[----:B--2---:R-:W-:Y:S01]  /*5a60*/  FMUL.FTZ R16, R188, R9 ;  /* 0x00000009bc107220 */ /* 0x004fe20000410000 */
[----:B------:R-:W-:Y:S01]  /*5a70*/  FFMA.FTZ R9, -R130, R130, 1 ;  /* 0x3f80000082097423 */ /* 0x000fe20000010182 */
[----:B------:R-:W-:Y:S01]  /*5a80*/  FFMA.FTZ R6, -R114, R114, 1 ;  /* 0x3f80000072067423 */ /* 0x000fe20000010172 */
[----:B------:R-:W-:Y:S01]  /*5a90*/  FMUL.FTZ R25, R133, R25 ;  /* 0x0000001985197220 */ /* 0x000fe20000410000 */
[----:B------:R-:W-:Y:S01]  /*5aa0*/  FMUL.FTZ R16, R16, R8 ;  /* 0x0000000810107220 */ /* 0x000fe20000410000 */
[----:B------:R-:W-:Y:S01]  /*5ab0*/  FMUL.FTZ R9, R9, UR16 ;  /* 0x0000001009097c20 */ /* 0x000fe20008410000 */
[----:B------:R-:W-:Y:S01]  /*5ac0*/  FFMA.FTZ R8, -R116, R116, 1 ;  /* 0x3f80000074087423 */ /* 0x000fe20000010174 */
[----:B------:R-:W-:Y:S01]  /*5ad0*/  FMUL.FTZ R7, R7, UR16 ;  /* 0x0000001007077c20 */ /* 0x000fe20008410000 */
[----:B------:R-:W-:Y:S01]  /*5ae0*/  FFMA.FTZ R5, -R113, R113, 1 ;  /* 0x3f80000071057423 */ /* 0x000fe20000010171 */
[----:B------:R-:W-:Y:S01]  /*5af0*/  FMUL.FTZ R19, R19, R9 ;  /* 0x0000000913137220 */ /* 0x000fe20000410000 */
[----:B------:R-:W-:Y:S01]  /*5b00*/  FMUL.FTZ R8, R8, UR16 ;  /* 0x0000001008087c20 */ /* 0x000fe20008410000 */
[----:B------:R-:W-:Y:S01]  /*5b10*/  FADD.FTZ R10, -R4, R10 ;  /* 0x0000000a040a7221 */ /* 0x000fe20000010100 */
[----:B------:R-:W-:Y:S01]  /*5b20*/  STS [R189+0xa000], R20 ;  /* 0x00a00014bd007388 */ /* 0x000fe20000000800 */
[----:B------:R-:W-:Y:S01]  /*5b30*/  FMUL.FTZ R28, R132, R28 ;  /* 0x0000001c841c7220 */ /* 0x000fe20000410000 */
[----:B-1----:R-:W-:Y:S01]  /*5b40*/  F2FP.BF16.F32.PACK_AB R3, R16, R19 ;  /* 0x000000131003723e */ /* 0x002fe200000010ff */
[----:B------:R-:W-:Y:S01]  /*5b50*/  FMUL.FTZ R24, R24, R8 ;  /* 0x0000000818187220 */ /* 0x000fe20000410000 */
[----:B------:R-:W-:Y:S01]  /*5b60*/  FMUL.FTZ R6, R6, UR16 ;  /* 0x0000001006067c20 */ /* 0x000fe20008410000 */
[----:B------:R-:W-:Y:S01]  /*5b70*/  FMUL.FTZ R29, R131, R29 ;  /* 0x0000001d831d7220 */ /* 0x000fe20000410000 */
[----:B------:R-:W-:Y:S01]  /*5b80*/  FMUL.FTZ R8, R25, R7 ;  /* 0x0000000719087220 */ /* 0x000fe20000410000 */
[----:B------:R-:W-:Y:S01]  /*5b90*/  FMUL.FTZ R5, R5, UR16 ;  /* 0x0000001005057c20 */ /* 0x000fe20008410000 */
[----:B------:R-:W-:Y:S01]  /*5ba0*/  F2FP.BF16.F32.PACK_AB R7, R13, R12 ;  /* 0x0000000c0d07723e */ /* 0x000fe200000010ff */
[----:B------:R-:W-:Y:S01]  /*5bb0*/  FMUL.FTZ R13, R194, R10 ;  /* 0x0000000ac20d7220 */ /* 0x000fe20000410000 */
[----:B------:R-:W-:Y:S01]  /*5bc0*/  FADD.FTZ R11, -R4, R11 ;  /* 0x0000000b040b7221 */ /* 0x000fe20000010100 */
[----:B------:R1:W-:Y:S01]  /*5bd0*/  STS [R200+0xb000], R3 ;  /* 0x00b00003c8007388 */ /* 0x0003e20000000800 */
[----:B------:R-:W-:Y:S01]  /*5be0*/  FMUL.FTZ R28, R28, R6 ;  /* 0x000000061c1c7220 */ /* 0x000fe20000410000 */
[----:B------:R-:W-:Y:S01]  /*5bf0*/  FFMA.FTZ R10, -R183, R183, 1 ;  /* 0x3f800000b70a7423 */ /* 0x000fe200000101b7 */
[----:B------:R-:W-:Y:S01]  /*5c00*/  FMUL.FTZ R9, R29, R5 ;  /* 0x000000051d097220 */ /* 0x000fe20000410000 */
[C---:B------:R-:W-:Y:S01]  /*5c10*/  FADD.FTZ R14, -R4.reuse, R14 ;  /* 0x0000000e040e7221 */ /* 0x040fe20000010100 */
[----:B------:R-:W-:Y:S01]  /*5c20*/  FFMA.FTZ R6, -R137, R137, 1 ;  /* 0x3f80000089067423 */ /* 0x000fe20000010189 */
[----:B------:R-:W-:Y:S01]  /*5c30*/  FADD.FTZ R15, -R4, R15 ;  /* 0x0000000f040f7221 */ /* 0x000fe20000010100 */
[----:B------:R-:W-:Y:S01]  /*5c40*/  FFMA.FTZ R5, -R136, R136, 1 ;  /* 0x3f80000088057423 */ /* 0x000fe20000010188 */
[----:B------:R-:W-:Y:S01]  /*5c50*/  FMUL.FTZ R12, R193, R11 ;  /* 0x0000000bc10c7220 */ /* 0x000fe20000410000 */
[----:B------:R-:W-:Y:S01]  /*5c60*/  FMUL.FTZ R10, R10, UR16 ;  /* 0x000000100a0a7c20 */ /* 0x000fe20008410000 */
[----:B------:R-:W-:Y:S01]  /*5c70*/  FFMA.FTZ R11, -R184, R184, 1 ;  /* 0x3f800000b80b7423 */ /* 0x000fe200000101b8 */
[----:B------:R-:W-:Y:S01]  /*5c80*/  FMUL.FTZ R14, R192, R14 ;  /* 0x0000000ec00e7220 */ /* 0x000fe20000410000 */
[----:B------:R-:W-:Y:S01]  /*5c90*/  FMUL.FTZ R6, R6, UR16 ;  /* 0x0000001006067c20 */ /* 0x000fe20008410000 */
[----:B------:R-:W-:Y:S01]  /*5ca0*/  FMUL.FTZ R15, R191, R15 ;  /* 0x0000000fbf0f7220 */ /* 0x000fe20000410000 */
[----:B------:R-:W-:Y:S01]  /*5cb0*/  FMUL.FTZ R5, R5, UR16 ;  /* 0x0000001005057c20 */ /* 0x000fe20008410000 */
[----:B------:R-:W-:Y:S01]  /*5cc0*/  FMUL.FTZ R12, R12, R10 ;  /* 0x0000000a0c0c7220 */ /* 0x000fe20000410000 */
[----:B------:R-:W-:Y:S01]  /*5cd0*/  FMUL.FTZ R11, R11, UR16 ;  /* 0x000000100b0b7c20 */ /* 0x000fe20008410000 */
[----:B------:R-:W-:Y:S01]  /*5ce0*/  FMUL.FTZ R14, R14, R6 ;  /* 0x000000060e0e7220 */ /* 0x000fe20000410000 */
[----:B------:R-:W-:Y:S01]  /*5cf0*/  FFMA.FTZ R10, -R127, R127, 1 ;  /* 0x3f8000007f0a7423 */ /* 0x000fe2000001017f */
[----:B------:R-:W-:Y:S01]  /*5d00*/  FMUL.FTZ R15, R15, R5 ;  /* 0x000000050f0f7220 */ /* 0x000fe20000410000 */
[----:B------:R-:W-:Y:S01]  /*5d10*/  FFMA.FTZ R6, -R126, R126, 1 ;  /* 0x3f8000007e067423 */ /* 0x000fe2000001017e */
[C---:B------:R-:W-:Y:S01]  /*5d20*/  FADD.FTZ R27, -R4.reuse, R27 ;  /* 0x0000001b041b7221 */ /* 0x040fe20000010100 */
[----:B------:R-:W-:Y:S01]  /*5d30*/  FADD.FTZ R31, -R4, R31 ;  /* 0x0000001f041f7221 */ /* 0x000fe20000010100 */
[----:B------:R-:W-:Y:S01]  /*5d40*/  FFMA.FTZ R5, -R118, R118, 1 ;  /* 0x3f80000076057423 */ /* 0x000fe20000010176 */
[C---:B------:R-:W-:Y:S01]  /*5d50*/  FADD.FTZ R26, -R4.reuse, R26 ;  /* 0x0000001a041a7221 */ /* 0x040fe20000010100 */
[----:B------:R-:W-:Y:S01]  /*5d60*/  FADD.FTZ R30, -R4, R30 ;  /* 0x0000001e041e7221 */ /* 0x000fe20000010100 */
[----:B------:R-:W-:Y:S01]  /*5d70*/  FMUL.FTZ R13, R13, R11 ;  /* 0x0000000b0d0d7220 */ /* 0x000fe20000410000 */
[----:B------:R-:W-:Y:S01]  /*5d80*/  FFMA.FTZ R4, -R117, R117, 1 ;  /* 0x3f80000075047423 */ /* 0x000fe20000010175 */
[----:B------:R-:W-:Y:S01]  /*5d90*/  FMUL.FTZ R11, R10, UR16 ;  /* 0x000000100a0b7c20 */ /* 0x000fe20008410000 */
[----:B------:R-:W-:Y:S01]  /*5da0*/  FMUL.FTZ R10, R6, UR16 ;  /* 0x00000010060a7c20 */ /* 0x000fe20008410000 */
[----:B------:R-:W-:Y:S01]  /*5db0*/  FMUL.FTZ R30, R138, R30 ;  /* 0x0000001e8a1e7220 */ /* 0x000fe20000410000 */
[----:B------:R-:W-:Y:S01]  /*5dc0*/  FMUL.FTZ R6, R5, UR16 ;  /* 0x0000001005067c20 */ /* 0x000fe20008410000 */
[----:B------:R-:W-:Y:S01]  /*5dd0*/  FMUL.FTZ R31, R135, R31 ;  /* 0x0000001f871f7220 */ /* 0x000fe20000410000 */
[----:B------:R-:W-:Y:S01]  /*5de0*/  FMUL.FTZ R4, R4, UR16 ;  /* 0x0000001004047c20 */ /* 0x000fe20008410000 */
[----:B-1----:R-:W-:Y:S01]  /*5df0*/  F2FP.BF16.F32.PACK_AB R3, R15, R14 ;  /* 0x0000000e0f03723e */ /* 0x002fe200000010ff */
        /* <DEDUP_REMOVED lines=8> */
[----:B------:R-:W-:Y:S01]  /*5e80*/  STS [R200+0xb400], R4 ;  /* 0x00b40004c8007388 */ /* 0x000fe20000000800 */
[----:B------:R-:W-:Y:S01]  /*5e90*/  FMUL.FTZ R26, R26, R11 ;  /* 0x0000000b1a1a7220 */ /* 0x000fe20000410000 */
[----:B------:R-:W-:Y:S01]  /*5ea0*/  F2FP.BF16.F32.PACK_AB R8, R8, R24 ;  /* 0x000000180808723e */ /* 0x000fe200000010ff */
[----:B------:R-:W-:Y:S02]  /*5eb0*/  IMAD R129, R247, UR13, RZ ;  /* 0x0000000df7817c24 */ /* 0x000fe4000f8e02ff */
[----:B------:R-:W-:Y:S01]  /*5ec0*/  STS [R189+0xb000], R7 ;  /* 0x00b00007bd007388 */ /* 0x000fe20000000800 */
[----:B------:R-:W-:Y:S02]  /*5ed0*/  F2FP.BF16.F32.PACK_AB R9, R9, R28 ;  /* 0x0000001c0909723e */ /* 0x000fe400000010ff */
[----:B------:R-:W-:Y:S02]  /*5ee0*/  F2FP.BF16.F32.PACK_AB R5, R5, R26 ;  /* 0x0000001a0505723e */ /* 0x000fe400000010ff */
[----:B------:R1:W-:Y:S01]  /*5ef0*/  STS [R189+0xb400], R3 ;  /* 0x00b40003bd007388 */ /* 0x0003e20000000800 */
[----:B------:R-:W-:Y:S02]  /*5f00*/  F2FP.BF16.F32.PACK_AB R6, R6, R30 ;  /* 0x0000001e0606723e */ /* 0x000fe400000010ff */
[----:B------:R-:W-:Y:S02]  /*5f10*/  LOP3.LUT R0, R0, R119, RZ, 0x3c, !PT ;  /* 0x0000007700007212 */ /* 0x000fe400078e3cff */
[----:B------:R-:W-:Y:S01]  /*5f20*/  STS [R198+-0x4000], R21 ;  /* 0xffc00015c6007388 */ /* 0x000fe20000000800 */
[----:B------:R-:W-:Y:S04]  /*5f30*/  SHF.L.U32 R122, R180, 0x5, RZ ;  /* 0x00000005b47a7819 */ /* 0x000fe800000006ff */
[----:B------:R-:W-:Y:S05]  /*5f40*/  STS [R198+-0x3c00], R18 ;  /* 0xffc40012c6007388 */ /* 0x000fea0000000800 */
[----:B------:R-:W-:Y:S05]  /*5f50*/  STS [R112+-0x4000], R32 ;  /* 0xffc0002070007388 */ /* 0x000fea0000000800 */
[----:B------:R-:W-:Y:S05]  /*5f60*/  STS [R112+-0x3c00], R17 ;  /* 0xffc4001170007388 */ /* 0x000fea0000000800 */
[----:B------:R-:W-:Y:S05]  /*5f70*/  STS [R198+-0x3000], R8 ;  /* 0xffd00008c6007388 */ /* 0x000fea0000000800 */
[----:B------:R-:W-:Y:S01]  /*5f80*/  STS [R198+-0x2c00], R5 ;  /* 0xffd40005c6007388 */ /* 0x000fe20000000800 */
[----:B-1----:R-:W-:Y:S02]  /*5f90*/  LOP3.LUT R3, R0, 0x200, R122, 0xf8, !PT ;  /* 0x0000020000037812 */ /* 0x002fe400078ef87a */
[----:B------:R-:W-:Y:S02]  /*5fa0*/  LEA R0, R2, UR4, 0x1 ;  /* 0x0000000402007c11 */ /* 0x000fe4000f8e08ff */
[----:B------:R-:W-:Y:S01]  /*5fb0*/  STS [R112+-0x3000], R9 ;  /* 0xffd0000970007388 */ /* 0x000fe20000000800 */
[----:B------:R-:W-:Y:S02]  /*5fc0*/  LEA R3, R3, UR4, 0x1 ;  /* 0x0000000403037c11 */ /* 0x000fe4000f8e08ff */
[----:B------:R-:W-:Y:S02]  /*5fd0*/  IADD3 R2, PT, PT, R0, R120, RZ ;  /* 0x0000007800027210 */ /* 0x000fe40007ffe0ff */
[----:B------:R-:W-:Y:S01]  /*5fe0*/  STS [R112+-0x2c00], R6 ;  /* 0xffd4000670007388 */ /* 0x000fe20000000800 */
[----:B------:R-:W-:Y:S06]  /*5ff0*/  BAR.SYNC.DEFER_BLOCKING 0x0 ;  /* 0x0000000000007b1d */ /* 0x000fec0000010000 */
[----:B------:R-:W-:Y:S05]  /*6000*/  LDSM.16.MT88.4 R4, [R3+0xe000] ;  /* 0x00e000000304783b */ /* 0x000fea0000004200 */
        /* <DEDUP_REMOVED lines=39> */
[----:B------:R-:W-:Y:S04]  /*6280*/  HMMA.16816.F32.BF16 R64, R8, R14, R64 ;  /* 0x0000000e0840723c */ /* 0x000fe80000041840 */
[----:B------:R-:W-:Y:S04]  /*6290*/  SHF.L.U32 R8, R180, 0x3, RZ ;  /* 0x00000003b4087819 */ /* 0x000fe800000006ff */
        /* <DEDUP_REMOVED lines=10> */
[----:B------:R-:W-:Y:S02]  /*6340*/  LOP3.LUT R5, R5, 0x38, R180, 0x78, !PT ;  /* 0x0000003805057812 */ /* 0x000fe400078e78b4 */
[C---:B------:R-:W-:Y:S02]  /*6350*/  LEA R6, P1, R4.reuse, R196, 0x2 ;  /* 0x000000c404067211 */ /* 0x040fe400078210ff */
[----:B------:R-:W-:Y:S02]  /*6360*/  LOP3.LUT R5, R5, 0x1e00, R8, 0xf8, !PT ;  /* 0x00001e0005057812 */ /* 0x000fe400078ef808 */
[----:B------:R-:W-:Y:S02]  /*6370*/  LEA.HI.X.SX32 R4, R4, R197, 0x2, P1 ;  /* 0x000000c504047211 */ /* 0x000fe400008f16ff */
[----:B------:R-:W-:Y:S02]  /*6380*/  LEA R123, R5, UR4, 0x1 ;  /* 0x00000004057b7c11 */ /* 0x000fe4000f8e08ff */
[----:B------:R-:W-:Y:S02]  /*6390*/  MOV R196, R6 ;  /* 0x0000000600c47202 */ /* 0x000fe40000000f00 */
[----:B------:R-:W-:Y:S01]  /*63a0*/  MOV R197, R4 ;  /* 0x0000000400c57202 */ /* 0x000fe20000000f00 */
[----:B------:R-:W-:Y:S06]  /*63b0*/  @!P4 BRA `(.L_x_606) ;  /* 0x00000000005cc947 */ /* 0x000fec0003800000 */
[----:B------:R-:W2:Y:S01]  /*63c0*/  LDL R108, [R1+0x8] ;  /* 0x00000800016c7983 */ /* 0x000ea20000100800 */
[----:B------:R-:W-:Y:S02]  /*63d0*/  IADD3 R5, P1, PT, RZ, -UR7, RZ ;  /* 0x80000007ff057c10 */ /* 0x000fe4000ff3e0ff */
[C---:B------:R-:W-:Y:S02]  /*63e0*/  ISETP.GE.AND P5, PT, R119.reuse, UR14, PT ;  /* 0x0000000e77007c0c */ /* 0x040fe4000bfa6270 */
[----:B------:R-:W-:Y:S01]  /*63f0*/  ISETP.GE.AND P2, PT, R119, UR14, PT ;  /* 0x0000000e77007c0c */ /* 0x000fe2000bf46270 */
[----:B------:R-:W-:Y:S05]  /*6400*/  IMAD.X R4, RZ, RZ, ~UR12, P1 ;  /* 0x8000000cff047e24 */ /* 0x000fea00088e06ff */
[----:B------:R-:W-:Y:S04]  /*6410*/  SHF.R.S64 R5, R5, 0x1f, R4 ;  /* 0x0000001f05057819 */ /* 0x000fe80000001004 */
[----:B------:R-:W-:Y:S04]  /*6420*/  IADD3 R233, P1, PT, R5, R233, RZ ;  /* 0x000000e905e97210 */ /* 0x000fe80007f3e0ff */
[----:B------:R-:W-:Y:S01]  /*6430*/  LEA.HI.X.SX32 R230, R4, R230, 0x1, P1 ;  /* 0x000000e604e67211 */ /* 0x000fe200008f0eff */
[----:B------:R-:W-:Y:S01]  /*6440*/  @!P5 IMAD.MOV.U32 R6, RZ, RZ, R233 ;  /* 0x000000ffff06d224 */ /* 0x000fe200078e00e9 */
[C---:B------:R-:W-:Y:S03]  /*6450*/  @!P2 LEA R4, P1, R251.reuse, R233, 0x1 ;  /* 0x000000e9fb04a211 */ /* 0x040fe600078208ff */
[----:B------:R-:W-:Y:S05]  /*6460*/  @!P5 IMAD.MOV.U32 R7, RZ, RZ, R230 ;  /* 0x000000ffff07d224 */ /* 0x000fea00078e00e6 */
[----:B------:R-:W-:Y:S01]  /*6470*/  @!PT LDS RZ, [RZ] ;  /* 0x00000000fffff984 */ /* 0x000fe20000000800 */
[----:B------:R-:W-:Y:S01]  /*6480*/  @!PT LDS RZ, [RZ] ;  /* 0x00000000fffff984 */ /* 0x000fe20000000800 */
[----:B------:R-:W-:Y:S01]  /*6490*/  @!PT LDS RZ, [RZ] ;  /* 0x00000000fffff984 */ /* 0x000fe20000000800 */
[----:B------:R1:W-:Y:S04]  /*64a0*/  @!P5 LDGSTS.E.BYPASS.LTC128B.128 [R123+0x4000], desc[UR28][R6.64] ;  /* 0x04000000067bdfae */ /* 0x0003e8000b981a1c */
[----:B------:R1:W-:Y:S04]  /*64b0*/  @P5 STS.128 [R123+0x4000], RZ ;  /* 0x004000ff7b005388 */ /* 0x0003e80000000c00 */
[----:B------:R1:W-:Y:S01]  /*64c0*/  @P2 STS.128 [R123+0x5000], RZ ;  /* 0x005000ff7b002388 */ /* 0x0003e20000000c00 */
[----:B--2---:R-:W-:Y:S05]  /*64d0*/  @!P2 LEA.HI.X R5, R251, R230, R108, 0x1, P1 ;  /* 0x000000e6fb05a211 */ /* 0x004fea00008f0c6c */
[----:B------:R-:W-:Y:S01]  /*64e0*/  @!PT LDS RZ, [RZ] ;  /* 0x00000000fffff984 */ /* 0x000fe20000000800 */
[----:B------:R-:W-:Y:S01]  /*64f0*/  @!PT LDS RZ, [RZ] ;  /* 0x00000000fffff984 */ /* 0x000fe20000000800 */
[----:B------:R-:W-:Y:S01]  /*6500*/  @!PT LDS RZ, [RZ] ;  /* 0x00000000fffff984 */ /* 0x000fe20000000800 */
[----:B------:R1:W-:Y:S04]  /*6510*/  @!P2 LDGSTS.E.BYPASS.LTC128B.128 [R123+0x5000], desc[UR28][R4.64] ;  /* 0x05000000047bafae */ /* 0x0003e8000b981a1c */
[----:B------:R-:W0:Y:S02]  /*6520*/  LDGDEPBAR ;  /* 0x00000000000079af */ /* 0x000e240000000000 */
.L_x_606:
[----:B------:R-:W-:Y:S01]  /*6530*/  LDSM.16.M88.4 R16, [R174+0xa000] ;  /* 0x00a00000ae10783b */ /* 0x000fe20000000200 */
[C---:B------:R-:W-:Y:S01]  /*6540*/  IMAD.IADD R117, R174.reuse, 0x1, R128 ;  /* 0x00000001ae757824 */ /* 0x040fe200078e0280 */
[----:B------:R-:W-:Y:S01]  /*6550*/  LEA R130, P1, R249, R196, 0x2 ;  /* 0x000000c4f9827211 */ /* 0x000fe200078210ff */
[----:B------:R-:W-:Y:S01]  /*6560*/  IMAD.IADD R116, R174, 0x1, R120 ;  /* 0x00000001ae747824 */ /* 0x000fe200078e0278 */
[----:B------:R-:W1:Y:S01]  /*6570*/  LDSM.16.MT88.4 R8, [R0+0x6000] ;  /* 0x006000000008783b */ /* 0x000e620000004200 */
[----:B------:R-:W-:Y:S01]  /*6580*/  ISETP.GT.AND P2, PT, R203, R250, PT ;  /* 0x000000facb00720c */ /* 0x000fe20003f44270 */
[----:B------:R-:W-:Y:S01]  /*6590*/  VIADD R195, R195, 0xffffffc0 ;  /* 0xffffffc0c3c37836 */ /* 0x000fe20000000000 */
[----:B------:R-:W-:Y:S01]  /*65a0*/  LEA.HI.X.SX32 R131, R249, R197, 0x2, P1 ;  /* 0x000000c5f9837211 */ /* 0x000fe200008f16ff */
[----:B------:R-:W2:Y:S01]  /*65b0*/  LDSM.16.MT88.4 R20, [R2+0x6000] ;  /* 0x006000000214783b */ /* 0x000ea20000004200 */
[----:B------:R-:W-:Y:S01]  /*65c0*/  IMAD.IADD R118, R128, 0x1, R116 ;  /* 0x0000000180767824 */ /* 0x000fe200078e0274 */
[----:B------:R-:W-:Y:S02]  /*65d0*/  LEA R126, P1, R129, R130, 0x5 ;  /* 0x00000082817e7211 */ /* 0x000fe400078228ff */
[----:B------:R-:W-:Y:S01]  /*65e0*/  LDSM.16.MT88.4 R28, [R0+0x6800] ;  /* 0x00680000001c783b */ /* 0x000fe20000004200 */
[----:B------:R-:W-:Y:S02]  /*65f0*/  @P4 IADD3 R245, P5, PT, R245, -0x100, RZ ;  /* 0xffffff00f5f54810 */ /* 0x000fe40007fbe0ff */
[C---:B------:R-:W-:Y:S01]  /*6600*/  LEA.HI.X.SX32 R127, R129.reuse, R131, 0x5, P1 ;  /* 0x00000083817f7211 */ /* 0x040fe200008f2eff */
[----:B------:R-:W3:Y:S01]  /*6610*/  LDSM.16.M88.4 R24, [R117+0xa000] ;  /* 0x00a000007518783b */ /* 0x000ee20000000200 */
[C---:B------:R-:W-:Y:S02]  /*6620*/  LEA R124, P1, R129.reuse, R126, 0x5 ;  /* 0x0000007e817c7211 */ /* 0x040fe400078228ff */
[----:B------:R-:W-:Y:S01]  /*6630*/  @P4 IADD3.X R244, PT, PT, R244, -0x1, RZ, P5, !PT ;  /* 0xfffffffff4f44810 */ /* 0x000fe20002ffe4ff */
[----:B------:R-:W4:Y:S01]  /*6640*/  LDSM.16.MT88.4 R32, [R2+0x6800] ;  /* 0x006800000220783b */ /* 0x000f220000004200 */
[C---:B------:R-:W-:Y:S03]  /*6650*/  LEA.HI.X.SX32 R125, R129.reuse, R127, 0x5, P1 ;  /* 0x0000007f817d7211 */ /* 0x040fe600008f2eff */
[----:B------:R-:W-:Y:S04]  /*6660*/  LDSM.16.MT88.4 R104, [R0+0x7000] ;  /* 0x007000000068783b */ /* 0x000fe80000004200 */
[----:B------:R-:W4:Y:S04]  /*6670*/  LDSM.16.M88.4 R100, [R116+0xa000] ;  /* 0x00a000007464783b */ /* 0x000f280000000200 */
[----:B------:R-:W-:Y:S04]  /*6680*/  LDSM.16.MT88.4 R108, [R0+0x7800] ;  /* 0x00780000006c783b */ /* 0x000fe80000004200 */
[----:B------:R-:W-:Y:S01]  /*6690*/  LDSM.16.MT88.4 R112, [R2+0x7800] ;  /* 0x007800000270783b */ /* 0x000fe20000004200 */
[C---:B-1----:R-:W-:Y:S08]  /*66a0*/  HMMA.16816.F32.BF16 R4, R16.reuse, R8, RZ ;  /* 0x000000081004723c */ /* 0x042ff000000418ff */
[C---:B------:R-:W-:Y:S08]  /*66b0*/  HMMA.16816.F32.BF16 R8, R16.reuse, R10, RZ ;  /* 0x0000000a1008723c */ /* 0x040ff000000418ff */
[C---:B--2---:R-:W-:Y:S08]  /*66c0*/  HMMA.16816.F32.BF16 R12, R16.reuse, R20, RZ ;  /* 0x00000014100c723c */ /* 0x044ff000000418ff */
[----:B------:R-:W-:Y:S01]  /*66d0*/  HMMA.16816.F32.BF16 R16, R16, R22, RZ ;  /* 0x000000161010723c */ /* 0x000fe200000418ff */
[----:B------:R-:W1:Y:S07]  /*66e0*/  LDSM.16.MT88.4 R20, [R2+0x7000] ;  /* 0x007000000214783b */ /* 0x000e6e0000004200 */
[C---:B---3--:R-:W-:Y:S08]  /*66f0*/  HMMA.16816.F32.BF16 R4, R24.reuse, R28, R4 ;  /* 0x0000001c1804723c */ /* 0x048ff00000041804 */
[C---:B------:R-:W-:Y:S01]  /*6700*/  HMMA.16816.F32.BF16 R8, R24.reuse, R30, R8 ;  /* 0x0000001e1808723c */ /* 0x040fe20000041808 */
[----:B------:R-:W2:Y:S07]  /*6710*/  LDSM.16.M88.4 R28, [R118+0xa000] ;  /* 0x00a00000761c783b */ /* 0x000eae0000000200 */
[C---:B----4-:R-:W-:Y:S08]  /*6720*/  HMMA.16816.F32.BF16 R12, R24.reuse, R32, R12 ;  /* 0x00000020180c723c */ /* 0x050ff0000004180c */
[----:B------:R-:W-:Y:S01]  /*6730*/  HMMA.16816.F32.BF16 R16, R24, R34, R16 ;  /* 0x000000221810723c */ /* 0x000fe20000041810 */
[----:B------:R-:W-:Y:S04]  /*6740*/  LDSM.16.M88.4 R24, [R174+0xc000] ;  /* 0x00c00000ae18783b */ /* 0x000fe80000000200 */
[----:B------:R-:W3:Y:S03]  /*6750*/  LDSM.16.MT88.4 R32, [R0+0x8000] ;  /* 0x008000000020783b */ /* 0x000ee60000004200 */
[C---:B------:R-:W-:Y:S08]  /*6760*/  HMMA.16816.F32.BF16 R4, R100.reuse, R104, R4 ;  /* 0x000000686404723c */ /* 0x040ff00000041804 */
[C---:B------:R-:W-:Y:S01]  /*6770*/  HMMA.16816.F32.BF16 R8, R100.reuse, R106, R8 ;  /* 0x0000006a6408723c */ /* 0x040fe20000041808 */
[----:B------:R-:W4:Y:S07]  /*6780*/  LDSM.16.MT88.4 R104, [R2+0x8000] ;  /* 0x008000000268783b */ /* 0x000f2e0000004200 */
[C---:B-1----:R-:W-:Y:S08]  /*6790*/  HMMA.16816.F32.BF16 R12, R100.reuse, R20, R12 ;  /* 0x00000014640c723c */ /* 0x042ff0000004180c */
[----:B------:R-:W-:Y:S01]  /*67a0*/  HMMA.16816.F32.BF16 R16, R100, R22, R16 ;  /* 0x000000166410723c */ /* 0x000fe20000041810 */
[----:B------:R-:W-:Y:S04]  /*67b0*/  LDSM.16.MT88.4 R100, [R0+0x8800] ;  /* 0x008800000064783b */ /* 0x000fe80000004200 */
[----:B------:R-:W1:Y:S03]  /*67c0*/  LDSM.16.M88.4 R20, [R117+0xc000] ;  /* 0x00c000007514783b */ /* 0x000e660000000200 */
[C---:B--2---:R-:W-:Y:S08]  /*67d0*/  HMMA.16816.F32.BF16 R4, R28.reuse, R108, R4 ;  /* 0x0000006c1c04723c */ /* 0x044ff00000041804 */
[C---:B------:R-:W-:Y:S08]  /*67e0*/  HMMA.16816.F32.BF16 R8, R28.reuse, R110, R8 ;  /* 0x0000006e1c08723c */ /* 0x040ff00000041808 */
[C---:B------:R-:W-:Y:S08]  /*67f0*/  HMMA.16816.F32.BF16 R12, R28.reuse, R112, R12 ;  /* 0x000000701c0c723c */ /* 0x040ff0000004180c */
[----:B------:R-:W-:Y:S01]  /*6800*/  HMMA.16816.F32.BF16 R16, R28, R114, R16 ;  /* 0x000000721c10723c */ /* 0x000fe20000041810 */
[----:B------:R-:W2:Y:S02]  /*6810*/  LDSM.16.MT88.4 R28, [R2+0x8800] ;  /* 0x00880000021c783b */ /* 0x000ea40000004200 */
[C---:B------:R-:W-:Y:S04]  /*6820*/  LEA R114, P1, R129.reuse, R124, 0x5 ;  /* 0x0000007c81727211 */ /* 0x040fe800078228ff */
[C---:B------:R-:W-:Y:S01]  /*6830*/  LEA.HI.X.SX32 R115, R129.reuse, R125, 0x5, P1 ;  /* 0x0000007d81737211 */ /* 0x040fe200008f2eff */
[C---:B---3--:R-:W-:Y:S05]  /*6840*/  HMMA.16816.F32.BF16 R4, R24.reuse, R32, R4 ;  /* 0x000000201804723c */ /* 0x048fea0000041804 */
[C---:B------:R-:W-:Y:S03]  /*6850*/  LEA R112, P1, R129.reuse, R114, 0x5 ;  /* 0x0000007281707211 */ /* 0x040fe600078228ff */
[C---:B------:R-:W-:Y:S01]  /*6860*/  HMMA.16816.F32.BF16 R8, R24.reuse, R34, R8 ;  /* 0x000000221808723c */ /* 0x040fe20000041808 */
[----:B------:R-:W-:Y:S02]  /*6870*/  LDSM.16.MT88.4 R32, [R0+0x9000] ;  /* 0x009000000020783b */ /* 0x000fe40000004200 */
[C---:B------:R-:W-:Y:S02]  /*6880*/  LEA.HI.X.SX32 R113, R129.reuse, R115, 0x5, P1 ;  /* 0x0000007381717211 */ /* 0x040fe400008f2eff */
[C---:B------:R-:W-:Y:S03]  /*6890*/  LEA R110, P1, R129.reuse, R112, 0x5 ;  /* 0x00000070816e7211 */ /* 0x040fe600078228ff */
[C---:B----4-:R-:W-:Y:S03]  /*68a0*/  HMMA.16816.F32.BF16 R12, R24.reuse, R104, R12 ;  /* 0x00000068180c723c */ /* 0x050fe6000004180c */
[C---:B------:R-:W-:Y:S05]  /*68b0*/  LEA.HI.X.SX32 R111, R129.reuse, R113, 0x5, P1 ;  /* 0x00000071816f7211 */ /* 0x040fea00008f2eff */
[----:B------:R-:W-:Y:S01]  /*68c0*/  HMMA.16816.F32.BF16 R16, R24, R106, R16 ;  /* 0x0000006a1810723c */ /* 0x000fe20000041810 */
[----:B------:R3:W4:Y:S04]  /*68d0*/  LDSM.16.M88.4 R24, [R116+0xc000] ;  /* 0x00c000007418783b */ /* 0x0007280000000200 */
[----:B------:R-:W-:Y:S03]  /*68e0*/  LDSM.16.MT88.4 R104, [R2+0x9800] ;  /* 0x009800000268783b */ /* 0x000fe60000004200 */
[C---:B-1----:R-:W-:Y:S08]  /*68f0*/  HMMA.16816.F32.BF16 R4, R20.reuse, R100, R4 ;  /* 0x000000641404723c */ /* 0x042ff00000041804 */
[C---:B------:R-:W-:Y:S01]  /*6900*/  HMMA.16816.F32.BF16 R8, R20.reuse, R102, R8 ;  /* 0x000000661408723c */ /* 0x040fe20000041808 */
[----:B------:R-:W1:Y:S07]  /*6910*/  LDSM.16.MT88.4 R100, [R2+0x9000] ;  /* 0x009000000264783b */ /* 0x000e6e0000004200 */
[C---:B--2---:R-:W-:Y:S03]  /*6920*/  HMMA.16816.F32.BF16 R12, R20.reuse, R28, R12 ;  /* 0x0000001c140c723c */ /* 0x044fe6000004180c */
[C---:B---3--:R-:W-:Y:S04]  /*6930*/  LEA R116, P1, R129.reuse, R110, 0x5 ;  /* 0x0000006e81747211 */ /* 0x048fe800078228ff */
[C---:B------:R-:W-:Y:S01]  /*6940*/  LEA.HI.X.SX32 R117, R129.reuse, R111, 0x5, P1 ;  /* 0x0000006f81757211 */ /* 0x040fe200008f2eff */
[----:B------:R-:W-:Y:S01]  /*6950*/  HMMA.16816.F32.BF16 R16, R20, R30, R16 ;  /* 0x0000001e1410723c */ /* 0x000fe20000041810 */
[----:B------:R2:W-:Y:S02]  /*6960*/  LDSM.16.MT88.4 R28, [R0+0x9800] ;  /* 0x00980000001c783b */ /* 0x0005e40000004200 */
[C---:B------:R-:W-:Y:S02]  /*6970*/  IMAD.WIDE R132, R129.reuse, -0xc0, R116 ;  /* 0xffffff4081847825 */ /* 0x040fe400078e0274 */
[----:B------:R-:W3:Y:S03]  /*6980*/  LDSM.16.M88.4 R20, [R118+0xc000] ;  /* 0x00c000007614783b */ /* 0x000ee60000000200 */
[C---:B----4-:R-:W-:Y:S05]  /*6990*/  HMMA.16816.F32.BF16 R4, R24.reuse, R32, R4 ;  /* 0x000000201804723c */ /* 0x050fea0000041804 */
[C---:B------:R-:W-:Y:S03]  /*69a0*/  LEA R108, P1, R129.reuse, R132, 0x5 ;  /* 0x00000084816c7211 */ /* 0x040fe600078228ff */
[C---:B------:R-:W-:Y:S03]  /*69b0*/  HMMA.16816.F32.BF16 R8, R24.reuse, R34, R8 ;  /* 0x000000221808723c */ /* 0x040fe60000041808 */
[C---:B------:R-:W-:Y:S02]  /*69c0*/  LEA.HI.X.SX32 R109, R129.reuse, R133, 0x5, P1 ;  /* 0x00000085816d7211 */ /* 0x040fe400008f2eff */
[----:B------:R-:W-:Y:S02]  /*69d0*/  LEA R34, P1, R129, R108, 0x5 ;  /* 0x0000006c81227211 */ /* 0x000fe400078228ff */
[----:B--2---:R-:W-:Y:S01]  /*69e0*/  LOP3.LUT R0, R203, 0x1, RZ, 0xc0, !PT ;  /* 0x00000001cb007812 */ /* 0x004fe200078ec0ff */
[C---:B-1----:R-:W-:Y:S03]  /*69f0*/  HMMA.16816.F32.BF16 R12, R24.reuse, R100, R12 ;  /* 0x00000064180c723c */ /* 0x042fe6000004180c */
[C---:B------:R-:W-:Y:S02]  /*6a00*/  LEA.HI.X.SX32 R35, R129.reuse, R109, 0x5, P1 ;  /* 0x0000006d81237211 */ /* 0x040fe400008f2eff */
[C---:B------:R-:W-:Y:S03]  /*6a10*/  LEA R32, P1, R129.reuse, R34, 0x5 ;  /* 0x0000002281207211 */ /* 0x040fe600078228ff */
[----:B------:R-:W-:Y:S01]  /*6a20*/  HMMA.16816.F32.BF16 R16, R24, R102, R16 ;  /* 0x000000661810723c */ /* 0x000fe20000041810 */
[----:B------:R-:W-:Y:S02]  /*6a30*/  LDSM.16.MT88.4 R100, [R172+0x1000] ;  /* 0x00100000ac64783b */ /* 0x000fe40000004200 */
[----:B------:R-:W-:Y:S01]  /*6a40*/  @P4 IMAD.WIDE.U32 R26, R248, 0x4, R228 ;  /* 0x00000004f81a4825 */ /* 0x000fe200078e00e4 */
[C---:B------:R-:W-:Y:S04]  /*6a50*/  LEA.HI.X.SX32 R33, R129.reuse, R35, 0x5, P1 ;  /* 0x0000002381217211 */ /* 0x040fe800008f2eff */
[----:B------:R-:W5:Y:S01]  /*6a60*/  @P4 LDG.E R243, desc[UR28][R26.64+-0x100] ;  /* 0xffff001c1af34981 */ /* 0x000f62000c1e1900 */
[C---:B---3--:R-:W-:Y:S03]  /*6a70*/  HMMA.16816.F32.BF16 R4, R20.reuse, R28, R4 ;  /* 0x0000001c1404723c */ /* 0x048fe60000041804 */
[----:B------:R-:W5:Y:S04]  /*6a80*/  @P4 LDG.E R242, desc[UR28][R26.64+-0xe0] ;  /* 0xffff201c1af24981 */ /* 0x000f68000c1e1900 */
[----:B------:R-:W5:Y:S01]  /*6a90*/  @P4 LDG.E R241, desc[UR28][R26.64+-0x80] ;  /* 0xffff801c1af14981 */ /* 0x000f62000c1e1900 */
[C---:B------:R-:W-:Y:S01]  /*6aa0*/  LEA R28, P1, R129.reuse, R32, 0x5 ;  /* 0x00000020811c7211 */ /* 0x040fe200078228ff */
[C---:B------:R-:W-:Y:S02]  /*6ab0*/  HMMA.16816.F32.BF16 R8, R20.reuse, R30, R8 ;  /* 0x0000001e1408723c */ /* 0x040fe40000041808 */
[----:B------:R1:W5:Y:S01]  /*6ac0*/  @P4 LDG.E R240, desc[UR28][R26.64+-0x60] ;  /* 0xffffa01c1af04981 */ /* 0x000362000c1e1900 */
[C---:B------:R-:W-:Y:S02]  /*6ad0*/  LEA.HI.X.SX32 R29, R129.reuse, R33, 0x5, P1 ;  /* 0x00000021811d7211 */ /* 0x040fe400008f2eff */
[C---:B------:R-:W-:Y:S03]  /*6ae0*/  LEA R24, P1, R129.reuse, R28, 0x5 ;  /* 0x0000001c81187211 */ /* 0x040fe600078228ff */
[C---:B------:R-:W-:Y:S02]  /*6af0*/  HMMA.16816.F32.BF16 R12, R20.reuse, R104, R12 ;  /* 0x00000068140c723c */ /* 0x040fe4000004180c */
[----:B------:R2:W-:Y:S01]  /*6b00*/  REDG.E.ADD.F32.FTZ.RN.STRONG.GPU desc[UR28][R196.64], R4 ;  /* 0x00000004c40079a6 */ /* 0x0005e2000c12f31c */
[C---:B------:R-:W-:Y:S03]  /*6b10*/  LEA.HI.X.SX32 R25, R129.reuse, R29, 0x5, P1 ;  /* 0x0000001d81197211 */ /* 0x040fe600008f2eff */
[----:B------:R3:W-:Y:S02]  /*6b20*/  REDG.E.ADD.F32.FTZ.RN.STRONG.GPU desc[UR28][R130.64], R5 ;  /* 0x00000005820079a6 */ /* 0x0007e4000c12f31c */
[----:B------:R-:W-:Y:S02]  /*6b30*/  HMMA.16816.F32.BF16 R16, R20, R106, R16 ;  /* 0x0000006a1410723c */ /* 0x000fe40000041810 */
[----:B------:R-:W-:Y:S04]  /*6b40*/  REDG.E.ADD.F32.FTZ.RN.STRONG.GPU desc[UR28][R126.64], R6 ;  /* 0x000000067e0079a6 */ /* 0x000fe8000c12f31c */
[----:B------:R-:W-:Y:S04]  /*6b50*/  REDG.E.ADD.F32.FTZ.RN.STRONG.GPU desc[UR28][R124.64], R7 ;  /* 0x000000077c0079a6 */ /* 0x000fe8000c12f31c */
[----:B------:R-:W-:Y:S04]  /*6b60*/  REDG.E.ADD.F32.FTZ.RN.STRONG.GPU desc[UR28][R114.64], R8 ;  /* 0x00000008720079a6 */ /* 0x000fe8000c12f31c */
[----:B------:R-:W-:Y:S04]  /*6b70*/  REDG.E.ADD.F32.FTZ.RN.STRONG.GPU desc[UR28][R112.64], R9 ;  /* 0x00000009700079a6 */ /* 0x000fe8000c12f31c */
[----:B------:R-:W-:Y:S01]  /*6b80*/  REDG.E.ADD.F32.FTZ.RN.STRONG.GPU desc[UR28][R110.64], R10 ;  /* 0x0000000a6e0079a6 */ /* 0x000fe2000c12f31c */
[C---:B--2---:R-:W-:Y:S03]  /*6b90*/  LEA R4, P1, R129.reuse, R24, 0x5 ;  /* 0x0000001881047211 */ /* 0x044fe600078228ff */
[----:B------:R-:W-:Y:S01]  /*6ba0*/  REDG.E.ADD.F32.FTZ.RN.STRONG.GPU desc[UR28][R116.64], R11 ;  /* 0x0000000b740079a6 */ /* 0x000fe2000c12f31c */
[----:B---3--:R-:W-:Y:S03]  /*6bb0*/  LEA.HI.X.SX32 R5, R129, R25, 0x5, P1 ;  /* 0x0000001981057211 */ /* 0x008fe600008f2eff */
[----:B------:R-:W-:Y:S01]  /*6bc0*/  REDG.E.ADD.F32.FTZ.RN.STRONG.GPU desc[UR28][R196.64+0x80], R12 ;  /* 0x0000800cc40079a6 */ /* 0x000fe2000c12f31c */
[----:B------:R-:W-:Y:S01]  /*6bd0*/  ISETP.NE.U32.AND P1, PT, R0, 0x1, PT ;  /* 0x000000010000780c */ /* 0x000fe20003f25070 */
[C---:B------:R-:W-:Y:S02]  /*6be0*/  VIADD R0, R172.reuse, 0xffffe000 ;  /* 0xffffe000ac007836 */ /* 0x040fe40000000000 */
[----:B------:R-:W-:Y:S04]  /*6bf0*/  REDG.E.ADD.F32.FTZ.RN.STRONG.GPU desc[UR28][R132.64+0x80], R13 ;  /* 0x0000800d840079a6 */ /* 0x000fe8000c12f31c */
[----:B------:R2:W-:Y:S04]  /*6c00*/  REDG.E.ADD.F32.FTZ.RN.STRONG.GPU desc[UR28][R108.64+0x80], R14 ;  /* 0x0000800e6c0079a6 */ /* 0x0005e8000c12f31c */
[----:B------:R-:W-:Y:S02]  /*6c10*/  REDG.E.ADD.F32.FTZ.RN.STRONG.GPU desc[UR28][R34.64+0x80], R15 ;  /* 0x0000800f220079a6 */ /* 0x000fe4000c12f31c */
[----:B------:R-:W-:Y:S02]  /*6c20*/  @P1 VIADD R0, R172, 0x2000 ;  /* 0x00002000ac001836 */ /* 0x000fe40000000000 */
[----:B------:R-:W-:Y:S04]  /*6c30*/  REDG.E.ADD.F32.FTZ.RN.STRONG.GPU desc[UR28][R32.64+0x80], R16 ;  /* 0x00008010200079a6 */ /* 0x000fe8000c12f31c */
[----:B------:R-:W-:Y:S04]  /*6c40*/  REDG.E.ADD.F32.FTZ.RN.STRONG.GPU desc[UR28][R28.64+0x80], R17 ;  /* 0x000080111c0079a6 */ /* 0x000fe8000c12f31c */
[----:B------:R-:W-:Y:S04]  /*6c50*/  REDG.E.ADD.F32.FTZ.RN.STRONG.GPU desc[UR28][R24.64+0x80], R18 ;  /* 0x00008012180079a6 */ /* 0x000fe8000c12f31c */
[----:B------:R-:W-:Y:S04]  /*6c60*/  REDG.E.ADD.F32.FTZ.RN.STRONG.GPU desc[UR28][R4.64+0x80], R19 ;  /* 0x00008013040079a6 */ /* 0x000fe8000c12f31c */
[----:B------:R-:W-:Y:S01]  /*6c70*/  LDSM.16.MT88.4 R4, [R3+0xa000] ;  /* 0x00a000000304783b */ /* 0x000fe20000004200 */
[----:B--2---:R-:W-:Y:S03]  /*6c80*/  IMAD.IADD R108, R120, 0x1, R172 ;  /* 0x00000001786c7824 */ /* 0x004fe600078e02ac */
[----:B------:R-:W2:Y:S04]  /*6c90*/  LDSM.16.MT88.4 R8, [R172] ;  /* 0x00000000ac08783b */ /* 0x000ea80000004200 */
[----:B------:R-:W3:Y:S04]  /*6ca0*/  LDSM.16.MT88.4 R20, [R3+0xc000] ;  /* 0x00c000000314783b */ /* 0x000ee80000004200 */
[----:B-1----:R-:W1:Y:S04]  /*6cb0*/  LDSM.16.MT88.4 R24, [R108] ;  /* 0x000000006c18783b */ /* 0x002e680000004200 */
[----:B------:R-:W-:Y:S04]  /*6cc0*/  LDSM.16.MT88.4 R28, [R3+0xa800] ;  /* 0x00a80000031c783b */ /* 0x000fe80000004200 */
[----:B------:R-:W4:Y:S04]  /*6cd0*/  LDSM.16.MT88.4 R12, [R172+0x800] ;  /* 0x00080000ac0c783b */ /* 0x000f280000004200 */
[----:B------:R-:W4:Y:S04]  /*6ce0*/  LDSM.16.MT88.4 R32, [R3+0xc800] ;  /* 0x00c800000320783b */ /* 0x000f280000004200 */
[----:B------:R-:W4:Y:S04]  /*6cf0*/  LDSM.16.MT88.4 R16, [R108+0x800] ;  /* 0x000800006c10783b */ /* 0x000f280000004200 */
        /* <DEDUP_REMOVED lines=9> */
[----:B------:R-:W1:Y:S04]  /*6d90*/  LDSM.16.MT88.4 R20, [R108+0x1000] ;  /* 0x001000006c14783b */ /* 0x000e680000004200 */
[----:B------:R-:W-:Y:S03]  /*6da0*/  LDSM.16.MT88.4 R108, [R108+0x1800] ;  /* 0x001800006c6c783b */ /* 0x000fe60000004200 */
[----:B------:R-:W-:Y:S01]  /*6db0*/  HMMA.16816.F32.BF16 R96, R4, R26, R96 ;  /* 0x0000001a0460723c */ /* 0x000fe20000041860 */
[----:B------:R-:W-:Y:S04]  /*6dc0*/  LDSM.16.MT88.4 R4, [R3+0xb800] ;  /* 0x00b800000304783b */ /* 0x000fe80000004200 */
[----:B------:R3:W-:Y:S03]  /*6dd0*/  LDSM.16.MT88.4 R24, [R3+0xd800] ;  /* 0x00d800000318783b */ /* 0x0007e60000004200 */
[-C--:B----4-:R-:W-:Y:S08]  /*6de0*/  HMMA.16816.F32.BF16 R68, R28, R12.reuse, R68 ;  /* 0x0000000c1c44723c */ /* 0x090ff00000041844 */
[C---:B------:R-:W-:Y:S08]  /*6df0*/  HMMA.16816.F32.BF16 R72, R32.reuse, R12, R72 ;  /* 0x0000000c2048723c */ /* 0x040ff00000041848 */
[-C--:B------:R-:W-:Y:S03]  /*6e00*/  HMMA.16816.F32.BF16 R76, R32, R14.reuse, R76 ;  /* 0x0000000e204c723c */ /* 0x080fe6000004184c */
[----:B---3--:R-:W-:Y:S05]  /*6e10*/  @P4 IADD3 R3, P6, PT, R228, -0x100, RZ ;  /* 0xffffff00e4034810 */ /* 0x008fea0007fde0ff */
[C---:B------:R-:W-:Y:S01]  /*6e20*/  HMMA.16816.F32.BF16 R80, R28.reuse, R14, R80 ;  /* 0x0000000e1c50723c */ /* 0x040fe20000041850 */
[----:B------:R3:W4:Y:S03]  /*6e30*/  LDSM.16.MT88.4 R12, [R172+0x1800] ;  /* 0x00180000ac0c783b */ /* 0x0007260000004200 */
[----:B------:R-:W-:Y:S01]  /*6e40*/  @P4 IMAD.MOV.U32 R228, RZ, RZ, R3 ;  /* 0x000000ffffe44224 */ /* 0x000fe200078e0003 */
[----:B------:R-:W-:Y:S03]  /*6e50*/  @P4 IADD3.X R2, PT, PT, R229, -0x1, RZ, P6, !PT ;  /* 0xffffffffe5024810 */ /* 0x000fe600037fe4ff */
[-C--:B------:R-:W-:Y:S03]  /*6e60*/  HMMA.16816.F32.BF16 R84, R28, R16.reuse, R84 ;  /* 0x000000101c54723c */ /* 0x080fe60000041854 */
[----:B------:R-:W-:Y:S05]  /*6e70*/  @P4 IMAD.MOV.U32 R229, RZ, RZ, R2 ;  /* 0x000000ffffe54224 */ /* 0x000fea00078e0002 */
[C---:B------:R-:W-:Y:S08]  /*6e80*/  HMMA.16816.F32.BF16 R88, R32.reuse, R16, R88 ;  /* 0x000000102058723c */ /* 0x040ff00000041858 */
[-C--:B------:R-:W-:Y:S03]  /*6e90*/  HMMA.16816.F32.BF16 R92, R32, R18.reuse, R92 ;  /* 0x00000012205c723c */ /* 0x080fe6000004185c */
[----:B---3--:R-:W-:Y:S05]  /*6ea0*/  IMAD.MOV.U32 R172, RZ, RZ, R0 ;  /* 0x000000ffffac7224 */ /* 0x008fea00078e0000 */
        /* <DEDUP_REMOVED lines=18> */
[----:B------:R-:W-:Y:S11]  /*6fd0*/  @P2 BRA `(.L_x_607) ;  /* 0xffffffc400d02947 */ /* 0x000ff6000383ffff */
[----:B------:R-:W2:Y:S04]  /*6fe0*/  LDL R135, [R1+0xc] ;  /* 0x00000c0001877983 */ /* 0x000ea80000100800 */
[----:B------:R1:W5:Y:S01]  /*6ff0*/  LDL R134, [R1] ;  /* 0x0000000001867983 */ /* 0x0003620000100800 */
[C---:B------:R-:W-:Y:S01]  /*7000*/  IMAD.SHL.U32 R3, R180.reuse, 0x10, RZ ;  /* 0x00000010b4037824 */ /* 0x040fe200078e00ff */
[----:B------:R-:W3:Y:S01]  /*7010*/  LDCU UR12, c[0x0][0x500] ;  /* 0x0000a000ff0c77ac */ /* 0x000ee20008000800 */
[----:B------:R-:W-:Y:S01]  /*7020*/  IMAD.SHL.U32 R0, R180, 0x2, RZ ;  /* 0x00000002b4007824 */ /* 0x000fe200078e00ff */
[----:B------:R-:W-:Y:S01]  /*7030*/  LOP3.LUT R2, R122, 0xc00, RZ, 0xc0, !PT ;  /* 0x00000c007a027812 */ /* 0x000fe200078ec0ff */
[----:B------:R-:W-:Y:S01]  /*7040*/  IMAD.MOV.U32 R4, RZ, RZ, 0x20 ;  /* 0x00000020ff047424 */ /* 0x000fe200078e00ff */
[----:B------:R-:W-:-:S02]  /*7050*/  LOP3.LUT R3, R3, 0x1c0, RZ, 0xc0, !PT ;  /* 0x000001c003037812 */ /* 0x000fc400078ec0ff */
[--C-:B------:R-:W-:Y:S02]  /*7060*/  LOP3.LUT R2, R2, 0x6, R0.reuse, 0xf8, !PT ;  /* 0x0000000602027812 */ /* 0x100fe400078ef800 */
[----:B------:R-:W-:Y:S02]  /*7070*/  LOP3.LUT R0, R3, 0x38, R0, 0xf8, !PT ;  /* 0x0000003803007812 */ /* 0x000fe400078ef800 */
[----:B------:R-:W-:Y:S02]  /*7080*/  R2P PR, R180, 0x18 ;  /* 0x00000018b4007804 */ /* 0x000fe40000000000 */
[----:B------:R-:W-:Y:S02]  /*7090*/  LOP3.LUT R0, R2, R0, R121, 0xf6, !PT ;  /* 0x0000000002007212 */ /* 0x000fe400078ef679 */
[----:B------:R-:W-:Y:S02]  /*70a0*/  F2FP.BF16.F32.PACK_AB R36, R37, R36 ;  /* 0x000000242524723e */ /* 0x000fe400000010ff */
[----:B------:R-:W-:Y:S01]  /*70b0*/  LEA R0, R0, UR4, 0x1 ;  /* 0x0000000400007c11 */ /* 0x000fe2000f8e08ff */
[----:B---3--:R-:W-:Y:S01]  /*70c0*/  FMUL.FTZ R68, R68, UR12 ;  /* 0x0000000c44447c20 */ /* 0x008fe20008410000 */
        /* <DEDUP_REMOVED lines=101> */
[----:B--2---:R-:W-:-:S13]  /*7720*/  ISETP.NE.AND P0, PT, R135, -0x1, PT ;  /* 0xffffffff8700780c */ /* 0x004fda0003f05270 */
[----:B-1----:R-:W-:Y:S05]  /*7730*/  @P0 BRA `(.L_x_608) ;  /* 0x00000000002c0947 */ /* 0x002fea0003800000 */
[----:B------:R-:W1:Y:S01]  /*7740*/  LDCU.64 UR16, c[0x0][0x5c0] ;  /* 0x0000b800ff1077ac */ /* 0x000e620008000a00 */
[----:B------:R-:W2:Y:S01]  /*7750*/  LDC.64 R4, c[0x0][0x5a8] ;  /* 0x00016a00ff047b82 */ /* 0x000ea20000000a00 */
[----:B-----5:R-:W-:-:S05]  /*7760*/  SHF.R.S32.HI R0, RZ, 0x1f, R134 ;  /* 0x0000001fff007819 */ /* 0x020fca0000011486 */
        /* <DEDUP_REMOVED lines=8> */
.L_x_608:
[----:B------:R-:W1:Y:S01]  /*77f0*/  LDCU.64 UR16, c[0x0][0x5c0] ;  /* 0x0000b800ff1077ac */ /* 0x000e620008000a00 */
[----:B-----5:R-:W-:-:S05]  /*7800*/  IADD3 R2, PT, PT, R134, R135, RZ ;  /* 0x0000008786027210 */ /* 0x020fca0007ffe0ff */
[C---:B-1----:R-:W-:Y:S02]  /*7810*/  IMAD R0, R2.reuse, UR17, RZ ;  /* 0x0000001102007c24 */ /* 0x042fe4000f8e02ff */
[----:B------:R-:W-:-:S05]  /*7820*/  IMAD.WIDE.U32 R2, R2, UR16, RZ ;  /* 0x0000001002027c25 */ /* 0x000fca000f8e00ff */
[----:B------:R-:W-:Y:S02]  /*7830*/  IADD3 R20, PT, PT, R3, R0, RZ ;  /* 0x0000000003147210 */ /* 0x000fe40007ffe0ff */
[----:B------:R-:W-:Y:S02]  /*7840*/  MOV R10, R2 ;  /* 0x00000002000a7202 */ /* 0x000fe40000000f00 */
.L_x_609:
[----:B------:R-:W-:Y:S05]  /*7850*/  @P0 BRA `(.L_x_610) ;  /* 0x00000000002c0947 */ /* 0x000fea0003800000 */
[----:B------:R-:W1:Y:S01]  /*7860*/  LDCU.64 UR14, c[0x0][0x5c8] ;  /* 0x0000b900ff0e77ac */ /* 0x000e620008000a00 */
[----:B------:R-:W2:Y:S01]  /*7870*/  LDC.64 R4, c[0x0][0x5b0] ;  /* 0x00016c00ff047b82 */ /* 0x000ea20000000a00 */
[----:B------:R-:W-:-:S05]  /*7880*/  SHF.R.S32.HI R0, RZ, 0x1f, R134 ;  /* 0x0000001fff007819 */ /* 0x000fca0000011486 */
        /* <DEDUP_REMOVED lines=8> */
.L_x_610:
[----:B------:R-:W1:Y:S01]  /*7910*/  LDCU.64 UR14, c[0x0][0x5c8] ;  /* 0x0000b900ff0e77ac */ /* 0x000e620008000a00 */
[----:B------:R-:W-:-:S05]  /*7920*/  IADD3 R2, PT, PT, R134, R135, RZ ;  /* 0x0000008786027210 */ /* 0x000fca0007ffe0ff */
[C---:B-1----:R-:W-:Y:S02]  /*7930*/  IMAD R0, R2.reuse, UR15, RZ ;  /* 0x0000000f02007c24 */ /* 0x042fe4000f8e02ff */
[----:B------:R-:W-:-:S05]  /*7940*/  IMAD.WIDE.U32 R2, R2, UR14, RZ ;  /* 0x0000000e02027c25 */ /* 0x000fca000f8e00ff */
[----:B------:R-:W-:Y:S02]  /*7950*/  IADD3 R6, PT, PT, R3, R0, RZ ;  /* 0x0000000003067210 */ /* 0x000fe40007ffe0ff */
[----:B------:R-:W-:-:S07]  /*7960*/  MOV R4, R2 ;  /* 0x0000000200047202 */ /* 0x000fce0000000f00 */
.L_x_611:
[----:B------:R-:W1:Y:S01]  /*7970*/  S2R R23, SR_TID.X ;  /* 0x0000000000177919 */ /* 0x000e620000002100 */
[----:B------:R-:W2:Y:S01]  /*7980*/  LDCU UR12, c[0x0][0x440] ;  /* 0x00008800ff0c77ac */ /* 0x000ea20008000800 */
[C---:B------:R-:W-:Y:S01]  /*7990*/  IMAD.SHL.U32 R0, R252.reuse, 0x80, RZ ;  /* 0x00000080fc007824 */ /* 0x040fe200078e00ff */
[----:B------:R-:W3:Y:S08]  /*79a0*/  LDC.64 R8, c[0x0][0x5e0] ;  /* 0x00017800ff087b82 */ /* 0x000ef00000000a00 */
[----:B------:R-:W-:Y:S01]  /*79b0*/  BAR.SYNC.DEFER_BLOCKING 0x0 ;  /* 0x0000000000007b1d */ /* 0x000fe20000010000 */
[----:B------:R-:W-:-:S02]  /*79c0*/  IMAD.SHL.U32 R7, R252, 0x80, RZ ;  /* 0x00000080fc077824 */ /* 0x000fc400078e00ff */
[----:B------:R-:W-:Y:S02]  /*79d0*/  IMAD.IADD R0, R204, 0x1, -R0 ;  /* 0x00000001cc007824 */ /* 0x000fe400078e0a00 */
[----:B------:R-:W-:Y:S01]  /*79e0*/  IMAD.MOV.U32 R2, RZ, RZ, R119 ;  /* 0x000000ffff027224 */ /* 0x000fe200078e0077 */
[----:B------:R-:W-:Y:S01]  /*79f0*/  SHF.R.S32.HI R11, RZ, 0x1f, R7 ;  /* 0x0000001fff0b7819 */ /* 0x000fe20000011407 */
[----:B------:R-:W-:Y:S01]  /*7a00*/  IMAD.MOV.U32 R3, RZ, RZ, RZ ;  /* 0x000000ffff037224 */ /* 0x000fe200078e00ff */
[----:B------:R-:W4:Y:S01]  /*7a10*/  LDC.64 R18, c[0x0][0x5d8] ;  /* 0x00017600ff127b82 */ /* 0x000f220000000a00 */
[----:B------:R-:W-:Y:S01]  /*7a20*/  BSSY.RECONVERGENT B0, `(.L_x_612) ;  /* 0x0000030000007945 */ /* 0x000fe20003800200 */
[----:B------:R-:W-:Y:S01]  /*7a30*/  IMAD.WIDE.U32 R2, R7, UR14, R2 ;  /* 0x0000000e07027c25 */ /* 0x000fe2000f8e0002 */
[----:B--2---:R-:W-:-:S03]  /*7a40*/  ISETP.GE.AND P2, PT, R119, UR12, PT ;  /* 0x0000000c77007c0c */ /* 0x004fc6000bf46270 */
[----:B------:R-:W-:Y:S01]  /*7a50*/  IMAD R5, R11, UR14, RZ ;  /* 0x0000000e0b057c24 */ /* 0x000fe2000f8e02ff */
[----:B------:R-:W-:-:S03]  /*7a60*/  IADD3 R2, P0, PT, R4, R2, RZ ;  /* 0x0000000204027210 */ /* 0x000fc60007f1e0ff */
[C---:B------:R-:W-:Y:S01]  /*7a70*/  IMAD R5, R7.reuse, UR15, R5 ;  /* 0x0000000f07057c24 */ /* 0x040fe2000f8e0205 */
[----:B------:R2:W2:Y:S04]  /*7a80*/  LDS.128 R28, [R123+0x7000] ;  /* 0x007000007b1c7984 */ /* 0x0004a80000000c00 */
[----:B------:R-:W-:Y:S01]  /*7a90*/  IADD3.X R3, PT, PT, R6, R3, R5, P0, !PT ;  /* 0x0000000306037210 */ /* 0x000fe200007fe405 */
[----:B------:R-:W-:Y:S01]  /*7aa0*/  IMAD.WIDE.U32 R4, R7, UR16, RZ ;  /* 0x0000001007047c25 */ /* 0x000fe2000f8e00ff */
[----:B------:R-:W-:Y:S01]  /*7ab0*/  LEA.HI R6, R180, 0x20, RZ, 0x1d ;  /* 0x00000020b4067811 */ /* 0x000fe200078fe8ff */
[----:B------:R2:W2:Y:S01]  /*7ac0*/  LDS.128 R36, [R123+0x9000] ;  /* 0x009000007b247984 */ /* 0x0004a20000000c00 */
[----:B-1----:R-:W-:Y:S01]  /*7ad0*/  SHF.R.U32.HI R23, RZ, 0x3, R23 ;  /* 0x00000003ff177819 */ /* 0x002fe20000011617 */
[----:B---3--:R-:W-:Y:S01]  /*7ae0*/  IMAD.WIDE.U32 R16, R8, UR24, R2 ;  /* 0x0000001808107c25 */ /* 0x008fe2000f8e0002 */
[----:B------:R-:W-:Y:S01]  /*7af0*/  LOP3.LUT R2, R4, R119, RZ, 0xfc, !PT ;  /* 0x0000007704027212 */ /* 0x000fe200078efcff */
[----:B------:R1:W3:Y:S01]  /*7b00*/  LDS.128 R32, [R123+0xa000] ;  /* 0x00a000007b207984 */ /* 0x0002e20000000c00 */
[----:B------:R-:W-:Y:S01]  /*7b10*/  ISETP.GE.OR P5, PT, R23, R0, P2 ;  /* 0x000000001700720c */ /* 0x000fe200017a6670 */
[----:B------:R-:W-:Y:S01]  /*7b20*/  IMAD R3, R11, UR16, RZ ;  /* 0x000000100b037c24 */ /* 0x000fe2000f8e02ff */
[----:B------:R-:W-:Y:S01]  /*7b30*/  IADD3 R2, P0, PT, R10, R2, RZ ;  /* 0x000000020a027210 */ /* 0x000fe20007f1e0ff */
[----:B------:R1:W1:Y:S01]  /*7b40*/  LDS.128 R40, [R123+0xb000] ;  /* 0x00b000007b287984 */ /* 0x0002620000000c00 */
[----:B------:R-:W-:Y:S01]  /*7b50*/  IMAD R15, R9, UR24, R17 ;  /* 0x00000018090f7c24 */ /* 0x000fe2000f8e0211 */
[----:B------:R-:W-:Y:S01]  /*7b60*/  LEA.HI R4, R180, 0x40, RZ, 0x1d ;  /* 0x00000040b4047811 */ /* 0x000fe200078fe8ff */
[----:B------:R-:W-:Y:S01]  /*7b70*/  IMAD R3, R7, UR17, R3 ;  /* 0x0000001107037c24 */ /* 0x000fe2000f8e0203 */
[----:B------:R1:W1:Y:S01]  /*7b80*/  LDS.128 R44, [R123+0xc000] ;  /* 0x00c000007b2c7984 */ /* 0x0002620000000c00 */
[----:B------:R-:W-:-:S02]  /*7b90*/  IADD3 R22, P1, PT, R23, 0x20, RZ ;  /* 0x0000002017167810 */ /* 0x000fc40007f3e0ff */
[----:B------:R-:W-:Y:S01]  /*7ba0*/  LEA.HI R180, R180, 0x60, RZ, 0x1d ;  /* 0x00000060b4b47811 */ /* 0x000fe200078fe8ff */
[----:B------:R1:W1:Y:S01]  /*7bb0*/  LDS.128 R48, [R123+0xd000] ;  /* 0x00d000007b307984 */ /* 0x0002620000000c00 */
[----:B------:R-:W-:Y:S01]  /*7bc0*/  IADD3.X R3, PT, PT, R20, R5, R3, P0, !PT ;  /* 0x0000000514037210 */ /* 0x000fe200007fe403 */
[----:B------:R-:W5:Y:S01]  /*7bd0*/  @!P5 LDC.64 R26, c[0x0][0x568] ;  /* 0x00015a00ff1adb82 */ /* 0x000f620000000a00 */
[----:B------:R-:W-:Y:S01]  /*7be0*/  @!P5 IMAD.MOV.U32 R14, RZ, RZ, R16 ;  /* 0x000000ffff0ed224 */ /* 0x000fe200078e0010 */
[-C--:B------:R-:W-:Y:S01]  /*7bf0*/  ISETP.GE.OR P4, PT, R6, R0.reuse, P2 ;  /* 0x000000000600720c */ /* 0x080fe20001786670 */
[----:B----4-:R-:W-:Y:S01]  /*7c00*/  IMAD.WIDE.U32 R2, R18, UR24, R2 ;  /* 0x0000001812027c25 */ /* 0x010fe2000f8e0002 */
[-C--:B------:R-:W-:Y:S02]  /*7c10*/  ISETP.GE.OR P3, PT, R4, R0.reuse, P2 ;  /* 0x000000000400720c */ /* 0x080fe40001766670 */
[----:B------:R-:W-:Y:S01]  /*7c20*/  ISETP.GE.OR P2, PT, R180, R0, P2 ;  /* 0x00000000b400720c */ /* 0x000fe20001746670 */
[C---:B------:R-:W-:Y:S01]  /*7c30*/  @!P5 IMAD.WIDE.U32 R12, R23.reuse, UR14, R14 ;  /* 0x0000000e170cdc25 */ /* 0x040fe2000f8e000e */
[----:B------:R-:W-:-:S03]  /*7c40*/  IADD3 R25, P0, PT, R23, 0x60, RZ ;  /* 0x0000006017197810 */ /* 0x000fc60007f1e0ff */
[----:B------:R-:W-:Y:S01]  /*7c50*/  IMAD R18, R19, UR24, R3 ;  /* 0x0000001813127c24 */ /* 0x000fe2000f8e0203 */
[----:B-----5:R-:W-:Y:S01]  /*7c60*/  @!P5 LEA R20, P6, R12, R26, 0x1 ;  /* 0x0000001a0c14d211 */ /* 0x020fe200078c08ff */
[----:B------:R-:W-:Y:S01]  /*7c70*/  IMAD.X R26, RZ, RZ, RZ, P1 ;  /* 0x000000ffff1a7224 */ /* 0x000fe200008e06ff */
[----:B-123--:R-:W-:Y:S11]  /*7c80*/  @P5 BRA `(.L_x_613) ;  /* 0x0000000000245947 */ /* 0x00eff60003800000 */
        /* <DEDUP_REMOVED lines=9> */
.L_x_613:
[----:B------:R-:W-:Y:S05]  /*7d20*/  BSYNC.RECONVERGENT B0 ;  /* 0x0000000000007941 */ /* 0x000fea0003800200 */
.L_x_612:
        /* <DEDUP_REMOVED lines=12> */
.L_x_615:
[----:B------:R-:W-:Y:S05]  /*7df0*/  BSYNC.RECONVERGENT B0 ;  /* 0x0000000000007941 */ /* 0x000fea0003800200 */
.L_x_614:
[----:B-1----:R1:W3:Y:S01]  /*7e00*/  LDS.128 R8, [R123+0x8000] ;  /* 0x008000007b087984 */ /* 0x0022e20000000c00 */
[C---:B------:R-:W-:Y:S01]  /*7e10*/  IADD3 R19, P1, PT, R23.reuse, 0x40, RZ ;  /* 0x0000004017137810 */ /* 0x040fe20007f3e0ff */
[----:B------:R-:W-:Y:S01]  /*7e20*/  BSSY.RECONVERGENT B0, `(.L_x_616) ;  /* 0x000000e000007945 */ /* 0x000fe20003800200 */
[----:B------:R-:W-:Y:S02]  /*7e30*/  @!P5 IMAD R23, R23, UR15, R13 ;  /* 0x0000000f1717dc24 */ /* 0x000fe4000f8e020d */
[----:B------:R-:W-:Y:S01]  /*7e40*/  IADD3.X R24, PT, PT, RZ, RZ, RZ, P1, !PT ;  /* 0x000000ffff187210 */ /* 0x000fe20000ffe4ff */
[----:B------:R-:W-:Y:S08]  /*7e50*/  @P3 BRA `(.L_x_617) ;  /* 0x0000000000283947 */ /* 0x000ff00003800000 */
        /* <DEDUP_REMOVED lines=9> */
[----:B---3--:R4:W-:Y:S04]  /*7ef0*/  STG.E.128 desc[UR28][R6.64], R8 ;  /* 0x0000000806007986 */ /* 0x0089e8000c101d1c */
.L_x_617:
[----:B------:R-:W-:Y:S05]  /*7f00*/  BSYNC.RECONVERGENT B0 ;  /* 0x0000000000007941 */ /* 0x000fea0003800200 */
.L_x_616:
[----:B------:R-:W-:Y:S01]  /*7f10*/  BSSY.RECONVERGENT B0, `(.L_x_618) ;  /* 0x000000d000007945 */ /* 0x000fe20003800200 */
[----:B------:R-:W-:Y:S02]  /*7f20*/  @!P5 LEA.HI.X R21, R12, R27, R23, 0x1, P6 ;  /* 0x0000001b0c15d211 */ /* 0x000fe400030f0c17 */
[----:B--2-4-:R-:W-:Y:S01]  /*7f30*/  IADD3.X R6, PT, PT, RZ, RZ, RZ, P0, !PT ;  /* 0x000000ffff067210 */ /* 0x014fe200007fe4ff */
[----:B------:R-:W-:Y:S06]  /*7f40*/  @P2 BRA `(.L_x_619) ;  /* 0x0000000000242947 */ /* 0x000fec0003800000 */
[----:B------:R-:W2:Y:S01]  /*7f50*/  LDCU.64 UR12, c[0x0][0x560] ;  /* 0x0000ac00ff0c77ac */ /* 0x000ea20008000a00 */
[----:B------:R-:W-:Y:S01]  /*7f60*/  MOV R3, R18 ;  /* 0x0000001200037202 */ /* 0x000fe20000000f00 */
[----:B------:R-:W-:Y:S02]  /*7f70*/  IMAD R0, R6, UR16, RZ ;  /* 0x0000001006007c24 */ /* 0x000fe4000f8e02ff */
[----:B------:R-:W-:-:S04]  /*7f80*/  IMAD.WIDE.U32 R4, R25, UR16, R2 ;  /* 0x0000001019047c25 */ /* 0x000fc8000f8e0002 */
[----:B------:R-:W-:-:S05]  /*7f90*/  IMAD R0, R25, UR17, R0 ;  /* 0x0000001119007c24 */ /* 0x000fca000f8e0200 */
[----:B------:R-:W-:Y:S02]  /*7fa0*/  IADD3 R0, PT, PT, R0, R5, RZ ;  /* 0x0000000500007210 */ /* 0x000fe40007ffe0ff */
[----:B--2---:R-:W-:-:S04]  /*7fb0*/  LEA R2, P0, R4, UR12, 0x1 ;  /* 0x0000000c04027c11 */ /* 0x004fc8000f8008ff */
[----:B------:R-:W-:-:S05]  /*7fc0*/  LEA.HI.X R3, R4, UR13, R0, 0x1, P0 ;  /* 0x0000000d04037c11 */ /* 0x000fca00080f0c00 */
[----:B------:R2:W-:Y:S04]  /*7fd0*/  STG.E.128 desc[UR28][R2.64], R36 ;  /* 0x0000002402007986 */ /* 0x0005e8000c101d1c */
.L_x_619:
[----:B------:R-:W-:Y:S05]  /*7fe0*/  BSYNC.RECONVERGENT B0 ;  /* 0x0000000000007941 */ /* 0x000fea0003800200 */
.L_x_618:
[----:B------:R4:W-:Y:S01]  /*7ff0*/  @!P5 STG.E.128 desc[UR28][R20.64], R32 ;  /* 0x000000201400d986 */ /* 0x0009e2000c101d1c */
[----:B------:R-:W-:Y:S04]  /*8000*/  BSSY.RECONVERGENT B0, `(.L_x_620) ;  /* 0x000000c000007945 */ /* 0x000fe80003800200 */
[----:B------:R-:W-:Y:S05]  /*8010*/  @P4 BRA `(.L_x_621) ;  /* 0x0000000000284947 */ /* 0x000fea0003800000 */
[----:B------:R-:W5:Y:S01]  /*8020*/  LDCU.64 UR12, c[0x0][0x568] ;  /* 0x0000ad00ff0c77ac */ /* 0x000f620008000a00 */
[----:B--2---:R-:W-:Y:S01]  /*8030*/  MOV R2, R16 ;  /* 0x0000001000027202 */ /* 0x004fe20000000f00 */
[----:B------:R-:W-:Y:S01]  /*8040*/  IMAD R0, R26, UR14, RZ ;  /* 0x0000000e1a007c24 */ /* 0x000fe2000f8e02ff */
[----:B------:R-:W-:-:S03]  /*8050*/  MOV R3, R15 ;  /* 0x0000000f00037202 */ /* 0x000fc60000000f00 */
[C---:B------:R-:W-:Y:S02]  /*8060*/  IMAD R0, R22.reuse, UR15, R0 ;  /* 0x0000000f16007c24 */ /* 0x040fe4000f8e0200 */
[----:B------:R-:W-:-:S05]  /*8070*/  IMAD.WIDE.U32 R2, R22, UR14, R2 ;  /* 0x0000000e16027c25 */ /* 0x000fca000f8e0002 */
[----:B------:R-:W-:Y:S02]  /*8080*/  IADD3 R0, PT, PT, R0, R3, RZ ;  /* 0x0000000300007210 */ /* 0x000fe40007ffe0ff */
[----:B-----5:R-:W-:-:S04]  /*8090*/  LEA R4, P0, R2, UR12, 0x1 ;  /* 0x0000000c02047c11 */ /* 0x020fc8000f8008ff */
[----:B------:R-:W-:-:S05]  /*80a0*/  LEA.HI.X R5, R2, UR13, R0, 0x1, P0 ;  /* 0x0000000d02057c11 */ /* 0x000fca00080f0c00 */
[----:B------:R2:W-:Y:S04]  /*80b0*/  STG.E.128 desc[UR28][R4.64], R40 ;  /* 0x0000002804007986 */ /* 0x0005e8000c101d1c */
.L_x_621:
[----:B------:R-:W-:Y:S05]  /*80c0*/  BSYNC.RECONVERGENT B0 ;  /* 0x0000000000007941 */ /* 0x000fea0003800200 */
.L_x_620:
        /* <DEDUP_REMOVED lines=12> */
.L_x_623:
[----:B------:R-:W-:Y:S05]  /*8190*/  BSYNC.RECONVERGENT B0 ;  /* 0x0000000000007941 */ /* 0x000fea0003800200 */
.L_x_622:
        /* <DEDUP_REMOVED lines=11> */
.L_x_572:
[----:B------:R-:W-:Y:S05]  /*8250*/  BSYNC.RECONVERGENT B1 ;  /* 0x0000000000017941 */ /* 0x000fea0003800200 */
.L_x_546:
[----:B------:R-:W5:Y:S01]  /*8260*/  LDCU UR13, c[0x0][0x438] ;  /* 0x00008700ff0d77ac */ /* 0x000f620008000800 */
[----:B------:R-:W4:Y:S08]  /*8270*/  LDC R0, c[0x0][0x370] ;  /* 0x0000dc00ff007b82 */ /* 0x000f300000000800 */
[----:B-123--:R-:W1:Y:S01]  /*8280*/  LDC R8, c[0x0][0x438] ;  /* 0x00010e00ff087b82 */ /* 0x00ee620000000800 */
[----:B-----5:R-:W-:-:S04]  /*8290*/  UIADD3 UR13, UPT, UPT, UR13, 0x7f, URZ ;  /* 0x0000007f0d0d7890 */ /* 0x020fc8000fffe0ff */
[----:B------:R-:W-:Y:S01]  /*82a0*/  USHF.R.S32.HI UR12, URZ, 0x1f, UR13 ;  /* 0x0000001fff0c7899 */ /* 0x000fe2000801140d */
[----:B----4-:R-:W-:-:S03]  /*82b0*/  IADD3 R252, PT, PT, R0, R252, RZ ;  /* 0x000000fc00fc7210 */ /* 0x010fc60007ffe0ff */
[----:B------:R-:W-:-:S04]  /*82c0*/  ULEA.HI UR12, UR12, UR13, URZ, 0x7 ;  /* 0x0000000d0c0c7291 */ /* 0x000fc8000f8f38ff */
[----:B------:R-:W-:-:S06]  /*82d0*/  USHF.R.S32.HI UR12, URZ, 0x7, UR12 ;  /* 0x00000007ff0c7899 */ /* 0x000fcc000801140c */
[----:B------:R-:W-:-:S13]  /*82e0*/  ISETP.GE.AND P0, PT, R252, UR12, PT ;  /* 0x0000000cfc007c0c */ /* 0x000fda000bf06270 */
[----:B-1----:R-:W-:Y:S05]  /*82f0*/  @!P0 BRA `(.L_x_624) ;  /* 0xffffff8000288947 */ /* 0x002fea000383ffff */
[----:B------:R-:W-:Y:S05]  /*8300*/  EXIT ;  /* 0x000000000000794d */ /* 0x000fea0003800000 */
.L_x_625:
        /* <DEDUP_REMOVED lines=15> */
.L_x_1413:


//--------------------- .text._ZN5flash44flash_bwd_dq_dk_dv_loop_seqk_parallel_kernelI23Flash_bwd_kernel_traitsILi64ELi64ELi128ELi8ELi2ELi4ELi4ELb1ELb0EN7cutlass10bfloat16_tE19Flash_kernel_traitsILi64ELi64ELi128ELi8ES3_EELb1ELb1ELb0ELb0ELb1ELb1ELb0EEEvNS_16Flash_bwd_paramsE --------------------------
	.section	.text._ZN5flash44flash_bwd_dq_dk_dv_loop_seqk_parallel_kernelI23Flash_bwd_kernel_traitsILi64ELi64ELi128ELi8ELi2ELi4ELi4ELb1ELb0EN7cutlass10bfloat16_tE19Flash_kernel_traitsILi64ELi64ELi128ELi8ES3_EELb1ELb1ELb0ELb0ELb1ELb1ELb0EEEvNS_16Flash_bwd_paramsE,"ax",@progbits
	.align	128
        .global         _ZN5flash44flash_bwd_dq_dk_dv_loop_seqk_parallel_kernelI23Flash_bwd_kernel_traitsILi64ELi64ELi128ELi8ELi2ELi4ELi4ELb1ELb0EN7cutlass10bfloat16_tE19Flash_kernel_traitsILi64ELi64ELi128ELi8ES3_EELb1ELb1ELb0ELb0ELb1ELb1ELb0EEEvNS_16Flash_bwd_paramsE
        .type           _ZN5flash44flash_bwd_dq_dk_dv_loop_seqk_parallel_kernelI23Flash_bwd_kernel_traitsILi64ELi64ELi128ELi8ELi2ELi4ELi4ELb1ELb0EN7cutlass10bfloat16_tE19Flash_kernel_traitsILi64ELi64ELi128ELi8ES3_EELb1ELb1ELb0ELb0ELb1ELb1ELb0EEEvNS_16Flash_bwd_paramsE,@function
        .size           _ZN5flash44flash_bwd_dq_dk_dv_loop_seqk_parallel_kernelI23Flash_bwd_kernel_traitsILi64ELi64ELi128ELi8ELi2ELi4ELi4ELb1ELb0EN7cutlass10bfloat16_tE19Flash_kernel_traitsILi64ELi64ELi128ELi8ES3_EELb1ELb1ELb0ELb0ELb1ELb1ELb0EEEvNS_16Flash_bwd_paramsE,(.L_x_1414 - _ZN5flash44flash_bwd_dq_dk_dv_loop_seqk_parallel_kernelI23Flash_bwd_kernel_traitsILi64ELi64ELi128ELi8ELi2ELi4ELi4ELb1ELb0EN7cutlass10bfloat16_tE19Flash_kernel_traitsILi64ELi64ELi128ELi8ES3_EELb1ELb1ELb0ELb0ELb1ELb1ELb0EEEvNS_16Flash_bwd_paramsE)
        .other          _ZN5flash44flash_bwd_dq_dk_dv_loop_seqk_parallel_kernelI23Flash_bwd_kernel_traitsILi64ELi64ELi128ELi8ELi2ELi4ELi4ELb1ELb0EN7cutlass10bfloat16_tE19Flash_kernel_traitsILi64ELi64ELi128ELi8ES3_EELb1ELb1ELb0ELb0ELb1ELb1ELb0EEEvNS_16Flash_bwd_paramsE,@"STO_CUDA_ENTRY STV_DEFAULT"
_ZN5flash44flash_bwd_dq_dk_dv_loop_seqk_parallel_kernelI23Flash_bwd_kernel_traitsILi64ELi64ELi128ELi8ELi2ELi4ELi4ELb1ELb0EN7cutlass10bfloat16_tE19Flash_kernel_traitsILi64ELi64ELi128ELi8ES3_EELb1ELb1ELb0ELb0ELb1ELb1ELb0EEEvNS_16Flash_bwd_paramsE:
.text._ZN5flash44flash_bwd_dq_dk_dv_loop_seqk_parallel_kernelI23Flash_bwd_kernel_traitsILi64ELi64ELi128ELi8ELi2ELi4ELi4ELb1ELb0EN7cutlass10bfloat16_tE19Flash_kernel_traitsILi64ELi64ELi128ELi8ES3_EELb1ELb1ELb0ELb0ELb1ELb1ELb0EEEvNS_16Flash_bwd_paramsE:
        /* <DEDUP_REMOVED lines=36> */
[--C-:B------:R-:W-:Y:S02]  /*0240*/  LOP3.LUT R0, R0, 0x38, R5.reuse, 0xf8, !PT ;  /* 0x0000003800007812 */ /* 0x100fe400078ef805 */
[----:B------:R-:W-:Y:S02]  /*0250*/  LOP3.LUT R2, R2, 0x6, R5, 0xf8, !PT ;  /* 0x0000000602027812 */ /* 0x000fe400078ef805 */
[----:B------:R-:W-:Y:S02]  /*0260*/  LOP3.LUT R5, R5, 0x7006, R8, 0xc8, !PT ;  /* 0x0000700605057812 */ /* 0x000fe400078ec808 */
[----:B------:R-:W-:Y:S02]  /*0270*/  LOP3.LUT R9, R9, 0x8, RZ, 0xc0, !PT ;  /* 0x0000000809097812 */ /* 0x000fe400078ec0ff */
[----:B------:R-:W-:-:S02]  /*0280*/  LOP3.LUT R4, R11, 0x1c0, RZ, 0xc0, !PT ;  /* 0x000001c00b047812 */ /* 0x000fc400078ec0ff */
[----:B------:R-:W-:Y:S02]  /*0290*/  LOP3.LUT P0, R3, R10, 0x10, RZ, 0xc0, !PT ;  /* 0x000000100a037812 */ /* 0x000fe4000780c0ff */
[----:B------:R-:W-:Y:S02]  /*02a0*/  LOP3.LUT R5, R5, 0x400, R8, 0xf8, !PT ;  /* 0x0000040005057812 */ /* 0x000fe400078ef808 */
[----:B------:R-:W-:Y:S02]  /*02b0*/  LOP3.LUT R6, R0, 0x20, R182, 0x78, !PT ;  /* 0x0000002000067812 */ /* 0x000fe400078e78b6 */
[----:B------:R-:W-:Y:S02]  /*02c0*/  LOP3.LUT R12, R182, 0x30, RZ, 0xc0, !PT ;  /* 0x00000030b60c7812 */ /* 0x000fe400078ec0ff */
[----:B------:R-:W-:Y:S02]  /*02d0*/  LOP3.LUT R7, R2, R0, R9, 0xf6, !PT ;  /* 0x0000000002077212 */ /* 0x000fe400078ef609 */
[----:B------:R-:W-:-:S02]  /*02e0*/  LOP3.LUT R4, R4, 0x38, R13, 0xf8, !PT ;  /* 0x0000003804047812 */ /* 0x000fc400078ef80d */
[----:B------:R-:W-:Y:S02]  /*02f0*/  LOP3.LUT R6, R5, R6, RZ, 0xfc, !PT ;  /* 0x0000000605067212 */ /* 0x000fe400078efcff */
[----:B------:R-:W-:Y:S02]  /*0300*/  LOP3.LUT R0, R12, 0x8, R10, 0xf8, !PT ;  /* 0x000000080c007812 */ /* 0x000fe400078ef80a */
[----:B------:R-:W-:Y:S02]  /*0310*/  LEA R235, R7, UR6, 0x1 ;  /* 0x0000000607eb7c11 */ /* 0x000fe4000f8e08ff */
[----:B------:R-:W-:Y:S02]  /*0320*/  LOP3.LUT R5, R11, 0x200, RZ, 0xc0, !PT ;  /* 0x000002000b057812 */ /* 0x000fe400078ec0ff */
[----:B------:R-:W-:Y:S01]  /*0330*/  LOP3.LUT R3, R4, R9, R3, 0x1e, !PT ;  /* 0x0000000904037212 */ /* 0x000fe200078e1e03 */
[----:B------:R-:W-:Y:S01]  /*0340*/  VIADD R236, R235, 0x6040 ;  /* 0x00006040ebec7836 */ /* 0x000fe20000000000 */
[----:B------:R-:W-:-:S02]  /*0350*/  LOP3.LUT R2, R0, 0x1c0, R11, 0xf8, !PT ;  /* 0x000001c000027812 */ /* 0x000fc400078ef80b */
[C---:B------:R-:W-:Y:S02]  /*0360*/  LOP3.LUT R182, R4.reuse, 0x8, R182, 0x78, !PT ;  /* 0x0000000804b67812 */ /* 0x040fe400078e78b6 */
[----:B------:R-:W-:Y:S01]  /*0370*/  LOP3.LUT R175, R4, 0x8, R10, 0x78, !PT ;  /* 0x0000000804af7812 */ /* 0x000fe200078e780a */
[----:B------:R-:W-:Y:S01]  /*0380*/  VIADD R4, R235, 0x6000 ;  /* 0x00006000eb047836 */ /* 0x000fe20000000000 */
[C-C-:B------:R-:W-:Y:S02]  /*0390*/  LOP3.LUT R0, R5.reuse, 0x400, R8.reuse, 0xf8, !PT ;  /* 0x0000040005007812 */ /* 0x140fe400078ef808 */
[----:B------:R-:W-:Y:S01]  /*03a0*/  LOP3.LUT R5, R5, 0xc00, R8, 0xf8, !PT ;  /* 0x00000c0005057812 */ /* 0x000fe200078ef808 */
[----:B------:R-:W-:Y:S01]  /*03b0*/  @P0 VIADD R236, R4, 0xffffffc0 ;  /* 0xffffffc004ec0836 */ /* 0x000fe20000000000 */
[----:B------:R-:W-:Y:S02]  /*03c0*/  LOP3.LUT P2, RZ, R10, 0x8, RZ, 0xc0, !PT ;  /* 0x000000080aff7812 */ /* 0x000fe4000784c0ff */
[----:B------:R-:W-:-:S02]  /*03d0*/  LOP3.LUT R0, R0, R182, RZ, 0xfc, !PT ;  /* 0x000000b600007212 */ /* 0x000fc400078efcff */
[----:B------:R-:W-:Y:S02]  /*03e0*/  LOP3.LUT R182, R5, R182, RZ, 0xfc, !PT ;  /* 0x000000b605b67212 */ /* 0x000fe400078efcff */
[----:B------:R-:W-:Y:S02]  /*03f0*/  LOP3.LUT R175, R175, 0x7a00, R8, 0xf8, !PT ;  /* 0x00007a00afaf7812 */ /* 0x000fe400078ef808 */
[----:B------:R-:W-:Y:S02]  /*0400*/  LOP3.LUT P0, RZ, R10, 0x4, RZ, 0xc0, !PT ;  /* 0x000000040aff7812 */ /* 0x000fe4000780c0ff */
[----:B------:R-:W-:Y:S02]  /*0410*/  LOP3.LUT R4, R13, 0x1f8, RZ, 0xc0, !PT ;  /* 0x000001f80d047812 */ /* 0x000fe400078ec0ff */
[----:B------:R-:W-:Y:S02]  /*0420*/  LEA R204, R6, UR5, 0x1 ;  /* 0x0000000506cc7c11 */ /* 0x000fe4000f8e08ff */
[----:B------:R-:W-:-:S02]  /*0430*/  LOP3.LUT R3, R3, 0x200, R11, 0xf8, !PT ;  /* 0x0000020003037812 */ /* 0x000fc400078ef80b */
[----:B------:R-:W-:Y:S01]  /*0440*/  LOP3.LUT P1, RZ, R10, 0x2, RZ, 0xc0, !PT ;  /* 0x000000020aff7812 */ /* 0x000fe2000782c0ff */
[C---:B------:R-:W-:Y:S01]  /*0450*/  VIADD R201, R204.reuse, 0x20 ;  /* 0x00000020ccc97836 */ /* 0x040fe20000000000 */
[----:B------:R-:W-:Y:S01]  /*0460*/  SEL R181, R181, 0xffffffc0, !P0 ;  /* 0xffffffc0b5b57807 */ /* 0x000fe20004000000 */
[----:B------:R-:W-:Y:S01]  /*0470*/  @P2 VIADD R201, R204, 0xffffffe0 ;  /* 0xffffffe0ccc92836 */ /* 0x000fe20000000000 */
[----:B------:R-:W-:Y:S02]  /*0480*/  LEA R179, R0, UR6, 0x1 ;  /* 0x0000000600b37c11 */ /* 0x000fe4000f8e08ff */
[----:B------:R-:W-:Y:S02]  /*0490*/  LEA R182, R182, UR4, 0x1 ;  /* 0x00000004b6b67c11 */ /* 0x000fe4000f8e08ff */
[----:B------:R-:W-:Y:S01]  /*04a0*/  LEA R175, R175, UR4, 0x1 ;  /* 0x00000004afaf7c11 */ /* 0x000fe2000f8e08ff */
[----:B------:R-:W-:Y:S01]  /*04b0*/  IMAD.IADD R183, R179, 0x1, R181 ;  /* 0x00000001b3b77824 */ /* 0x000fe200078e02b5 */
[----:B------:R-:W-:Y:S01]  /*04c0*/  LOP3.LUT R2, R2, 0x38, R13, 0x78, !PT ;  /* 0x0000003802027812 */ /* 0x000fe200078e780d */
[--C-:B------:R-:W-:Y:S01]  /*04d0*/  IMAD.IADD R184, R182, 0x1, R181.reuse ;  /* 0x00000001b6b87824 */ /* 0x100fe200078e02b5 */
[----:B------:R-:W-:Y:S01]  /*04e0*/  LOP3.LUT R4, R4, 0x38, R10, 0x78, !PT ;  /* 0x0000003804047812 */ /* 0x000fe200078e780a */
[----:B------:R-:W-:Y:S01]  /*04f0*/  IMAD.IADD R176, R175, 0x1, R181 ;  /* 0x00000001afb07824 */ /* 0x000fe200078e02b5 */
[----:B------:R-:W-:-:S02]  /*0500*/  SEL R202, R202, 0xfffffff0, !P0 ;  /* 0xfffffff0caca7807 */ /* 0x000fc40004000000 */
[----:B------:R-:W-:Y:S02]  /*0510*/  SEL R180, R180, 0xffffffe0, !P1 ;  /* 0xffffffe0b4b47807 */ /* 0x000fe40004800000 */
[----:B------:R-:W-:Y:S01]  /*0520*/  LEA R3, R3, UR6, 0x1 ;  /* 0x0000000603037c11 */ /* 0x000fe2000f8e08ff */
[----:B------:R-:W-:Y:S01]  /*0530*/  IMAD.IADD R203, R204, 0x1, R202 ;  /* 0x00000001cccb7824 */ /* 0x000fe200078e02ca */
[----:B------:R-:W-:Y:S01]  /*0540*/  LOP3.LUT R2, R2, 0x200, R8, 0xf8, !PT ;  /* 0x0000020002027812 */ /* 0x000fe200078ef808 */
[--C-:B------:R-:W-:Y:S01]  /*0550*/  IMAD.IADD R178, R175, 0x1, R180.reuse ;  /* 0x00000001afb27824 */ /* 0x100fe200078e02b4 */
[----:B------:R-:W-:Y:S01]  /*0560*/  LOP3.LUT R4, R4, 0x1e00, R13, 0xf8, !PT ;  /* 0x00001e0004047812 */ /* 0x000fe200078ef80d */
[--C-:B------:R-:W-:Y:S01]  /*0570*/  IMAD.IADD R186, R179, 0x1, R180.reuse ;  /* 0x00000001b3ba7824 */ /* 0x100fe200078e02b4 */
[----:B------:R-:W-:Y:S01]  /*0580*/  LEA R2, R2, UR5, 0x1 ;  /* 0x0000000502027c11 */ /* 0x000fe2000f8e08ff */
[----:B------:R-:W-:Y:S01]  /*0590*/  IMAD.IADD R172, R3, 0x1, R181 ;  /* 0x0000000103ac7824 */ /* 0x000fe200078e02b5 */
[----:B------:R-:W-:Y:S01]  /*05a0*/  LEA R227, R4, UR6, 0x1 ;  /* 0x0000000604e37c11 */ /* 0x000fe2000f8e08ff */
[----:B------:R-:W-:-:S02]  /*05b0*/  IMAD.IADD R188, R182, 0x1, R180 ;  /* 0x00000001b6bc7824 */ /* 0x000fc400078e02b4 */
[C---:B------:R-:W-:Y:S02]  /*05c0*/  IMAD.IADD R177, R180.reuse, 0x1, R176 ;  /* 0x00000001b4b17824 */ /* 0x040fe400078e02b0 */
[C---:B------:R-:W-:Y:S02]  /*05d0*/  IMAD.IADD R185, R180.reuse, 0x1, R183 ;  /* 0x00000001b4b97824 */ /* 0x040fe400078e02b7 */
[----:B------:R-:W-:Y:S02]  /*05e0*/  IMAD.IADD R187, R180, 0x1, R184 ;  /* 0x00000001b4bb7824 */ /* 0x000fe400078e02b8 */
[----:B---34-:R-:W-:-:S07]  /*05f0*/  IMAD.IADD R202, R202, 0x1, R201 ;  /* 0x00000001caca7824 */ /* 0x018fce00078e02c9 */
.L_x_633:
[----:B-1----:R-:W1:Y:S01]  /*0600*/  LDC.64 R6, c[0x0][0x470] ;  /* 0x00011c00ff067b82 */ /* 0x002e620000000a00 */
        /* <DEDUP_REMOVED lines=9> */
[----:B------:R1:W2:Y:S01]  /*06a0*/  @P3 LDG.E R20, desc[UR18][R6.64] ;  /* 0x0000001206143981 */ /* 0x0002a2000c1e1900 */
[----:B------:R-:W-:-:S05]  /*06b0*/  @P2 LEA.HI.X R5, R250, R5, RZ, 0x2, P0 ;  /* 0x00000005fa052211 */ /* 0x000fca00000f14ff */
[----:B------:R-:W2:Y:S01]  /*06c0*/  @P2 LDG.E R8, desc[UR18][R4.64] ;  /* 0x0000001204082981 */ /* 0x000ea2000c1e1900 */
[----:B-1----:R-:W1:Y:S08]  /*06d0*/  @!P2 LDC.64 R6, c[0x0][0x438] ;  /* 0x00010e00ff06ab82 */ /* 0x002e700000000a00 */
[----:B------:R-:W3:Y:S01]  /*06e0*/  @!P2 LDC.64 R4, c[0x0][0x488] ;  /* 0x00012200ff04ab82 */ /* 0x000ee20000000a00 */
[----:B------:R-:W-:Y:S01]  /*06f0*/  IMAD.SHL.U32 R197, R232, 0x80, RZ ;  /* 0x00000080e8c57824 */ /* 0x000fe200078e00ff */
[----:B---3--:R-:W-:-:S04]  /*0700*/  @!P2 ISETP.NE.U32.AND P0, PT, R4, RZ, PT ;  /* 0x000000ff0400a20c */ /* 0x008fc80003f05070 */
[----:B------:R-:W-:-:S04]  /*0710*/  @!P2 ISETP.NE.AND.EX P0, PT, R5, RZ, PT, P0 ;  /* 0x000000ff0500a20c */ /* 0x000fc80003f05300 */
[----:B-1----:R-:W-:Y:S01]  /*0720*/  @!P2 SEL R0, R7, RZ, P0 ;  /* 0x000000ff0700a207 */ /* 0x002fe20000000000 */
[----:B--2---:R-:W-:-:S03]  /*0730*/  @P2 IMAD.IADD R206, R8, 0x1, -R20 ;  /* 0x0000000108ce2824 */ /* 0x004fc600078e0a14 */
[----:B------:R-:W-:-:S04]  /*0740*/  @!P2 IADD3 R206, PT, PT, R0, R6, -R20 ;  /* 0x0000000600cea210 */ /* 0x000fc80007ffe814 */
[----:B------:R-:W-:-:S13]  /*0750*/  ISETP.GE.AND P0, PT, R197, R206, PT ;  /* 0x000000cec500720c */ /* 0x000fda0003f06270 */
[----:B-----5:R-:W-:Y:S05]  /*0760*/  @P0 BRA `(.L_x_626) ;  /* 0x0000005800a80947 */ /* 0x020fea0003800000 */
[----:B------:R-:W1:Y:S01]  /*0770*/  LDC R8, c[0x0][0x3e8] ;  /* 0x0000fa00ff087b82 */ /* 0x000e620000000800 */
[----:B------:R-:W-:Y:S01]  /*0780*/  IABS R6, R252 ;  /* 0x000000fc00067213 */ /* 0x000fe20000000000 */
[----:B------:R-:W2:Y:S01]  /*0790*/  LDCU.U8 UR22, c[0x0][0x5f0] ;  /* 0x0000be00ff1677ac */ /* 0x000ea20008000000 */
[----:B------:R-:W-:-:S05]  /*07a0*/  SHF.L.U32 R26, R250, 0x7, RZ ;  /* 0x00000007fa1a7819 */ /* 0x000fca00000006ff */
[----:B------:R-:W3:Y:S08]  /*07b0*/  LDC.U8 R9, c[0x0][0x548] ;  /* 0x00015200ff097b82 */ /* 0x000ef00000000000 */
[----:B------:R-:W4:Y:S01]  /*07c0*/  LDC R27, c[0x0][0x434] ;  /* 0x00010d00ff1b7b82 */ /* 0x000f220000000800 */
[----:B-1----:R-:W-:-:S04]  /*07d0*/  IABS R7, R8 ;  /* 0x0000000800077213 */ /* 0x002fc80000000000 */
[----:B------:R-:W1:Y:S01]  /*07e0*/  I2F.RP R4, R7 ;  /* 0x0000000700047306 */ /* 0x000e620000209400 */
[----:B---3--:R-:W-:-:S07]  /*07f0*/  ISETP.NE.AND P0, PT, R9, RZ, PT ;  /* 0x000000ff0900720c */ /* 0x008fce0003f05270 */
[----:B-1----:R-:W1:Y:S02]  /*0800*/  MUFU.RCP R4, R4 ;  /* 0x0000000400047308 */ /* 0x002e640000001000 */
[----:B-1----:R-:W-:-:S06]  /*0810*/  VIADD R4, R4, 0xffffffe ;  /* 0x0ffffffe04047836 */ /* 0x002fcc0000000000 */
[----:B------:R-:W1:Y:S02]  /*0820*/  F2I.FTZ.U32.TRUNC.NTZ R5, R4 ;  /* 0x0000000400057305 */ /* 0x000e64000021f000 */
[----:B-1----:R-:W-:Y:S01]  /*0830*/  IMAD.MOV R0, RZ, RZ, -R5 ;  /* 0x000000ffff007224 */ /* 0x002fe200078e0a05 */
[----:B------:R-:W-:-:S03]  /*0840*/  MOV R4, RZ ;  /* 0x000000ff00047202 */ /* 0x000fc60000000f00 */
[----:B------:R-:W-:-:S04]  /*0850*/  IMAD R0, R0, R7, RZ ;  /* 0x0000000700007224 */ /* 0x000fc800078e02ff */
[----:B------:R-:W-:-:S04]  /*0860*/  IMAD.HI.U32 R0, R5, R0, R4 ;  /* 0x0000000005007227 */ /* 0x000fc800078e0004 */
[----:B------:R-:W-:Y:S02]  /*0870*/  IMAD.MOV.U32 R5, RZ, RZ, R6 ;  /* 0x000000ffff057224 */ /* 0x000fe400078e0006 */
[----:B------:R-:W1:Y:S02]  /*0880*/  @!P0 LDC R6, c[0x0][0x3e0] ;  /* 0x0000f800ff068b82 */ /* 0x000e640000000800 */
[----:B------:R-:W-:-:S04]  /*0890*/  IMAD.HI.U32 R0, R0, R5, RZ ;  /* 0x0000000500007227 */ /* 0x000fc800078e00ff */
[----:B------:R-:W-:-:S04]  /*08a0*/  IMAD.MOV R4, RZ, RZ, -R0 ;  /* 0x000000ffff047224 */ /* 0x000fc800078e0a00 */
[C---:B------:R-:W-:Y:S02]  /*08b0*/  IMAD R4, R7.reuse, R4, R5 ;  /* 0x0000000407047224 */ /* 0x040fe400078e0205 */
[----:B------:R-:W3:Y:S03]  /*08c0*/  @P0 LDC R5, c[0x0][0x454] ;  /* 0x00011500ff050b82 */ /* 0x000ee60000000800 */
[----:B------:R-:W-:-:S13]  /*08d0*/  ISETP.GT.U32.AND P2, PT, R7, R4, PT ;  /* 0x000000040700720c */ /* 0x000fda0003f44070 */
[-C--:B------:R-:W-:Y:S01]  /*08e0*/  @!P2 IADD3 R4, PT, PT, R4, -R7.reuse, RZ ;  /* 0x800000070404a210 */ /* 0x080fe20007ffe0ff */
[----:B------:R-:W-:Y:S01]  /*08f0*/  @!P2 VIADD R0, R0, 0x1 ;  /* 0x000000010000a836 */ /* 0x000fe20000000000 */
[----:B------:R-:W-:Y:S02]  /*0900*/  ISETP.NE.AND P2, PT, R8, RZ, PT ;  /* 0x000000ff0800720c */ /* 0x000fe40003f45270 */
[----:B------:R-:W-:Y:S02]  /*0910*/  ISETP.GE.U32.AND P3, PT, R4, R7, PT ;  /* 0x000000070400720c */ /* 0x000fe40003f66070 */
[----:B------:R-:W-:Y:S02]  /*0920*/  LOP3.LUT R4, R252, R8, RZ, 0x3c, !PT ;  /* 0x00000008fc047212 */ /* 0x000fe400078e3cff */
[----:B----4-:R-:W-:Y:S02]  /*0930*/  IADD3 R7, PT, PT, R27, 0x3f, RZ ;  /* 0x0000003f1b077810 */ /* 0x010fe40007ffe0ff */
[----:B------:R-:W-:Y:S01]  /*0940*/  ISETP.GE.AND P1, PT, R4, RZ, PT ;  /* 0x000000ff0400720c */ /* 0x000fe20003f26270 */
[----:B---3--:R-:W-:Y:S01]  /*0950*/  @P0 IMAD R4, R252, R5, RZ ;  /* 0x00000005fc040224 */ /* 0x008fe200078e02ff */
[----:B------:R-:W-:Y:S01]  /*0960*/  SHF.R.S32.HI R9, RZ, 0x1f, R7 ;  /* 0x0000001fff097819 */ /* 0x000fe20000011407 */
[----:B-1----:R-:W-:-:S02]  /*0970*/  @!P0 IMAD R5, R250, R6, R252 ;  /* 0x00000006fa058224 */ /* 0x002fc400078e02fc */
[----:B------:R-:W-:Y:S01]  /*0980*/  @P0 IMAD R208, R250, R27, R4 ;  /* 0x0000001bfad00224 */ /* 0x000fe200078e0204 */
[----:B------:R-:W-:Y:S01]  /*0990*/  LEA.HI R4, R9, R7, RZ, 0x6 ;  /* 0x0000000709047211 */ /* 0x000fe200078f30ff */
[----:B------:R-:W-:Y:S02]  /*09a0*/  @P3 VIADD R0, R0, 0x1 ;  /* 0x0000000100003836 */ /* 0x000fe40000000000 */
[----:B------:R-:W-:Y:S01]  /*09b0*/  @!P0 IMAD R208, R5, R27, RZ ;  /* 0x0000001b05d08224 */ /* 0x000fe200078e02ff */
        /* <DEDUP_REMOVED lines=12> */
.L_x_627:
[----:B------:R-:W1:Y:S08]  /*0a80*/  LDC R4, c[0x0][0x3e0] ;  /* 0x0000f800ff047b82 */ /* 0x000e700000000800 */
[----:B------:R-:W2:Y:S01]  /*0a90*/  LDC R25, c[0x0][0x444] ;  /* 0x00011100ff197b82 */ /* 0x000ea20000000800 */
[----:B-1----:R-:W-:-:S04]  /*0aa0*/  IMAD R4, R250, R4, R252 ;  /* 0x00000004fa047224 */ /* 0x002fc800078e02fc */
[----:B--2---:R-:W-:-:S07]  /*0ab0*/  IMAD R24, R4, R25, RZ ;  /* 0x0000001904187224 */ /* 0x004fce00078e02ff */
.L_x_628:
[----:B------:R-:W1:Y:S01]  /*0ac0*/  S2R R4, SR_TID.X ;  /* 0x0000000000047919 */ /* 0x000e620000002100 */
[----:B------:R-:W2:Y:S01]  /*0ad0*/  LDCU.64 UR12, c[0x0][0x3a8] ;  /* 0x00007500ff0c77ac */ /* 0x000ea20008000a00 */
[----:B------:R-:W-:Y:S01]  /*0ae0*/  VIADD R10, R205, 0xffffffff ;  /* 0xffffffffcd0a7836 */ /* 0x000fe20000000000 */
[----:B------:R-:W-:Y:S01]  /*0af0*/  IADD3 R234, P0, PT, R197, R20, RZ ;  /* 0x00000014c5ea7210 */ /* 0x000fe20007f1e0ff */
[----:B------:R-:W3:Y:S01]  /*0b00*/  S2R R19, SR_TID.X ;  /* 0x0000000000137919 */ /* 0x000ee20000002100 */
[----:B------:R-:W4:Y:S01]  /*0b10*/  LDCU.64 UR8, c[0x0][0x3a0] ;  /* 0x00007400ff0877ac */ /* 0x000f220008000a00 */
[----:B------:R-:W-:Y:S01]  /*0b20*/  IMAD.MOV.U32 R15, RZ, RZ, RZ ;  /* 0x000000ffff0f7224 */ /* 0x000fe200078e00ff */
[C---:B------:R-:W-:Y:S01]  /*0b30*/  LOP3.LUT R8, R10.reuse, 0x80000001, RZ, 0xc0, !PT ;  /* 0x800000010a087812 */ /* 0x040fe200078ec0ff */
[----:B------:R-:W-:Y:S01]  /*0b40*/  IMAD.SHL.U32 R21, R10, 0x40, RZ ;  /* 0x000000400a157824 */ /* 0x000fe200078e00ff */
[----:B------:R-:W4:Y:S01]  /*0b50*/  LDCU.64 UR14, c[0x0][0x588] ;  /* 0x0000b100ff0e77ac */ /* 0x000f220008000a00 */
[----:B------:R-:W2:Y:S01]  /*0b60*/  S2R R28, SR_TID.X ;  /* 0x00000000001c7919 */ /* 0x000ea20000002100 */
[----:B------:R-:W-:Y:S01]  /*0b70*/  ISETP.NE.AND P4, PT, R8, 0x1, PT ;  /* 0x000000010800780c */ /* 0x000fe20003f85270 */
[----:B------:R-:W-:Y:S01]  /*0b80*/  IMAD.IADD R208, R21, 0x1, R208 ;  /* 0x0000000115d07824 */ /* 0x000fe200078e02d0 */
[----:B------:R-:W4:Y:S01]  /*0b90*/  LDCU.64 UR16, c[0x0][0x3b0] ;  /* 0x00007600ff1077ac */ /* 0x000f220008000a00 */
[----:B------:R-:W-:-:S02]  /*0ba0*/  SHF.R.S32.HI R23, RZ, 0x1f, R21 ;  /* 0x0000001fff177819 */ /* 0x000fc40000011415 */
[----:B------:R-:W-:Y:S01]  /*0bb0*/  ISETP.NE.AND P5, PT, RZ, UR22, PT ;  /* 0x00000016ff007c0c */ /* 0x000fe2000bfa5270 */
[----:B------:R-:W4:Y:S01]  /*0bc0*/  LDCU.64 UR10, c[0x0][0x3d8] ;  /* 0x00007b00ff0a77ac */ /* 0x000f220008000a00 */
[----:B------:R-:W-:Y:S01]  /*0bd0*/  SEL R173, RZ, 0x2000, P4 ;  /* 0x00002000ffad7807 */ /* 0x000fe20002000000 */
[----:B------:R-:W3:Y:S04]  /*0be0*/  LDCU.128 UR4, c[0x0][0x590] ;  /* 0x0000b200ff0477ac */ /* 0x000ee80008000c00 */
[----:B------:R-:W-:Y:S02]  /*0bf0*/  IMAD.IADD R210, R227, 0x1, R173 ;  /* 0x00000001e3d27824 */ /* 0x000fe400078e02ad */
[----:B-1----:R-:W-:Y:S02]  /*0c00*/  IMAD.SHL.U32 R4, R4, 0x8, RZ ;  /* 0x0000000804047824 */ /* 0x002fe400078e00ff */
[----:B----4-:R-:W-:-:S03]  /*0c10*/  IMAD R10, R12, UR10, RZ ;  /* 0x0000000a0c0a7c24 */ /* 0x010fc6000f8e02ff */
[----:B------:R-:W-:Y:S01]  /*0c20*/  LOP3.LUT R4, R4, 0x38, RZ, 0xc0, !PT ;  /* 0x0000003804047812 */ /* 0x000fe200078ec0ff */
[----:B---3--:R-:W-:Y:S02]  /*0c30*/  IMAD.SHL.U32 R19, R19, 0x8, RZ ;  /* 0x0000000813137824 */ /* 0x008fe400078e00ff */
[----:B------:R-:W-:Y:S02]  /*0c40*/  IMAD R11, R23, UR4, RZ ;  /* 0x00000004170b7c24 */ /* 0x000fe4000f8e02ff */
[----:B------:R-:W-:Y:S01]  /*0c50*/  IMAD.MOV.U32 R14, RZ, RZ, R4 ;  /* 0x000000ffff0e7224 */ /* 0x000fe200078e0004 */
[----:B--2---:R-:W-:Y:S01]  /*0c60*/  SHF.R.U32.HI R28, RZ, 0x3, R28 ;  /* 0x00000003ff1c7819 */ /* 0x004fe2000001161c */
[----:B------:R-:W-:Y:S02]  /*0c70*/  IMAD R18, R0, UR11, R10 ;  /* 0x0000000b00127c24 */ /* 0x000fe4000f8e020a */
[----:B------:R-:W-:-:S04]  /*0c80*/  IMAD.WIDE.U32 R4, R250, UR12, R14 ;  /* 0x0000000cfa047c25 */ /* 0x000fc8000f8e000e */
[C---:B------:R-:W-:Y:S01]  /*0c90*/  IMAD R5, R250.reuse, UR13, R5 ;  /* 0x0000000dfa057c24 */ /* 0x040fe2000f8e0205 */
[----:B------:R-:W1:Y:S01]  /*0ca0*/  LDCU.64 UR12, c[0x0][0x3d0] ;  /* 0x00007a00ff0c77ac */ /* 0x000e620008000a00 */
[----:B------:R-:W-:-:S04]  /*0cb0*/  IMAD.WIDE.U32 R8, R250, UR8, R14 ;  /* 0x00000008fa087c25 */ /* 0x000fc8000f8e000e */
[----:B------:R-:W-:-:S04]  /*0cc0*/  IMAD.WIDE.U32 R6, R250, UR14, R14 ;  /* 0x0000000efa067c25 */ /* 0x000fc8000f8e000e */
[----:B------:R-:W-:Y:S02]  /*0cd0*/  IMAD R14, R23, UR16, RZ ;  /* 0x00000010170e7c24 */ /* 0x000fe4000f8e02ff */
[----:B------:R-:W-:Y:S01]  /*0ce0*/  IMAD R9, R250, UR9, R9 ;  /* 0x00000009fa097c24 */ /* 0x000fe2000f8e0209 */
[----:B------:R-:W2:Y:S01]  /*0cf0*/  LDCU.64 UR8, c[0x0][0x398] ;  /* 0x00007300ff0877ac */ /* 0x000ea20008000a00 */
[----:B------:R-:W-:Y:S01]  /*0d00*/  IMAD.WIDE.U32 R16, R0, UR10, R4 ;  /* 0x0000000a00107c25 */ /* 0x000fe2000f8e0004 */
[----:B------:R-:W3:Y:S03]  /*0d10*/  LDCU.64 UR10, c[0x0][0x3c8] ;  /* 0x00007900ff0a77ac */ /* 0x000ee60008000a00 */
[----:B------:R-:W-:Y:S02]  /*0d20*/  IMAD R7, R250, UR15, R7 ;  /* 0x0000000ffa077c24 */ /* 0x000fe4000f8e0207 */
[----:B------:R-:W-:-:S02]  /*0d30*/  IMAD R4, R21, UR17, R14 ;  /* 0x0000001115047c24 */ /* 0x000fc4000f8e020e */
[----:B------:R-:W4:Y:S01]  /*0d40*/  LDC.64 R14, c[0x0][0x3c0] ;  /* 0x0000f000ff0e7b82 */ /* 0x000f220000000a00 */
[----:B------:R-:W-:-:S04]  /*0d50*/  IMAD.WIDE.U32 R6, R21, UR4, R6 ;  /* 0x0000000415067c25 */ /* 0x000fc8000f8e0006 */
[C---:B------:R-:W-:Y:S02]  /*0d60*/  IMAD R13, R21.reuse, UR5, R11 ;  /* 0x00000005150d7c24 */ /* 0x040fe4000f8e020b */
[----:B------:R-:W-:-:S04]  /*0d70*/  IMAD.WIDE.U32 R10, R21, UR16, RZ ;  /* 0x00000010150a7c25 */ /* 0x000fc8000f8e00ff */
[----:B------:R-:W-:Y:S02]  /*0d80*/  IMAD.IADD R5, R7, 0x1, R13 ;  /* 0x0000000107057824 */ /* 0x000fe400078e020d */
[----:B-1----:R-:W-:Y:S01]  /*0d90*/  IMAD R7, R12, UR12, RZ ;  /* 0x0000000c0c077c24 */ /* 0x002fe2000f8e02ff */
[----:B------:R-:W-:Y:S01]  /*0da0*/  LOP3.LUT R12, R10, 0x38, R19, 0xf8, !PT ;  /* 0x000000380a0c7812 */ /* 0x000fe200078ef813 */
[----:B------:R-:W-:Y:S02]  /*0db0*/  IMAD.IADD R13, R11, 0x1, R4 ;  /* 0x000000010b0d7824 */ /* 0x000fe400078e0204 */
[----:B------:R-:W-:Y:S02]  /*0dc0*/  IMAD.MOV.U32 R4, RZ, RZ, R6 ;  /* 0x000000ffff047224 */ /* 0x000fe400078e0006 */
[----:B------:R-:W-:Y:S02]  /*0dd0*/  IMAD.IADD R11, R17, 0x1, R18 ;  /* 0x00000001110b7824 */ /* 0x000fe400078e0212 */
[----:B------:R-:W-:-:S02]  /*0de0*/  IMAD R22, R0, UR13, R7 ;  /* 0x0000000d00167c24 */ /* 0x000fc4000f8e0207 */
[----:B--2---:R-:W-:-:S04]  /*0df0*/  IMAD.WIDE.U32 R12, R250, UR8, R12 ;  /* 0x00000008fa0c7c25 */ /* 0x004fc8000f8e000c */
[----:B------:R-:W-:Y:S01]  /*0e00*/  IMAD.WIDE.U32 R18, R0, UR12, R8 ;  /* 0x0000000c00127c25 */ /* 0x000fe2000f8e0008 */
[----:B------:R-:W-:-:S03]  /*0e10*/  SHF.R.S32.HI R0, RZ, 0x1f, R20 ;  /* 0x0000001fff007819 */ /* 0x000fc60000011414 */
[----:B------:R-:W-:Y:S01]  /*0e20*/  IMAD.WIDE.U32 R4, R252, UR6, R4 ;  /* 0x00000006fc047c25 */ /* 0x000fe2000f8e0004 */
[----:B------:R-:W-:-:S03]  /*0e30*/  LEA.HI.X.SX32 R237, R197, R0, 0x1, P0 ;  /* 0x00000000c5ed7211 */ /* 0x000fc600000f0eff */
[----:B------:R-:W-:Y:S01]  /*0e40*/  IMAD R7, R250, UR9, R13 ;  /* 0x00000009fa077c24 */ /* 0x000fe2000f8e020d */
[----:B------:R-:W1:Y:S01]  /*0e50*/  LDCU.64 UR8, c[0x0][0x380] ;  /* 0x00007000ff0877ac */ /* 0x000e620008000a00 */
[C---:B------:R-:W-:Y:S02]  /*0e60*/  IMAD R5, R252.reuse, UR7, R5 ;  /* 0x00000007fc057c24 */ /* 0x040fe4000f8e0205 */
[----:B------:R-:W-:Y:S01]  /*0e70*/  IMAD.MOV.U32 R6, RZ, RZ, R12 ;  /* 0x000000ffff067224 */ /* 0x000fe200078e000c */
[----:B------:R-:W2:Y:S01]  /*0e80*/  LDCU.64 UR6, c[0x0][0x550] ;  /* 0x0000aa00ff0677ac */ /* 0x000ea20008000a00 */
[----:B------:R-:W-:Y:S02]  /*0e90*/  IMAD.MOV.U32 R10, RZ, RZ, R16 ;  /* 0x000000ffff0a7224 */ /* 0x000fe400078e0010 */
[----:B---3--:R-:W-:Y:S01]  /*0ea0*/  IMAD.WIDE.U32 R6, R252, UR10, R6 ;  /* 0x0000000afc067c25 */ /* 0x008fe2000f8e0006 */
[----:B------:R-:W-:-:S03]  /*0eb0*/  USHF.L.U64.HI UR10, UR4, 0x5, UR5 ;  /* 0x00000005040a7899 */ /* 0x000fc60008010205 */
[----:B----4-:R-:W-:Y:S02]  /*0ec0*/  IMAD R0, R237, R14, RZ ;  /* 0x0000000eed007224 */ /* 0x010fe400078e02ff */
[----:B------:R-:W-:-:S04]  /*0ed0*/  IMAD.WIDE.U32 R12, R28, UR4, R4 ;  /* 0x000000041c0c7c25 */ /* 0x000fc8000f8e0004 */
[----:B------:R-:W-:Y:S01]  /*0ee0*/  IMAD R5, R252, UR11, R7 ;  /* 0x0000000bfc057c24 */ /* 0x000fe2000f8e0207 */
[----:B------:R-:W-:Y:S01]  /*0ef0*/  USHF.L.U32 UR11, UR4, 0x5, URZ ;  /* 0x00000005040b7899 */ /* 0x000fe200080006ff */
[----:B------:R-:W-:Y:S02]  /*0f00*/  IMAD.MOV.U32 R4, RZ, RZ, R6 ;  /* 0x000000ffff047224 */ /* 0x000fe400078e0006 */
[----:B------:R-:W-:Y:S01]  /*0f10*/  IMAD R0, R234, R15, R0 ;  /* 0x0000000fea007224 */ /* 0x000fe200078e0200 */
[----:B--2---:R-:W-:Y:S01]  /*0f20*/  LEA R214, P0, R12, UR6, 0x1 ;  /* 0x000000060cd67c11 */ /* 0x004fe2000f8008ff */
[----:B------:R-:W-:Y:S01]  /*0f30*/  IMAD.WIDE.U32 R10, R234, R14, R10 ;  /* 0x0000000eea0a7225 */ /* 0x000fe200078e000a */
[----:B------:R-:W-:Y:S02]  /*0f40*/  USHF.L.U32 UR6, UR11, 0x1, URZ ;  /* 0x000000010b067899 */ /* 0x000fe400080006ff */
[----:B------:R-:W-:Y:S01]  /*0f50*/  USHF.L.U64.HI UR10, UR11, 0x1, UR10 ;  /* 0x000000010b0a7899 */ /* 0x000fe2000801020a */
[C---:B------:R-:W-:Y:S01]  /*0f60*/  IMAD R212, R28.reuse, UR5, R13 ;  /* 0x000000051cd47c24 */ /* 0x040fe2000f8e020d */
[----:B------:R-:W2:Y:S01]  /*0f70*/  LDCU.64 UR4, c[0x0][0x390] ;  /* 0x00007200ff0477ac */ /* 0x000ea20008000a00 */
[----:B------:R-:W-:-:S03]  /*0f80*/  IMAD.WIDE.U32 R8, R28, UR16, R4 ;  /* 0x000000101c087c25 */ /* 0x000fc6000f8e0004 */
[----:B------:R-:W-:Y:S01]  /*0f90*/  LEA.HI.X R212, R12, UR7, R212, 0x1, P0 ;  /* 0x000000070cd47c11 */ /* 0x000fe200080f0cd4 */
[----:B------:R-:W-:Y:S01]  /*0fa0*/  IMAD.IADD R5, R11, 0x1, R0 ;  /* 0x000000010b057824 */ /* 0x000fe200078e0200 */
[----:B-1----:R-:W-:Y:S01]  /*0fb0*/  LEA R213, P1, R8, UR8, 0x1 ;  /* 0x0000000808d57c11 */ /* 0x002fe2000f8208ff */
[----:B------:R-:W-:Y:S02]  /*0fc0*/  IMAD.MOV.U32 R4, RZ, RZ, R10 ;  /* 0x000000ffff047224 */ /* 0x000fe400078e000a */
[C---:B------:R-:W-:Y:S01]  /*0fd0*/  IMAD R0, R28.reuse, UR17, R9 ;  /* 0x000000111c007c24 */ /* 0x040fe2000f8e0209 */
[----:B------:R-:W-:Y:S01]  /*0fe0*/  USHF.L.U64.HI UR17, UR16, 0x5, UR17 ;  /* 0x0000000510117899 */ /* 0x000fe20008010211 */
[----:B------:R-:W-:Y:S01]  /*0ff0*/  IMAD.MOV.U32 R6, RZ, RZ, R18 ;  /* 0x000000ffff067224 */ /* 0x000fe200078e0012 */
[----:B------:R-:W-:Y:S01]  /*1000*/  USHF.L.U32 UR16, UR16, 0x5, URZ ;  /* 0x0000000510107899 */ /* 0x000fe200080006ff */
[----:B------:R-:W-:Y:S01]  /*1010*/  IMAD.WIDE.U32 R10, R28, R14, R4 ;  /* 0x0000000e1c0a7225 */ /* 0x000fe200078e0004 */
[----:B------:R-:W-:Y:S01]  /*1020*/  LEA.HI.X R211, R8, UR9, R0, 0x1, P1 ;  /* 0x0000000908d37c11 */ /* 0x000fe200088f0c00 */
[----:B------:R-:W1:Y:S01]  /*1030*/  LDC.64 R4, c[0x0][0x3b8] ;  /* 0x0000ee00ff047b82 */ /* 0x000e620000000a00 */
[----:B------:R-:W-:Y:S01]  /*1040*/  USHF.L.U32 UR7, UR16, 0x1, URZ ;  /* 0x0000000110077899 */ /* 0x000fe200080006ff */
[C---:B------:R-:W-:Y:S01]  /*1050*/  IMAD.SHL.U32 R18, R14.reuse, 0x20, RZ ;  /* 0x000000200e127824 */ /* 0x040fe200078e00ff */
[-C--:B------:R-:W-:Y:S01]  /*1060*/  LEA R0, P1, R14, R10.reuse, 0x6 ;  /* 0x0000000a0e007211 */ /* 0x080fe200078230ff */
[----:B------:R-:W-:Y:S01]  /*1070*/  IMAD R8, R28, R15, R11 ;  /* 0x0000000f1c087224 */ /* 0x000fe200078e020b */
[--C-:B------:R-:W-:Y:S01]  /*1080*/  SHF.L.U64.HI R11, R14, 0x5, R15.reuse ;  /* 0x000000050e0b7819 */ /* 0x100fe2000001020f */
[----:B------:R-:W-:Y:S01]  /*1090*/  IMAD.IADD R7, R19, 0x1, R22 ;  /* 0x0000000113077824 */ /* 0x000fe200078e0216 */
[----:B------:R-:W-:Y:S01]  /*10a0*/  IADD3 R13, P0, PT, R18, R10, RZ ;  /* 0x0000000a120d7210 */ /* 0x000fe20007f1e0ff */
[----:B------:R-:W-:Y:S01]  /*10b0*/  USHF.L.U64.HI UR17, UR16, 0x1, UR17 ;  /* 0x0000000110117899 */ /* 0x000fe20008010211 */
[----:B------:R-:W-:-:S02]  /*10c0*/  LEA.HI.X R9, R14, R8, R15, 0x6, P1 ;  /* 0x000000080e097211 */ /* 0x000fc400008f340f */
[----:B--2---:R-:W-:Y:S01]  /*10d0*/  LEA R14, P2, R13, UR4, 0x1 ;  /* 0x000000040d0e7c11 */ /* 0x004fe2000f8408ff */
[--C-:B------:R-:W-:Y:S01]  /*10e0*/  IMAD.X R15, R11, 0x1, R8.reuse, P0 ;  /* 0x000000010b0f7824 */ /* 0x100fe200000e0608 */
[C---:B------:R-:W-:Y:S02]  /*10f0*/  LEA R12, P1, R0.reuse, UR4, 0x1 ;  /* 0x00000004000c7c11 */ /* 0x040fe4000f8208ff */
[----:B------:R-:W-:Y:S02]  /*1100*/  IADD3 R18, P0, PT, R0, R18, RZ ;  /* 0x0000001200127210 */ /* 0x000fe40007f1e0ff */
[----:B------:R-:W-:Y:S02]  /*1110*/  LEA R16, P3, R10, UR4, 0x1 ;  /* 0x000000040a107c11 */ /* 0x000fe4000f8608ff */
[----:B------:R-:W-:Y:S02]  /*1120*/  LEA.HI.X R15, R13, UR5, R15, 0x1, P2 ;  /* 0x000000050d0f7c11 */ /* 0x000fe400090f0c0f */
[----:B------:R-:W-:Y:S01]  /*1130*/  LEA.HI.X R13, R0, UR5, R9, 0x1, P1 ;  /* 0x00000005000d7c11 */ /* 0x000fe200088f0c09 */
[----:B------:R-:W-:Y:S01]  /*1140*/  IMAD.X R9, R9, 0x1, R11, P0 ;  /* 0x0000000109097824 */ /* 0x000fe200000e060b */
[----:B------:R-:W-:Y:S01]  /*1150*/  LEA.HI.X R17, R10, UR5, R8, 0x1, P3 ;  /* 0x000000050a117c11 */ /* 0x000fe200098f0c08 */
[----:B------:R-:W-:Y:S01]  /*1160*/  @P5 BAR.SYNC.DEFER_BLOCKING 0x0 ;  /* 0x0000000000005b1d */ /* 0x000fe20000010000 */
[----:B------:R-:W-:Y:S01]  /*1170*/  LEA R8, P0, R18, UR4, 0x1 ;  /* 0x0000000412087c11 */ /* 0x000fe2000f8008ff */
[----:B-1----:R-:W-:-:S02]  /*1180*/  IMAD R0, R237, R4, RZ ;  /* 0x00000004ed007224 */ /* 0x002fc400078e02ff */
[----:B------:R-:W-:Y:S01]  /*1190*/  IMAD.WIDE.U32 R6, R234, R4, R6 ;  /* 0x00000004ea067225 */ /* 0x000fe200078e0006 */
[----:B------:R-:W-:Y:S01]  /*11a0*/  LEA.HI.X R9, R18, UR5, R9, 0x1, P0 ;  /* 0x0000000512097c11 */ /* 0x000fe200080f0c09 */
[----:B------:R-:W1:Y:S02]  /*11b0*/  LDCU.64 UR4, c[0x0][0x388] ;  /* 0x00007100ff0477ac */ /* 0x000e640008000a00 */
[----:B------:R-:W2:Y:S01]  /*11c0*/  LDC R18, c[0x0][0x508] ;  /* 0x00014200ff127b82 */ /* 0x000ea20000000800 */
[----:B------:R-:W-:Y:S02]  /*11d0*/  IMAD R0, R234, R5, R0 ;  /* 0x00000005ea007224 */ /* 0x000fe400078e0200 */
[----:B------:R-:W-:Y:S02]  /*11e0*/  IMAD.MOV.U32 R10, RZ, RZ, R214 ;  /* 0x000000ffff0a7224 */ /* 0x000fe400078e00d6 */
[----:B------:R-:W-:Y:S02]  /*11f0*/  IMAD.MOV.U32 R11, RZ, RZ, R212 ;  /* 0x000000ffff0b7224 */ /* 0x000fe400078e00d4 */
[----:B------:R-:W-:-:S02]  /*1200*/  IMAD.IADD R7, R7, 0x1, R0 ;  /* 0x0000000107077824 */ /* 0x000fc400078e0200 */
[----:B------:R-:W-:-:S04]  /*1210*/  IMAD.WIDE.U32 R6, R28, R4, R6 ;  /* 0x000000041c067225 */ /* 0x000fc800078e0006 */
[----:B------:R-:W-:Y:S01]  /*1220*/  IMAD R7, R28, R5, R7 ;  /* 0x000000051c077224 */ /* 0x000fe200078e0207 */
[----:B------:R-:W-:Y:S01]  /*1230*/  @!PT LDS RZ, [RZ] ;  /* 0x00000000fffff984 */ /* 0x000fe20000000800 */
[----:B------:R-:W-:Y:S01]  /*1240*/  @!PT LDS RZ, [RZ] ;  /* 0x00000000fffff984 */ /* 0x000fe20000000800 */
[----:B------:R-:W-:Y:S01]  /*1250*/  @!PT LDS RZ, [RZ] ;  /* 0x00000000fffff984 */ /* 0x000fe20000000800 */
[----:B------:R3:W-:Y:S04]  /*1260*/  LDGSTS.E.BYPASS.LTC128B.128 [R227+0xa000], desc[UR18][R16.64] ;  /* 0x0a00000010e37fae */ /* 0x0007e8000b981a12 */
[----:B------:R4:W-:Y:S04]  /*1270*/  LDGSTS.E.BYPASS.LTC128B.128 [R227+0xb000], desc[UR18][R14.64] ;  /* 0x0b0000000ee37fae */ /* 0x0009e8000b981a12 */
[----:B------:R1:W-:Y:S04]  /*1280*/  LDGSTS.E.BYPASS.LTC128B.128 [R227+0xc000], desc[UR18][R12.64] ;  /* 0x0c0000000ce37fae */ /* 0x0003e8000b981a12 */
[----:B------:R2:W-:Y:S04]  /*1290*/  LDGSTS.E.BYPASS.LTC128B.128 [R227+0xd000], desc[UR18][R8.64] ;  /* 0x0d00000008e37fae */ /* 0x0005e8000b981a12 */
[----:B------:R-:W0:Y:S04]  /*12a0*/  LDGDEPBAR ;  /* 0x00000000000079af */ /* 0x000e280000000000 */
[----:B------:R2:W-:Y:S01]  /*12b0*/  LDGSTS.E.BYPASS.LTC128B.128 [R227+0x4000], desc[UR18][R10.64] ;  /* 0x040000000ae37fae */ /* 0x0005e2000b981a12 */
[----:B------:R-:W2:Y:S01]  /*12c0*/  S2R R20, SR_TID.X ;  /* 0x0000000000147919 */ /* 0x000ea20000002100 */
[----:B---3--:R-:W3:Y:S08]  /*12d0*/  LDC.64 R16, c[0x0][0x5e8] ;  /* 0x00017a00ff107b82 */ /* 0x008ef00000000a00 */
[----:B----4-:R-:W4:Y:S01]  /*12e0*/  LDC.64 R14, c[0x0][0x420] ;  /* 0x00010800ff0e7b82 */ /* 0x010f220000000a00 */
[----:B-1----:R-:W-:Y:S01]  /*12f0*/  IMAD.SHL.U32 R12, R4, 0x20, RZ ;  /* 0x00000020040c7824 */ /* 0x002fe200078e00ff */
[----:B--2---:R-:W-:-:S04]  /*1300*/  IADD3 R8, P0, PT, R214, UR6, RZ ;  /* 0x00000006d6087c10 */ /* 0x004fc8000ff1e0ff */
[----:B------:R-:W-:Y:S02]  /*1310*/  IADD3 R13, P1, PT, R12, R6, RZ ;  /* 0x000000060c0d7210 */ /* 0x000fe40007f3e0ff */
[----:B------:R-:W-:Y:S01]  /*1320*/  IADD3.X R9, PT, PT, R212, UR10, RZ, P0, !PT ;  /* 0x0000000ad4097c10 */ /* 0x000fe200087fe4ff */
[----:B------:R-:W-:-:S04]  /*1330*/  IMAD.MOV.U32 R10, RZ, RZ, R213 ;  /* 0x000000ffff0a7224 */ /* 0x000fc800078e00d5 */
[----:B------:R1:W-:Y:S01]  /*1340*/  LDGSTS.E.BYPASS.LTC128B.128 [R227+0x5000], desc[UR18][R8.64] ;  /* 0x0500000008e37fae */ /* 0x0003e2000b981a12 */
[----:B------:R-:W-:-:S05]  /*1350*/  IMAD.MOV.U32 R11, RZ, RZ, R211 ;  /* 0x000000ffff0b7224 */ /* 0x000fca00078e00d3 */
[----:B------:R2:W-:Y:S01]  /*1360*/  LDGSTS.E.BYPASS.LTC128B.128 [R210], desc[UR18][R10.64] ;  /* 0x000000000ad27fae */ /* 0x0005e2000b981a12 */
[----:B----4-:R-:W-:Y:S02]  /*1370*/  IMAD.WIDE R208, R208, 0x4, R14 ;  /* 0x00000004d0d07825 */ /* 0x010fe400078e020e */
[----:B------:R-:W4:Y:S01]  /*1380*/  LDC R14, c[0x0][0x3e0] ;  /* 0x0000f800ff0e7b82 */ /* 0x000f220000000800 */
[----:B-1----:R-:W-:-:S04]  /*1390*/  IADD3 R8, P0, PT, R213, UR7, RZ ;  /* 0x00000007d5087c10 */ /* 0x002fc8000ff1e0ff */
[----:B------:R-:W-:Y:S02]  /*13a0*/  IADD3.X R9, PT, PT, R211, UR17, RZ, P0, !PT ;  /* 0x00000011d3097c10 */ /* 0x000fe400087fe4ff */
[----:B--2---:R-:W-:Y:S02]  /*13b0*/  LEA R10, P2, R6, UR4, 0x1 ;  /* 0x00000004060a7c11 */ /* 0x004fe4000f8408ff */
[----:B------:R-:W-:Y:S01]  /*13c0*/  LEA R0, P0, R4, R6, 0x6 ;  /* 0x0000000604007211 */ /* 0x000fe200078030ff */
[----:B------:R1:W-:Y:S01]  /*13d0*/  LDGSTS.E.BYPASS.LTC128B.128 [R210+0x1000], desc[UR18][R8.64] ;  /* 0x0100000008d27fae */ /* 0x0003e2000b981a12 */
[----:B------:R-:W-:Y:S02]  /*13e0*/  LEA.HI.X R11, R6, UR5, R7, 0x1, P2 ;  /* 0x00000005060b7c11 */ /* 0x000fe400090f0c07 */
[----:B------:R-:W-:-:S03]  /*13f0*/  SHF.L.U64.HI R6, R4, 0x5, R5 ;  /* 0x0000000504067819 */ /* 0x000fc60000010205 */
[----:B------:R2:W-:Y:S01]  /*1400*/  LDGSTS.E.BYPASS.LTC128B.128 [R227+0x6000], desc[UR18][R10.64] ;  /* 0x060000000ae37fae */ /* 0x0005e2000b981a12 */
[----:B-1----:R-:W-:Y:S01]  /*1410*/  LEA.HI.X R9, R4, R7, R5, 0x6, P0 ;  /* 0x0000000704097211 */ /* 0x002fe200000f3405 */
[----:B------:R-:W-:Y:S01]  /*1420*/  IMAD.X R5, R6, 0x1, R7, P1 ;  /* 0x0000000106057824 */ /* 0x000fe200008e0607 */
[C---:B------:R-:W-:Y:S02]  /*1430*/  IADD3 R12, P0, PT, R0.reuse, R12, RZ ;  /* 0x0000000c000c7210 */ /* 0x040fe40007f1e0ff */
[----:B------:R-:W-:Y:S02]  /*1440*/  LEA R4, P2, R13, UR4, 0x1 ;  /* 0x000000040d047c11 */ /* 0x000fe4000f8408ff */
[C---:B------:R-:W-:Y:S01]  /*1450*/  LEA R8, P1, R0.reuse, UR4, 0x1 ;  /* 0x0000000400087c11 */ /* 0x040fe2000f8208ff */
[----:B------:R-:W-:Y:S01]  /*1460*/  IMAD.X R7, R9, 0x1, R6, P0 ;  /* 0x0000000109077824 */ /* 0x000fe200000e0606 */
[----:B------:R-:W-:Y:S01]  /*1470*/  LEA.HI.X R5, R13, UR5, R5, 0x1, P2 ;  /* 0x000000050d057c11 */ /* 0x000fe200090f0c05 */
[----:B------:R-:W1:Y:S01]  /*1480*/  S2R R19, SR_TID.X ;  /* 0x0000000000137919 */ /* 0x000e620000002100 */
[----:B------:R-:W-:Y:S01]  /*1490*/  LEA.HI.X R9, R0, UR5, R9, 0x1, P1 ;  /* 0x0000000500097c11 */ /* 0x000fe200088f0c09 */
[----:B--2---:R-:W2:Y:S01]  /*14a0*/  LDC.64 R10, c[0x0][0x5f8] ;  /* 0x00017e00ff0a7b82 */ /* 0x004ea20000000a00 */
[C---:B------:R-:W-:Y:S01]  /*14b0*/  LEA R6, P0, R12.reuse, UR4, 0x1 ;  /* 0x000000040c067c11 */ /* 0x040fe2000f8008ff */
[----:B------:R3:W-:Y:S01]  /*14c0*/  LDGSTS.E.BYPASS.LTC128B.128 [R227+0x7000], desc[UR18][R4.64] ;  /* 0x0700000004e37fae */ /* 0x0007e2000b981a12 */
[----:B------:R-:W-:Y:S01]  /*14d0*/  SHF.R.S32.HI R0, RZ, 0x1f, R25 ;  /* 0x0000001fff007819 */ /* 0x000fe20000011419 */
[----:B------:R-:W4:Y:S01]  /*14e0*/  LDCU UR4, c[0x0][0x44c] ;  /* 0x00008980ff0477ac */ /* 0x000f220008000800 */
[----:B------:R-:W-:Y:S01]  /*14f0*/  LEA.HI.X R7, R12, UR5, R7, 0x1, P0 ;  /* 0x000000050c077c11 */ /* 0x000fe200080f0c07 */
[----:B------:R4:W-:Y:S02]  /*1500*/  LDGSTS.E.BYPASS.LTC128B.128 [R227+0x8000], desc[UR18][R8.64] ;  /* 0x0800000008e37fae */ /* 0x0009e4000b981a12 */
[----:B------:R-:W-:-:S02]  /*1510*/  IMAD R0, R0, R250, RZ ;  /* 0x000000fa00007224 */ /* 0x000fc400078e02ff */
[----:B------:R1:W-:Y:S01]  /*1520*/  LDGSTS.E.BYPASS.LTC128B.128 [R227+0x9000], desc[UR18][R6.64] ;  /* 0x0900000006e37fae */ /* 0x0003e2000b981a12 */
[----:B------:R-:W2:Y:S01]  /*1530*/  S2R R15, SR_CTAID.X ;  /* 0x00000000000f7919 */ /* 0x000ea20000002500 */
[----:B------:R-:W-:Y:S02]  /*1540*/  LOP3.LUT R220, R20, 0x1f, RZ, 0xc0, !PT ;  /* 0x0000001f14dc7812 */ /* 0x000fe400078ec0ff */
[----:B------:R-:W0:Y:S01]  /*1550*/  LDGDEPBAR ;  /* 0x00000000000079af */ /* 0x000e220000000000 */
[----:B---3--:R-:W-:Y:S01]  /*1560*/  IMAD.WIDE.U32 R4, R228, 0x4, R208 ;  /* 0x00000004e4047825 */ /* 0x008fe200078e00d0 */
[----:B----4-:R-:W3:Y:S04]  /*1570*/  LDC.64 R8, c[0x0][0x460] ;  /* 0x00011800ff087b82 */ /* 0x010ee80000000a00 */
[----:B------:R-:W5:Y:S01]  /*1580*/  LDG.E R218, desc[UR18][R4.64] ;  /* 0x0000001204da7981 */ /* 0x000f62000c1e1900 */
[----:B-1----:R-:W-:-:S03]  /*1590*/  IMAD.WIDE.U32 R6, R250, R25, RZ ;  /* 0x00000019fa067225 */ /* 0x002fc600078e00ff */
[----:B------:R-:W5:Y:S01]  /*15a0*/  LDG.E R217, desc[UR18][R4.64+0x20] ;  /* 0x0000201204d97981 */ /* 0x000f62000c1e1900 */
[----:B------:R-:W-:-:S03]  /*15b0*/  IMAD.IADD R0, R7, 0x1, R0 ;  /* 0x0000000107007824 */ /* 0x000fc600078e0200 */
[----:B------:R-:W5:Y:S01]  /*15c0*/  LDG.E R216, desc[UR18][R4.64+0x80] ;  /* 0x0000801204d87981 */ /* 0x000f62000c1e1900 */
[----:B------:R-:W-:Y:S01]  /*15d0*/  USHF.R.S32.HI UR5, URZ, 0x1f, UR4 ;  /* 0x0000001fff057899 */ /* 0x000fe20008011404 */
[----:B------:R-:W-:Y:S01]  /*15e0*/  IMAD.WIDE R12, R14, UR4, RZ ;  /* 0x000000040e0c7c25 */ /* 0x000fe2000f8e02ff */
[----:B------:R-:W-:Y:S01]  /*15f0*/  SHF.R.U32.HI R19, RZ, 0x5, R19 ;  /* 0x00000005ff137819 */ /* 0x000fe20000011613 */
[----:B------:R1:W5:Y:S01]  /*1600*/  LDG.E R215, desc[UR18][R4.64+0xa0] ;  /* 0x0000a01204d77981 */ /* 0x000362000c1e1900 */
[----:B------:R-:W-:-:S04]  /*1610*/  DEPBAR.LE SB0, 0x1 ;  /* 0x000080400000791a */ /* 0x000fc80000000000 */
[----:B------:R-:W-:Y:S01]  /*1620*/  IMAD R0, R0, R14, RZ ;  /* 0x0000000e00007224 */ /* 0x000fe200078e02ff */
[----:B------:R-:W-:Y:S01]  /*1630*/  BAR.SYNC.DEFER_BLOCKING 0x0 ;  /* 0x0000000000007b1d */ /* 0x000fe20000010000 */
[----:B------:R-:W-:Y:S02]  /*1640*/  CS2R R94, SRZ ;  /* 0x00000000005e7805 */ /* 0x000fe4000001ff00 */
[----:B------:R-:W-:Y:S02]  /*1650*/  CS2R R92, SRZ ;  /* 0x00000000005c7805 */ /* 0x000fe4000001ff00 */
[----:B------:R-:W-:Y:S02]  /*1660*/  CS2R R98, SRZ ;  /* 0x0000000000627805 */ /* 0x000fe4000001ff00 */
[----:B------:R-:W-:Y:S02]  /*1670*/  CS2R R96, SRZ ;  /* 0x0000000000607805 */ /* 0x000fe4000001ff00 */
[----:B---3--:R-:W-:-:S02]  /*1680*/  ISETP.NE.U32.AND P0, PT, R8, RZ, PT ;  /* 0x000000ff0800720c */ /* 0x008fc40003f05070 */
[----:B------:R-:W-:Y:S02]  /*1690*/  CS2R R90, SRZ ;  /* 0x00000000005a7805 */ /* 0x000fe4000001ff00 */
[----:B------:R-:W-:Y:S02]  /*16a0*/  CS2R R88, SRZ ;  /* 0x0000000000587805 */ /* 0x000fe4000001ff00 */
[----:B------:R-:W-:Y:S02]  /*16b0*/  CS2R R86, SRZ ;  /* 0x0000000000567805 */ /* 0x000fe4000001ff00 */
[----:B------:R-:W-:Y:S02]  /*16c0*/  ISETP.NE.AND.EX P0, PT, R9, RZ, PT, P0 ;  /* 0x000000ff0900720c */ /* 0x000fe40003f05300 */
        /* <DEDUP_REMOVED lines=9> */
[----:B-1----:R-:W-:Y:S02]  /*1760*/  SHF.R.S32.HI R4, RZ, 0x1f, R14 ;  /* 0x0000001fff047819 */ /* 0x002fe4000001140e */
[----:B------:R-:W-:Y:S02]  /*1770*/  CS2R R62, SRZ ;  /* 0x00000000003e7805 */ /* 0x000fe4000001ff00 */
[----:B------:R-:W-:Y:S02]  /*1780*/  CS2R R60, SRZ ;  /* 0x00000000003c7805 */ /* 0x000fe4000001ff00 */
[----:B------:R-:W-:Y:S02]  /*1790*/  CS2R R66, SRZ ;  /* 0x0000000000427805 */ /* 0x000fe4000001ff00 */
[----:B------:R-:W-:Y:S01]  /*17a0*/  CS2R R64, SRZ ;  /* 0x0000000000407805 */ /* 0x000fe2000001ff00 */
[----:B------:R-:W-:Y:S01]  /*17b0*/  IMAD R0, R4, R6, R0 ;  /* 0x0000000604007224 */ /* 0x000fe200078e0200 */
[----:B------:R1:W3:Y:S01]  /*17c0*/  LDSM.16.M88.4 R140, [R175] ;  /* 0x00000000af8c783b */ /* 0x0002e20000000200 */
[----:B------:R-:W-:Y:S01]  /*17d0*/  IMAD.WIDE.U32 R6, R6, R14, RZ ;  /* 0x0000000e06067225 */ /* 0x000fe200078e00ff */
[----:B------:R-:W-:-:S02]  /*17e0*/  CS2R R58, SRZ ;  /* 0x00000000003a7805 */ /* 0x000fc4000001ff00 */
[----:B------:R-:W-:Y:S01]  /*17f0*/  CS2R R56, SRZ ;  /* 0x0000000000387805 */ /* 0x000fe2000001ff00 */
[----:B------:R1:W4:Y:S01]  /*1800*/  LDSM.16.M88.4 R144, [R175+0x800] ;  /* 0x00080000af90783b */ /* 0x0003220000000200 */
[----:B------:R-:W-:Y:S01]  /*1810*/  IMAD R4, R252, UR4, RZ ;  /* 0x00000004fc047c24 */ /* 0x000fe2000f8e02ff */
[----:B------:R-:W-:Y:S01]  /*1820*/  CS2R R54, SRZ ;  /* 0x0000000000367805 */ /* 0x000fe2000001ff00 */
[----:B------:R-:W-:Y:S01]  /*1830*/  IMAD.IADD R0, R7, 0x1, R0 ;  /* 0x0000000107007824 */ /* 0x000fe200078e0200 */
[----:B------:R-:W-:Y:S01]  /*1840*/  SEL R7, R26, RZ, P0 ;  /* 0x000000ff1a077207 */ /* 0x000fe20000000000 */
[----:B------:R1:W1:Y:S01]  /*1850*/  LDSM.16.M88.4 R148, [R178] ;  /* 0x00000000b294783b */ /* 0x0002620000000200 */
[--C-:B------:R-:W-:Y:S01]  /*1860*/  SHF.R.S32.HI R5, RZ, 0x1f, R4.reuse ;  /* 0x0000001fff057819 */ /* 0x100fe20000011404 */
[----:B------:R-:W-:Y:S01]  /*1870*/  IMAD R0, R0, UR4, RZ ;  /* 0x0000000400007c24 */ /* 0x000fe2000f8e02ff */
[----:B------:R-:W-:Y:S01]  /*1880*/  CS2R R52, SRZ ;  /* 0x0000000000347805 */ /* 0x000fe2000001ff00 */
[----:B------:R1:W1:Y:S01]  /*1890*/  LDSM.16.M88.4 R152, [R178+0x800] ;  /* 0x00080000b298783b */ /* 0x0002620000000200 */
[----:B------:R-:W-:Y:S01]  /*18a0*/  CS2R R46, SRZ ;  /* 0x00000000002e7805 */ /* 0x000fe2000001ff00 */
[C---:B------:R-:W-:Y:S01]  /*18b0*/  IMAD.WIDE.U32 R4, R6.reuse, UR4, R4 ;  /* 0x0000000406047c25 */ /* 0x040fe2000f8e0004 */
[----:B------:R-:W-:Y:S01]  /*18c0*/  CS2R R44, SRZ ;  /* 0x00000000002c7805 */ /* 0x000fe2000001ff00 */
[----:B------:R1:W1:Y:S01]  /*18d0*/  LDSM.16.M88.4 R156, [R176] ;  /* 0x00000000b09c783b */ /* 0x0002620000000200 */
[----:B------:R-:W-:Y:S01]  /*18e0*/  CS2R R50, SRZ ;  /* 0x0000000000327805 */ /* 0x000fe2000001ff00 */
[----:B------:R-:W-:Y:S01]  /*18f0*/  IMAD R6, R6, UR5, R0 ;  /* 0x0000000506067c24 */ /* 0x000fe2000f8e0200 */
[----:B------:R-:W-:Y:S01]  /*1900*/  IADD3 R0, P0, PT, R21, R7, RZ ;  /* 0x0000000715007210 */ /* 0x000fe20007f1e0ff */
[----:B------:R1:W1:Y:S01]  /*1910*/  LDSM.16.M88.4 R160, [R176+0x800] ;  /* 0x00080000b0a0783b */ /* 0x0002620000000200 */
[----:B------:R-:W-:Y:S01]  /*1920*/  CS2R R48, SRZ ;  /* 0x0000000000307805 */ /* 0x000fe2000001ff00 */
[----:B------:R-:W-:Y:S01]  /*1930*/  IMAD.IADD R5, R5, 0x1, R6 ;  /* 0x0000000105057824 */ /* 0x000fe200078e0206 */
[----:B------:R-:W-:Y:S01]  /*1940*/  CS2R R42, SRZ ;  /* 0x00000000002a7805 */ /* 0x000fe2000001ff00 */
[----:B------:R-:W-:Y:S01]  /*1950*/  IMAD.X R6, RZ, RZ, R23, P0 ;  /* 0x000000ffff067224 */ /* 0x000fe200000e0617 */
[----:B------:R1:W1:Y:S01]  /*1960*/  LDSM.16.M88.4 R164, [R177] ;  /* 0x00000000b1a4783b */ /* 0x0002620000000200 */
[----:B------:R-:W-:Y:S01]  /*1970*/  IMAD R8, R13, R0, RZ ;  /* 0x000000000d087224 */ /* 0x000fe200078e02ff */
[----:B------:R-:W-:Y:S01]  /*1980*/  CS2R R40, SRZ ;  /* 0x0000000000287805 */ /* 0x000fe2000001ff00 */
[----:B------:R-:W-:Y:S01]  /*1990*/  IMAD R13, R14, UR4, RZ ;  /* 0x000000040e0d7c24 */ /* 0x000fe2000f8e02ff */
[----:B------:R-:W3:Y:S01]  /*19a0*/  LDCU.64 UR4, c[0x0][0x570] ;  /* 0x0000ae00ff0477ac */ /* 0x000ee20008000a00 */
[----:B------:R-:W-:Y:S01]  /*19b0*/  IMAD R8, R12, R6, R8 ;  /* 0x000000060c087224 */ /* 0x000fe200078e0208 */
[----:B------:R1:W1:Y:S01]  /*19c0*/  LDSM.16.M88.4 R168, [R177+0x800] ;  /* 0x00080000b1a8783b */ /* 0x0002620000000200 */
[----:B--2---:R-:W-:Y:S01]  /*19d0*/  IMAD.WIDE.U32 R6, R15, R10, RZ ;  /* 0x0000000a0f067225 */ /* 0x004fe200078e00ff */
[----:B------:R-:W-:-:S02]  /*19e0*/  CS2R R38, SRZ ;  /* 0x0000000000267805 */ /* 0x000fc4000001ff00 */
[----:B------:R-:W-:Y:S01]  /*19f0*/  CS2R R36, SRZ ;  /* 0x0000000000247805 */ /* 0x000fe2000001ff00 */
[----:B------:R-:W-:Y:S01]  /*1a00*/  IMAD.WIDE.U32 R4, R12, R0, R4 ;  /* 0x000000000c047225 */ /* 0x000fe200078e0004 */
[----:B------:R-:W-:-:S03]  /*1a10*/  SEL R6, R6, RZ, P5 ;  /* 0x000000ff06067207 */ /* 0x000fc60002800000 */
[----:B------:R-:W-:Y:S02]  /*1a20*/  IMAD R9, R19, R13, R220 ;  /* 0x0000000d13097224 */ /* 0x000fe400078e02dc */
[----:B------:R-:W-:Y:S02]  /*1a30*/  IMAD R0, R15, R11, R7 ;  /* 0x0000000b0f007224 */ /* 0x000fe400078e0207 */
[----:B------:R-:W-:Y:S01]  /*1a40*/  IMAD.IADD R8, R5, 0x1, R8 ;  /* 0x0000000105087824 */ /* 0x000fe200078e0208 */
[----:B------:R-:W-:Y:S01]  /*1a50*/  IADD3 R4, P1, P0, R9, R4, R6 ;  /* 0x0000000409047210 */ /* 0x000fe2000783e006 */
[----:B------:R-:W-:Y:S01]  /*1a60*/  IMAD.SHL.U32 R5, R13, 0x40, RZ ;  /* 0x000000400d057824 */ /* 0x000fe200078e00ff */
[----:B------:R-:W-:Y:S01]  /*1a70*/  SHF.R.S32.HI R6, RZ, 0x1f, R9 ;  /* 0x0000001fff067819 */ /* 0x000fe20000011409 */
[----:B------:R-:W-:Y:S01]  /*1a80*/  IMAD.IADD R7, R206, 0x1, R18 ;  /* 0x00000001ce077824 */ /* 0x000fe200078e0212 */
[----:B------:R-:W-:-:S04]  /*1a90*/  SEL R0, R0, RZ, P5 ;  /* 0x000000ff00007207 */ /* 0x000fc80002800000 */
[----:B------:R-:W-:Y:S02]  /*1aa0*/  IADD3.X R6, PT, PT, R6, R8, R0, P1, P0 ;  /* 0x0000000806067210 */ /* 0x000fe40000fe0400 */
[----:B------:R-:W-:Y:S02]  /*1ab0*/  IADD3 R0, P0, PT, R5, R4, RZ ;  /* 0x0000000405007210 */ /* 0x000fe40007f1e0ff */
[----:B------:R-:W-:Y:S01]  /*1ac0*/  IADD3 R4, PT, PT, -R7, R27, R197 ;  /* 0x0000001b07047210 */ /* 0x000fe20007ffe1c5 */
[----:B------:R-:W-:Y:S01]  /*1ad0*/  IMAD.IADD R7, R21, 0x1, R24 ;  /* 0x0000000115077824 */ /* 0x000fe200078e0218 */
[----:B------:R-:W-:Y:S02]  /*1ae0*/  LEA.HI.X.SX32 R5, R5, R6, 0x1, P0 ;  /* 0x0000000605057211 */ /* 0x000fe400000f0eff */
[----:B------:R-:W-:Y:S02]  /*1af0*/  SHF.R.S32.HI R6, RZ, 0x1f, R4 ;  /* 0x0000001fff067819 */ /* 0x000fe40000011404 */
[----:B---3--:R-:W-:-:S02]  /*1b00*/  LEA R198, P0, R0, UR4, 0x2 ;  /* 0x0000000400c67c11 */ /* 0x008fc4000f8010ff */
[----:B------:R-:W-:Y:S02]  /*1b10*/  LEA.HI R6, R6, R4, RZ, 0x6 ;  /* 0x0000000406067211 */ /* 0x000fe400078f30ff */
[----:B------:R-:W-:Y:S01]  /*1b20*/  LEA.HI.X R199, R0, UR5, R5, 0x2, P0 ;  /* 0x0000000500c77c11 */ /* 0x000fe200080f1405 */
[----:B------:R-:W-:Y:S01]  /*1b30*/  IMAD.WIDE R4, R7, 0x4, R16 ;  /* 0x0000000407047825 */ /* 0x000fe200078e0210 */
[----:B------:R-:W-:-:S04]  /*1b40*/  SHF.R.S32.HI R6, RZ, 0x6, R6 ;  /* 0x00000006ff067819 */ /* 0x000fc80000011406 */
[----:B------:R-:W-:-:S04]  /*1b50*/  VIMNMX R229, PT, PT, RZ, R6, !PT ;  /* 0x00000006ffe57248 */ /* 0x000fc80007fe0100 */
[----:B------:R-:W-:-:S13]  /*1b60*/  ISETP.GT.AND P0, PT, R205, R229, PT ;  /* 0x000000e5cd00720c */ /* 0x000fda0003f04270 */
[----:B-1--4-:R-:W-:Y:S05]  /*1b70*/  @!P0 BRA `(.L_x_629) ;  /* 0x0000003800608947 */ /* 0x012fea0003800000 */
[----:B------:R-:W1:Y:S01]  /*1b80*/  LDC.64 R224, c[0x0][0x528] ;  /* 0x00014a00ffe07b82 */ /* 0x000e620000000a00 */
[----:B------:R-:W2:Y:S01]  /*1b90*/  S2R R8, SR_TID.X ;  /* 0x0000000000087919 */ /* 0x000ea20000002100 */
[----:B------:R-:W-:Y:S01]  /*1ba0*/  IMAD R0, R250, R14, R252 ;  /* 0x0000000efa007224 */ /* 0x000fe200078e02fc */
[----:B------:R-:W3:Y:S01]  /*1bb0*/  LDCU UR5, c[0x0][0x3b0] ;  /* 0x00007600ff0577ac */ /* 0x000ee20008000800 */
[----:B------:R-:W-:Y:S01]  /*1bc0*/  IMAD.SHL.U32 R6, R20, 0x2, RZ ;  /* 0x0000000214067824 */ /* 0x000fe200078e00ff */
[----:B------:R-:W4:Y:S03]  /*1bd0*/  LDCU UR4, c[0x0][0x590] ;  /* 0x0000b200ff0477ac */ /* 0x000f260008000800 */
[----:B------:R-:W2:Y:S01]  /*1be0*/  LDC R226, c[0x0][0x44c] ;  /* 0x00011300ffe27b82 */ /* 0x000ea20000000800 */
[----:B------:R-:W-:Y:S01]  /*1bf0*/  IMAD.SHL.U32 R223, R205, 0x40, RZ ;  /* 0x00000040cddf7824 */ /* 0x000fe200078e00ff */
[----:B------:R-:W-:Y:S01]  /*1c00*/  SHF.R.U32.HI R7, RZ, 0x1, R20 ;  /* 0x00000001ff077819 */ /* 0x000fe20000011614 */
[----:B------:R-:W-:Y:S01]  /*1c10*/  IMAD.MOV.U32 R222, RZ, RZ, R4 ;  /* 0x000000ffffde7224 */ /* 0x000fe200078e0004 */
[----:B------:R-:W1:Y:S01]  /*1c20*/  LDCU UR8, c[0x0][0x3e0] ;  /* 0x00007c00ff0877ac */ /* 0x000e620008000800 */
[----:B------:R-:W-:Y:S01]  /*1c30*/  IMAD.MOV.U32 R219, RZ, RZ, R5 ;  /* 0x000000ffffdb7224 */ /* 0x000fe200078e0005 */
[----:B------:R-:W1:Y:S01]  /*1c40*/  LDCU UR11, c[0x0][0x45c] ;  /* 0x00008b80ff0b77ac */ /* 0x000e620008000800 */
[----:B------:R-:W1:Y:S02]  /*1c50*/  LDCU.U8 UR9, c[0x0][0x4f8] ;  /* 0x00009f00ff0977ac */ /* 0x000e640008000000 */
[----:B-1----:R-:W2:Y:S04]  /*1c60*/  LDG.E.64 R230, desc[UR18][R224.64+0x8] ;  /* 0x00000812e0e67981 */ /* 0x002ea8000c1e1b00 */
[----:B------:R-:W2:Y:S01]  /*1c70*/  LDG.E.64 R224, desc[UR18][R224.64] ;  /* 0x00000012e0e07981 */ /* 0x000ea2000c1e1b00 */
[----:B------:R-:W-:Y:S01]  /*1c80*/  IMAD.SHL.U32 R0, R0, 0x20, RZ ;  /* 0x0000002000007824 */ /* 0x000fe200078e00ff */
[----:B------:R-:W-:Y:S01]  /*1c90*/  LOP3.LUT R6, R6, 0x6, RZ, 0xc0, !PT ;  /* 0x0000000606067812 */ /* 0x000fe200078ec0ff */
[--C-:B------:R-:W-:Y:S01]  /*1ca0*/  IMAD.IADD R174, R179, 0x1, R173.reuse ;  /* 0x00000001b3ae7824 */ /* 0x100fe200078e02ad */
[----:B------:R-:W-:Y:S01]  /*1cb0*/  LOP3.LUT R207, R19, 0x1, RZ, 0xc0, !PT ;  /* 0x0000000113cf7812 */ /* 0x000fe200078ec0ff */
[----:B------:R-:W-:Y:S01]  /*1cc0*/  IMAD.IADD R173, R3, 0x1, R173 ;  /* 0x0000000103ad7824 */ /* 0x000fe200078e02ad */
[----:B------:R-:W-:Y:S01]  /*1cd0*/  LOP3.LUT R6, R6, 0x1e0, R7, 0xf8, !PT ;  /* 0x000001e006067812 */ /* 0x000fe200078ef807 */
[----:B---3--:R-:W-:Y:S01]  /*1ce0*/  USHF.L.U32 UR5, UR5, 0x6, URZ ;  /* 0x0000000605057899 */ /* 0x008fe200080006ff */
[----:B------:R-:W-:Y:S01]  /*1cf0*/  IADD3 R200, PT, PT, R223, R228, R206 ;  /* 0x000000e4dfc87210 */ /* 0x000fe20007ffe0ce */
[----:B------:R-:W-:Y:S01]  /*1d00*/  IMAD R207, R205, 0x4, R207 ;  /* 0x00000004cdcf7824 */ /* 0x000fe200078e02cf */
[----:B------:R-:W-:Y:S01]  /*1d10*/  IADD3 R197, PT, PT, R197, R6, RZ ;  /* 0x00000006c5c57210 */ /* 0x000fe20007ffe0ff */
[----:B----4-:R-:W-:Y:S01]  /*1d20*/  USHF.L.U32 UR4, UR4, 0x6, URZ ;  /* 0x0000000604047899 */ /* 0x010fe200080006ff */
[----:B------:R-:W-:-:S02]  /*1d30*/  IADD3 R200, PT, PT, R200, -0x1f, -R27 ;  /* 0xffffffe1c8c87810 */ /* 0x000fc40007ffe81b */
[----:B------:R-:W-:Y:S02]  /*1d40*/  MOV R95, RZ ;  /* 0x000000ff005f7202 */ /* 0x000fe40000000f00 */
[----:B--2---:R-:W-:Y:S02]  /*1d50*/  IADD3 R220, P1, P0, R0, R230, R220 ;  /* 0x000000e600dc7210 */ /* 0x004fe4000783e0dc */
[----:B------:R-:W-:Y:S02]  /*1d60*/  SHF.R.S32.HI R230, RZ, 0x1f, R0 ;  /* 0x0000001fffe67819 */ /* 0x000fe40000011400 */
[----:B------:R-:W-:Y:S02]  /*1d70*/  LEA R0, R232, R27, 0x7 ;  /* 0x0000001be8007211 */ /* 0x000fe400078e38ff */
[----:B------:R-:W-:Y:S01]  /*1d80*/  IADD3.X R230, PT, PT, R230, R231, RZ, P1, P0 ;  /* 0x000000e7e6e67210 */ /* 0x000fe20000fe04ff */
[----:B------:R-:W-:Y:S01]  /*1d90*/  IMAD.SHL.U32 R231, R13, 0x8, RZ ;  /* 0x000000080de77824 */ /* 0x000fe200078e00ff */
[----:B------:R-:W-:-:S02]  /*1da0*/  IADD3 R233, PT, PT, R0, 0x80, -R206 ;  /* 0x0000008000e97810 */ /* 0x000fc40007ffe8ce */
[----:B------:R-:W-:Y:S01]  /*1db0*/  IADD3 R207, PT, PT, R207, -0x4, RZ ;  /* 0xfffffffccfcf7810 */ /* 0x000fe20007ffe0ff */
[C---:B------:R-:W-:Y:S01]  /*1dc0*/  VIADD R248, R225.reuse, 0xbb67ae85 ;  /* 0xbb67ae85e1f87836 */ /* 0x040fe20000000000 */
[----:B------:R-:W-:Y:S01]  /*1dd0*/  SHF.R.U32.HI R251, RZ, 0x6, R8 ;  /* 0x00000006fffb7819 */ /* 0x000fe20000011608 */
[C---:B------:R-:W-:Y:S01]  /*1de0*/  VIADD R246, R225.reuse, 0x76cf5d0a ;  /* 0x76cf5d0ae1f67836 */ /* 0x040fe20000000000 */
[C---:B------:R-:W-:Y:S01]  /*1df0*/  IADD3 R249, PT, PT, R224.reuse, -0x61c88647, RZ ;  /* 0x9e3779b9e0f97810 */ /* 0x040fe20007ffe0ff */
[C---:B------:R-:W-:Y:S01]  /*1e00*/  VIADD R244, R225.reuse, 0x32370b8f ;  /* 0x32370b8fe1f47836 */ /* 0x040fe20000000000 */
[C---:B------:R-:W-:Y:S01]  /*1e10*/  IADD3 R247, PT, PT, R224.reuse, 0x3c6ef372, RZ ;  /* 0x3c6ef372e0f77810 */ /* 0x040fe20007ffe0ff */
[C---:B------:R-:W-:Y:S01]  /*1e20*/  VIADD R242, R225.reuse, 0xed9eba14 ;  /* 0xed9eba14e1f27836 */ /* 0x040fe20000000000 */
[C---:B------:R-:W-:Y:S01]  /*1e30*/  IADD3 R245, PT, PT, R224.reuse, -0x255992d5, RZ ;  /* 0xdaa66d2be0f57810 */ /* 0x040fe20007ffe0ff */
[C---:B------:R-:W-:Y:S01]  /*1e40*/  VIADD R240, R225.reuse, 0xa9066899 ;  /* 0xa9066899e1f07836 */ /* 0x040fe20000000000 */
[C---:B------:R-:W-:Y:S01]  /*1e50*/  IADD3 R243, PT, PT, R224.reuse, 0x78dde6e4, RZ ;  /* 0x78dde6e4e0f37810 */ /* 0x040fe20007ffe0ff */
[----:B------:R-:W-:Y:S01]  /*1e60*/  VIADD R238, R225, 0x646e171e ;  /* 0x646e171ee1ee7836 */ /* 0x000fe20000000000 */
[----:B------:R-:W-:Y:S01]  /*1e70*/  IADD3 R241, PT, PT, R224, 0x1715609d, RZ ;  /* 0x1715609de0f17810 */ /* 0x000fe20007ffe0ff */
[----:B------:R-:W-:Y:S01]  /*1e80*/  IMAD.WIDE.U32 R220, R220, -0x2daee0ad, RZ ;  /* 0xd2511f53dcdc7825 */ /* 0x000fe200078e00ff */
[----:B------:R-:W-:-:S07]  /*1e90*/  IADD3 R239, PT, PT, R224, -0x4ab325aa, RZ ;  /* 0xb54cda56e0ef7810 */ /* 0x000fce0007ffe0ff */
.L_x_632:
[----:B------:R-:W0:Y:S01]  /*1ea0*/  LDGDEPBAR ;  /* 0x00000000000079af */ /* 0x000e220000000000 */
[--C-:B------:R-:W-:Y:S01]  /*1eb0*/  IMAD.IADD R112, R180, 0x1, R174.reuse ;  /* 0x00000001b4707824 */ /* 0x100fe200078e02ae */
[----:B-----5:R-:W-:Y:S01]  /*1ec0*/  FSETP.NEU.FTZ.AND P2, PT, R218, -INF , PT ;  /* 0xff800000da00780b */ /* 0x020fe20003f5d000 */
[----:B------:R-:W-:Y:S01]  /*1ed0*/  IMAD.IADD R0, R181, 0x1, R174 ;  /* 0x00000001b5007824 */ /* 0x000fe200078e02ae */
[----:B------:R-:W-:Y:S01]  /*1ee0*/  FSETP.NEU.FTZ.AND P6, PT, R216, -INF , PT ;  /* 0xff800000d800780b */ /* 0x000fe20003fdd000 */
[----:B------:R-:W-:Y:S01]  /*1ef0*/  VIADD R223, R223, 0xffffffc0 ;  /* 0xffffffc0dfdf7836 */ /* 0x000fe20000000000 */
[----:B------:R-:W-:Y:S01]  /*1f00*/  FSETP.NEU.FTZ.AND P0, PT, R217, -INF , PT ;  /* 0xff800000d900780b */ /* 0x000fe20003f1d000 */
[----:B------:R-:W-:Y:S01]  /*1f10*/  VIADD R205, R205, 0xffffffff ;  /* 0xffffffffcdcd7836 */ /* 0x000fe20000000000 */
[----:B------:R-:W-:Y:S02]  /*1f20*/  FSETP.NEU.FTZ.AND P1, PT, R215, -INF , PT ;  /* 0xff800000d700780b */ /* 0x000fe40003f3d000 */
[----:B------:R-:W-:Y:S01]  /*1f30*/  ISETP.GE.AND P3, PT, R223, R233, PT ;  /* 0x000000e9df00720c */ /* 0x000fe20003f66270 */
[----:B------:R-:W-:Y:S04]  /*1f40*/  DEPBAR.LE SB0, 0x0 ;  /* 0x000080000000791a */ /* 0x000fe80000000000 */
[----:B------:R-:W-:Y:S06]  /*1f50*/  BAR.SYNC.DEFER_BLOCKING 0x0 ;  /* 0x0000000000007b1d */ /* 0x000fec0000010000 */
        /* <DEDUP_REMOVED lines=11> */
[----:B------:R-:W-:Y:S01]  /*2010*/  LDSM.16.M88.4 R120, [R176+-0x4000] ;  /* 0xffc00000b078783b */ /* 0x000fe20000000200 */
[C---:B------:R-:W-:Y:S07]  /*2020*/  HMMA.16816.F32.BF16 R16, R32.reuse, R18, RZ ;  /* 0x000000122010723c */ /* 0x040fee00000418ff */
[----:B------:R-:W-:Y:S01]  /*2030*/  LDSM.16.M88.4 R124, [R0+0x1000] ;  /* 0x00100000007c783b */ /* 0x000fe20000000200 */
[-C--:B---3--:R-:W-:Y:S07]  /*2040*/  HMMA.16816.F32.BF16 R20, R32, R100.reuse, RZ ;  /* 0x000000642014723c */ /* 0x088fee00000418ff */
[----:B------:R-:W-:Y:S01]  /*2050*/  LDSM.16.M88.4 R128, [R176+-0x3800] ;  /* 0xffc80000b080783b */ /* 0x000fe20000000200 */
[C---:B------:R-:W-:Y:S07]  /*2060*/  HMMA.16816.F32.BF16 R24, R28.reuse, R100, RZ ;  /* 0x000000641c18723c */ /* 0x040fee00000418ff */
[----:B------:R-:W-:Y:S01]  /*2070*/  LDSM.16.M88.4 R136, [R177+-0x4000] ;  /* 0xffc00000b188783b */ /* 0x000fe20000000200 */
[-C--:B------:R-:W-:Y:S08]  /*2080*/  HMMA.16816.F32.BF16 R28, R28, R102.reuse, RZ ;  /* 0x000000661c1c723c */ /* 0x080ff000000418ff */
[----:B------:R-:W-:Y:S01]  /*2090*/  HMMA.16816.F32.BF16 R32, R32, R102, RZ ;  /* 0x000000662020723c */ /* 0x000fe200000418ff */
[----:B------:R3:W2:Y:S07]  /*20a0*/  LDSM.16.M88.4 R100, [R0] ;  /* 0x000000000064783b */ /* 0x0006ae0000000200 */
[-C--:B----4-:R-:W-:Y:S08]  /*20b0*/  HMMA.16816.F32.BF16 R4, R104, R108.reuse, R4 ;  /* 0x0000006c6804723c */ /* 0x090ff00000041804 */
[C---:B-1----:R-:W-:Y:S08]  /*20c0*/  HMMA.16816.F32.BF16 R8, R112.reuse, R108, R8 ;  /* 0x0000006c7008723c */ /* 0x042ff00000041808 */
[-C--:B------:R-:W-:Y:S03]  /*20d0*/  HMMA.16816.F32.BF16 R12, R112, R110.reuse, R12 ;  /* 0x0000006e700c723c */ /* 0x080fe6000004180c */
[----:B---3--:R-:W-:Y:S05]  /*20e0*/  IMAD.IADD R0, R180, 0x1, R0 ;  /* 0x00000001b4007824 */ /* 0x008fea00078e0200 */
[C---:B------:R-:W-:Y:S01]  /*20f0*/  HMMA.16816.F32.BF16 R16, R104.reuse, R110, R16 ;  /* 0x0000006e6810723c */ /* 0x040fe20000041810 */
[----:B------:R-:W1:Y:S07]  /*2100*/  LDSM.16.M88.4 R132, [R0] ;  /* 0x000000000084783b */ /* 0x000e6e0000000200 */
[-C--:B--2---:R-:W-:Y:S01]  /*2110*/  HMMA.16816.F32.BF16 R20, R104, R116.reuse, R20 ;  /* 0x000000746814723c */ /* 0x084fe20000041814 */
[----:B------:R2:W3:Y:S07]  /*2120*/  LDSM.16.M88.4 R108, [R0+0x1000] ;  /* 0x00100000006c783b */ /* 0x0004ee0000000200 */
[C---:B------:R-:W-:Y:S04]  /*2130*/  HMMA.16816.F32.BF16 R24, R112.reuse, R116, R24 ;  /* 0x000000747018723c */ /* 0x040fe80000041818 */
[C---:B------:R-:W-:Y:S02]  /*2140*/  @!P3 VIADD R117, R197.reuse, 0x9 ;  /* 0x00000009c575b836 */ /* 0x040fe40000000000 */
[----:B------:R-:W-:Y:S02]  /*2150*/  @!P3 VIADD R116, R197, 0x10 ;  /* 0x00000010c574b836 */ /* 0x000fe40000000000 */
[-C--:B------:R-:W-:Y:S03]  /*2160*/  HMMA.16816.F32.BF16 R28, R112, R118.reuse, R28 ;  /* 0x00000076701c723c */ /* 0x080fe6000004181c */
[C-C-:B------:R-:W-:Y:S01]  /*2170*/  @!P3 VIADDMNMX R114, R200.reuse, 0xffffffe0, R206.reuse, PT ;  /* 0xffffffe0c872b846 */ /* 0x140fe200038001ce */
[----:B------:R-:W-:Y:S01]  /*2180*/  FMUL.FTZ R115, R215, 1.4426950216293334961 ;  /* 0x3fb8aa3bd7737820 */ /* 0x000fe20000410000 */
[C-C-:B------:R-:W-:Y:S02]  /*2190*/  @!P3 VIADDMNMX R113, R200.reuse, 0xffffffe8, R206.reuse, PT ;  /* 0xffffffe8c871b846 */ /* 0x140fe400038001ce */
[C---:B------:R-:W-:Y:S01]  /*21a0*/  @!P3 VIADDMNMX R112, R200.reuse, 0x8, R206, PT ;  /* 0x00000008c870b846 */ /* 0x040fe200038001ce */
[----:B------:R-:W-:Y:S04]  /*21b0*/  HMMA.16816.F32.BF16 R32, R104, R118, R32 ;  /* 0x000000766820723c */ /* 0x000fe80000041820 */
[----:B------:R-:W-:Y:S01]  /*21c0*/  @!P3 VIMNMX R107, PT, PT, R200, R206, PT ;  /* 0x000000cec86bb248 */ /* 0x000fe20003fe0100 */
[----:B------:R-:W-:Y:S01]  /*21d0*/  FMUL.FTZ R106, R218, 1.4426950216293334961 ;  /* 0x3fb8aa3bda6a7820 */ /* 0x000fe20000410000 */
[----:B------:R-:W-:Y:S01]  /*21e0*/  FMUL.FTZ R104, R216, 1.4426950216293334961 ;  /* 0x3fb8aa3bd8687820 */ /* 0x000fe20000410000 */
[----:B--2---:R-:W-:Y:S01]  /*21f0*/  @!P3 VIADD R0, R197, 0x1 ;  /* 0x00000001c500b836 */ /* 0x004fe20000000000 */
[-C--:B------:R-:W-:Y:S05]  /*2200*/  HMMA.16816.F32.BF16 R4, R100, R120.reuse, R4 ;  /* 0x000000786404723c */ /* 0x080fea0000041804 */
[----:B------:R-:W-:Y:S01]  /*2210*/  FSEL R106, R106, RZ, P2 ;  /* 0x000000ff6a6a7208 */ /* 0x000fe20001000000 */
[----:B------:R-:W-:Y:S01]  /*2220*/  FMUL.FTZ R105, R217, 1.4426950216293334961 ;  /* 0x3fb8aa3bd9697820 */ /* 0x000fe20000410000 */
[-C--:B------:R-:W-:Y:S01]  /*2230*/  @!P3 ISETP.GE.AND P2, PT, R0, R114.reuse, PT ;  /* 0x000000720000b20c */ /* 0x080fe20003f46270 */
[C---:B------:R-:W-:Y:S04]  /*2240*/  HMMA.16816.F32.BF16 R8, R124.reuse, R120, R8 ;  /* 0x000000787c08723c */ /* 0x040fe80000041808 */
[----:B------:R-:W-:Y:S02]  /*2250*/  FSEL R104, R104, RZ, P6 ;  /* 0x000000ff68687208 */ /* 0x000fe40003000000 */
[----:B------:R-:W-:Y:S02]  /*2260*/  FSEL R105, R105, RZ, P0 ;  /* 0x000000ff69697208 */ /* 0x000fe40000000000 */
[----:B------:R-:W-:Y:S01]  /*2270*/  @!P3 ISETP.GE.AND P6, PT, R197, R114, PT ;  /* 0x00000072c500b20c */ /* 0x000fe20003fc6270 */
[-C--:B------:R-:W-:Y:S03]  /*2280*/  HMMA.16816.F32.BF16 R12, R124, R122.reuse, R12 ;  /* 0x0000007a7c0c723c */ /* 0x080fe6000004180c */
[C---:B------:R-:W-:Y:S02]  /*2290*/  @!P3 ISETP.GE.AND P0, PT, R0.reuse, R113, PT ;  /* 0x000000710000b20c */ /* 0x040fe40003f06270 */
[C---:B------:R-:W-:Y:S02]  /*22a0*/  @!P3 ISETP.GE.AND P5, PT, R0.reuse, R107, PT ;  /* 0x0000006b0000b20c */ /* 0x040fe40003fa6270 */
[-C--:B------:R-:W-:Y:S01]  /*22b0*/  @!P3 ISETP.GE.AND P4, PT, R0, R112.reuse, PT ;  /* 0x000000700000b20c */ /* 0x080fe20003f86270 */
[C---:B------:R-:W-:Y:S04]  /*22c0*/  HMMA.16816.F32.BF16 R16, R100.reuse, R122, R16 ;  /* 0x0000007a6410723c */ /* 0x040fe80000041810 */
[----:B------:R-:W-:Y:S01]  /*22d0*/  FSEL R0, R115, RZ, P1 ;  /* 0x000000ff73007208 */ /* 0x000fe20000800000 */
[C---:B------:R-:W-:Y:S01]  /*22e0*/  @!P3 VIADD R115, R197.reuse, 0x8 ;  /* 0x00000008c573b836 */ /* 0x040fe20000000000 */
[----:B------:R-:W-:Y:S02]  /*22f0*/  @!P3 ISETP.GE.AND P1, PT, R197, R113, PT ;  /* 0x00000071c500b20c */ /* 0x000fe40003f26270 */
[-C--:B------:R-:W-:Y:S08]  /*2300*/  HMMA.16816.F32.BF16 R20, R100, R128.reuse, R20 ;  /* 0x000000806414723c */ /* 0x080ff00000041814 */
[C---:B------:R-:W-:Y:S08]  /*2310*/  HMMA.16816.F32.BF16 R24, R124.reuse, R128, R24 ;  /* 0x000000807c18723c */ /* 0x040ff00000041818 */
[-C--:B------:R-:W-:Y:S08]  /*2320*/  HMMA.16816.F32.BF16 R28, R124, R130.reuse, R28 ;  /* 0x000000827c1c723c */ /* 0x080ff0000004181c */
[----:B------:R-:W-:Y:S01]  /*2330*/  HMMA.16816.F32.BF16 R32, R100, R130, R32 ;  /* 0x000000826420723c */ /* 0x000fe20000041820 */
[----:B------:R-:W2:Y:S07]  /*2340*/  LDSM.16.M88.4 R100, [R177+-0x3800] ;  /* 0xffc80000b164783b */ /* 0x000eae0000000200 */
[-C--:B-1----:R-:W-:Y:S08]  /*2350*/  HMMA.16816.F32.BF16 R4, R132, R136.reuse, R4 ;  /* 0x000000888404723c */ /* 0x082ff00000041804 */
[C---:B---3--:R-:W-:Y:S08]  /*2360*/  HMMA.16816.F32.BF16 R8, R108.reuse, R136, R8 ;  /* 0x000000886c08723c */ /* 0x048ff00000041808 */
[-C--:B------:R-:W-:Y:S03]  /*2370*/  HMMA.16816.F32.BF16 R12, R108, R138.reuse, R12 ;  /* 0x0000008a6c0c723c */ /* 0x080fe6000004180c */
[----:B------:R-:W-:Y:S02]  /*2380*/  @!P3 FSEL R5, R5, -INF , !P2 ;  /* 0xff8000000505b808 */ /* 0x000fe40005000000 */
[----:B------:R-:W-:Y:S02]  /*2390*/  @!P3 FSEL R4, R4, -INF , !P6 ;  /* 0xff8000000404b808 */ /* 0x000fe40007000000 */
[----:B------:R-:W-:Y:S01]  /*23a0*/  @!P3 FSEL R6, R6, -INF , !P1 ;  /* 0xff8000000606b808 */ /* 0x000fe20004800000 */
[C---:B------:R-:W-:Y:S04]  /*23b0*/  HMMA.16816.F32.BF16 R16, R132.reuse, R138, R16 ;  /* 0x0000008a8410723c */ /* 0x040fe80000041810 */
[-C--:B------:R-:W-:Y:S01]  /*23c0*/  @!P3 ISETP.GE.AND P6, PT, R197, R107.reuse, PT ;  /* 0x0000006bc500b20c */ /* 0x080fe20003fc6270 */
[--C-:B------:R-:W-:Y:S01]  /*23d0*/  FFMA.FTZ R5, R5, UR11, -R106.reuse ;  /* 0x0000000b05057c23 */ /* 0x100fe2000801086a */
[-C--:B------:R-:W-:Y:S01]  /*23e0*/  @!P3 ISETP.GE.AND P2, PT, R197, R112.reuse, PT ;  /* 0x00000070c500b20c */ /* 0x080fe20003f46270 */
[----:B------:R-:W-:Y:S01]  /*23f0*/  FFMA.FTZ R4, R4, UR11, -R106 ;  /* 0x0000000b04047c23 */ /* 0x000fe2000801086a */
[----:B------:R-:W-:Y:S01]  /*2400*/  @!P3 FSEL R7, R7, -INF , !P0 ;  /* 0xff8000000707b808 */ /* 0x000fe20004000000 */
[-C--:B--2---:R-:W-:Y:S01]  /*2410*/  HMMA.16816.F32.BF16 R20, R132, R100.reuse, R20 ;  /* 0x000000648414723c */ /* 0x084fe20000041814 */
[----:B------:R1:W-:Y:S02]  /*2420*/  MUFU.EX2 R137, R5 ;  /* 0x0000000500897308 */ /* 0x0003e40000000800 */
[----:B------:R-:W-:Y:S01]  /*2430*/  @!P3 FSEL R8, R8, -INF , !P6 ;  /* 0xff8000000808b808 */ /* 0x000fe20007000000 */
[--C-:B------:R-:W-:Y:S01]  /*2440*/  FFMA.FTZ R6, R6, UR11, -R105.reuse ;  /* 0x0000000b06067c23 */ /* 0x100fe20008010869 */
[----:B------:R-:W-:Y:S01]  /*2450*/  @!P3 FSEL R9, R9, -INF , !P5 ;  /* 0xff8000000909b808 */ /* 0x000fe20006800000 */
[--C-:B------:R-:W-:Y:S01]  /*2460*/  FFMA.FTZ R190, R7, UR11, -R105.reuse ;  /* 0x0000000b07be7c23 */ /* 0x100fe20008010869 */
[C---:B------:R-:W-:Y:S01]  /*2470*/  @!P3 ISETP.GE.AND P1, PT, R115.reuse, R107, PT ;  /* 0x0000006b7300b20c */ /* 0x040fe20003f26270 */
[C---:B------:R-:W-:Y:S03]  /*2480*/  HMMA.16816.F32.BF16 R24, R108.reuse, R100, R24 ;  /* 0x000000646c18723c */ /* 0x040fe60000041818 */
[----:B------:R2:W3:Y:S01]  /*2490*/  MUFU.EX2 R139, R4 ;  /* 0x00000004008b7308 */ /* 0x0004e20000000800 */
[C---:B------:R-:W-:Y:S01]  /*24a0*/  @!P3 ISETP.GE.AND P0, PT, R115.reuse, R112, PT ;  /* 0x000000707300b20c */ /* 0x040fe20003f06270 */
[--C-:B------:R-:W-:Y:S01]  /*24b0*/  FFMA.FTZ R8, R8, UR11, -R104.reuse ;  /* 0x0000000b08087c23 */ /* 0x100fe20008010868 */
[----:B------:R-:W-:Y:S01]  /*24c0*/  @!P3 ISETP.GE.AND P6, PT, R115, R114, PT ;  /* 0x000000727300b20c */ /* 0x000fe20003fc6270 */
[----:B------:R-:W-:Y:S01]  /*24d0*/  FFMA.FTZ R9, R9, UR11, -R104 ;  /* 0x0000000b09097c23 */ /* 0x000fe20008010868 */
[----:B------:R-:W-:Y:S05]  /*24e0*/  @!P3 ISETP.GE.AND P5, PT, R115, R113, PT ;  /* 0x000000717300b20c */ /* 0x000fea0003fa6270 */
[----:B------:R4:W3:Y:S01]  /*24f0*/  MUFU.EX2 R136, R6 ;  /* 0x0000000600887308 */ /* 0x0008e20000000800 */
[----:B------:R-:W-:Y:S01]  /*2500*/  @!P3 FSEL R10, R10, -INF , !P2 ;  /* 0xff8000000a0ab808 */ /* 0x000fe20005000000 */
[-C--:B------:R-:W-:Y:S03]  /*2510*/  HMMA.16816.F32.BF16 R28, R108, R102.reuse, R28 ;  /* 0x000000666c1c723c */ /* 0x080fe6000004181c */
[----:B------:R-:W-:Y:S01]  /*2520*/  @!P3 ISETP.GE.AND P2, PT, R117, R107, PT ;  /* 0x0000006b7500b20c */ /* 0x000fe20003f46270 */
[----:B------:R-:W-:Y:S01]  /*2530*/  @!P3 VIADD R115, R197, 0x11 ;  /* 0x00000011c573b836 */ /* 0x000fe20000000000 */
[----:B------:R-:W-:Y:S01]  /*2540*/  @!P3 FSEL R11, R11, -INF , !P4 ;  /* 0xff8000000b0bb808 */ /* 0x000fe20006000000 */
[--C-:B------:R-:W-:Y:S01]  /*2550*/  FFMA.FTZ R10, R10, UR11, -R0.reuse ;  /* 0x0000000b0a0a7c23 */ /* 0x100fe20008010800 */
[----:B------:R-:W-:Y:S01]  /*2560*/  @!P3 ISETP.GE.AND P4, PT, R117, R112, PT ;  /* 0x000000707500b20c */ /* 0x000fe20003f86270 */
[----:B------:R-:W-:Y:S01]  /*2570*/  HMMA.16816.F32.BF16 R32, R132, R102, R32 ;  /* 0x000000668420723c */ /* 0x000fe20000041820 */
[----:B------:R-:W-:Y:S03]  /*2580*/  MUFU.EX2 R190, R190 ;  /* 0x000000be00be7308 */ /* 0x000fe60000000800 */
[----:B------:R-:W-:Y:S01]  /*2590*/  @!P3 FSEL R12, R12, -INF , !P1 ;  /* 0xff8000000c0cb808 */ /* 0x000fe20004800000 */
[----:B------:R-:W-:Y:S01]  /*25a0*/  FFMA.FTZ R11, R11, UR11, -R0 ;  /* 0x0000000b0b0b7c23 */ /* 0x000fe20008010800 */
[----:B------:R-:W-:Y:S01]  /*25b0*/  @!P3 FSEL R13, R13, -INF , !P2 ;  /* 0xff8000000d0db808 */ /* 0x000fe20005000000 */
[----:B------:R-:W-:Y:S01]  /*25c0*/  @!P3 VIADD R100, R197, 0x18 ;  /* 0x00000018c564b836 */ /* 0x000fe20000000000 */
[----:B------:R-:W-:Y:S01]  /*25d0*/  @!P3 FSEL R14, R14, -INF , !P0 ;  /* 0xff8000000e0eb808 */ /* 0x000fe20004000000 */
[--C-:B------:R-:W-:Y:S01]  /*25e0*/  FFMA.FTZ R12, R12, UR11, -R104.reuse ;  /* 0x0000000b0c0c7c23 */ /* 0x100fe20008010868 */
[----:B------:R-:W-:Y:S01]  /*25f0*/  @!P3 FSEL R18, R18, -INF , !P5 ;  /* 0xff8000001212b808 */ /* 0x000fe20006800000 */
[----:B------:R-:W-:Y:S01]  /*2600*/  FFMA.FTZ R13, R13, UR11, -R104 ;  /* 0x0000000b0d0d7c23 */ /* 0x000fe20008010868 */
[CC--:B------:R-:W-:Y:S01]  /*2610*/  @!P3 ISETP.GE.AND P1, PT, R117.reuse, R114.reuse, PT ;  /* 0x000000727500b20c */ /* 0x0c0fe20003f26270 */
[--C-:B------:R-:W-:Y:S01]  /*2620*/  FFMA.FTZ R14, R14, UR11, -R0.reuse ;  /* 0x0000000b0e0e7c23 */ /* 0x100fe20008010800 */
[-C--:B------:R-:W-:Y:S01]  /*2630*/  @!P3 ISETP.GE.AND P2, PT, R117, R113.reuse, PT ;  /* 0x000000717500b20c */ /* 0x080fe20003f46270 */
[--C-:B------:R-:W-:Y:S01]  /*2640*/  FFMA.FTZ R18, R18, UR11, -R105.reuse ;  /* 0x0000000b12127c23 */ /* 0x100fe20008010869 */
[CC--:B------:R-:W-:Y:S01]  /*2650*/  @!P3 ISETP.GE.AND P0, PT, R116.reuse, R114.reuse, PT ;  /* 0x000000727400b20c */ /* 0x0c0fe20003f06270 */
[----:B------:R3:W-:Y:S01]  /*2660*/  MUFU.EX2 R195, R8 ;  /* 0x0000000800c37308 */ /* 0x0007e20000000800 */
[----:B------:R-:W-:Y:S01]  /*2670*/  @!P3 ISETP.GE.AND P5, PT, R115, R114, PT ;  /* 0x000000727300b20c */ /* 0x000fe20003fa6270 */
[----:B------:R-:W-:Y:S01]  /*2680*/  IMAD.WIDE.U32 R108, R207, -0x326172a9, RZ ;  /* 0xcd9e8d57cf6c7825 */ /* 0x000fe200078e00ff */
[----:B------:R-:W-:Y:S02]  /*2690*/  @!P3 FSEL R15, R15, -INF , !P4 ;  /* 0xff8000000f0fb808 */ /* 0x000fe40006000000 */
[-C--:B------:R-:W-:Y:S01]  /*26a0*/  @!P3 ISETP.GE.AND P4, PT, R116, R113.reuse, PT ;  /* 0x000000717400b20c */ /* 0x080fe20003f86270 */
[----:B------:R-:W-:Y:S01]  /*26b0*/  @!P3 VIADD R101, R197, 0x19 ;  /* 0x00000019c565b836 */ /* 0x000fe20000000000 */
[----:B------:R-:W-:Y:S01]  /*26c0*/  @!P3 FSEL R17, R17, -INF , !P1 ;  /* 0xff8000001111b808 */ /* 0x000fe20004800000 */
[----:B------:R-:W-:Y:S01]  /*26d0*/  FFMA.FTZ R15, R15, UR11, -R0 ;  /* 0x0000000b0f0f7c23 */ /* 0x000fe20008010800 */
[----:B------:R-:W-:Y:S01]  /*26e0*/  @!P3 FSEL R19, R19, -INF , !P2 ;  /* 0xff8000001313b808 */ /* 0x000fe20005000000 */
[----:B------:R-:W-:Y:S01]  /*26f0*/  MUFU.EX2 R196, R10 ;  /* 0x0000000a00c47308 */ /* 0x000fe20000000800 */
[----:B------:R-:W-:Y:S01]  /*2700*/  @!P3 FSEL R20, R20, -INF , !P0 ;  /* 0xff8000001414b808 */ /* 0x000fe20004000000 */
[--C-:B------:R-:W-:Y:S01]  /*2710*/  FFMA.FTZ R17, R17, UR11, -R106.reuse ;  /* 0x0000000b11117c23 */ /* 0x100fe2000801086a */
[----:B------:R-:W-:Y:S01]  /*2720*/  @!P3 FSEL R21, R21, -INF , !P5 ;  /* 0xff8000001515b808 */ /* 0x000fe20006800000 */
[----:B------:R-:W-:Y:S01]  /*2730*/  FFMA.FTZ R19, R19, UR11, -R105 ;  /* 0x0000000b13137c23 */ /* 0x000fe20008010869 */
[-C--:B------:R-:W-:Y:S01]  /*2740*/  @!P3 ISETP.GE.AND P1, PT, R116, R112.reuse, PT ;  /* 0x000000707400b20c */ /* 0x080fe20003f26270 */
[--C-:B------:R-:W-:Y:S01]  /*2750*/  FFMA.FTZ R20, R20, UR11, -R106.reuse ;  /* 0x0000000b14147c23 */ /* 0x100fe2000801086a */
[----:B------:R-:W-:Y:S01]  /*2760*/  @!P3 ISETP.GE.AND P2, PT, R115, R113, PT ;  /* 0x000000717300b20c */ /* 0x000fe20003f46270 */
[--C-:B------:R-:W-:Y:S01]  /*2770*/  FFMA.FTZ R21, R21, UR11, -R106.reuse ;  /* 0x0000000b15157c23 */ /* 0x100fe2000801086a */
[CC--:B------:R-:W-:Y:S01]  /*2780*/  @!P3 ISETP.GE.AND P0, PT, R115.reuse, R107.reuse, PT ;  /* 0x0000006b7300b20c */ /* 0x0c0fe20003f06270 */
[----:B------:R3:W3:Y:S01]  /*2790*/  MUFU.EX2 R193, R9 ;  /* 0x0000000900c17308 */ /* 0x0006e20000000800 */
[----:B------:R-:W-:Y:S01]  /*27a0*/  @!P3 ISETP.GE.AND P5, PT, R115, R112, PT ;  /* 0x000000707300b20c */ /* 0x000fe20003fa6270 */
[----:B-1----:R-:W-:Y:S01]  /*27b0*/  VIADD R5, R207, 0x2 ;  /* 0x00000002cf057836 */ /* 0x002fe20000000000 */
[----:B------:R-:W-:Y:S01]  /*27c0*/  LOP3.LUT R115, R230, R224, R109, 0x96, !PT ;  /* 0x000000e0e6737212 */ /* 0x000fe200078e966d */
[----:B--2---:R-:W-:Y:S01]  /*27d0*/  IMAD R4, R232, 0x4, R251 ;  /* 0x00000004e8047824 */ /* 0x004fe200078e02fb */
[----:B------:R-:W-:Y:S01]  /*27e0*/  @!P3 FSEL R16, R16, -INF , !P6 ;  /* 0xff8000001010b808 */ /* 0x000fe20007000000 */
[----:B----4-:R-:W-:Y:S01]  /*27f0*/  IMAD.WIDE.U32 R6, R5, -0x326172a9, RZ ;  /* 0xcd9e8d5705067825 */ /* 0x010fe200078e00ff */
[----:B------:R-:W-:Y:S03]  /*2800*/  @!P3 FSEL R22, R22, -INF , !P4 ;  /* 0xff8000001616b808 */ /* 0x000fe60006000000 */
[----:B------:R-:W-:Y:S01]  /*2810*/  MUFU.EX2 R138, R13 ;  /* 0x0000000d008a7308 */ /* 0x000fe20000000800 */
[-C--:B------:R-:W-:Y:S01]  /*2820*/  @!P3 ISETP.GE.AND P6, PT, R116, R107.reuse, PT ;  /* 0x0000006b7400b20c */ /* 0x080fe20003fc6270 */
[----:B------:R-:W-:Y:S01]  /*2830*/  FFMA.FTZ R16, R16, UR11, -R106 ;  /* 0x0000000b10107c23 */ /* 0x000fe2000801086a */
[-C--:B------:R-:W-:Y:S01]  /*2840*/  @!P3 ISETP.GE.AND P4, PT, R100, R107.reuse, PT ;  /* 0x0000006b6400b20c */ /* 0x080fe20003f86270 */
[----:B------:R-:W-:Y:S01]  /*2850*/  FFMA.FTZ R22, R22, UR11, -R105 ;  /* 0x0000000b16167c23 */ /* 0x000fe20008010869 */
[----:B------:R-:W-:Y:S02]  /*2860*/  @!P3 FSEL R26, R26, -INF , !P1 ;  /* 0xff8000001a1ab808 */ /* 0x000fe40004800000 */
[----:B------:R-:W-:Y:S03]  /*2870*/  @!P3 FSEL R27, R27, -INF , !P5 ;  /* 0xff8000001b1bb808 */ /* 0x000fe60006800000 */
[----:B------:R1:W2:Y:S01]  /*2880*/  MUFU.EX2 R189, R12 ;  /* 0x0000000c00bd7308 */ /* 0x0002a20000000800 */
[-C--:B------:R-:W-:Y:S01]  /*2890*/  @!P3 ISETP.GE.AND P1, PT, R100, R114.reuse, PT ;  /* 0x000000726400b20c */ /* 0x080fe20003f26270 */
[--C-:B------:R-:W-:Y:S01]  /*28a0*/  FFMA.FTZ R26, R26, UR11, -R0.reuse ;  /* 0x0000000b1a1a7c23 */ /* 0x100fe20008010800 */
[----:B------:R-:W-:Y:S01]  /*28b0*/  @!P3 ISETP.GE.AND P5, PT, R101, R114, PT ;  /* 0x000000726500b20c */ /* 0x000fe20003fa6270 */
[----:B------:R-:W-:Y:S01]  /*28c0*/  IMAD.WIDE.U32 R114, R115, -0x2daee0ad, RZ ;  /* 0xd2511f5373727825 */ /* 0x000fe200078e00ff */
[----:B------:R-:W-:Y:S02]  /*28d0*/  LOP3.LUT R4, R225, R4, R221, 0x96, !PT ;  /* 0x00000004e1047212 */ /* 0x000fe400078e96dd */
[----:B------:R-:W-:Y:S01]  /*28e0*/  @!P3 FSEL R23, R23, -INF , !P2 ;  /* 0xff8000001717b808 */ /* 0x000fe20005000000 */
[----:B------:R-:W-:Y:S01]  /*28f0*/  FFMA.FTZ R27, R27, UR11, -R0 ;  /* 0x0000000b1b1b7c23 */ /* 0x000fe20008010800 */
[----:B------:R-:W-:Y:S01]  /*2900*/  @!P3 FSEL R24, R24, -INF , !P6 ;  /* 0xff8000001818b808 */ /* 0x000fe20007000000 */
[----:B------:R4:W-:Y:S01]  /*2910*/  MUFU.EX2 R194, R11 ;  /* 0x0000000b00c27308 */ /* 0x0009e20000000800 */
[----:B------:R-:W-:Y:S01]  /*2920*/  @!P3 FSEL R28, R28, -INF , !P4 ;  /* 0xff8000001c1cb808 */ /* 0x000fe20006000000 */
[----:B------:R-:W-:Y:S01]  /*2930*/  FFMA.FTZ R23, R23, UR11, -R105 ;  /* 0x0000000b17177c23 */ /* 0x000fe20008010869 */
[----:B------:R-:W-:Y:S01]  /*2940*/  @!P3 ISETP.GE.AND P2, PT, R101, R107, PT ;  /* 0x0000006b6500b20c */ /* 0x000fe20003f46270 */
[--C-:B------:R-:W-:Y:S01]  /*2950*/  FFMA.FTZ R24, R24, UR11, -R104.reuse ;  /* 0x0000000b18187c23 */ /* 0x100fe20008010868 */
[----:B------:R-:W-:Y:S01]  /*2960*/  @!P3 ISETP.GE.AND P6, PT, R100, R112, PT ;  /* 0x000000706400b20c */ /* 0x000fe20003fc6270 */
[--C-:B------:R-:W-:Y:S01]  /*2970*/  FFMA.FTZ R28, R28, UR11, -R104.reuse ;  /* 0x0000000b1c1c7c23 */ /* 0x100fe20008010868 */
[-C--:B------:R-:W-:Y:S03]  /*2980*/  @!P3 ISETP.GE.AND P4, PT, R100, R113.reuse, PT ;  /* 0x000000716400b20c */ /* 0x080fe60003f86270 */
[----:B------:R-:W-:Y:S01]  /*2990*/  MUFU.EX2 R192, R15 ;  /* 0x0000000f00c07308 */ /* 0x000fe20000000800 */
[----:B------:R-:W-:Y:S01]  /*29a0*/  LOP3.LUT R100, R230, R224, R7, 0x96, !PT ;  /* 0x000000e0e6647212 */ /* 0x000fe200078e9607 */
[----:B------:R-:W-:Y:S01]  /*29b0*/  IMAD.WIDE.U32 R4, R4, -0x326172a9, RZ ;  /* 0xcd9e8d5704047825 */ /* 0x000fe200078e00ff */
[----:B------:R-:W-:Y:S02]  /*29c0*/  LOP3.LUT R116, R248, R220, R115, 0x96, !PT ;  /* 0x000000dcf8747212 */ /* 0x000fe400078e9673 */
[----:B------:R-:W-:Y:S02]  /*29d0*/  @!P3 FSEL R25, R25, -INF , !P0 ;  /* 0xff8000001919b808 */ /* 0x000fe40004000000 */
[----:B------:R-:W-:Y:S03]  /*29e0*/  @!P3 FSEL R29, R29, -INF , !P2 ;  /* 0xff8000001d1db808 */ /* 0x000fe60005000000 */
[----:B------:R-:W-:Y:S01]  /*29f0*/  MUFU.EX2 R121, R28 ;  /* 0x0000001c00797308 */ /* 0x000fe20000000800 */
[C---:B------:R-:W-:Y:S01]  /*2a00*/  @!P3 ISETP.GE.AND P0, PT, R101.reuse, R112, PT ;  /* 0x000000706500b20c */ /* 0x040fe20003f06270 */
[----:B------:R-:W-:Y:S01]  /*2a10*/  IMAD.WIDE.U32 R116, R116, -0x326172a9, RZ ;  /* 0xcd9e8d5774747825 */ /* 0x000fe200078e00ff */
[----:B------:R-:W-:Y:S02]  /*2a20*/  @!P3 ISETP.GE.AND P2, PT, R101, R113, PT ;  /* 0x000000716500b20c */ /* 0x000fe40003f46270 */
[C-C-:B------:R-:W-:Y:S01]  /*2a30*/  LOP3.LUT R7, R249.reuse, R108, R5.reuse, 0x96, !PT ;  /* 0x0000006cf9077212 */ /* 0x140fe200078e9605 */
[----:B------:R-:W-:Y:S01]  /*2a40*/  IMAD.WIDE.U32 R100, R100, -0x2daee0ad, RZ ;  /* 0xd2511f5364647825 */ /* 0x000fe200078e00ff */
[----:B------:R-:W-:Y:S03]  /*2a50*/  LOP3.LUT R110, R249, R6, R5, 0x96, !PT ;  /* 0x00000006f96e7212 */ /* 0x000fe600078e9605 */
[----:B------:R-:W-:Y:S01]  /*2a60*/  MUFU.EX2 R127, R26 ;  /* 0x0000001a007f7308 */ /* 0x000fe20000000800 */
[----:B------:R-:W-:Y:S01]  /*2a70*/  LOP3.LUT R118, R247, R4, R117, 0x96, !PT ;  /* 0x00000004f7767212 */ /* 0x000fe200078e9675 */
[----:B------:R-:W-:Y:S01]  /*2a80*/  FFMA.FTZ R25, R25, UR11, -R104 ;  /* 0x0000000b19197c23 */ /* 0x000fe20008010868 */
[----:B------:R-:W-:Y:S01]  /*2a90*/  LOP3.LUT R108, R248, R220, R101, 0x96, !PT ;  /* 0x000000dcf86c7212 */ /* 0x000fe200078e9665 */
[----:B------:R-:W-:Y:S01]  /*2aa0*/  IMAD.WIDE.U32 R6, R7, -0x2daee0ad, RZ ;  /* 0xd2511f5307067825 */ /* 0x000fe200078e00ff */
[----:B------:R-:W-:Y:S02]  /*2ab0*/  @!P3 FSEL R31, R31, -INF , !P0 ;  /* 0xff8000001f1fb808 */ /* 0x000fe40004000000 */
[----:B------:R-:W-:Y:S01]  /*2ac0*/  @!P3 FSEL R33, R33, -INF , !P5 ;  /* 0xff8000002121b808 */ /* 0x000fe20006800000 */
[----:B------:R-:W-:Y:S01]  /*2ad0*/  IMAD.WIDE.U32 R108, R108, -0x326172a9, RZ ;  /* 0xcd9e8d576c6c7825 */ /* 0x000fe200078e00ff */
[----:B------:R-:W-:Y:S01]  /*2ae0*/  LOP3.LUT R5, R246, R114, R7, 0x96, !PT ;  /* 0x00000072f6057212 */ /* 0x000fe200078e9607 */
[----:B------:R2:W2:Y:S01]  /*2af0*/  MUFU.EX2 R191, R14 ;  /* 0x0000000e00bf7308 */ /* 0x0004a20000000800 */
[----:B------:R-:W-:Y:S01]  /*2b00*/  @!P3 FSEL R30, R30, -INF , !P6 ;  /* 0xff8000001e1eb808 */ /* 0x000fe20007000000 */
[----:B------:R-:W-:Y:S01]  /*2b10*/  IMAD.WIDE.U32 R110, R110, -0x2daee0ad, RZ ;  /* 0xd2511f536e6e7825 */ /* 0x000fe200078e00ff */
[----:B---3--:R-:W-:Y:S02]  /*2b20*/  LOP3.LUT R8, R247, R4, R109, 0x96, !PT ;  /* 0x00000004f7087212 */ /* 0x008fe400078e966d */
[----:B------:R-:W-:Y:S01]  /*2b30*/  @!P3 FSEL R32, R32, -INF , !P1 ;  /* 0xff8000002020b808 */ /* 0x000fe20004800000 */
[----:B------:R-:W-:Y:S01]  /*2b40*/  IMAD.WIDE.U32 R118, R118, -0x2daee0ad, RZ ;  /* 0xd2511f5376767825 */ /* 0x000fe200078e00ff */
[----:B------:R-:W-:Y:S03]  /*2b50*/  LOP3.LUT R7, R246, R100, R111, 0x96, !PT ;  /* 0x00000064f6077212 */ /* 0x000fe600078e966f */
[----:B------:R-:W-:Y:S01]  /*2b60*/  MUFU.EX2 R125, R25 ;  /* 0x00000019007d7308 */ /* 0x000fe20000000800 */
[----:B------:R-:W-:Y:S01]  /*2b70*/  @!P3 FSEL R34, R34, -INF , !P4 ;  /* 0xff8000002222b808 */ /* 0x000fe20006000000 */
[--C-:B------:R-:W-:Y:S01]  /*2b80*/  FFMA.FTZ R32, R32, UR11, -R106.reuse ;  /* 0x0000000b20207c23 */ /* 0x100fe2000801086a */
[----:B------:R-:W-:Y:S01]  /*2b90*/  LOP3.LUT R112, R244, R6, R119, 0x96, !PT ;  /* 0x00000006f4707212 */ /* 0x000fe200078e9677 */
[----:B------:R-:W-:Y:S01]  /*2ba0*/  IMAD.WIDE.U32 R4, R5, -0x326172a9, RZ ;  /* 0xcd9e8d5705047825 */ /* 0x000fe200078e00ff */
[----:B------:R-:W-:Y:S03]  /*2bb0*/  @!P3 FSEL R35, R35, -INF , !P2 ;  /* 0xff8000002323b808 */ /* 0x000fe60005000000 */
[----:B------:R-:W-:Y:S01]  /*2bc0*/  FFMA.FTZ R106, R33, UR11, -R106 ;  /* 0x0000000b216a7c23 */ /* 0x000fe2000801086a */
[----:B------:R-:W-:Y:S01]  /*2bd0*/  IMAD.WIDE.U32 R8, R8, -0x2daee0ad, RZ ;  /* 0xd2511f5308087825 */ /* 0x000fe200078e00ff */
[----:B------:R-:W-:Y:S01]  /*2be0*/  LOP3.LUT R5, R245, R116, R5, 0x96, !PT ;  /* 0x00000074f5057212 */ /* 0x000fe200078e9605 */
[----:B------:R-:W-:Y:S02]  /*2bf0*/  MUFU.EX2 R115, R32 ;  /* 0x0000002000737308 */ /* 0x000fe40000000800 */
[--C-:B------:R-:W-:Y:S01]  /*2c00*/  FFMA.FTZ R30, R30, UR11, -R0.reuse ;  /* 0x0000000b1e1e7c23 */ /* 0x100fe20008010800 */
[----:B------:R-:W-:Y:S01]  /*2c10*/  IMAD.WIDE.U32 R6, R7, -0x326172a9, RZ ;  /* 0xcd9e8d5707067825 */ /* 0x000fe200078e00ff */
[----:B------:R-:W-:Y:S03]  /*2c20*/  LOP3.LUT R100, R244, R110, R9, 0x96, !PT ;  /* 0x0000006ef4647212 */ /* 0x000fe600078e9609 */
[----:B------:R-:W-:Y:S01]  /*2c30*/  FFMA.FTZ R0, R31, UR11, -R0 ;  /* 0x0000000b1f007c23 */ /* 0x000fe20008010800 */
[----:B------:R-:W-:Y:S01]  /*2c40*/  IMAD.WIDE.U32 R112, R112, -0x326172a9, RZ ;  /* 0xcd9e8d5770707825 */ /* 0x000fe200078e00ff */
[----:B------:R-:W-:Y:S01]  /*2c50*/  LOP3.LUT R108, R245, R108, R7, 0x96, !PT ;  /* 0x0000006cf56c7212 */ /* 0x000fe200078e9607 */
[----:B------:R-:W-:Y:S02]  /*2c60*/  MUFU.EX2 R114, R106 ;  /* 0x0000006a00727308 */ /* 0x000fe40000000800 */
[--C-:B------:R-:W-:Y:S01]  /*2c70*/  FFMA.FTZ R34, R34, UR11, -R105.reuse ;  /* 0x0000000b22227c23 */ /* 0x100fe20008010869 */
[----:B------:R-:W-:Y:S01]  /*2c80*/  FFMA.FTZ R105, R35, UR11, -R105 ;  /* 0x0000000b23697c23 */ /* 0x000fe20008010869 */
[----:B------:R-:W-:Y:S01]  /*2c90*/  LOP3.LUT R110, R243, R4, R113, 0x96, !PT ;  /* 0x00000004f36e7212 */ /* 0x000fe200078e9671 */
[----:B------:R-:W-:Y:S04]  /*2ca0*/  IMAD.WIDE.U32 R4, R5, -0x2daee0ad, RZ ;  /* 0xd2511f5305047825 */ /* 0x000fe800078e00ff */
[----:B------:R-:W-:Y:S01]  /*2cb0*/  FFMA.FTZ R104, R29, UR11, -R104 ;  /* 0x0000000b1d687c23 */ /* 0x000fe20008010868 */
[----:B------:R-:W-:Y:S01]  /*2cc0*/  IMAD.WIDE.U32 R108, R108, -0x2daee0ad, RZ ;  /* 0xd2511f536c6c7825 */ /* 0x000fe200078e00ff */
[----:B------:R-:W-:Y:S01]  /*2cd0*/  LOP3.LUT R5, R242, R118, R5, 0x96, !PT ;  /* 0x00000076f2057212 */ /* 0x000fe200078e9605 */
[----:B------:R3:W-:Y:S02]  /*2ce0*/  MUFU.EX2 R131, R16 ;  /* 0x0000001000837308 */ /* 0x0007e40000000800 */
[----:B------:R-:W-:Y:S01]  /*2cf0*/  IMAD.WIDE.U32 R110, R110, -0x2daee0ad, RZ ;  /* 0xd2511f536e6e7825 */ /* 0x000fe200078e00ff */
[----:B-1----:R-:W-:Y:S03]  /*2d00*/  LOP3.LUT R12, R242, R8, R109, 0x96, !PT ;  /* 0x00000008f20c7212 */ /* 0x002fe600078e966d */
[----:B------:R-:W-:Y:S01]  /*2d10*/  IMAD.WIDE.U32 R100, R100, -0x326172a9, RZ ;  /* 0xcd9e8d5764647825 */ /* 0x000fe200078e00ff */
[----:B------:R-:W-:Y:S03]  /*2d20*/  LOP3.LUT R8, R240, R4, R111, 0x96, !PT ;  /* 0x00000004f0087212 */ /* 0x000fe600078e966f */
[----:B------:R-:W1:Y:S01]  /*2d30*/  MUFU.EX2 R130, R17 ;  /* 0x0000001100827308 */ /* 0x000e620000000800 */
[----:B------:R-:W-:Y:S01]  /*2d40*/  IMAD.WIDE.U32 R4, R5, -0x326172a9, RZ ;  /* 0xcd9e8d5705047825 */ /* 0x000fe200078e00ff */
[----:B------:R-:W-:Y:S03]  /*2d50*/  LOP3.LUT R10, R243, R6, R101, 0x96, !PT ;  /* 0x00000006f30a7212 */ /* 0x000fe600078e9665 */
[----:B------:R-:W-:Y:S01]  /*2d60*/  IMAD.WIDE.U32 R12, R12, -0x326172a9, RZ ;  /* 0xcd9e8d570c0c7825 */ /* 0x000fe200078e00ff */
[C---:B------:R-:W-:Y:S04]  /*2d70*/  LOP3.LUT R6, R241.reuse, R112, R5, 0x96, !PT ;  /* 0x00000070f1067212 */ /* 0x040fe800078e9605 */
[----:B------:R-:W1:Y:S01]  /*2d80*/  MUFU.EX2 R129, R18 ;  /* 0x0000001200817308 */ /* 0x000e620000000800 */
[----:B----4-:R-:W-:Y:S01]  /*2d90*/  IMAD.WIDE.U32 R10, R10, -0x2daee0ad, RZ ;  /* 0xd2511f530a0a7825 */ /* 0x010fe200078e00ff */
[----:B------:R-:W-:Y:S03]  /*2da0*/  LOP3.LUT R5, R241, R100, R13, 0x96, !PT ;  /* 0x00000064f1057212 */ /* 0x000fe600078e960d */
[----:B------:R-:W-:Y:S01]  /*2db0*/  IMAD.WIDE.U32 R8, R8, -0x326172a9, RZ ;  /* 0xcd9e8d5708087825 */ /* 0x000fe200078e00ff */
[----:B------:R-:W-:Y:S04]  /*2dc0*/  LOP3.LUT R108, R240, R108, R11, 0x96, !PT ;  /* 0x0000006cf06c7212 */ /* 0x000fe800078e960b */
[----:B------:R-:W4:Y:S01]  /*2dd0*/  MUFU.EX2 R120, R20 ;  /* 0x0000001400787308 */ /* 0x000f220000000800 */
[----:B------:R-:W-:Y:S01]  /*2de0*/  IMAD.WIDE.U32 R6, R6, -0x2daee0ad, RZ ;  /* 0xd2511f5306067825 */ /* 0x000fe200078e00ff */
[C---:B------:R-:W-:Y:S02]  /*2df0*/  PRMT R101, R8.reuse, 0x7771, RZ ;  /* 0x0000777108657816 */ /* 0x040fe400000000ff */
[C---:B------:R-:W-:Y:S02]  /*2e00*/  PRMT R107, R8.reuse, 0x7772, RZ ;  /* 0x00007772086b7816 */ /* 0x040fe400000000ff */
[C---:B------:R-:W-:Y:S04]  /*2e10*/  PRMT R100, R8.reuse, 0x7773, RZ ;  /* 0x0000777308647816 */ /* 0x040fe800000000ff */
[----:B------:R-:W4:Y:S01]  /*2e20*/  MUFU.EX2 R128, R19 ;  /* 0x0000001300807308 */ /* 0x000f220000000800 */
[----:B------:R-:W-:Y:S01]  /*2e30*/  LOP3.LUT R9, R239, R4, R9, 0x96, !PT ;  /* 0x00000004ef097212 */ /* 0x000fe200078e9609 */
[----:B------:R-:W-:Y:S01]  /*2e40*/  IMAD.WIDE.U32 R4, R5, -0x2daee0ad, RZ ;  /* 0xd2511f5305047825 */ /* 0x000fe200078e00ff */
[----:B--2---:R-:W-:Y:S02]  /*2e50*/  PRMT R14, R8, 0x7770, RZ ;  /* 0x00007770080e7816 */ /* 0x004fe400000000ff */
[C---:B------:R-:W-:Y:S02]  /*2e60*/  PRMT R111, R6.reuse, 0x7773, RZ ;  /* 0x00007773066f7816 */ /* 0x040fe400000000ff */
[----:B------:R-:W-:Y:S03]  /*2e70*/  PRMT R113, R6, 0x7771, RZ ;  /* 0x0000777106717816 */ /* 0x000fe600000000ff */
[----:B------:R-:W-:Y:S01]  /*2e80*/  MUFU.EX2 R119, R21 ;  /* 0x0000001500777308 */ /* 0x000fe20000000800 */
[----:B------:R-:W-:Y:S02]  /*2e90*/  LOP3.LUT R8, R238, R110, R7, 0x96, !PT ;  /* 0x0000006eee087212 */ /* 0x000fe400078e9607 */
[C---:B------:R-:W-:Y:S02]  /*2ea0*/  PRMT R15, R6.reuse, 0x7770, RZ ;  /* 0x00007770060f7816 */ /* 0x040fe400000000ff */
[----:B------:R-:W-:Y:S01]  /*2eb0*/  PRMT R112, R6, 0x7772, RZ ;  /* 0x0000777206707816 */ /* 0x000fe200000000ff */
[----:B------:R-:W-:Y:S01]  /*2ec0*/  IMAD.WIDE.U32 R6, R108, -0x326172a9, RZ ;  /* 0xcd9e8d576c067825 */ /* 0x000fe200078e00ff */
[C---:B------:R-:W-:Y:S03]  /*2ed0*/  PRMT R108, R4.reuse, 0x7771, RZ ;  /* 0x00007771046c7816 */ /* 0x040fe600000000ff */
[----:B------:R-:W-:Y:S01]  /*2ee0*/  MUFU.EX2 R123, R22 ;  /* 0x00000016007b7308 */ /* 0x000fe20000000800 */
[C---:B------:R-:W-:Y:S02]  /*2ef0*/  PRMT R109, R4.reuse, 0x7772, RZ ;  /* 0x00007772046d7816 */ /* 0x040fe400000000ff */
[C---:B------:R-:W-:Y:S02]  /*2f00*/  PRMT R110, R4.reuse, 0x7770, RZ ;  /* 0x00007770046e7816 */ /* 0x040fe400000000ff */
[----:B---3--:R-:W-:Y:S02]  /*2f10*/  PRMT R16, R4, 0x7773, RZ ;  /* 0x0000777304107816 */ /* 0x008fe400000000ff */
[----:B------:R-:W-:Y:S03]  /*2f20*/  LOP3.LUT R5, R238, R10, R5, 0x96, !PT ;  /* 0x0000000aee057212 */ /* 0x000fe600078e9605 */
[----:B------:R-:W2:Y:S01]  /*2f30*/  MUFU.EX2 R122, R23 ;  /* 0x00000017007a7308 */ /* 0x000ea20000000800 */
[----:B------:R-:W-:Y:S02]  /*2f40*/  LOP3.LUT R4, R239, R12, R7, 0x96, !PT ;  /* 0x0000000cef047212 */ /* 0x000fe400078e9607 */
[C---:B------:R-:W-:Y:S02]  /*2f50*/  PRMT R10, R6.reuse, 0x7770, RZ ;  /* 0x00007770060a7816 */ /* 0x040fe400000000ff */
[C---:B------:R-:W-:Y:S02]  /*2f60*/  PRMT R13, R6.reuse, 0x7771, RZ ;  /* 0x00007771060d7816 */ /* 0x040fe400000000ff */
[C---:B------:R-:W-:Y:S03]  /*2f70*/  PRMT R12, R6.reuse, 0x7772, RZ ;  /* 0x00007772060c7816 */ /* 0x040fe600000000ff */
[----:B------:R-:W3:Y:S01]  /*2f80*/  MUFU.EX2 R126, R24 ;  /* 0x00000018007e7308 */ /* 0x000ee20000000800 */
[----:B------:R-:W-:Y:S02]  /*2f90*/  PRMT R11, R6, 0x7773, RZ ;  /* 0x00007773060b7816 */ /* 0x000fe400000000ff */
[C---:B------:R-:W-:Y:S02]  /*2fa0*/  LOP3.LUT R6, R9.reuse, 0xff, RZ, 0xc0, !PT ;  /* 0x000000ff09067812 */ /* 0x040fe400078ec0ff */
[----:B------:R-:W-:Y:S02]  /*2fb0*/  SHF.R.U32.HI R7, RZ, 0x18, R9 ;  /* 0x00000018ff077819 */ /* 0x000fe40000011609 */
[----:B------:R-:W-:Y:S03]  /*2fc0*/  ISETP.LE.U32.AND P0, PT, R6, UR9, PT ;  /* 0x0000000906007c0c */ /* 0x000fe6000bf03070 */
[----:B------:R-:W-:Y:S01]  /*2fd0*/  MUFU.EX2 R116, R34 ;  /* 0x0000002200747308 */ /* 0x000fe20000000800 */
[C---:B------:R-:W-:Y:S02]  /*2fe0*/  PRMT R6, R9.reuse, 0x7632, R6 ;  /* 0x0000763209067816 */ /* 0x040fe40000000006 */
[----:B------:R-:W-:Y:S02]  /*2ff0*/  LOP3.LUT R9, R9, 0xffff, RZ, 0xc0, !PT ;  /* 0x0000ffff09097812 */ /* 0x000fe400078ec0ff */
[----:B------:R-:W-:Y:S02]  /*3000*/  LOP3.LUT R6, R6, 0xff, RZ, 0xc0, !PT ;  /* 0x000000ff06067812 */ /* 0x000fe400078ec0ff */
[----:B------:R-:W-:Y:S03]  /*3010*/  SHF.R.U32.HI R9, RZ, 0x8, R9 ;  /* 0x00000008ff097819 */ /* 0x000fe60000011609 */
[----:B------:R-:W-:Y:S01]  /*3020*/  MUFU.EX2 R124, R27 ;  /* 0x0000001b007c7308 */ /* 0x000fe20000000800 */
[----:B------:R-:W-:Y:S02]  /*3030*/  ISETP.LE.U32.AND P5, PT, R6, UR9, PT ;  /* 0x0000000906007c0c */ /* 0x000fe4000bfa3070 */
[----:B------:R-:W-:Y:S01]  /*3040*/  LOP3.LUT R6, R4, 0xffff, RZ, 0xc0, !PT ;  /* 0x0000ffff04067812 */ /* 0x000fe200078ec0ff */
[----:B------:R-:W-:Y:S01]  /*3050*/  @!P0 FADD.FTZ R139, -R139, -RZ ;  /* 0x800000ff8b8b8221 */ /* 0x000fe20000010100 */
[----:B------:R-:W-:Y:S02]  /*3060*/  LOP3.LUT R9, R9, 0xffff, RZ, 0xc0, !PT ;  /* 0x0000ffff09097812 */ /* 0x000fe400078ec0ff */
[----:B------:R-:W-:Y:S03]  /*3070*/  SHF.R.U32.HI R6, RZ, 0x8, R6 ;  /* 0x00000008ff067819 */ /* 0x000fe60000011606 */
[----:B------:R-:W-:Y:S01]  /*3080*/  MUFU.EX2 R118, R104 ;  /* 0x0000006800767308 */ /* 0x000fe20000000800 */
[----:B------:R-:W-:Y:S02]  /*3090*/  ISETP.LE.U32.AND P4, PT, R9, UR9, PT ;  /* 0x0000000909007c0c */ /* 0x000fe4000bf83070 */
[----:B------:R-:W-:Y:S02]  /*30a0*/  LOP3.LUT R6, R6, 0xffff, RZ, 0xc0, !PT ;  /* 0x0000ffff06067812 */ /* 0x000fe400078ec0ff */
[----:B------:R-:W-:Y:S01]  /*30b0*/  PRMT R9, R4, 0x7632, R9 ;  /* 0x0000763204097816 */ /* 0x000fe20000000009 */
[----:B------:R-:W-:Y:S01]  /*30c0*/  @!P5 FADD.FTZ R136, -R136, -RZ ;  /* 0x800000ff8888d221 */ /* 0x000fe20000010100 */
[----:B------:R-:W-:Y:S03]  /*30d0*/  ISETP.LE.U32.AND P3, PT, R6, UR9, PT ;  /* 0x0000000906007c0c */ /* 0x000fe6000bf63070 */
[----:B------:R-:W-:Y:S01]  /*30e0*/  MUFU.EX2 R117, R30 ;  /* 0x0000001e00757308 */ /* 0x000fe20000000800 */
[----:B------:R-:W-:Y:S02]  /*30f0*/  ISETP.LE.U32.AND P1, PT, R7, UR9, PT ;  /* 0x0000000907007c0c */ /* 0x000fe4000bf23070 */
[----:B------:R-:W-:Y:S02]  /*3100*/  ISETP.LE.U32.AND P5, PT, R10, UR9, PT ;  /* 0x000000090a007c0c */ /* 0x000fe4000bfa3070 */
[----:B------:R-:W-:Y:S01]  /*3110*/  LOP3.LUT R6, R9, 0xff, RZ, 0xc0, !PT ;  /* 0x000000ff09067812 */ /* 0x000fe200078ec0ff */
[----:B------:R-:W-:Y:S01]  /*3120*/  @!P4 FADD.FTZ R137, -R137, -RZ ;  /* 0x800000ff8989c221 */ /* 0x000fe20000010100 */
[----:B------:R-:W-:Y:S02]  /*3130*/  LOP3.LUT R7, R4, 0xff, RZ, 0xc0, !PT ;  /* 0x000000ff04077812 */ /* 0x000fe400078ec0ff */
[----:B------:R-:W-:Y:S02]  /*3140*/  SHF.R.U32.HI R4, RZ, 0x18, R4 ;  /* 0x00000018ff047819 */ /* 0x000fe40000011604 */
[----:B------:R-:W-:Y:S01]  /*3150*/  ISETP.LE.U32.AND P0, PT, R6, UR9, PT ;  /* 0x0000000906007c0c */ /* 0x000fe2000bf03070 */
[----:B------:R-:W-:Y:S01]  /*3160*/  @!P3 FADD.FTZ R193, -R193, -RZ ;  /* 0x800000ffc1c1b221 */ /* 0x000fe20000010100 */
[----:B------:R-:W-:Y:S01]  /*3170*/  ISETP.GT.U32.AND P3, PT, R12, UR9, PT ;  /* 0x000000090c007c0c */ /* 0x000fe2000bf64070 */
[----:B------:R-:W-:Y:S01]  /*3180*/  @!P1 FADD.FTZ R190, -R190, -RZ ;  /* 0x800000ffbebe9221 */ /* 0x000fe20000010100 */
[----:B------:R-:W-:Y:S01]  /*3190*/  ISETP.LE.U32.AND P4, PT, R4, UR9, PT ;  /* 0x0000000904007c0c */ /* 0x000fe2000bf83070 */
[----:B------:R-:W-:Y:S01]  /*31a0*/  @!P5 FADD.FTZ R189, -R189, -RZ ;  /* 0x800000ffbdbdd221 */ /* 0x000fe20000010100 */
[----:B------:R-:W-:Y:S02]  /*31b0*/  LOP3.LUT R4, R8, 0xff, RZ, 0xc0, !PT ;  /* 0x000000ff08047812 */ /* 0x000fe400078ec0ff */
[----:B------:R-:W-:Y:S02]  /*31c0*/  ISETP.GT.U32.AND P1, PT, R101, UR9, PT ;  /* 0x0000000965007c0c */ /* 0x000fe4000bf24070 */
[----:B------:R-:W-:Y:S02]  /*31d0*/  ISETP.GT.U32.AND P5, PT, R11, UR9, PT ;  /* 0x000000090b007c0c */ /* 0x000fe4000bfa4070 */
[----:B------:R-:W-:Y:S01]  /*31e0*/  SHF.R.U32.HI R6, RZ, 0x18, R8 ;  /* 0x00000018ff067819 */ /* 0x000fe20000011608 */
[----:B------:R-:W-:Y:S01]  /*31f0*/  @!P0 FADD.FTZ R196, -R196, -RZ ;  /* 0x800000ffc4c48221 */ /* 0x000fe20000010100 */
[----:B------:R-:W-:Y:S01]  /*3200*/  ISETP.GT.U32.AND P0, PT, R107, UR9, PT ;  /* 0x000000096b007c0c */ /* 0x000fe2000bf04070 */
[----:B------:R-:W-:Y:S01]  /*3210*/  @P3 FADD.FTZ R191, -R191, -RZ ;  /* 0x800000ffbfbf3221 */ /* 0x000fe20000010100 */
[----:B------:R-:W-:Y:S01]  /*3220*/  ISETP.LE.U32.AND P3, PT, R4, UR9, PT ;  /* 0x0000000904007c0c */ /* 0x000fe2000bf63070 */
[----:B------:R-:W-:Y:S01]  /*3230*/  @!P4 FADD.FTZ R194, -R194, -RZ ;  /* 0x800000ffc2c2c221 */ /* 0x000fe20000010100 */
[----:B------:R-:W-:Y:S02]  /*3240*/  LOP3.LUT R4, R8, 0xffff, RZ, 0xc0, !PT ;  /* 0x0000ffff08047812 */ /* 0x000fe400078ec0ff */
[----:B------:R-:W-:Y:S01]  /*3250*/  ISETP.GT.U32.AND P4, PT, R100, UR9, PT ;  /* 0x0000000964007c0c */ /* 0x000fe2000bf84070 */
[----:B-1----:R-:W-:Y:S01]  /*3260*/  @P1 FADD.FTZ R130, -R130, -RZ ;  /* 0x800000ff82821221 */ /* 0x002fe20000010100 */
[----:B------:R-:W-:Y:S01]  /*3270*/  SHF.R.U32.HI R4, RZ, 0x8, R4 ;  /* 0x00000008ff047819 */ /* 0x000fe20000011604 */
[----:B------:R-:W-:Y:S01]  /*3280*/  @P5 FADD.FTZ R192, -R192, -RZ ;  /* 0x800000ffc0c05221 */ /* 0x000fe20000010100 */
[----:B------:R-:W-:Y:S02]  /*3290*/  ISETP.LE.U32.AND P5, PT, R6, UR9, PT ;  /* 0x0000000906007c0c */ /* 0x000fe4000bfa3070 */
[----:B------:R-:W-:Y:S01]  /*32a0*/  LOP3.LUT R4, R4, 0xffff, RZ, 0xc0, !PT ;  /* 0x0000ffff04047812 */ /* 0x000fe200078ec0ff */
[----:B------:R-:W-:Y:S01]  /*32b0*/  @P0 FADD.FTZ R129, -R129, -RZ ;  /* 0x800000ff81810221 */ /* 0x000fe20000010100 */
[C---:B------:R-:W-:Y:S01]  /*32c0*/  LOP3.LUT R6, R5.reuse, 0xff, RZ, 0xc0, !PT ;  /* 0x000000ff05067812 */ /* 0x040fe200078ec0ff */
[----:B----4-:R-:W-:Y:S01]  /*32d0*/  @!P3 FADD.FTZ R120, -R120, -RZ ;  /* 0x800000ff7878b221 */ /* 0x010fe20000010100 */
[----:B------:R-:W-:Y:S02]  /*32e0*/  ISETP.LE.U32.AND P1, PT, R4, UR9, PT ;  /* 0x0000000904007c0c */ /* 0x000fe4000bf23070 */
[----:B------:R-:W-:Y:S01]  /*32f0*/  LOP3.LUT R4, R5, 0xffff, RZ, 0xc0, !PT ;  /* 0x0000ffff05047812 */ /* 0x000fe200078ec0ff */
[----:B------:R-:W-:Y:S01]  /*3300*/  @P4 FADD.FTZ R128, -R128, -RZ ;  /* 0x800000ff80804221 */ /* 0x000fe20000010100 */
[----:B------:R-:W-:Y:S02]  /*3310*/  ISETP.LE.U32.AND P2, PT, R7, UR9, PT ;  /* 0x0000000907007c0c */ /* 0x000fe4000bf43070 */
[----:B------:R-:W-:Y:S01]  /*3320*/  PRMT R7, R5, 0x7632, R7 ;  /* 0x0000763205077816 */ /* 0x000fe20000000007 */
[----:B--2---:R-:W-:Y:S01]  /*3330*/  @!P5 FADD.FTZ R122, -R122, -RZ ;  /* 0x800000ff7a7ad221 */ /* 0x004fe20000010100 */
[----:B------:R-:W-:Y:S02]  /*3340*/  SHF.R.U32.HI R4, RZ, 0x8, R4 ;  /* 0x00000008ff047819 */ /* 0x000fe40000011604 */
[----:B------:R-:W-:Y:S02]  /*3350*/  ISETP.LE.U32.AND P0, PT, R6, UR9, PT ;  /* 0x0000000906007c0c */ /* 0x000fe4000bf03070 */
[----:B------:R-:W-:Y:S01]  /*3360*/  LOP3.LUT R6, R7, 0xff, RZ, 0xc0, !PT ;  /* 0x000000ff07067812 */ /* 0x000fe200078ec0ff */
[----:B------:R-:W-:Y:S01]  /*3370*/  @!P1 FADD.FTZ R119, -R119, -RZ ;  /* 0x800000ff77779221 */ /* 0x000fe20000010100 */
[----:B------:R-:W-:Y:S02]  /*3380*/  LOP3.LUT R4, R4, 0xffff, RZ, 0xc0, !PT ;  /* 0x0000ffff04047812 */ /* 0x000fe400078ec0ff */
[----:B------:R-:W-:Y:S01]  /*3390*/  ISETP.LE.U32.AND P3, PT, R6, UR9, PT ;  /* 0x0000000906007c0c */ /* 0x000fe2000bf63070 */
[----:B------:R-:W-:Y:S01]  /*33a0*/  @!P2 FADD.FTZ R195, -R195, -RZ ;  /* 0x800000ffc3c3a221 */ /* 0x000fe20000010100 */
[----:B------:R-:W-:Y:S02]  /*33b0*/  ISETP.LE.U32.AND P4, PT, R4, UR9, PT ;  /* 0x0000000904007c0c */ /* 0x000fe4000bf83070 */
[----:B------:R-:W-:Y:S02]  /*33c0*/  SHF.R.U32.HI R6, RZ, 0x18, R5 ;  /* 0x00000018ff067819 */ /* 0x000fe40000011605 */
[----:B------:R-:W-:Y:S01]  /*33d0*/  F2FP.RELU.BF16.F32.PACK_AB R5, R137, R139 ;  /* 0x0000008b8905723e */ /* 0x000fe200000018ff */
[----:B---3--:R-:W-:Y:S01]  /*33e0*/  @!P0 FADD.FTZ R126, -R126, -RZ ;  /* 0x800000ff7e7e8221 */ /* 0x008fe20000010100 */
[----:B------:R-:W-:Y:S02]  /*33f0*/  F2FP.RELU.BF16.F32.PACK_AB R4, R190, R136 ;  /* 0x00000088be04723e */ /* 0x000fe400000018ff */
[----:B------:R-:W-:Y:S01]  /*3400*/  ISETP.LE.U32.AND P6, PT, R14, UR9, PT ;  /* 0x000000090e007c0c */ /* 0x000fe2000bfc3070 */
[----:B------:R1:W-:Y:S01]  /*3410*/  STS [R204], R5 ;  /* 0x00000005cc007388 */ /* 0x0003e20000000800 */
[----:B------:R-:W-:Y:S01]  /*3420*/  ISETP.GT.U32.AND P1, PT, R113, UR9, PT ;  /* 0x0000000971007c0c */ /* 0x000fe2000bf24070 */
[----:B------:R-:W-:Y:S01]  /*3430*/  @!P3 FADD.FTZ R127, -R127, -RZ ;  /* 0x800000ff7f7fb221 */ /* 0x000fe20000010100 */
[----:B------:R-:W-:Y:S01]  /*3440*/  F2FP.RELU.BF16.F32.PACK_AB R7, R193, R195 ;  /* 0x000000c3c107723e */ /* 0x000fe200000018ff */
[----:B------:R2:W-:Y:S01]  /*3450*/  STS [R204+0x400], R4 ;  /* 0x00040004cc007388 */ /* 0x0005e20000000800 */
[----:B------:R-:W-:Y:S01]  /*3460*/  PRMT R8, R8, 0x7632, R8 ;  /* 0x0000763208087816 */ /* 0x000fe20000000008 */
[----:B------:R-:W3:Y:S01]  /*3470*/  MUFU.EX2 R113, R105 ;  /* 0x0000006900717308 */ /* 0x000ee20000000800 */
[----:B------:R-:W-:Y:S01]  /*3480*/  ISETP.GT.U32.AND P2, PT, R13, UR9, PT ;  /* 0x000000090d007c0c */ /* 0x000fe2000bf44070 */
[----:B------:R-:W-:Y:S01]  /*3490*/  @!P4 FADD.FTZ R125, -R125, -RZ ;  /* 0x800000ff7d7dc221 */ /* 0x000fe20000010100 */
[----:B------:R-:W-:Y:S02]  /*34a0*/  LOP3.LUT R8, R8, 0xff, RZ, 0xc0, !PT ;  /* 0x000000ff08087812 */ /* 0x000fe400078ec0ff */
[----:B------:R-:W-:Y:S01]  /*34b0*/  ISETP.GT.U32.AND P5, PT, R111, UR9, PT ;  /* 0x000000096f007c0c */ /* 0x000fe2000bfa4070 */
[----:B------:R-:W-:Y:S01]  /*34c0*/  @!P6 FADD.FTZ R131, -R131, -RZ ;  /* 0x800000ff8383e221 */ /* 0x000fe20000010100 */
[----:B------:R-:W-:Y:S01]  /*34d0*/  ISETP.LE.U32.AND P6, PT, R8, UR9, PT ;  /* 0x0000000908007c0c */ /* 0x000fe2000bfc3070 */
[----:B------:R-:W-:Y:S01]  /*34e0*/  @P1 FADD.FTZ R114, -R114, -RZ ;  /* 0x800000ff72721221 */ /* 0x000fe20000010100 */
[----:B------:R-:W-:Y:S02]  /*34f0*/  ISETP.LE.U32.AND P1, PT, R6, UR9, PT ;  /* 0x0000000906007c0c */ /* 0x000fe4000bf23070 */
[----:B------:R-:W-:Y:S02]  /*3500*/  F2FP.RELU.BF16.F32.PACK_AB R6, R194, R196 ;  /* 0x000000c4c206723e */ /* 0x000fe400000018ff */
[----:B------:R-:W-:Y:S01]  /*3510*/  ISETP.GT.U32.AND P4, PT, R108, UR9, PT ;  /* 0x000000096c007c0c */ /* 0x000fe2000bf84070 */
[----:B------:R-:W-:Y:S01]  /*3520*/  @P2 FADD.FTZ R138, -R138, -RZ ;  /* 0x800000ff8a8a2221 */ /* 0x000fe20000010100 */
[----:B------:R-:W-:Y:S02]  /*3530*/  ISETP.LE.U32.AND P2, PT, R15, UR9, PT ;  /* 0x000000090f007c0c */ /* 0x000fe4000bf43070 */
[----:B------:R-:W-:Y:S01]  /*3540*/  ISETP.GT.U32.AND P3, PT, R109, UR9, PT ;  /* 0x000000096d007c0c */ /* 0x000fe2000bf64070 */
[----:B---3--:R-:W-:Y:S01]  /*3550*/  @P5 FADD.FTZ R113, -R113, -RZ ;  /* 0x800000ff71715221 */ /* 0x008fe20000010100 */
[----:B-1----:R-:W-:Y:S01]  /*3560*/  F2FP.RELU.BF16.F32.PACK_AB R5, R130, R131 ;  /* 0x000000838205723e */ /* 0x002fe200000018ff */
[----:B------:R-:W-:Y:S01]  /*3570*/  @!P6 FADD.FTZ R123, -R123, -RZ ;  /* 0x800000ff7b7be221 */ /* 0x000fe20000010100 */
[----:B------:R-:W-:Y:S01]  /*3580*/  ISETP.GT.U32.AND P6, PT, R112, UR9, PT ;  /* 0x0000000970007c0c */ /* 0x000fe2000bfc4070 */
[----:B------:R-:W-:Y:S01]  /*3590*/  @!P1 FADD.FTZ R124, -R124, -RZ ;  /* 0x800000ff7c7c9221 */ /* 0x000fe20000010100 */
[----:B--2---:R-:W-:Y:S01]  /*35a0*/  F2FP.RELU.BF16.F32.PACK_AB R4, R128, R129 ;  /* 0x000000818004723e */ /* 0x004fe200000018ff */
[----:B------:R1:W-:Y:S01]  /*35b0*/  STS [R203], R5 ;  /* 0x00000005cb007388 */ /* 0x0003e20000000800 */
[----:B------:R2:W3:Y:S01]  /*35c0*/  MUFU.EX2 R112, R0 ;  /* 0x0000000000707308 */ /* 0x0004e20000000800 */
[----:B------:R-:W-:Y:S01]  /*35d0*/  ISETP.LE.U32.AND P0, PT, R110, UR9, PT ;  /* 0x000000096e007c0c */ /* 0x000fe2000bf03070 */
[----:B------:R-:W-:Y:S01]  /*35e0*/  @P4 FADD.FTZ R118, -R118, -RZ ;  /* 0x800000ff76764221 */ /* 0x000fe20000010100 */
[----:B------:R4:W-:Y:S01]  /*35f0*/  STS [R203+0x400], R4 ;  /* 0x00040004cb007388 */ /* 0x0009e20000000800 */
[----:B------:R-:W-:Y:S01]  /*3600*/  @!P2 FADD.FTZ R115, -R115, -RZ ;  /* 0x800000ff7373a221 */ /* 0x000fe20000010100 */
[----:B------:R-:W-:Y:S01]  /*3610*/  ISETP.GT.U32.AND P2, PT, R16, UR9, PT ;  /* 0x0000000910007c0c */ /* 0x000fe2000bf44070 */
[----:B------:R-:W-:Y:S01]  /*3620*/  @P3 FADD.FTZ R117, -R117, -RZ ;  /* 0x800000ff75753221 */ /* 0x000fe20000010100 */
[----:B------:R4:W-:Y:S01]  /*3630*/  STS [R204+0x1000], R7 ;  /* 0x00100007cc007388 */ /* 0x0009e20000000800 */
[----:B------:R-:W-:Y:S01]  /*3640*/  FSETP.GE.FTZ.AND P1, PT, R137, RZ, PT ;  /* 0x000000ff8900720b */ /* 0x000fe20003f36000 */
[----:B------:R-:W-:Y:S01]  /*3650*/  @P6 FADD.FTZ R116, -R116, -RZ ;  /* 0x800000ff74746221 */ /* 0x000fe20000010100 */
[----:B------:R-:W-:Y:S01]  /*3660*/  FSETP.GE.FTZ.AND P4, PT, R131, RZ, PT ;  /* 0x000000ff8300720b */ /* 0x000fe20003f96000 */
[----:B------:R4:W-:Y:S01]  /*3670*/  STS [R204+0x1400], R6 ;  /* 0x00140006cc007388 */ /* 0x0009e20000000800 */
[----:B------:R-:W-:Y:S02]  /*3680*/  FSETP.GE.FTZ.AND P3, PT, R130, RZ, PT ;  /* 0x000000ff8200720b */ /* 0x000fe40003f76000 */
[----:B------:R-:W-:Y:S01]  /*3690*/  @!P0 FADD.FTZ R121, -R121, -RZ ;  /* 0x800000ff79798221 */ /* 0x000fe20000010100 */
[----:B--2---:R-:W-:Y:S03]  /*36a0*/  F2FP.RELU.BF16.F32.PACK_AB R0, R114, R115 ;  /* 0x000000737200723e */ /* 0x004fe600000018ff */
[----:B---3--:R-:W-:Y:S01]  /*36b0*/  @P2 FADD.FTZ R112, -R112, -RZ ;  /* 0x800000ff70702221 */ /* 0x008fe20000010100 */
[----:B------:R-:W-:Y:S02]  /*36c0*/  FSETP.GE.FTZ.AND P2, PT, R139, RZ, PT ;  /* 0x000000ff8b00720b */ /* 0x000fe40003f56000 */
[----:B-1----:R-:W-:Y:S02]  /*36d0*/  F2FP.RELU.BF16.F32.PACK_AB R5, R119, R120 ;  /* 0x000000787705723e */ /* 0x002fe400000018ff */
[----:B----4-:R-:W-:Y:S02]  /*36e0*/  F2FP.RELU.BF16.F32.PACK_AB R4, R122, R123 ;  /* 0x0000007b7a04723e */ /* 0x010fe400000018ff */
[----:B------:R-:W-:Y:S02]  /*36f0*/  F2FP.RELU.BF16.F32.PACK_AB R7, R138, R189 ;  /* 0x000000bd8a07723e */ /* 0x000fe400000018ff */
[----:B------:R-:W-:Y:S03]  /*3700*/  F2FP.RELU.BF16.F32.PACK_AB R6, R192, R191 ;  /* 0x000000bfc006723e */ /* 0x000fe600000018ff */
[----:B------:R1:W-:Y:S04]  /*3710*/  STS [R203+0x1000], R7 ;  /* 0x00100007cb007388 */ /* 0x0003e80000000800 */
[----:B------:R2:W-:Y:S04]  /*3720*/  STS [R203+0x1400], R6 ;  /* 0x00140006cb007388 */ /* 0x0005e80000000800 */
[----:B------:R3:W-:Y:S04]  /*3730*/  STS [R201], R5 ;  /* 0x00000005c9007388 */ /* 0x0007e80000000800 */
[----:B------:R4:W-:Y:S04]  /*3740*/  STS [R201+0x400], R4 ;  /* 0x00040004c9007388 */ /* 0x0009e80000000800 */
[----:B------:R4:W-:Y:S01]  /*3750*/  STS [R202], R0 ;  /* 0x00000000ca007388 */ /* 0x0009e20000000800 */
[----:B-1----:R-:W-:Y:S02]  /*3760*/  F2FP.RELU.BF16.F32.PACK_AB R7, R125, R126 ;  /* 0x0000007e7d07723e */ /* 0x002fe400000018ff */
[----:B--2---:R-:W-:Y:S02]  /*3770*/  F2FP.RELU.BF16.F32.PACK_AB R6, R124, R127 ;  /* 0x0000007f7c06723e */ /* 0x004fe400000018ff */
[----:B---3--:R-:W-:Y:S02]  /*3780*/  F2FP.RELU.BF16.F32.PACK_AB R5, R113, R116 ;  /* 0x000000747105723e */ /* 0x008fe400000018ff */
[----:B----4-:R-:W-:Y:S03]  /*3790*/  F2FP.RELU.BF16.F32.PACK_AB R4, R118, R121 ;  /* 0x000000797604723e */ /* 0x010fe600000018ff */
[----:B------:R-:W-:Y:S01]  /*37a0*/  STS [R202+0x400], R5 ;  /* 0x00040005ca007388 */ /* 0x000fe20000000800 */
[----:B------:R-:W-:Y:S03]  /*37b0*/  F2FP.RELU.BF16.F32.PACK_AB R0, R112, R117 ;  /* 0x000000757000723e */ /* 0x000fe600000018ff */
[----:B------:R-:W-:Y:S04]  /*37c0*/  STS [R201+0x1000], R7 ;  /* 0x00100007c9007388 */ /* 0x000fe80000000800 */
        /* <DEDUP_REMOVED lines=13> */
[-C--:B------:R-:W-:Y:S08]  /*38a0*/  HMMA.16816.F32.BF16 R28, R28, R146.reuse, RZ ;  /* 0x000000921c1c723c */ /* 0x080ff000000418ff */
[----:B------:R-:W-:Y:S08]  /*38b0*/  HMMA.16816.F32.BF16 R32, R32, R146, RZ ;  /* 0x000000922020723c */ /* 0x000ff000000418ff */
[-C--:B---3--:R-:W-:Y:S08]  /*38c0*/  HMMA.16816.F32.BF16 R4, R100, R148.reuse, R4 ;  /* 0x000000946404723c */ /* 0x088ff00000041804 */
[C---:B----4-:R-:W-:Y:S08]  /*38d0*/  HMMA.16816.F32.BF16 R8, R104.reuse, R148, R8 ;  /* 0x000000946808723c */ /* 0x050ff00000041808 */
[-C--:B------:R-:W-:Y:S08]  /*38e0*/  HMMA.16816.F32.BF16 R12, R104, R150.reuse, R12 ;  /* 0x00000096680c723c */ /* 0x080ff0000004180c */
[C---:B------:R-:W-:Y:S08]  /*38f0*/  HMMA.16816.F32.BF16 R16, R100.reuse, R150, R16 ;  /* 0x000000966410723c */ /* 0x040ff00000041810 */
[-C--:B------:R-:W-:Y:S08]  /*3900*/  HMMA.16816.F32.BF16 R20, R100, R152.reuse, R20 ;  /* 0x000000986414723c */ /* 0x080ff00000041814 */
[C---:B------:R-:W-:Y:S08]  /*3910*/  HMMA.16816.F32.BF16 R24, R104.reuse, R152, R24 ;  /* 0x000000986818723c */ /* 0x040ff00000041818 */
[-C--:B------:R-:W-:Y:S01]  /*3920*/  HMMA.16816.F32.BF16 R28, R104, R154.reuse, R28 ;  /* 0x0000009a681c723c */ /* 0x080fe2000004181c */
[----:B------:R-:W1:Y:S07]  /*3930*/  LDSM.16.M88.4 R104, [R183+0x4000] ;  /* 0x00400000b768783b */ /* 0x000e6e0000000200 */
[----:B------:R-:W-:Y:S01]  /*3940*/  HMMA.16816.F32.BF16 R32, R100, R154, R32 ;  /* 0x0000009a6420723c */ /* 0x000fe20000041820 */
[----:B------:R-:W2:Y:S07]  /*3950*/  LDSM.16.M88.4 R100, [R183+0x5000] ;  /* 0x00500000b764783b */ /* 0x000eae0000000200 */
[-C--:B-1----:R-:W-:Y:S08]  /*3960*/  HMMA.16816.F32.BF16 R4, R104, R156.reuse, R4 ;  /* 0x0000009c6804723c */ /* 0x082ff00000041804 */
[C---:B--2---:R-:W-:Y:S08]  /*3970*/  HMMA.16816.F32.BF16 R8, R100.reuse, R156, R8 ;  /* 0x0000009c6408723c */ /* 0x044ff00000041808 */
[-C--:B------:R-:W-:Y:S08]  /*3980*/  HMMA.16816.F32.BF16 R12, R100, R158.reuse, R12 ;  /* 0x0000009e640c723c */ /* 0x080ff0000004180c */
[C---:B------:R-:W-:Y:S08]  /*3990*/  HMMA.16816.F32.BF16 R16, R104.reuse, R158, R16 ;  /* 0x0000009e6810723c */ /* 0x040ff00000041810 */
[-C--:B------:R-:W-:Y:S08]  /*39a0*/  HMMA.16816.F32.BF16 R20, R104, R160.reuse, R20 ;  /* 0x000000a06814723c */ /* 0x080ff00000041814 */
[C---:B------:R-:W-:Y:S08]  /*39b0*/  HMMA.16816.F32.BF16 R24, R100.reuse, R160, R24 ;  /* 0x000000a06418723c */ /* 0x040ff00000041818 */
[-C--:B------:R-:W-:Y:S03]  /*39c0*/  HMMA.16816.F32.BF16 R28, R100, R162.reuse, R28 ;  /* 0x000000a2641c723c */ /* 0x080fe6000004181c */
[----:B------:R-:W-:Y:S02]  /*39d0*/  IMAD.MOV.U32 R100, RZ, RZ, R222 ;  /* 0x000000ffff647224 */ /* 0x000fe400078e00de */
[----:B------:R-:W-:Y:S03]  /*39e0*/  IMAD.MOV.U32 R101, RZ, RZ, R219 ;  /* 0x000000ffff657224 */ /* 0x000fe600078e00db */
[----:B------:R-:W-:Y:S04]  /*39f0*/  HMMA.16816.F32.BF16 R32, R104, R162, R32 ;  /* 0x000000a26820723c */ /* 0x000fe80000041820 */
[C---:B------:R-:W-:Y:S04]  /*3a00*/  LEA R110, P0, R228.reuse, R100, 0x2 ;  /* 0x00000064e46e7211 */ /* 0x040fe800078010ff */
[----:B------:R-:W-:Y:S02]  /*3a10*/  LEA.HI.X R111, R228, R101, RZ, 0x2, P0 ;  /* 0x00000065e46f7211 */ /* 0x000fe400000f14ff */
[----:B------:R-:W1:Y:S01]  /*3a20*/  LDSM.16.M88.4 R100, [R185+0x4000] ;  /* 0x00400000b964783b */ /* 0x000e620000000200 */
[----:B------:R-:W-:Y:S07]  /*3a30*/  FSETP.GE.FTZ.AND P0, PT, R136, RZ, PT ;  /* 0x000000ff8800720b */ /* 0x000fee0003f16000 */
[----:B------:R-:W2:Y:S04]  /*3a40*/  LDG.E R109, desc[UR18][R110.64] ;  /* 0x000000126e6d7981 */ /* 0x000ea8000c1e1900 */
[----:B------:R-:W3:Y:S01]  /*3a50*/  LDG.E R108, desc[UR18][R110.64+0x20] ;  /* 0x000020126e6c7981 */ /* 0x000ee2000c1e1900 */
[-C--:B-1----:R-:W-:Y:S11]  /*3a60*/  HMMA.16816.F32.BF16 R4, R100, R164.reuse, R4 ;  /* 0x000000a46404723c */ /* 0x082ff60000041804 */
[----:B------:R-:W-:Y:S08]  /*3a70*/  @!UPT UIADD3 URZ, UPT, UPT, URZ, URZ, URZ ;  /* 0x000000fffffff290 */ /* 0x000ff0000fffe0ff */
[C---:B--2---:R-:W-:Y:S01]  /*3a80*/  FADD.FTZ R104, -R109.reuse, R4 ;  /* 0x000000046d687221 */ /* 0x044fe20000010100 */
[----:B------:R-:W-:Y:S01]  /*3a90*/  FADD.FTZ R4, -R109, R5 ;  /* 0x000000056d047221 */ /* 0x000fe20000010100 */
[----:B---3--:R-:W-:Y:S03]  /*3aa0*/  FADD.FTZ R0, -R108, R6 ;  /* 0x000000066c007221 */ /* 0x008fe60000010100 */
[-C--:B------:R-:W-:Y:S01]  /*3ab0*/  FSEL R5, R104, R109.reuse, P2 ;  /* 0x0000006d68057208 */ /* 0x080fe20001000000 */
[----:B------:R-:W-:Y:S01]  /*3ac0*/  FADD.FTZ R7, -R108, R7 ;  /* 0x000000076c077221 */ /* 0x000fe20000010100 */
[----:B------:R-:W-:Y:S01]  /*3ad0*/  FSEL R4, R4, R109, P1 ;  /* 0x0000006d04047208 */ /* 0x000fe20000800000 */
[----:B------:R-:W1:Y:S01]  /*3ae0*/  LDSM.16.M88.4 R104, [R185+0x5000] ;  /* 0x00500000b968783b */ /* 0x000e620000000200 */
[----:B------:R-:W-:Y:S01]  /*3af0*/  FSEL R0, R0, R108, P0 ;  /* 0x0000006c00007208 */ /* 0x000fe20000000000 */
[----:B------:R-:W-:Y:S01]  /*3b00*/  FMUL.FTZ R139, R139, R5 ;  /* 0x000000058b8b7220 */ /* 0x000fe20000410000 */
[----:B------:R-:W-:Y:S01]  /*3b10*/  FSETP.GE.FTZ.AND P0, PT, R119, RZ, PT ;  /* 0x000000ff7700720b */ /* 0x000fe20003f16000 */
[----:B------:R-:W-:Y:S01]  /*3b20*/  FMUL.FTZ R137, R137, R4 ;  /* 0x0000000489897220 */ /* 0x000fe20000410000 */
[----:B------:R-:W-:Y:S01]  /*3b30*/  FSETP.GE.FTZ.AND P1, PT, R114, RZ, PT ;  /* 0x000000ff7200720b */ /* 0x000fe20003f36000 */
[----:B------:R-:W-:Y:S01]  /*3b40*/  FMUL.FTZ R136, R136, R0 ;  /* 0x0000000088887220 */ /* 0x000fe20000410000 */
[----:B------:R-:W-:Y:S01]  /*3b50*/  FSETP.GE.FTZ.AND P2, PT, R120, RZ, PT ;  /* 0x000000ff7800720b */ /* 0x000fe20003f56000 */
[----:B------:R2:W5:Y:S04]  /*3b60*/  LDG.E R4, desc[UR18][R110.64+0x80] ;  /* 0x000080126e047981 */ /* 0x000568000c1e1900 */
[----:B------:R2:W5:Y:S01]  /*3b70*/  LDG.E R0, desc[UR18][R110.64+0xa0] ;  /* 0x0000a0126e007981 */ /* 0x000562000c1e1900 */
        /* <DEDUP_REMOVED lines=16> */
[----:B------:R-:W-:Y:S01]  /*3c80*/  ISETP.GT.AND P0, PT, R205, R229, PT ;  /* 0x000000e5cd00720c */ /* 0x000fe20003f04270 */
[----:B------:R-:W-:Y:S01]  /*3c90*/  FMUL.FTZ R130, R130, R5 ;  /* 0x0000000582827220 */ /* 0x000fe20000410000 */
[----:B------:R-:W-:Y:S01]  /*3ca0*/  FSEL R20, R20, R109, P2 ;  /* 0x0000006d14147208 */ /* 0x000fe20001000000 */
[----:B------:R-:W-:Y:S01]  /*3cb0*/  FMUL.FTZ R21, R119, R21 ;  /* 0x0000001577157220 */ /* 0x000fe20000410000 */
[----:B------:R-:W-:Y:S03]  /*3cc0*/  FSETP.GE.FTZ.AND P2, PT, R115, RZ, PT ;  /* 0x000000ff7300720b */ /* 0x000fe60003f56000 */
[----:B------:R-:W-:Y:S01]  /*3cd0*/  FMUL.FTZ R120, R120, R20 ;  /* 0x0000001478787220 */ /* 0x000fe20000410000 */
[----:B------:R-:W-:Y:S04]  /*3ce0*/  F2FP.BF16.F32.PACK_AB R20, R130, R16 ;  /* 0x000000108214723e */ /* 0x000fe800000010ff */
[----:B------:R-:W-:Y:S01]  /*3cf0*/  F2FP.BF16.F32.PACK_AB R21, R21, R120 ;  /* 0x000000781515723e */ /* 0x000fe200000010ff */
[C---:B------:R-:W-:Y:S05]  /*3d00*/  FADD.FTZ R32, -R109.reuse, R32 ;  /* 0x000000206d207221 */ /* 0x040fea0000010100 */
[----:B------:R-:W-:Y:S01]  /*3d10*/  FSEL R32, R32, R109, P2 ;  /* 0x0000006d20207208 */ /* 0x000fe20001000000 */
[----:B------:R-:W-:Y:S01]  /*3d20*/  @P1 FADD.FTZ R109, -R109, R33 ;  /* 0x000000216d6d1221 */ /* 0x000fe20000010100 */
[----:B------:R-:W-:Y:S03]  /*3d30*/  FSETP.GE.FTZ.AND P1, PT, R190, RZ, PT ;  /* 0x000000ffbe00720b */ /* 0x000fe60003f36000 */
[----:B------:R-:W-:Y:S01]  /*3d40*/  FMUL.FTZ R115, R115, R32 ;  /* 0x0000002073737220 */ /* 0x000fe20000410000 */
[----:B------:R-:W-:Y:S01]  /*3d50*/  FSEL R100, R7, R108, P1 ;  /* 0x0000006c07647208 */ /* 0x000fe20000800000 */
[----:B------:R-:W-:Y:S01]  /*3d60*/  FMUL.FTZ R109, R114, R109 ;  /* 0x0000006d726d7220 */ /* 0x000fe20000410000 */
[----:B--2---:R-:W-:Y:S07]  /*3d70*/  @!P0 BRA `(.L_x_630) ;  /* 0x0000000000548947 */ /* 0x004fee0003800000 */
        /* <DEDUP_REMOVED lines=10> */
[----:B------:R-:W-:Y:S01]  /*3e20*/  IMAD.MOV.U32 R32, RZ, RZ, R213 ;  /* 0x000000ffff207224 */ /* 0x000fe200078e00d5 */
[----:B------:R-:W-:Y:S01]  /*3e30*/  IADD3 R6, P1, PT, R213, UR7, RZ ;  /* 0x00000007d5067c10 */ /* 0x000fe2000ff3e0ff */
[----:B------:R-:W-:Y:S02]  /*3e40*/  IMAD.IADD R174, R174, 0x1, R16 ;  /* 0x00000001aeae7824 */ /* 0x000fe400078e0210 */
[----:B------:R-:W-:Y:S01]  /*3e50*/  IMAD.MOV.U32 R33, RZ, RZ, R211 ;  /* 0x000000ffff217224 */ /* 0x000fe200078e00d3 */
[----:B------:R-:W-:Y:S04]  /*3e60*/  IADD3.X R7, PT, PT, R211, UR17, RZ, P1, !PT ;  /* 0x00000011d3077c10 */ /* 0x000fe80008ffe4ff */
[----:B------:R-:W-:Y:S01]  /*3e70*/  @!PT LDS RZ, [RZ] ;  /* 0x00000000fffff984 */ /* 0x000fe20000000800 */
[----:B------:R-:W-:Y:S01]  /*3e80*/  @!PT LDS RZ, [RZ] ;  /* 0x00000000fffff984 */ /* 0x000fe20000000800 */
[----:B------:R-:W-:Y:S01]  /*3e90*/  @!PT LDS RZ, [RZ] ;  /* 0x00000000fffff984 */ /* 0x000fe20000000800 */
[----:B------:R1:W-:Y:S04]  /*3ea0*/  LDGSTS.E.BYPASS.LTC128B.128 [R210], desc[UR18][R32.64] ;  /* 0x0000000020d27fae */ /* 0x0003e8000b981a12 */
[----:B------:R1:W-:Y:S04]  /*3eb0*/  LDGSTS.E.BYPASS.LTC128B.128 [R210+0x1000], desc[UR18][R6.64] ;  /* 0x0100000006d27fae */ /* 0x0003e8000b981a12 */
[----:B------:R-:W0:Y:S02]  /*3ec0*/  LDGDEPBAR ;  /* 0x00000000000079af */ /* 0x000e240000000000 */
.L_x_630:
[----:B-1----:R-:W-:Y:S01]  /*3ed0*/  FADD.FTZ R6, -R108, R19 ;  /* 0x000000136c067221 */ /* 0x002fe20000010100 */
[----:B------:R-:W-:Y:S01]  /*3ee0*/  FSETP.GE.FTZ.AND P4, PT, R128, RZ, PT ;  /* 0x000000ff8000720b */ /* 0x000fe20003f96000 */
[----:B------:R-:W-:Y:S01]  /*3ef0*/  FADD.FTZ R5, -R108, R18 ;  /* 0x000000126c057221 */ /* 0x000fe20000010100 */
[----:B------:R-:W-:Y:S01]  /*3f00*/  FSETP.GE.FTZ.AND P1, PT, R129, RZ, PT ;  /* 0x000000ff8100720b */ /* 0x000fe20003f36000 */
[----:B------:R-:W-:Y:S01]  /*3f10*/  FMUL.FTZ R100, R190, R100 ;  /* 0x00000064be647220 */ /* 0x000fe20000410000 */
[-C--:B------:R-:W-:Y:S01]  /*3f20*/  FSEL R6, R6, R108.reuse, P4 ;  /* 0x0000006c06067208 */ /* 0x080fe20002000000 */
[----:B------:R-:W-:Y:S01]  /*3f30*/  FADD.FTZ R22, -R108, R22 ;  /* 0x000000166c167221 */ /* 0x000fe20000010100 */
[----:B------:R-:W-:Y:S01]  /*3f40*/  FSEL R5, R5, R108, P1 ;  /* 0x0000006c05057208 */ /* 0x000fe20000800000 */
[----:B------:R-:W-:Y:S01]  /*3f50*/  STS [R204+-0x4000], R17 ;  /* 0xffc00011cc007388 */ /* 0x000fe20000000800 */
[----:B------:R-:W-:Y:S01]  /*3f60*/  FSETP.GE.FTZ.AND P3, PT, R123, RZ, PT ;  /* 0x000000ff7b00720b */ /* 0x000fe20003f76000 */
[----:B------:R-:W-:Y:S01]  /*3f70*/  FMUL.FTZ R128, R128, R6 ;  /* 0x0000000680807220 */ /* 0x000fe20000410000 */
[----:B------:R-:W-:Y:S01]  /*3f80*/  F2FP.BF16.F32.PACK_AB R6, R100, R136 ;  /* 0x000000886406723e */ /* 0x000fe200000010ff */
[----:B------:R-:W-:Y:S01]  /*3f90*/  FMUL.FTZ R129, R129, R5 ;  /* 0x0000000581817220 */ /* 0x000fe20000410000 */
[-C--:B------:R-:W-:Y:S01]  /*3fa0*/  FSEL R5, R22, R108.reuse, P3 ;  /* 0x0000006c16057208 */ /* 0x080fe20001800000 */
[----:B------:R-:W-:Y:S01]  /*3fb0*/  FADD.FTZ R16, -R108, R23 ;  /* 0x000000176c107221 */ /* 0x000fe20000010100 */
[----:B------:R-:W-:Y:S01]  /*3fc0*/  FSETP.GE.FTZ.AND P2, PT, R122, RZ, PT ;  /* 0x000000ff7a00720b */ /* 0x000fe20003f56000 */
[----:B------:R1:W-:Y:S01]  /*3fd0*/  STS [R204+-0x3c00], R6 ;  /* 0xffc40006cc007388 */ /* 0x0003e20000000800 */
[----:B------:R-:W-:Y:S01]  /*3fe0*/  FSETP.GE.FTZ.AND P1, PT, R113, RZ, PT ;  /* 0x000000ff7100720b */ /* 0x000fe20003f36000 */
[----:B------:R-:W-:Y:S01]  /*3ff0*/  FMUL.FTZ R123, R123, R5 ;  /* 0x000000057b7b7220 */ /* 0x000fe20000410000 */
[----:B------:R-:W-:Y:S01]  /*4000*/  F2FP.BF16.F32.PACK_AB R5, R128, R129 ;  /* 0x000000818005723e */ /* 0x000fe200000010ff */
[----:B------:R-:W-:Y:S01]  /*4010*/  FADD.FTZ R7, -R108, R34 ;  /* 0x000000226c077221 */ /* 0x000fe20000010100 */
[-C--:B------:R-:W-:Y:S01]  /*4020*/  FSEL R16, R16, R108.reuse, P2 ;  /* 0x0000006c10107208 */ /* 0x080fe20001000000 */
[----:B-----5:R-:W-:Y:S01]  /*4030*/  FADD.FTZ R8, -R4, R8 ;  /* 0x0000000804087221 */ /* 0x020fe20000010100 */
[----:B------:R-:W-:Y:S01]  /*4040*/  FSETP.GE.FTZ.AND P2, PT, R116, RZ, PT ;  /* 0x000000ff7400720b */ /* 0x000fe20003f56000 */
[----:B------:R2:W-:Y:S01]  /*4050*/  STS [R203+-0x3c00], R5 ;  /* 0xffc40005cb007388 */ /* 0x0005e20000000800 */
[----:B------:R-:W-:Y:S01]  /*4060*/  FSETP.GE.FTZ.AND P3, PT, R195, RZ, PT ;  /* 0x000000ffc300720b */ /* 0x000fe20003f76000 */
[----:B------:R-:W-:Y:S01]  /*4070*/  FADD.FTZ R13, -R4, R13 ;  /* 0x0000000d040d7221 */ /* 0x000fe20000010100 */
[----:B------:R-:W-:Y:S02]  /*4080*/  FSEL R7, R7, R108, P2 ;  /* 0x0000006c07077208 */ /* 0x000fe40001000000 */
[----:B------:R-:W-:Y:S01]  /*4090*/  STS [R203+-0x4000], R20 ;  /* 0xffc00014cb007388 */ /* 0x000fe20000000800 */
[----:B------:R-:W-:Y:S01]  /*40a0*/  FSETP.GE.FTZ.AND P2, PT, R193, RZ, PT ;  /* 0x000000ffc100720b */ /* 0x000fe20003f56000 */
[----:B------:R-:W-:Y:S01]  /*40b0*/  @P1 FADD.FTZ R108, -R108, R35 ;  /* 0x000000236c6c1221 */ /* 0x000fe20000010100 */
[----:B------:R-:W-:Y:S01]  /*40c0*/  FSETP.GE.FTZ.AND P1, PT, R189, RZ, PT ;  /* 0x000000ffbd00720b */ /* 0x000fe20003f36000 */
[----:B------:R-:W-:Y:S01]  /*40d0*/  FMUL.FTZ R116, R116, R7 ;  /* 0x0000000774747220 */ /* 0x000fe20000410000 */
[----:B------:R-:W-:Y:S01]  /*40e0*/  FADD.FTZ R7, -R4, R9 ;  /* 0x0000000904077221 */ /* 0x000fe20000010100 */
[-C--:B------:R-:W-:Y:S01]  /*40f0*/  FSEL R8, R8, R4.reuse, P3 ;  /* 0x0000000408087208 */ /* 0x080fe20001800000 */
[----:B------:R-:W-:Y:S01]  /*4100*/  FADD.FTZ R10, -R0, R10 ;  /* 0x0000000a000a7221 */ /* 0x000fe20000010100 */
[----:B------:R-:W-:Y:S01]  /*4110*/  FSETP.GE.FTZ.AND P4, PT, R126, RZ, PT ;  /* 0x000000ff7e00720b */ /* 0x000fe20003f96000 */
[----:B------:R-:W-:Y:S01]  /*4120*/  FADD.FTZ R11, -R0, R11 ;  /* 0x0000000b000b7221 */ /* 0x000fe20000010100 */
[----:B------:R-:W-:Y:S01]  /*4130*/  FSEL R7, R7, R4, P2 ;  /* 0x0000000407077208 */ /* 0x000fe20001000000 */
[----:B------:R-:W-:Y:S01]  /*4140*/  FMUL.FTZ R18, R195, R8 ;  /* 0x00000008c3127220 */ /* 0x000fe20000410000 */
[----:B------:R-:W-:Y:S01]  /*4150*/  FSETP.GE.FTZ.AND P2, PT, R138, RZ, PT ;  /* 0x000000ff8a00720b */ /* 0x000fe20003f56000 */
[C---:B-1----:R-:W-:Y:S01]  /*4160*/  FADD.FTZ R6, -R4.reuse, R12 ;  /* 0x0000000c04067221 */ /* 0x042fe20000010100 */
[----:B------:R-:W-:Y:S01]  /*4170*/  FADD.FTZ R8, -R4, R25 ;  /* 0x0000001904087221 */ /* 0x000fe20000010100 */
[----:B------:R-:W-:Y:S01]  /*4180*/  FSETP.GE.FTZ.AND P3, PT, R125, RZ, PT ;  /* 0x000000ff7d00720b */ /* 0x000fe20003f76000 */
[C---:B------:R-:W-:Y:S01]  /*4190*/  FADD.FTZ R15, -R0.reuse, R15 ;  /* 0x0000000f000f7221 */ /* 0x040fe20000010100 */
[-C--:B------:R-:W-:Y:S01]  /*41a0*/  FSEL R13, R13, R4.reuse, P2 ;  /* 0x000000040d0d7208 */ /* 0x080fe20001000000 */
[----:B------:R-:W-:Y:S01]  /*41b0*/  FADD.FTZ R26, -R0, R26 ;  /* 0x0000001a001a7221 */ /* 0x000fe20000010100 */
[----:B------:R-:W-:Y:S01]  /*41c0*/  FSEL R6, R6, R4, P1 ;  /* 0x0000000406067208 */ /* 0x000fe20000800000 */
[----:B------:R-:W-:Y:S01]  /*41d0*/  FMUL.FTZ R16, R122, R16 ;  /* 0x000000107a107220 */ /* 0x000fe20000410000 */
[----:B------:R-:W-:Y:S01]  /*41e0*/  FSETP.GE.FTZ.AND P1, PT, R118, RZ, PT ;  /* 0x000000ff7600720b */ /* 0x000fe20003f36000 */
[----:B--2---:R-:W-:Y:S01]  /*41f0*/  FMUL.FTZ R5, R193, R7 ;  /* 0x00000007c1057220 */ /* 0x004fe20000410000 */
[C---:B------:R-:W-:Y:S01]  /*4200*/  FADD.FTZ R7, -R4.reuse, R24 ;  /* 0x0000001804077221 */ /* 0x040fe20000010100 */
[----:B------:R-:W-:Y:S01]  /*4210*/  FMUL.FTZ R189, R189, R6 ;  /* 0x00000006bdbd7220 */ /* 0x000fe20000410000 */
[----:B------:R-:W-:Y:S01]  /*4220*/  FADD.FTZ R6, -R4, R28 ;  /* 0x0000001c04067221 */ /* 0x000fe20000010100 */
[----:B------:R-:W-:Y:S01]  /*4230*/  FSETP.GE.FTZ.AND P2, PT, R121, RZ, PT ;  /* 0x000000ff7900720b */ /* 0x000fe20003f56000 */
[----:B------:R-:W-:Y:S01]  /*4240*/  FMUL.FTZ R9, R138, R13 ;  /* 0x0000000d8a097220 */ /* 0x000fe20000410000 */
[----:B------:R-:W-:Y:S01]  /*4250*/  F2FP.BF16.F32.PACK_AB R5, R5, R18 ;  /* 0x000000120505723e */ /* 0x000fe200000010ff */
[----:B------:R-:W-:Y:S01]  /*4260*/  FMUL.FTZ R108, R113, R108 ;  /* 0x0000006c716c7220 */ /* 0x000fe20000410000 */
[-C--:B------:R-:W-:Y:S02]  /*4270*/  FSEL R7, R7, R4.reuse, P4 ;  /* 0x0000000407077208 */ /* 0x080fe40002000000 */
[-C--:B------:R-:W-:Y:S01]  /*4280*/  FSEL R8, R8, R4.reuse, P3 ;  /* 0x0000000408087208 */ /* 0x080fe20001800000 */
[----:B------:R1:W-:Y:S01]  /*4290*/  STS [R204+-0x3000], R5 ;  /* 0xffd00005cc007388 */ /* 0x0003e20000000800 */
[----:B------:R-:W-:Y:S01]  /*42a0*/  FSEL R6, R6, R4, P2 ;  /* 0x0000000406067208 */ /* 0x000fe20001000000 */
[----:B------:R-:W-:Y:S01]  /*42b0*/  @P1 FADD.FTZ R4, -R4, R29 ;  /* 0x0000001d04041221 */ /* 0x000fe20000010100 */
[----:B------:R-:W-:Y:S01]  /*42c0*/  FMUL.FTZ R126, R126, R7 ;  /* 0x000000077e7e7220 */ /* 0x000fe20000410000 */
[----:B------:R-:W-:Y:S01]  /*42d0*/  FSETP.GE.FTZ.AND P2, PT, R196, RZ, PT ;  /* 0x000000ffc400720b */ /* 0x000fe20003f56000 */
[----:B------:R-:W-:Y:S01]  /*42e0*/  FMUL.FTZ R8, R125, R8 ;  /* 0x000000087d087220 */ /* 0x000fe20000410000 */
[----:B------:R-:W-:Y:S01]  /*42f0*/  FMUL.FTZ R6, R121, R6 ;  /* 0x0000000679067220 */ /* 0x000fe20000410000 */
[----:B------:R-:W-:Y:S01]  /*4300*/  FMUL.FTZ R7, R118, R4 ;  /* 0x0000000476077220 */ /* 0x000fe20000410000 */
[----:B------:R-:W-:Y:S02]  /*4310*/  FSETP.GE.FTZ.AND P1, PT, R194, RZ, PT ;  /* 0x000000ffc200720b */ /* 0x000fe40003f36000 */
[----:B------:R-:W-:Y:S01]  /*4320*/  FSEL R4, R10, R0, P2 ;  /* 0x000000000a047208 */ /* 0x000fe20001000000 */
[C---:B------:R-:W-:Y:S01]  /*4330*/  FADD.FTZ R10, -R0.reuse, R14 ;  /* 0x0000000e000a7221 */ /* 0x040fe20000010100 */
[----:B------:R-:W-:Y:S01]  /*4340*/  F2FP.BF16.F32.PACK_AB R7, R7, R6 ;  /* 0x000000060707723e */ /* 0x000fe200000010ff */
[----:B------:R-:W-:Y:S01]  /*4350*/  FADD.FTZ R6, -R0, R27 ;  /* 0x0000001b00067221 */ /* 0x000fe20000010100 */
[----:B------:R-:W-:Y:S01]  /*4360*/  FSEL R11, R11, R0, P1 ;  /* 0x000000000b0b7208 */ /* 0x000fe20000800000 */
[----:B------:R-:W-:Y:S01]  /*4370*/  FMUL.FTZ R18, R196, R4 ;  /* 0x00000004c4127220 */ /* 0x000fe20000410000 */
[----:B------:R-:W-:Y:S01]  /*4380*/  FSETP.GE.FTZ.AND P5, PT, R192, RZ, PT ;  /* 0x000000ffc000720b */ /* 0x000fe20003fb6000 */
[----:B------:R-:W-:Y:S01]  /*4390*/  FADD.FTZ R4, -R0, R30 ;  /* 0x0000001e00047221 */ /* 0x000fe20000010100 */
[----:B------:R-:W-:Y:S01]  /*43a0*/  FSETP.GE.FTZ.AND P2, PT, R191, RZ, PT ;  /* 0x000000ffbf00720b */ /* 0x000fe20003f56000 */
[----:B------:R-:W-:Y:S01]  /*43b0*/  FMUL.FTZ R14, R194, R11 ;  /* 0x0000000bc20e7220 */ /* 0x000fe20000410000 */
[----:B------:R-:W-:Y:S02]  /*43c0*/  FSETP.GE.FTZ.AND P3, PT, R124, RZ, PT ;  /* 0x000000ff7c00720b */ /* 0x000fe40003f76000 */
[-C--:B------:R-:W-:Y:S02]  /*43d0*/  FSEL R11, R15, R0.reuse, P5 ;  /* 0x000000000f0b7208 */ /* 0x080fe40002800000 */
[-C--:B------:R-:W-:Y:S02]  /*43e0*/  FSEL R10, R10, R0.reuse, P2 ;  /* 0x000000000a0a7208 */ /* 0x080fe40001000000 */
[----:B------:R-:W-:Y:S01]  /*43f0*/  FSEL R6, R6, R0, P3 ;  /* 0x0000000006067208 */ /* 0x000fe20001800000 */
[----:B------:R-:W-:Y:S01]  /*4400*/  FMUL.FTZ R11, R192, R11 ;  /* 0x0000000bc00b7220 */ /* 0x000fe20000410000 */
[----:B------:R-:W-:Y:S01]  /*4410*/  FSETP.GE.FTZ.AND P1, PT, R112, RZ, PT ;  /* 0x000000ff7000720b */ /* 0x000fe20003f36000 */
[----:B------:R-:W-:Y:S01]  /*4420*/  FMUL.FTZ R13, R191, R10 ;  /* 0x0000000abf0d7220 */ /* 0x000fe20000410000 */
[----:B------:R-:W-:Y:S01]  /*4430*/  FSETP.GE.FTZ.AND P4, PT, R127, RZ, PT ;  /* 0x000000ff7f00720b */ /* 0x000fe20003f96000 */
[----:B------:R-:W-:Y:S01]  /*4440*/  FMUL.FTZ R124, R124, R6 ;  /* 0x000000067c7c7220 */ /* 0x000fe20000410000 */
[----:B------:R-:W-:Y:S02]  /*4450*/  F2FP.BF16.F32.PACK_AB R6, R14, R18 ;  /* 0x000000120e06723e */ /* 0x000fe400000010ff */
[----:B------:R-:W-:Y:S02]  /*4460*/  F2FP.BF16.F32.PACK_AB R9, R9, R189 ;  /* 0x000000bd0909723e */ /* 0x000fe400000010ff */
[----:B-1----:R-:W-:Y:S01]  /*4470*/  F2FP.BF16.F32.PACK_AB R5, R11, R13 ;  /* 0x0000000d0b05723e */ /* 0x002fe200000010ff */
[----:B------:R-:W-:Y:S01]  /*4480*/  STS [R204+-0x2c00], R6 ;  /* 0xffd40006cc007388 */ /* 0x000fe20000000800 */
[----:B------:R-:W-:Y:S02]  /*4490*/  FSEL R10, R26, R0, P4 ;  /* 0x000000001a0a7208 */ /* 0x000fe40002000000 */
[----:B------:R-:W-:Y:S02]  /*44a0*/  FSETP.GE.FTZ.AND P2, PT, R117, RZ, PT ;  /* 0x000000ff7500720b */ /* 0x000fe40003f56000 */
[----:B------:R-:W-:Y:S01]  /*44b0*/  STS [R203+-0x3000], R9 ;  /* 0xffd00009cb007388 */ /* 0x000fe20000000800 */
[----:B------:R-:W-:Y:S01]  /*44c0*/  F2FP.BF16.F32.PACK_AB R16, R16, R123 ;  /* 0x0000007b1010723e */ /* 0x000fe200000010ff */
[----:B------:R-:W-:Y:S01]  /*44d0*/  FMUL.FTZ R10, R127, R10 ;  /* 0x0000000a7f0a7220 */ /* 0x000fe20000410000 */
[----:B------:R-:W-:Y:S02]  /*44e0*/  FSEL R4, R4, R0, P2 ;  /* 0x0000000004047208 */ /* 0x000fe40001000000 */
[----:B------:R-:W-:Y:S01]  /*44f0*/  STS [R203+-0x2c00], R5 ;  /* 0xffd40005cb007388 */ /* 0x000fe20000000800 */
[----:B------:R-:W-:Y:S01]  /*4500*/  @P1 FADD.FTZ R0, -R0, R31 ;  /* 0x0000001f00001221 */ /* 0x000fe20000010100 */
[----:B------:R-:W-:Y:S02]  /*4510*/  F2FP.BF16.F32.PACK_AB R17, R109, R115 ;  /* 0x000000736d11723e */ /* 0x000fe400000010ff */
[----:B------:R-:W-:Y:S01]  /*4520*/  F2FP.BF16.F32.PACK_AB R12, R108, R116 ;  /* 0x000000746c0c723e */ /* 0x000fe200000010ff */
[----:B------:R-:W-:Y:S01]  /*4530*/  STS [R201+-0x4000], R21 ;  /* 0xffc00015c9007388 */ /* 0x000fe20000000800 */
[----:B------:R-:W-:Y:S01]  /*4540*/  FMUL.FTZ R117, R117, R4 ;  /* 0x0000000475757220 */ /* 0x000fe20000410000 */
[----:B------:R-:W-:Y:S01]  /*4550*/  FMUL.FTZ R0, R112, R0 ;  /* 0x0000000070007220 */ /* 0x000fe20000410000 */
[----:B------:R-:W-:Y:S02]  /*4560*/  F2FP.BF16.F32.PACK_AB R8, R8, R126 ;  /* 0x0000007e0808723e */ /* 0x000fe400000010ff */
[----:B------:R-:W-:Y:S01]  /*4570*/  STS [R201+-0x3c00], R16 ;  /* 0xffc40010c9007388 */ /* 0x000fe20000000800 */
[----:B------:R-:W-:Y:S01]  /*4580*/  F2FP.BF16.F32.PACK_AB R4, R124, R10 ;  /* 0x0000000a7c04723e */ /* 0x000fe200000010ff */
[----:B------:R-:W-:Y:S01]  /*4590*/  IMAD R126, R226, UR8, RZ ;  /* 0x00000008e27e7c24 */ /* 0x000fe2000f8e02ff */
[----:B------:R-:W-:Y:S02]  /*45a0*/  F2FP.BF16.F32.PACK_AB R0, R0, R117 ;  /* 0x000000750000723e */ /* 0x000fe400000010ff */
[----:B------:R-:W-:Y:S05]  /*45b0*/  STS [R202+-0x4000], R17 ;  /* 0xffc00011ca007388 */ /* 0x000fea0000000800 */
[----:B------:R-:W-:Y:S05]  /*45c0*/  STS [R202+-0x3c00], R12 ;  /* 0xffc4000cca007388 */ /* 0x000fea0000000800 */
[----:B------:R-:W-:Y:S05]  /*45d0*/  STS [R201+-0x3000], R8 ;  /* 0xffd00008c9007388 */ /* 0x000fea0000000800 */
[----:B------:R-:W-:Y:S05]  /*45e0*/  STS [R201+-0x2c00], R4 ;  /* 0xffd40004c9007388 */ /* 0x000fea0000000800 */
[----:B------:R-:W-:Y:S05]  /*45f0*/  STS [R202+-0x3000], R7 ;  /* 0xffd00007ca007388 */ /* 0x000fea0000000800 */
[----:B------:R1:W-:Y:S01]  /*4600*/  STS [R202+-0x2c00], R0 ;  /* 0xffd40000ca007388 */ /* 0x0003e20000000800 */
[----:B------:R-:W-:Y:S01]  /*4610*/  BAR.SYNC.DEFER_BLOCKING 0x0 ;  /* 0x0000000000007b1d */ /* 0x000fe20000010000 */
[----:B-1----:R-:W-:Y:S05]  /*4620*/  IMAD.U32 R0, R126, -0x40, RZ ;  /* 0xffffffc07e007824 */ /* 0x002fea00078e00ff */
        /* <DEDUP_REMOVED lines=49> */
[C---:B------:R-:W-:Y:S04]  /*4940*/  LEA R4, P1, R0.reuse, R198, 0x2 ;  /* 0x000000c600047211 */ /* 0x040fe800078210ff */
[----:B------:R-:W-:Y:S01]  /*4950*/  LEA.HI.X.SX32 R0, R0, R199, 0x2, P1 ;  /* 0x000000c700007211 */ /* 0x000fe200008f16ff */
[----:B------:R-:W-:Y:S04]  /*4960*/  IMAD.MOV.U32 R198, RZ, RZ, R4 ;  /* 0x000000ffffc67224 */ /* 0x000fe800078e0004 */
[----:B------:R-:W-:Y:S01]  /*4970*/  IMAD.MOV.U32 R199, RZ, RZ, R0 ;  /* 0x000000ffffc77224 */ /* 0x000fe200078e0000 */
[----:B------:R-:W-:Y:S06]  /*4980*/  @!P0 BRA `(.L_x_631) ;  /* 0x00000000003c8947 */ /* 0x000fec0003800000 */
        /* <DEDUP_REMOVED lines=8> */
[----:B------:R-:W-:Y:S04]  /*4a10*/  IADD3.X R5, PT, PT, R212, UR10, RZ, P1, !PT ;  /* 0x0000000ad4057c10 */ /* 0x000fe80008ffe4ff */
[----:B------:R-:W-:Y:S01]  /*4a20*/  @!PT LDS RZ, [RZ] ;  /* 0x00000000fffff984 */ /* 0x000fe20000000800 */
[----:B------:R-:W-:Y:S01]  /*4a30*/  @!PT LDS RZ, [RZ] ;  /* 0x00000000fffff984 */ /* 0x000fe20000000800 */
[----:B------:R-:W-:Y:S01]  /*4a40*/  @!PT LDS RZ, [RZ] ;  /* 0x00000000fffff984 */ /* 0x000fe20000000800 */
[----:B------:R1:W-:Y:S04]  /*4a50*/  LDGSTS.E.BYPASS.LTC128B.128 [R227+0x4000], desc[UR18][R6.64] ;  /* 0x0400000006e37fae */ /* 0x0003e8000b981a12 */
[----:B------:R1:W-:Y:S04]  /*4a60*/  LDGSTS.E.BYPASS.LTC128B.128 [R227+0x5000], desc[UR18][R4.64] ;  /* 0x0500000004e37fae */ /* 0x0003e8000b981a12 */
[----:B------:R-:W0:Y:S02]  /*4a70*/  LDGDEPBAR ;  /* 0x00000000000079af */ /* 0x000e240000000000 */
.L_x_631:
[----:B------:R-:W-:Y:S01]  /*4a80*/  LDSM.16.M88.4 R16, [R182] ;  /* 0x00000000b610783b */ /* 0x000fe20000000200 */
[----:B------:R-:W-:Y:S01]  /*4a90*/  LEA R120, P1, R231, R198, 0x2 ;  /* 0x000000c6e7787211 */ /* 0x000fe200078210ff */
[----:B------:R-:W-:Y:S01]  /*4aa0*/  VIADD R200, R200, 0xffffffc0 ;  /* 0xffffffc0c8c87836 */ /* 0x000fe20000000000 */
[----:B------:R-:W-:Y:S01]  /*4ab0*/  LOP3.LUT R0, R205, 0x1, RZ, 0xc0, !PT ;  /* 0x00000001cd007812 */ /* 0x000fe200078ec0ff */
[----:B------:R-:W1:Y:S01]  /*4ac0*/  LDSM.16.MT88.4 R8, [R3+0x6000] ;  /* 0x006000000308783b */ /* 0x000e620000004200 */
[----:B------:R-:W-:Y:S01]  /*4ad0*/  LEA.HI.X.SX32 R121, R231, R199, 0x2, P1 ;  /* 0x000000c7e7797211 */ /* 0x000fe200008f16ff */
[----:B------:R-:W-:Y:S01]  /*4ae0*/  VIADD R207, R207, 0xfffffffc ;  /* 0xfffffffccfcf7836 */ /* 0x000fe20000000000 */
[C---:B------:R-:W-:Y:S01]  /*4af0*/  LEA R118, P1, R126.reuse, R120, 0x5 ;  /* 0x000000787e767211 */ /* 0x040fe200078228ff */
[----:B------:R-:W2:Y:S01]  /*4b00*/  LDSM.16.MT88.4 R20, [R172+0x6000] ;  /* 0x00600000ac14783b */ /* 0x000ea20000004200 */
[----:B------:R-:W-:Y:S02]  /*4b10*/  ISETP.GT.AND P4, PT, R205, R229, PT ;  /* 0x000000e5cd00720c */ /* 0x000fe40003f84270 */
[C---:B------:R-:W-:Y:S01]  /*4b20*/  LEA.HI.X.SX32 R119, R126.reuse, R121, 0x5, P1 ;  /* 0x000000797e777211 */ /* 0x040fe200008f2eff */
[----:B------:R-:W-:Y:S01]  /*4b30*/  LDSM.16.M88.4 R24, [R188] ;  /* 0x00000000bc18783b */ /* 0x000fe20000000200 */
[----:B------:R-:W-:Y:S02]  /*4b40*/  LEA R116, P1, R126, R118, 0x5 ;  /* 0x000000767e747211 */ /* 0x000fe400078228ff */
[----:B------:R-:W-:Y:S01]  /*4b50*/  @P0 IADD3 R222, P2, PT, R222, -0x100, RZ ;  /* 0xffffff00dede0810 */ /* 0x000fe20007f5e0ff */
[----:B------:R-:W3:Y:S01]  /*4b60*/  LDSM.16.MT88.4 R28, [R3+0x6800] ;  /* 0x00680000031c783b */ /* 0x000ee20000004200 */
[C---:B------:R-:W-:Y:S02]  /*4b70*/  LEA.HI.X.SX32 R117, R126.reuse, R119, 0x5, P1 ;  /* 0x000000777e757211 */ /* 0x040fe400008f2eff */
[----:B------:R-:W-:Y:S01]  /*4b80*/  @P0 IADD3.X R219, PT, PT, R219, -0x1, RZ, P2, !PT ;  /* 0xffffffffdbdb0810 */ /* 0x000fe200017fe4ff */
        /* <DEDUP_REMOVED lines=20> */
[C---:B------:R-:W-:Y:S08]  /*4cd0*/  HMMA.16816.F32.BF16 R12, R100.reuse, R108, R12 ;  /* 0x0000006c640c723c */ /* 0x040ff0000004180c */
[----:B------:R-:W-:Y:S01]  /*4ce0*/  HMMA.16816.F32.BF16 R16, R100, R110, R16 ;  /* 0x0000006e6410723c */ /* 0x000fe20000041810 */
[----:B------:R-:W-:Y:S07]  /*4cf0*/  LDSM.16.MT88.4 R100, [R3+0x8800] ;  /* 0x008800000364783b */ /* 0x000fee0000004200 */
[C---:B-1----:R-:W-:Y:S08]  /*4d00*/  HMMA.16816.F32.BF16 R4, R20.reuse, R28, R4 ;  /* 0x0000001c1404723c */ /* 0x042ff00000041804 */
[C---:B------:R-:W-:Y:S01]  /*4d10*/  HMMA.16816.F32.BF16 R8, R20.reuse, R30, R8 ;  /* 0x0000001e1408723c */ /* 0x040fe20000041808 */
[----:B------:R-:W1:Y:S07]  /*4d20*/  LDSM.16.M88.4 R28, [R188+0x2000] ;  /* 0x00200000bc1c783b */ /* 0x000e6e0000000200 */
[C---:B------:R-:W-:Y:S08]  /*4d30*/  HMMA.16816.F32.BF16 R12, R20.reuse, R112, R12 ;  /* 0x00000070140c723c */ /* 0x040ff0000004180c */
        /* <DEDUP_REMOVED lines=17> */
[C---:B-1----:R-:W-:Y:S05]  /*4e50*/  HMMA.16816.F32.BF16 R4, R28.reuse, R100, R4 ;  /* 0x000000641c04723c */ /* 0x042fea0000041804 */
[C---:B------:R-:W-:Y:S03]  /*4e60*/  IMAD.WIDE R124, R126.reuse, -0xc0, R122 ;  /* 0xffffff407e7c7825 */ /* 0x040fe600078e027a */
[C---:B------:R-:W-:Y:S01]  /*4e70*/  HMMA.16816.F32.BF16 R8, R28.reuse, R102, R8 ;  /* 0x000000661c08723c */ /* 0x040fe20000041808 */
[----:B------:R-:W1:Y:S02]  /*4e80*/  LDSM.16.MT88.4 R100, [R172+0x9000] ;  /* 0x00900000ac64783b */ /* 0x000e640000004200 */
[C---:B------:R-:W-:Y:S04]  /*4e90*/  LEA R108, P1, R126.reuse, R124, 0x5 ;  /* 0x0000007c7e6c7211 */ /* 0x040fe800078228ff */
[C---:B------:R-:W-:Y:S01]  /*4ea0*/  LEA.HI.X.SX32 R109, R126.reuse, R125, 0x5, P1 ;  /* 0x0000007d7e6d7211 */ /* 0x040fe200008f2eff */
[C---:B----4-:R-:W-:Y:S08]  /*4eb0*/  HMMA.16816.F32.BF16 R12, R28.reuse, R20, R12 ;  /* 0x000000141c0c723c */ /* 0x050ff0000004180c */
[----:B------:R-:W-:Y:S01]  /*4ec0*/  HMMA.16816.F32.BF16 R16, R28, R22, R16 ;  /* 0x000000161c10723c */ /* 0x000fe20000041810 */
[----:B------:R-:W-:Y:S04]  /*4ed0*/  LDSM.16.M88.4 R20, [R187+0x2000] ;  /* 0x00200000bb14783b */ /* 0x000fe80000000200 */
[----:B------:R-:W3:Y:S03]  /*4ee0*/  LDSM.16.MT88.4 R28, [R3+0x9800] ;  /* 0x00980000031c783b */ /* 0x000ee60000004200 */
[C---:B--2---:R-:W-:Y:S08]  /*4ef0*/  HMMA.16816.F32.BF16 R4, R24.reuse, R32, R4 ;  /* 0x000000201804723c */ /* 0x044ff00000041804 */
[C---:B------:R-:W-:Y:S03]  /*4f00*/  HMMA.16816.F32.BF16 R8, R24.reuse, R34, R8 ;  /* 0x000000221808723c */ /* 0x040fe60000041808 */
[C---:B------:R-:W-:Y:S04]  /*4f10*/  LEA R34, P1, R126.reuse, R108, 0x5 ;  /* 0x0000006c7e227211 */ /* 0x040fe800078228ff */
[C---:B------:R-:W-:Y:S01]  /*4f20*/  LEA.HI.X.SX32 R35, R126.reuse, R109, 0x5, P1 ;  /* 0x0000006d7e237211 */ /* 0x040fe200008f2eff */
[C---:B-1----:R-:W-:Y:S03]  /*4f30*/  HMMA.16816.F32.BF16 R12, R24.reuse, R100, R12 ;  /* 0x00000064180c723c */ /* 0x042fe6000004180c */
[C---:B------:R-:W-:Y:S04]  /*4f40*/  LEA R32, P1, R126.reuse, R34, 0x5 ;  /* 0x000000227e207211 */ /* 0x040fe800078228ff */
[----:B------:R-:W-:Y:S01]  /*4f50*/  LEA.HI.X.SX32 R33, R126, R35, 0x5, P1 ;  /* 0x000000237e217211 */ /* 0x000fe200008f2eff */
[----:B------:R-:W-:Y:S01]  /*4f60*/  HMMA.16816.F32.BF16 R16, R24, R102, R16 ;  /* 0x000000661810723c */ /* 0x000fe20000041810 */
[----:B------:R-:W-:Y:S02]  /*4f70*/  LDSM.16.MT88.4 R100, [R173+0x1000] ;  /* 0x00100000ad64783b */ /* 0x000fe40000004200 */
[----:B------:R-:W-:Y:S05]  /*4f80*/  @P0 IMAD.WIDE.U32 R26, R228, 0x4, R208 ;  /* 0x00000004e41a0825 */ /* 0x000fea00078e00d0 */
        /* <DEDUP_REMOVED lines=33> */
[----:B------:R-:W-:Y:S01]  /*51a0*/  LDSM.16.MT88.4 R4, [R2+-0x4000] ;  /* 0xffc000000204783b */ /* 0x000fe20000004200 */
[----:B--2---:R-:W-:Y:S03]  /*51b0*/  IMAD.IADD R108, R181, 0x1, R173 ;  /* 0x00000001b56c7824 */ /* 0x004fe600078e02ad */
[----:B------:R-:W2:Y:S04]  /*51c0*/  LDSM.16.MT88.4 R8, [R173] ;  /* 0x00000000ad08783b */ /* 0x000ea80000004200 */
[----:B------:R-:W3:Y:S04]  /*51d0*/  LDSM.16.MT88.4 R20, [R2+-0x2000] ;  /* 0xffe000000214783b */ /* 0x000ee80000004200 */
[----:B-1----:R-:W1:Y:S04]  /*51e0*/  LDSM.16.MT88.4 R24, [R108] ;  /* 0x000000006c18783b */ /* 0x002e680000004200 */
[----:B------:R-:W-:Y:S04]  /*51f0*/  LDSM.16.MT88.4 R28, [R2+-0x3800] ;  /* 0xffc80000021c783b */ /* 0x000fe80000004200 */
[----:B------:R-:W4:Y:S04]  /*5200*/  LDSM.16.MT88.4 R12, [R173+0x800] ;  /* 0x00080000ad0c783b */ /* 0x000f280000004200 */
[----:B------:R-:W4:Y:S04]  /*5210*/  LDSM.16.MT88.4 R32, [R2+-0x1800] ;  /* 0xffe800000220783b */ /* 0x000f280000004200 */
[----:B------:R-:W4:Y:S04]  /*5220*/  LDSM.16.MT88.4 R16, [R108+0x800] ;  /* 0x000800006c10783b */ /* 0x000f280000004200 */
[----:B------:R-:W-:Y:S01]  /*5230*/  LDSM.16.MT88.4 R104, [R2+-0x1000] ;  /* 0xfff000000268783b */ /* 0x000fe20000004200 */
[-C--:B--2---:R-:W-:Y:S08]  /*5240*/  HMMA.16816.F32.BF16 R68, R4, R8.reuse, R68 ;  /* 0x000000080444723c */ /* 0x084ff00000041844 */
        /* <DEDUP_REMOVED lines=16> */
[----:B------:R3:W4:Y:S07]  /*5350*/  LDSM.16.MT88.4 R12, [R173+0x1800] ;  /* 0x00180000ad0c783b */ /* 0x00072e0000004200 */
[-C--:B------:R-:W-:Y:S08]  /*5360*/  HMMA.16816.F32.BF16 R84, R28, R16.reuse, R84 ;  /* 0x000000101c54723c */ /* 0x080ff00000041854 */
        /* <DEDUP_REMOVED lines=19> */
[----:B------:R-:W-:Y:S04]  /*54a0*/  HMMA.16816.F32.BF16 R96, R4, R110, R96 ;  /* 0x0000006e0460723c */ /* 0x000fe80000041860 */
[----:B------:R-:W-:Y:S04]  /*54b0*/  @P0 IADD3 R5, P3, PT, R208, -0x100, RZ ;  /* 0xffffff00d0050810 */ /* 0x000fe80007f7e0ff */
[----:B------:R-:W-:Y:S01]  /*54c0*/  @P0 IADD3.X R4, PT, PT, R209, -0x1, RZ, P3, !PT ;  /* 0xffffffffd1040810 */ /* 0x000fe20001ffe4ff */
[----:B------:R-:W-:Y:S04]  /*54d0*/  @P0 IMAD.MOV.U32 R208, RZ, RZ, R5 ;  /* 0x000000ffffd00224 */ /* 0x000fe800078e0005 */
[----:B------:R-:W-:Y:S01]  /*54e0*/  @P0 IMAD.MOV.U32 R209, RZ, RZ, R4 ;  /* 0x000000ffffd10224 */ /* 0x000fe200078e0004 */
[----:B------:R-:W-:Y:S06]  /*54f0*/  @P4 BRA `(.L_x_632) ;  /* 0xffffffc800684947 */ /* 0x000fec000383ffff */
.L_x_629:
[----:B------:R-:W1:Y:S01]  /*5500*/  S2R R4, SR_TID.X ;  /* 0x0000000000047919 */ /* 0x000e620000002100 */
[----:B------:R-:W2:Y:S01]  /*5510*/  LDCU UR5, c[0x0][0x4fc] ;  /* 0x00009f80ff0577ac */ /* 0x000ea20008000800 */
[----:B------:R-:W3:Y:S01]  /*5520*/  S2R R0, SR_TID.X ;  /* 0x0000000000007919 */ /* 0x000ee20000002100 */
[----:B------:R-:W4:Y:S01]  /*5530*/  LDCU UR4, c[0x0][0x500] ;  /* 0x0000a000ff0477ac */ /* 0x000f220008000800 */
[----:B------:R-:W3:Y:S01]  /*5540*/  LDCU.64 UR6, c[0x0][0x5d8] ;  /* 0x0000bb00ff0677ac */ /* 0x000ee20008000a00 */
[----:B------:R-:W3:Y:S01]  /*5550*/  LDCU.64 UR8, c[0x0][0x5e0] ;  /* 0x0000bc00ff0877ac */ /* 0x000ee20008000a00 */
[----:B--2---:R-:W-:Y:S01]  /*5560*/  FMUL.FTZ R25, R37, UR5 ;  /* 0x0000000525197c20 */ /* 0x004fe20008410000 */
[----:B------:R-:W-:Y:S01]  /*5570*/  FMUL.FTZ R38, R38, UR5 ;  /* 0x0000000526267c20 */ /* 0x000fe20008410000 */
[----:B------:R-:W-:Y:S01]  /*5580*/  FMUL.FTZ R24, R39, UR5 ;  /* 0x0000000527187c20 */ /* 0x000fe20008410000 */
[----:B------:R-:W-:Y:S01]  /*5590*/  FMUL.FTZ R48, R48, UR5 ;  /* 0x0000000530307c20 */ /* 0x000fe20008410000 */
[----:B----4-:R-:W-:Y:S01]  /*55a0*/  FMUL.FTZ R68, R68, UR4 ;  /* 0x0000000444447c20 */ /* 0x010fe20008410000 */
        /* <DEDUP_REMOVED lines=8> */
[----:B-1----:R-:W-:Y:S01]  /*5630*/  SHF.L.U32 R4, R4, 0x3, RZ ;  /* 0x0000000304047819 */ /* 0x002fe200000006ff */
[----:B------:R-:W-:Y:S01]  /*5640*/  FMUL.FTZ R10, R73, UR4 ;  /* 0x00000004490a7c20 */ /* 0x000fe20008410000 */
[----:B------:R-:W-:Y:S01]  /*5650*/  FMUL.FTZ R74, R74, UR4 ;  /* 0x000000044a4a7c20 */ /* 0x000fe20008410000 */
[----:B------:R-:W-:Y:S01]  /*5660*/  FMUL.FTZ R9, R75, UR4 ;  /* 0x000000044b097c20 */ /* 0x000fe20008410000 */
[----:B------:R-:W-:Y:S01]  /*5670*/  LOP3.LUT R6, R4, 0x38, RZ, 0xc0, !PT ;  /* 0x0000003804067812 */ /* 0x000fe200078ec0ff */
[----:B------:R-:W-:Y:S01]  /*5680*/  FMUL.FTZ R76, R76, UR4 ;  /* 0x000000044c4c7c20 */ /* 0x000fe20008410000 */
[----:B---3--:R-:W-:Y:S01]  /*5690*/  LOP3.LUT P0, RZ, R0, 0x8, RZ, 0xc0, !PT ;  /* 0x0000000800ff7812 */ /* 0x008fe2000780c0ff */
[----:B------:R-:W-:Y:S01]  /*56a0*/  FMUL.FTZ R0, R36, UR5 ;  /* 0x0000000524007c20 */ /* 0x000fe20008410000 */
[----:B------:R-:W-:Y:S01]  /*56b0*/  MOV R4, 0x20 ;  /* 0x0000002000047802 */ /* 0x000fe20000000f00 */
        /* <DEDUP_REMOVED lines=24> */
[----:B------:R-:W-:Y:S01]  /*5840*/  IADD3 R0, PT, PT, R235, R4, RZ ;  /* 0x00000004eb007210 */ /* 0x000fe20007ffe0ff */
[----:B------:R-:W-:Y:S01]  /*5850*/  FMUL.FTZ R94, R94, UR4 ;  /* 0x000000045e5e7c20 */ /* 0x000fe20008410000 */
[----:B------:R-:W-:Y:S01]  /*5860*/  FMUL.FTZ R95, R95, UR4 ;  /* 0x000000045f5f7c20 */ /* 0x000fe20008410000 */
[----:B------:R-:W-:Y:S01]  /*5870*/  F2FP.BF16.F32.PACK_AB R10, R10, R72 ;  /* 0x000000480a0a723e */ /* 0x000fe200000010ff */
        /* <DEDUP_REMOVED lines=11> */
[----:B------:R-:W-:Y:S01]  /*5930*/  FMUL.FTZ R22, R43, UR5 ;  /* 0x000000052b167c20 */ /* 0x000fe20008410000 */
[----:B------:R-:W-:Y:S01]  /*5940*/  F2FP.BF16.F32.PACK_AB R28, R28, R96 ;  /* 0x000000601c1c723e */ /* 0x000fe200000010ff */
[----:B------:R-:W-:Y:S01]  /*5950*/  STS [R235+0x6000], R12 ;  /* 0x0060000ceb007388 */ /* 0x000fe20000000800 */
[----:B------:R-:W-:Y:S01]  /*5960*/  F2FP.BF16.F32.PACK_AB R27, R27, R98 ;  /* 0x000000621b1b723e */ /* 0x000fe200000010ff */
[----:B------:R-:W-:Y:S01]  /*5970*/  FMUL.FTZ R44, R44, UR5 ;  /* 0x000000052c2c7c20 */ /* 0x000fe20008410000 */
[----:B------:R-:W-:Y:S01]  /*5980*/  IADD3 R4, PT, PT, R236, R4, RZ ;  /* 0x00000004ec047210 */ /* 0x000fe20007ffe0ff */
[----:B------:R-:W-:Y:S01]  /*5990*/  STS [R235+0x6400], R11 ;  /* 0x0064000beb007388 */ /* 0x000fe20000000800 */
[----:B------:R-:W-:Y:S01]  /*59a0*/  FMUL.FTZ R19, R45, UR5 ;  /* 0x000000052d137c20 */ /* 0x000fe20008410000 */
[----:B------:R-:W-:Y:S01]  /*59b0*/  FMUL.FTZ R46, R46, UR5 ;  /* 0x000000052e2e7c20 */ /* 0x000fe20008410000 */
[----:B------:R-:W-:Y:S01]  /*59c0*/  FMUL.FTZ R18, R47, UR5 ;  /* 0x000000052f127c20 */ /* 0x000fe20008410000 */
[----:B------:R-:W-:Y:S01]  /*59d0*/  F2FP.BF16.F32.PACK_AB R30, R30, R88 ;  /* 0x000000581e1e723e */ /* 0x000fe200000010ff */
[----:B------:R-:W-:Y:S01]  /*59e0*/  STS [R0+0x6000], R8 ;  /* 0x0060000800007388 */ /* 0x000fe20000000800 */
[----:B------:R-:W-:Y:S01]  /*59f0*/  F2FP.BF16.F32.PACK_AB R29, R29, R90 ;  /* 0x0000005a1d1d723e */ /* 0x000fe200000010ff */
[----:B------:R-:W-:Y:S01]  /*5a00*/  FMUL.FTZ R52, R52, UR5 ;  /* 0x0000000534347c20 */ /* 0x000fe20008410000 */
[----:B------:R-:W-:Y:S01]  /*5a10*/  FMUL.FTZ R17, R53, UR5 ;  /* 0x0000000535117c20 */ /* 0x000fe20008410000 */
[----:B------:R-:W-:Y:S01]  /*5a20*/  STS [R0+0x6400], R5 ;  /* 0x0064000500007388 */ /* 0x000fe20000000800 */
        /* <DEDUP_REMOVED lines=11> */
[----:B------:R-:W-:Y:S01]  /*5ae0*/  STS [R0+0x8000], R34 ;  /* 0x0080002200007388 */ /* 0x000fe20000000800 */
[----:B------:R-:W-:Y:S01]  /*5af0*/  FMUL.FTZ R56, R56, UR5 ;  /* 0x0000000538387c20 */ /* 0x000fe20008410000 */
[----:B------:R-:W-:Y:S01]  /*5b00*/  FMUL.FTZ R15, R57, UR5 ;  /* 0x00000005390f7c20 */ /* 0x000fe20008410000 */
[----:B------:R-:W-:Y:S01]  /*5b10*/  FMUL.FTZ R58, R58, UR5 ;  /* 0x000000053a3a7c20 */ /* 0x000fe20008410000 */
[----:B------:R-:W-:Y:S01]  /*5b20*/  STS [R0+0x8400], R33 ;  /* 0x0084002100007388 */ /* 0x000fe20000000800 */
[----:B------:R-:W-:Y:S01]  /*5b30*/  FMUL.FTZ R37, R59, UR5 ;  /* 0x000000053b257c20 */ /* 0x000fe20008410000 */
[----:B------:R-:W-:Y:S01]  /*5b40*/  F2FP.BF16.F32.PACK_AB R21, R21, R48 ;  /* 0x000000301515723e */ /* 0x000fe200000010ff */
[----:B------:R-:W-:Y:S01]  /*5b50*/  FMUL.FTZ R60, R60, UR5 ;  /* 0x000000053c3c7c20 */ /* 0x000fe20008410000 */
[----:B------:R-:W-:Y:S01]  /*5b60*/  F2FP.BF16.F32.PACK_AB R20, R20, R50 ;  /* 0x000000321414723e */ /* 0x000fe200000010ff */
[----:B------:R-:W-:Y:S01]  /*5b70*/  STS [R236], R32 ;  /* 0x00000020ec007388 */ /* 0x000fe20000000800 */
[----:B------:R-:W-:Y:S01]  /*5b80*/  FMUL.FTZ R36, R61, UR5 ;  /* 0x000000053d247c20 */ /* 0x000fe20008410000 */
[----:B------:R-:W-:Y:S01]  /*5b90*/  FMUL.FTZ R62, R62, UR5 ;  /* 0x000000053e3e7c20 */ /* 0x000fe20008410000 */
[----:B------:R-:W-:Y:S01]  /*5ba0*/  FMUL.FTZ R35, R63, UR5 ;  /* 0x000000053f237c20 */ /* 0x000fe20008410000 */
[----:B------:R-:W-:Y:S01]  /*5bb0*/  STS [R236+0x400], R31 ;  /* 0x0004001fec007388 */ /* 0x000fe20000000800 */
[----:B------:R-:W-:Y:S01]  /*5bc0*/  F2FP.BF16.F32.PACK_AB R23, R23, R40 ;  /* 0x000000281717723e */ /* 0x000fe200000010ff */
[----:B------:R-:W3:Y:S01]  /*5bd0*/  LDCU.64 UR4, c[0x0][0x5a8] ;  /* 0x0000b500ff0477ac */ /* 0x000ee20008000a00 */
[----:B------:R-:W-:Y:S01]  /*5be0*/  F2FP.BF16.F32.PACK_AB R22, R22, R42 ;  /* 0x0000002a1616723e */ /* 0x000fe200000010ff */
[----:B------:R-:W-:Y:S01]  /*5bf0*/  STS [R4], R28 ;  /* 0x0000001c04007388 */ /* 0x000fe20000000800 */
[----:B------:R-:W-:Y:S01]  /*5c00*/  F2FP.BF16.F32.PACK_AB R19, R19, R44 ;  /* 0x0000002c1313723e */ /* 0x000fe200000010ff */
[----:B-1----:R-:W2:Y:S01]  /*5c10*/  LDC.64 R10, c[0x0][0x5c0] ;  /* 0x00017000ff0a7b82 */ /* 0x002ea20000000a00 */
[----:B------:R-:W-:Y:S01]  /*5c20*/  F2FP.BF16.F32.PACK_AB R18, R18, R46 ;  /* 0x0000002e1212723e */ /* 0x000fe200000010ff */
[----:B------:R-:W-:Y:S01]  /*5c30*/  STS [R4+0x400], R27 ;  /* 0x0004001b04007388 */ /* 0x000fe20000000800 */
[----:B------:R-:W-:-:S02]  /*5c40*/  F2FP.BF16.F32.PACK_AB R17, R17, R52 ;  /* 0x000000341111723e */ /* 0x000fc400000010ff */
        /* <DEDUP_REMOVED lines=11> */
[----:B------:R-:W-:Y:S02]  /*5d00*/  MOV R38, R6 ;  /* 0x0000000600267202 */ /* 0x000fe40000000f00 */
[----:B------:R-:W-:Y:S01]  /*5d10*/  MOV R39, RZ ;  /* 0x000000ff00277202 */ /* 0x000fe20000000f00 */
[----:B------:R-:W-:Y:S04]  /*5d20*/  STS [R235+0xa000], R25 ;  /* 0x00a00019eb007388 */ /* 0x000fe80000000800 */
[----:B------:R-:W-:Y:S01]  /*5d30*/  STS [R235+0xa400], R24 ;  /* 0x00a40018eb007388 */ /* 0x000fe20000000800 */
[----:B---3--:R-:W-:-:S03]  /*5d40*/  IMAD.WIDE.U32 R6, R250, UR4, R38 ;  /* 0x00000004fa067c25 */ /* 0x008fc6000f8e0026 */
[----:B------:R-:W-:Y:S01]  /*5d50*/  STS [R0+0xa000], R21 ;  /* 0x00a0001500007388 */ /* 0x000fe20000000800 */
[----:B------:R-:W-:Y:S01]  /*5d60*/  IMAD R7, R250, UR5, R7 ;  /* 0x00000005fa077c24 */ /* 0x000fe2000f8e0207 */
[----:B------:R-:W1:Y:S02]  /*5d70*/  LDCU.64 UR4, c[0x0][0x5b0] ;  /* 0x0000b600ff0477ac */ /* 0x000e640008000a00 */
[----:B------:R-:W-:Y:S01]  /*5d80*/  STS [R0+0xa400], R20 ;  /* 0x00a4001400007388 */ /* 0x000fe20000000800 */
[----:B------:R-:W-:-:S03]  /*5d90*/  IMAD.WIDE.U32 R6, R252, UR6, R6 ;  /* 0x00000006fc067c25 */ /* 0x000fc6000f8e0006 */
[----:B------:R-:W-:Y:S01]  /*5da0*/  STS [R235+0xc000], R23 ;  /* 0x00c00017eb007388 */ /* 0x000fe20000000800 */
[----:B------:R-:W-:-:S03]  /*5db0*/  IMAD R7, R252, UR7, R7 ;  /* 0x00000007fc077c24 */ /* 0x000fc6000f8e0207 */
[----:B------:R-:W-:Y:S01]  /*5dc0*/  STS [R235+0xc400], R22 ;  /* 0x00c40016eb007388 */ /* 0x000fe20000000800 */
[----:B--2---:R-:W-:-:S03]  /*5dd0*/  IMAD.WIDE.U32 R8, R234, R10, R6 ;  /* 0x0000000aea087225 */ /* 0x004fc600078e0006 */
[----:B------:R-:W-:Y:S04]  /*5de0*/  STS [R0+0xc000], R19 ;  /* 0x00c0001300007388 */ /* 0x000fe80000000800 */
[----:B------:R2:W-:Y:S04]  /*5df0*/  STS [R0+0xc400], R18 ;  /* 0x00c4001200007388 */ /* 0x0005e80000000800 */
[----:B------:R3:W-:Y:S04]  /*5e00*/  STS [R236+0x4000], R17 ;  /* 0x00400011ec007388 */ /* 0x0007e80000000800 */
[----:B------:R4:W-:Y:S04]  /*5e10*/  STS [R236+0x4400], R16 ;  /* 0x00440010ec007388 */ /* 0x0009e80000000800 */
[----:B------:R-:W-:Y:S04]  /*5e20*/  STS [R4+0x4000], R14 ;  /* 0x0040000e04007388 */ /* 0x000fe80000000800 */
[----:B------:R-:W-:Y:S04]  /*5e30*/  STS [R4+0x4400], R13 ;  /* 0x0044000d04007388 */ /* 0x000fe80000000800 */
[----:B------:R1:W-:Y:S04]  /*5e40*/  STS [R236+0x6000], R15 ;  /* 0x0060000fec007388 */ /* 0x0003e80000000800 */
[----:B------:R-:W-:Y:S01]  /*5e50*/  STS [R236+0x6400], R37 ;  /* 0x00640025ec007388 */ /* 0x000fe20000000800 */
[----:B--2---:R-:W-:-:S03]  /*5e60*/  IMAD R0, R237, R10, RZ ;  /* 0x0000000aed007224 */ /* 0x004fc600078e02ff */
[----:B------:R-:W-:Y:S01]  /*5e70*/  STS [R4+0x6000], R36 ;  /* 0x0060002404007388 */ /* 0x000fe20000000800 */
[----:B------:R-:W-:Y:S01]  /*5e80*/  IMAD R0, R234, R11, R0 ;  /* 0x0000000bea007224 */ /* 0x000fe200078e0200 */
[C---:B---3--:R-:W-:Y:S02]  /*5e90*/  SHF.L.U32 R17, R10.reuse, 0x6, RZ ;  /* 0x000000060a117819 */ /* 0x048fe400000006ff */
[----:B------:R2:W-:Y:S01]  /*5ea0*/  STS [R4+0x6400], R35 ;  /* 0x0064002304007388 */ /* 0x0005e20000000800 */
[----:B----4-:R-:W-:Y:S01]  /*5eb0*/  SHF.L.U64.HI R16, R10, 0x6, R11 ;  /* 0x000000060a107819 */ /* 0x010fe2000001020b */
[----:B------:R-:W-:Y:S06]  /*5ec0*/  BAR.SYNC.DEFER_BLOCKING 0x0 ;  /* 0x0000000000007b1d */ /* 0x000fec0000010000 */
[----:B------:R-:W3:Y:S02]  /*5ed0*/  S2R R52, SR_TID.X ;  /* 0x0000000000347919 */ /* 0x000ee40000002100 */
[----:B-1----:R-:W1:Y:S01]  /*5ee0*/  LDC.64 R14, c[0x0][0x5c8] ;  /* 0x00017200ff0e7b82 */ /* 0x002e620000000a00 */
[C---:B--2---:R-:W-:Y:S01]  /*5ef0*/  IMAD.WIDE.U32 R4, R250.reuse, UR4, R38 ;  /* 0x00000004fa047c25 */ /* 0x044fe2000f8e0026 */
[----:B------:R-:W2:Y:S03]  /*5f00*/  LDS.128 R48, [R227+0x6000] ;  /* 0x00600000e3307984 */ /* 0x000ea60000000c00 */
[----:B------:R-:W-:Y:S01]  /*5f10*/  IMAD R5, R250, UR5, R5 ;  /* 0x00000005fa057c24 */ /* 0x000fe2000f8e0205 */
[----:B------:R-:W4:Y:S01]  /*5f20*/  LDCU.128 UR4, c[0x0][0x560] ;  /* 0x0000ac00ff0477ac */ /* 0x000f220008000c00 */
[----:B------:R-:W2:Y:S01]  /*5f30*/  LDS.128 R44, [R227+0x7000] ;  /* 0x00700000e32c7984 */ /* 0x000ea20000000c00 */
[----:B------:R-:W-:Y:S01]  /*5f40*/  IMAD.WIDE.U32 R6, R252, UR8, R4 ;  /* 0x00000008fc067c25 */ /* 0x000fe2000f8e0004 */
[----:B------:R-:W-:-:S02]  /*5f50*/  IADD3 R5, PT, PT, R9, R0, RZ ;  /* 0x0000000009057210 */ /* 0x000fc40007ffe0ff */
[----:B------:R-:W2:Y:S01]  /*5f60*/  LDS.128 R40, [R227+0x8000] ;  /* 0x00800000e3287984 */ /* 0x000ea20000000c00 */
[----:B------:R-:W-:Y:S01]  /*5f70*/  MOV R4, R8 ;  /* 0x0000000800047202 */ /* 0x000fe20000000f00 */
[----:B------:R-:W-:Y:S02]  /*5f80*/  IMAD R7, R252, UR9, R7 ;  /* 0x00000009fc077c24 */ /* 0x000fe4000f8e0207 */
[----:B------:R-:W2:Y:S01]  /*5f90*/  LDS.128 R36, [R227+0x9000] ;  /* 0x00900000e3247984 */ /* 0x000ea20000000c00 */
[-C--:B-1----:R-:W-:Y:S02]  /*5fa0*/  IMAD R0, R237, R14.reuse, RZ ;  /* 0x0000000eed007224 */ /* 0x082fe400078e02ff */
[C---:B------:R-:W-:Y:S01]  /*5fb0*/  IMAD.WIDE.U32 R6, R234.reuse, R14, R6 ;  /* 0x0000000eea067225 */ /* 0x040fe200078e0006 */
[----:B------:R-:W1:Y:S01]  /*5fc0*/  LDS.128 R32, [R227+0xa000] ;  /* 0x00a00000e3207984 */ /* 0x000e620000000c00 */
[----:B---3--:R-:W-:Y:S02]  /*5fd0*/  SHF.R.U32.HI R52, RZ, 0x3, R52 ;  /* 0x00000003ff347819 */ /* 0x008fe40000011634 */
[----:B------:R-:W-:Y:S01]  /*5fe0*/  IMAD R0, R234, R15, R0 ;  /* 0x0000000fea007224 */ /* 0x000fe200078e0200 */
[----:B------:R-:W3:Y:S02]  /*5ff0*/  LDS.128 R28, [R227+0xb000] ;  /* 0x00b00000e31c7984 */ /* 0x000ee40000000c00 */
[----:B------:R-:W-:-:S02]  /*6000*/  IMAD.WIDE.U32 R8, R52, R10, R4 ;  /* 0x0000000a34087225 */ /* 0x000fc400078e0004 */
[----:B------:R-:W3:Y:S01]  /*6010*/  LDS.128 R24, [R227+0xc000] ;  /* 0x00c00000e3187984 */ /* 0x000ee20000000c00 */
[----:B------:R-:W-:Y:S01]  /*6020*/  IADD3 R7, PT, PT, R7, R0, RZ ;  /* 0x0000000007077210 */ /* 0x000fe20007ffe0ff */
[----:B------:R-:W-:Y:S01]  /*6030*/  IMAD R5, R52, R11, R9 ;  /* 0x0000000b34057224 */ /* 0x000fe200078e0209 */
[----:B----4-:R-:W-:Y:S01]  /*6040*/  LEA R4, P0, R8, UR4, 0x1 ;  /* 0x0000000408047c11 */ /* 0x010fe2000f8008ff */
[----:B------:R-:W4:Y:S01]  /*6050*/  LDS.128 R20, [R227+0xd000] ;  /* 0x00d00000e3147984 */ /* 0x000f220000000c00 */
[----:B------:R-:W-:Y:S02]  /*6060*/  IMAD.WIDE.U32 R6, R52, R14, R6 ;  /* 0x0000000e34067225 */ /* 0x000fe400078e0006 */
[----:B------:R-:W-:Y:S02]  /*6070*/  LEA.HI.X R5, R8, UR5, R5, 0x1, P0 ;  /* 0x0000000508057c11 */ /* 0x000fe400080f0c05 */
[-C--:B------:R-:W-:Y:S01]  /*6080*/  LEA R8, P0, R10, R4.reuse, 0x7 ;  /* 0x000000040a087211 */ /* 0x080fe200078038ff */
[----:B------:R-:W-:Y:S01]  /*6090*/  IMAD R0, R52, R15, R7 ;  /* 0x0000000f34007224 */ /* 0x000fe200078e0207 */
[----:B------:R-:W-:-:S02]  /*60a0*/  IADD3 R12, P1, PT, R17, R4, RZ ;  /* 0x00000004110c7210 */ /* 0x000fc40007f3e0ff */
[-C--:B------:R-:W-:Y:S02]  /*60b0*/  LEA.HI.X R9, R10, R5.reuse, R11, 0x7, P0 ;  /* 0x000000050a097211 */ /* 0x080fe400000f3c0b */
[----:B------:R-:W-:Y:S01]  /*60c0*/  IADD3.X R13, PT, PT, R16, R5, RZ, P1, !PT ;  /* 0x00000005100d7210 */ /* 0x000fe20000ffe4ff */
[----:B--2---:R2:W-:Y:S01]  /*60d0*/  STG.E.128 desc[UR18][R4.64], R48 ;  /* 0x0000003004007986 */ /* 0x0045e2000c101d12 */
[----:B------:R-:W-:-:S03]  /*60e0*/  SHF.L.U32 R11, R14, 0x6, RZ ;  /* 0x000000060e0b7819 */ /* 0x000fc600000006ff */
[----:B------:R1:W-:Y:S04]  /*60f0*/  STG.E.128 desc[UR18][R12.64], R44 ;  /* 0x0000002c0c007986 */ /* 0x0003e8000c101d12 */
[----:B------:R3:W-:Y:S01]  /*6100*/  STG.E.128 desc[UR18][R8.64], R40 ;  /* 0x0000002808007986 */ /* 0x0007e2000c101d12 */
[----:B--2---:R-:W-:-:S04]  /*6110*/  LEA R4, P0, R6, UR6, 0x1 ;  /* 0x0000000606047c11 */ /* 0x004fc8000f8008ff */
[----:B------:R-:W-:Y:S02]  /*6120*/  LEA.HI.X R5, R6, UR7, R0, 0x1, P0 ;  /* 0x0000000706057c11 */ /* 0x000fe400080f0c00 */
[-C--:B------:R-:W-:Y:S02]  /*6130*/  LEA R6, P0, R14, R4.reuse, 0x7 ;  /* 0x000000040e067211 */ /* 0x080fe400078038ff */
[----:B-1----:R-:W-:Y:S02]  /*6140*/  IADD3 R12, P2, PT, R8, R17, RZ ;  /* 0x00000011080c7210 */ /* 0x002fe40007f5e0ff */
[C-C-:B------:R-:W-:Y:S02]  /*6150*/  SHF.L.U64.HI R0, R14.reuse, 0x6, R15.reuse ;  /* 0x000000060e007819 */ /* 0x140fe4000001020f */
[----:B------:R-:W-:Y:S02]  /*6160*/  IADD3 R10, P1, PT, R11, R4, RZ ;  /* 0x000000040b0a7210 */ /* 0x000fe40007f3e0ff */
[----:B------:R-:W-:-:S02]  /*6170*/  LEA.HI.X R7, R14, R5, R15, 0x7, P0 ;  /* 0x000000050e077211 */ /* 0x000fc400000f3c0f */
[----:B------:R-:W-:Y:S02]  /*6180*/  IADD3.X R13, PT, PT, R9, R16, RZ, P2, !PT ;  /* 0x00000010090d7210 */ /* 0x000fe400017fe4ff */
[----:B---3--:R-:W-:Y:S02]  /*6190*/  IADD3 R8, P0, PT, R6, R11, RZ ;  /* 0x0000000b06087210 */ /* 0x008fe40007f1e0ff */
[----:B------:R-:W-:Y:S01]  /*61a0*/  IADD3.X R11, PT, PT, R0, R5, RZ, P1, !PT ;  /* 0x00000005000b7210 */ /* 0x000fe20000ffe4ff */
[----:B------:R1:W-:Y:S01]  /*61b0*/  STG.E.128 desc[UR18][R12.64], R36 ;  /* 0x000000240c007986 */ /* 0x0003e2000c101d12 */
[----:B------:R-:W-:-:S03]  /*61c0*/  IADD3.X R9, PT, PT, R7, R0, RZ, P0, !PT ;  /* 0x0000000007097210 */ /* 0x000fc600007fe4ff */
[----:B------:R1:W-:Y:S04]  /*61d0*/  STG.E.128 desc[UR18][R4.64], R32 ;  /* 0x0000002004007986 */ /* 0x0003e8000c101d12 */
[----:B------:R1:W-:Y:S04]  /*61e0*/  STG.E.128 desc[UR18][R10.64], R28 ;  /* 0x0000001c0a007986 */ /* 0x0003e8000c101d12 */
[----:B------:R1:W-:Y:S04]  /*61f0*/  STG.E.128 desc[UR18][R6.64], R24 ;  /* 0x0000001806007986 */ /* 0x0003e8000c101d12 */
[----:B----4-:R1:W-:Y:S02]  /*6200*/  STG.E.128 desc[UR18][R8.64], R20 ;  /* 0x0000001408007986 */ /* 0x0103e4000c101d12 */
.L_x_626:
[----:B------:R-:W2:Y:S01]  /*6210*/  LDCU UR5, c[0x0][0x438] ;  /* 0x00008700ff0577ac */ /* 0x000ea20008000800 */
[----:B------:R-:W3:Y:S01]  /*6220*/  LDC R0, c[0x0][0x370] ;  /* 0x0000dc00ff007b82 */ /* 0x000ee20000000800 */
[----:B--2---:R-:W-:-:S04]  /*6230*/  UIADD3 UR5, UPT, UPT, UR5, 0x7f, URZ ;  /* 0x0000007f05057890 */ /* 0x004fc8000fffe0ff */
[----:B------:R-:W-:Y:S01]  /*6240*/  USHF.R.S32.HI UR4, URZ, 0x1f, UR5 ;  /* 0x0000001fff047899 */ /* 0x000fe20008011405 */
[----:B---3--:R-:W-:-:S03]  /*6250*/  IADD3 R232, PT, PT, R0, R232, RZ ;  /* 0x000000e800e87210 */ /* 0x008fc60007ffe0ff */
[----:B------:R-:W-:-:S04]  /*6260*/  ULEA.HI UR4, UR4, UR5, URZ, 0x7 ;  /* 0x0000000504047291 */ /* 0x000fc8000f8f38ff */
[----:B------:R-:W-:-:S06]  /*6270*/  USHF.R.S32.HI UR4, URZ, 0x7, UR4 ;  /* 0x00000007ff047899 */ /* 0x000fcc0008011404 */
[----:B------:R-:W-:-:S13]  /*6280*/  ISETP.GE.AND P0, PT, R232, UR4, PT ;  /* 0x00000004e8007c0c */ /* 0x000fda000bf06270 */
[----:B------:R-:W-:Y:S05]  /*6290*/  @!P0 BRA `(.L_x_633) ;  /* 0xffffffa000d88947 */ /* 0x000fea000383ffff */
[----:B------:R-:W-:Y:S05]  /*62a0*/  EXIT ;  /* 0x000000000000794d */ /* 0x000fea0003800000 */
.L_x_634:
        /* <DEDUP_REMOVED lines=13> */
.L_x_1414:


//--------------------- .text._ZN5flash44flash_bwd_dq_dk_dv_loop_seqk_parallel_kernelI23Flash_bwd_kernel_traitsILi64ELi64ELi128ELi8ELi2ELi4ELi4ELb1ELb0EN7cutlass10bfloat16_tE19Flash_kernel_traitsILi64ELi64ELi128ELi8ES3_EELb0ELb1ELb0ELb0ELb1ELb1ELb1EEEvNS_16Flash_bwd_paramsE --------------------------
	.section	.text._ZN5flash44flash_bwd_dq_dk_dv_loop_seqk_parallel_kernelI23Flash_bwd_kernel_traitsILi64ELi64ELi128ELi8ELi2ELi4ELi4ELb1ELb0EN7cutlass10bfloat16_tE19Flash_kernel_traitsILi64ELi64ELi128ELi8ES3_EELb0ELb1ELb0ELb0ELb1ELb1ELb1EEEvNS_16Flash_bwd_paramsE,"ax",@progbits
	.align	128
        .global         _ZN5flash44flash_bwd_dq_dk_dv_loop_seqk_parallel_kernelI23Flash_bwd_kernel_traitsILi64ELi64ELi128ELi8ELi2ELi4ELi4ELb1ELb0EN7cutlass10bfloat16_tE19Flash_kernel_traitsILi64ELi64ELi128ELi8ES3_EELb0ELb1ELb0ELb0ELb1ELb1ELb1EEEvNS_16Flash_bwd_paramsE
        .type           _ZN5flash44flash_bwd_dq_dk_dv_loop_seqk_parallel_kernelI23Flash_bwd_kernel_traitsILi64ELi64ELi128ELi8ELi2ELi4ELi4ELb1ELb0EN7cutlass10bfloat16_tE19Flash_kernel_traitsILi64ELi64ELi128ELi8ES3_EELb0ELb1ELb0ELb0ELb1ELb1ELb1EEEvNS_16Flash_bwd_paramsE,@function
        .size           _ZN5flash44flash_bwd_dq_dk_dv_loop_seqk_parallel_kernelI23Flash_bwd_kernel_traitsILi64ELi64ELi128ELi8ELi2ELi4ELi4ELb1ELb0EN7cutlass10bfloat16_tE19Flash_kernel_traitsILi64ELi64ELi128ELi8ES3_EELb0ELb1ELb0ELb0ELb1ELb1ELb1EEEvNS_16Flash_bwd_paramsE,(.L_x_1415 - _ZN5flash44flash_bwd_dq_dk_dv_loop_seqk_parallel_kernelI23Flash_bwd_kernel_traitsILi64ELi64ELi128ELi8ELi2ELi4ELi4ELb1ELb0EN7cutlass10bfloat16_tE19Flash_kernel_traitsILi64ELi64ELi128ELi8ES3_EELb0ELb1ELb0ELb0ELb1ELb1ELb1EEEvNS_16Flash_bwd_paramsE)
        .other          _ZN5flash44flash_bwd_dq_dk_dv_loop_seqk_parallel_kernelI23Flash_bwd_kernel_traitsILi64ELi64ELi128ELi8ELi2ELi4ELi4ELb1ELb0EN7cutlass10bfloat16_tE19Flash_kernel_traitsILi64ELi64ELi128ELi8ES3_EELb0ELb1ELb0ELb0ELb1ELb1ELb1EEEvNS_16Flash_bwd_paramsE,@"STO_CUDA_ENTRY STV_DEFAULT"
_ZN5flash44flash_bwd_dq_dk_dv_loop_seqk_parallel_kernelI23Flash_bwd_kernel_traitsILi64ELi64ELi128ELi8ELi2ELi4ELi4ELb1ELb0EN7cutlass10bfloat16_tE19Flash_kernel_traitsILi64ELi64ELi128ELi8ES3_EELb0ELb1ELb0ELb0ELb1ELb1ELb1EEEvNS_16Flash_bwd_paramsE:
.text._ZN5flash44flash_bwd_dq_dk_dv_loop_seqk_parallel_kernelI23Flash_bwd_kernel_traitsILi64ELi64ELi128ELi8ELi2ELi4ELi4ELb1ELb0EN7cutlass10bfloat16_tE19Flash_kernel_traitsILi64ELi64ELi128ELi8ES3_EELb0ELb1ELb0ELb0ELb1ELb1ELb1EEEvNS_16Flash_bwd_paramsE:
        /* <DEDUP_REMOVED lines=12> */
[----:B------:R-:W-:Y:S01]  /*00c0*/  UMOV UR6, 0x400 ;  /* 0x0000040000067882 */ /* 0x000fe20000000000 */
[----:B------:R-:W-:Y:S01]  /*00d0*/  IMAD.MOV.U32 R187, RZ, RZ, 0x10 ;  /* 0x00000010ffbb7424 */ /* 0x000fe200078e00ff */
[----:B------:R-:W3:Y:S01]  /*00e0*/  LDCU.64 UR22, c[0x0][0x358] ;  /* 0x00006b00ff1677ac */ /* 0x000ee20008000a00 */
[----:B------:R-:W-:-:S03]  /*00f0*/  IMAD.MOV.U32 R186, RZ, RZ, 0x20 ;  /* 0x00000020ffba7424 */ /* 0x000fc600078e00ff */
[----:B------:R-:W4:Y:S01]  /*0100*/  S2UR UR4, SR_CgaCtaId ;  /* 0x00000000000479c3 */ /* 0x000f220000008800 */
[----:B------:R-:W-:Y:S01]  /*0110*/  UMOV UR19, 0xffffe000 ;  /* 0xffffe00000137882 */ /* 0x000fe20000000000 */
[----:B------:R-:W-:-:S06]  /*0120*/  UMOV UR21, URZ ;  /* 0x000000ff00157c82 */ /* 0x000fcc0008000000 */
[----:B------:R-:W5:Y:S08]  /*0130*/  S2UR UR16, SR_CgaCtaId ;  /* 0x00000000001079c3 */ /* 0x000f700000008800 */
[----:B------:R-:W3:Y:S01]  /*0140*/  S2UR UR18, SR_CTAID.Y ;  /* 0x00000000001279c3 */ /* 0x000ee20000002600 */
[----:B--2---:R-:W-:Y:S01]  /*0150*/  ULEA UR7, UR7, UR5, 0x18 ;  /* 0x0000000507077291 */ /* 0x004fe2000f8ec0ff */
[C---:B-1----:R-:W-:Y:S01]  /*0160*/  IMAD.SHL.U32 R2, R183.reuse, 0x20, RZ ;  /* 0x00000020b7027824 */ /* 0x042fe200078e00ff */
[--C-:B------:R-:W-:Y:S01]  /*0170*/  SHF.R.U32.HI R4, RZ, 0x1, R183.reuse ;  /* 0x00000001ff047819 */ /* 0x100fe200000116b7 */
[C---:B------:R-:W-:Y:S01]  /*0180*/  IMAD.SHL.U32 R191, R183.reuse, 0x10, RZ ;  /* 0x00000010b7bf7824 */ /* 0x040fe200078e00ff */
[----:B------:R-:W-:Y:S01]  /*0190*/  SHF.R.U32.HI R7, RZ, 0x4, R183 ;  /* 0x00000004ff077819 */ /* 0x000fe200000116b7 */
[C---:B------:R-:W-:Y:S01]  /*01a0*/  IMAD.SHL.U32 R5, R183.reuse, 0x40, RZ ;  /* 0x00000040b7057824 */ /* 0x040fe200078e00ff */
[----:B------:R-:W-:Y:S01]  /*01b0*/  LOP3.LUT R0, R2, 0xc00, RZ, 0xc0, !PT ;  /* 0x00000c0002007812 */ /* 0x000fe200078ec0ff */
[----:B------:R-:W-:Y:S01]  /*01c0*/  IMAD.SHL.U32 R3, R183, 0x2, RZ ;  /* 0x00000002b7037824 */ /* 0x000fe200078e00ff */
[----:B------:R-:W-:Y:S01]  /*01d0*/  LOP3.LUT R191, R191, 0x1c0, RZ, 0xc0, !PT ;  /* 0x000001c0bfbf7812 */ /* 0x000fe200078ec0ff */
[----:B------:R-:W-:Y:S01]  /*01e0*/  IMAD.SHL.U32 R6, R183, 0x8, RZ ;  /* 0x00000008b7067824 */ /* 0x000fe200078e00ff */
[----:B------:R-:W-:Y:S01]  /*01f0*/  LOP3.LUT R184, R5, 0x1c0, RZ, 0xc0, !PT ;  /* 0x000001c005b87812 */ /* 0x000fe200078ec0ff */
[----:B------:R-:W1:Y:S01]  /*0200*/  S2UR UR17, SR_CTAID.Z ;  /* 0x00000000001179c3 */ /* 0x000e620000002700 */
[----:B------:R-:W-:Y:S01]  /*0210*/  LOP3.LUT R182, R4, 0x30, RZ, 0xc0, !PT ;  /* 0x0000003004b67812 */ /* 0x000fe200078ec0ff */
[----:B----4-:R-:W-:Y:S01]  /*0220*/  ULEA UR4, UR4, UR6, 0x18 ;  /* 0x0000000604047291 */ /* 0x010fe2000f8ec0ff */
[----:B------:R-:W-:Y:S01]  /*0230*/  LOP3.LUT R7, R7, 0x8, RZ, 0xc0, !PT ;  /* 0x0000000807077812 */ /* 0x000fe200078ec0ff */
[----:B------:R-:W-:Y:S01]  /*0240*/  UIADD3 UR6, UPT, UPT, UR7, 0xe000, URZ ;  /* 0x0000e00007067890 */ /* 0x000fe2000fffe0ff */
[--C-:B------:R-:W-:Y:S01]  /*0250*/  LOP3.LUT R191, R191, 0x38, R3.reuse, 0xf8, !PT ;  /* 0x00000038bfbf7812 */ /* 0x100fe200078ef803 */
[----:B-----5:R-:W-:Y:S01]  /*0260*/  ULEA UR16, UR16, UR5, 0x18 ;  /* 0x0000000510107291 */ /* 0x020fe2000f8ec0ff */
[----:B------:R-:W-:Y:S01]  /*0270*/  LOP3.LUT R0, R0, 0x6, R3, 0xf8, !PT ;  /* 0x0000000600007812 */ /* 0x000fe200078ef803 */
[----:B------:R-:W-:Y:S01]  /*0280*/  UIADD3 UR5, UPT, UPT, UR7, 0xa000, URZ ;  /* 0x0000a00007057890 */ /* 0x000fe2000fffe0ff */
[----:B------:R-:W-:-:S02]  /*0290*/  LOP3.LUT R3, R3, 0x7006, R2, 0xc8, !PT ;  /* 0x0000700603037812 */ /* 0x000fc400078ec802 */
[----:B------:R-:W-:Y:S02]  /*02a0*/  LOP3.LUT R192, R6, 0x1f8, RZ, 0xc0, !PT ;  /* 0x000001f806c07812 */ /* 0x000fe400078ec0ff */
[----:B------:R-:W-:Y:S02]  /*02b0*/  LOP3.LUT P1, R185, R183, 0x10, RZ, 0xc0, !PT ;  /* 0x00000010b7b97812 */ /* 0x000fe4000782c0ff */
[----:B------:R-:W-:Y:S02]  /*02c0*/  LOP3.LUT R184, R184, 0x38, R6, 0xf8, !PT ;  /* 0x00000038b8b87812 */ /* 0x000fe400078ef806 */
[----:B------:R-:W-:Y:S02]  /*02d0*/  LOP3.LUT R182, R182, 0x8, R183, 0xf8, !PT ;  /* 0x00000008b6b67812 */ /* 0x000fe400078ef8b7 */
[----:B------:R-:W-:Y:S02]  /*02e0*/  LOP3.LUT R0, R0, R191, R7, 0xf6, !PT ;  /* 0x000000bf00007212 */ /* 0x000fe400078ef607 */
[----:B------:R-:W-:-:S02]  /*02f0*/  LOP3.LUT R191, R191, 0x20, R4, 0x78, !PT ;  /* 0x00000020bfbf7812 */ /* 0x000fc400078e7804 */
[----:B------:R-:W-:Y:S02]  /*0300*/  LOP3.LUT R3, R3, 0x400, R2, 0xf8, !PT ;  /* 0x0000040003037812 */ /* 0x000fe400078ef802 */
[--C-:B------:R-:W-:Y:S02]  /*0310*/  SHF.R.U32.HI R8, RZ, 0x2, R183.reuse ;  /* 0x00000002ff087819 */ /* 0x100fe400000116b7 */
[C---:B------:R-:W-:Y:S02]  /*0320*/  LOP3.LUT P3, RZ, R183.reuse, 0x2, RZ, 0xc0, !PT ;  /* 0x00000002b7ff7812 */ /* 0x040fe4000786c0ff */
[C---:B------:R-:W-:Y:S02]  /*0330*/  LOP3.LUT P0, RZ, R183.reuse, 0x4, RZ, 0xc0, !PT ;  /* 0x00000004b7ff7812 */ /* 0x040fe4000780c0ff */
[----:B------:R-:W-:Y:S02]  /*0340*/  LOP3.LUT P2, RZ, R183, 0x8, RZ, 0xc0, !PT ;  /* 0x00000008b7ff7812 */ /* 0x000fe4000784c0ff */
[----:B------:R-:W-:-:S02]  /*0350*/  LOP3.LUT R192, R192, 0x38, R183, 0x78, !PT ;  /* 0x00000038c0c07812 */ /* 0x000fc400078e78b7 */
[C---:B------:R-:W-:Y:S02]  /*0360*/  LOP3.LUT R185, R184.reuse, R7, R185, 0x1e, !PT ;  /* 0x00000007b8b97212 */ /* 0x040fe400078e1eb9 */
[----:B------:R-:W-:Y:S02]  /*0370*/  LOP3.LUT R183, R184, 0x8, R183, 0x78, !PT ;  /* 0x00000008b8b77812 */ /* 0x000fe400078e78b7 */
[----:B------:R-:W-:Y:S02]  /*0380*/  LOP3.LUT R182, R182, 0x1c0, R5, 0xf8, !PT ;  /* 0x000001c0b6b67812 */ /* 0x000fe400078ef805 */
[----:B------:R-:W-:Y:S02]  /*0390*/  LOP3.LUT R190, R4, 0x10, RZ, 0xc0, !PT ;  /* 0x0000001004be7812 */ /* 0x000fe400078ec0ff */
[----:B------:R-:W-:Y:S02]  /*03a0*/  LOP3.LUT R184, R184, 0x8, R4, 0x78, !PT ;  /* 0x00000008b8b87812 */ /* 0x000fe400078e7804 */
[----:B------:R-:W-:-:S02]  /*03b0*/  LOP3.LUT R4, R5, 0x200, RZ, 0xc0, !PT ;  /* 0x0000020005047812 */ /* 0x000fc400078ec0ff */
[----:B------:R-:W-:Y:S02]  /*03c0*/  LOP3.LUT R191, R3, R191, RZ, 0xfc, !PT ;  /* 0x000000bf03bf7212 */ /* 0x000fe400078efcff */
[----:B------:R-:W-:Y:S02]  /*03d0*/  LEA R189, R0, UR7, 0x1 ;  /* 0x0000000700bd7c11 */ /* 0x000fe4000f8e08ff */
[----:B------:R-:W-:Y:S02]  /*03e0*/  LOP3.LUT R182, R182, 0x38, R6, 0x78, !PT ;  /* 0x00000038b6b67812 */ /* 0x000fe400078e7806 */
[----:B------:R-:W-:Y:S01]  /*03f0*/  LOP3.LUT R4, R4, 0xc00, R2, 0xf8, !PT ;  /* 0x00000c0004047812 */ /* 0x000fe200078ef802 */
[----:B------:R-:W-:Y:S01]  /*0400*/  VIADD R0, R189, 0x6000 ;  /* 0x00006000bd007836 */ /* 0x000fe20000000000 */
[----:B------:R-:W-:Y:S01]  /*0410*/  LEA R191, R191, UR6, 0x1 ;  /* 0x00000006bfbf7c11 */ /* 0x000fe2000f8e08ff */
[----:B------:R-:W-:Y:S01]  /*0420*/  VIADD R189, R189, 0x6040 ;  /* 0x00006040bdbd7836 */ /* 0x000fe20000000000 */
[----:B------:R-:W-:Y:S01]  /*0430*/  LOP3.LUT R192, R192, 0x1e00, R6, 0xf8, !PT ;  /* 0x00001e00c0c07812 */ /* 0x000fe200078ef806 */
[----:B------:R-:W-:Y:S01]  /*0440*/  @P1 VIADD R189, R0, 0xffffffc0 ;  /* 0xffffffc000bd1836 */ /* 0x000fe20000000000 */
[----:B------:R-:W-:Y:S01]  /*0450*/  LOP3.LUT R185, R185, 0x200, R5, 0xf8, !PT ;  /* 0x00000200b9b97812 */ /* 0x000fe200078ef805 */
[C---:B------:R-:W-:Y:S01]  /*0460*/  VIADD R193, R191.reuse, 0x20 ;  /* 0x00000020bfc17836 */ /* 0x040fe20000000000 */
[----:B------:R-:W-:Y:S01]  /*0470*/  LOP3.LUT R182, R182, 0x200, R2, 0xf8, !PT ;  /* 0x00000200b6b67812 */ /* 0x000fe200078ef802 */
[----:B------:R-:W-:Y:S01]  /*0480*/  @P2 VIADD R193, R191, 0xffffffe0 ;  /* 0xffffffe0bfc12836 */ /* 0x000fe20000000000 */
[----:B------:R-:W-:-:S02]  /*0490*/  LOP3.LUT R184, R4, R184, RZ, 0xfc, !PT ;  /* 0x000000b804b87212 */ /* 0x000fc400078efcff */
[----:B------:R-:W-:Y:S02]  /*04a0*/  LOP3.LUT R183, R183, 0x7a00, R2, 0xf8, !PT ;  /* 0x00007a00b7b77812 */ /* 0x000fe400078ef802 */
[----:B------:R-:W-:Y:S02]  /*04b0*/  LOP3.LUT R190, R190, 0x7, R8, 0xf8, !PT ;  /* 0x00000007bebe7812 */ /* 0x000fe400078ef808 */
[----:B------:R-:W-:Y:S02]  /*04c0*/  SEL R187, R187, 0xfffffff0, !P3 ;  /* 0xfffffff0bbbb7807 */ /* 0x000fe40005800000 */
[----:B------:R-:W-:Y:S02]  /*04d0*/  SEL R186, R186, 0xffffffe0, !P0 ;  /* 0xffffffe0baba7807 */ /* 0x000fe40004000000 */
[----:B------:R-:W-:Y:S02]  /*04e0*/  LEA R192, R192, UR7, 0x1 ;  /* 0x00000007c0c07c11 */ /* 0x000fe4000f8e08ff */
[----:B------:R-:W-:-:S02]  /*04f0*/  LEA R185, R185, UR7, 0x1 ;  /* 0x00000007b9b97c11 */ /* 0x000fc4000f8e08ff */
[----:B------:R-:W-:Y:S02]  /*0500*/  LEA R182, R182, UR6, 0x1 ;  /* 0x00000006b6b67c11 */ /* 0x000fe4000f8e08ff */
[----:B------:R-:W-:Y:S02]  /*0510*/  LEA R184, R184, UR5, 0x1 ;  /* 0x00000005b8b87c11 */ /* 0x000fe4000f8e08ff */
[----:B------:R-:W-:Y:S01]  /*0520*/  LEA R183, R183, UR5, 0x1 ;  /* 0x00000005b7b77c11 */ /* 0x000fe2000f8e08ff */
[----:B-1-3--:R-:W-:-:S06]  /*0530*/  UMOV UR5, URZ ;  /* 0x000000ff00057c82 */ /* 0x00afcc0008000000 */
.L_x_642:
[----:B---3--:R-:W1:Y:S01]  /*0540*/  LDC.64 R4, c[0x0][0x470] ;  /* 0x00011c00ff047b82 */ /* 0x008e620000000a00 */
[----:B------:R-:W2:Y:S01]  /*0550*/  S2R R12, SR_CTAID.Y ;  /* 0x00000000000c7919 */ /* 0x000ea20000002600 */
[----:B------:R-:W-:-:S06]  /*0560*/  IMAD.MOV.U32 R200, RZ, RZ, RZ ;  /* 0x000000ffffc87224 */ /* 0x000fcc00078e00ff */
[----:B------:R-:W3:Y:S01]  /*0570*/  LDC.64 R2, c[0x0][0x478] ;  /* 0x00011e00ff027b82 */ /* 0x000ee20000000a00 */
[----:B-1----:R-:W-:-:S04]  /*0580*/  ISETP.NE.U32.AND P3, PT, R4, RZ, PT ;  /* 0x000000ff0400720c */ /* 0x002fc80003f65070 */
[----:B------:R-:W-:Y:S02]  /*0590*/  ISETP.NE.AND.EX P3, PT, R5, RZ, PT, P3 ;  /* 0x000000ff0500720c */ /* 0x000fe40003f65330 */
[----:B---3--:R-:W-:-:S04]  /*05a0*/  ISETP.NE.U32.AND P2, PT, R2, RZ, PT ;  /* 0x000000ff0200720c */ /* 0x008fc80003f45070 */
[----:B------:R-:W-:-:S07]  /*05b0*/  ISETP.NE.AND.EX P2, PT, R3, RZ, PT, P2 ;  /* 0x000000ff0300720c */ /* 0x000fce0003f45320 */
[----:B--2---:R-:W-:-:S04]  /*05c0*/  @P3 LEA R4, P1, R12, R4, 0x2 ;  /* 0x000000040c043211 */ /* 0x004fc800078210ff */
[C---:B------:R-:W-:Y:S02]  /*05d0*/  @P3 LEA.HI.X R5, R12.reuse, R5, RZ, 0x2, P1 ;  /* 0x000000050c053211 */ /* 0x040fe400008f14ff */
[----:B------:R-:W-:-:S03]  /*05e0*/  @P2 LEA R2, P0, R12, R2, 0x2 ;  /* 0x000000020c022211 */ /* 0x000fc600078010ff */
[----:B------:R1:W2:Y:S01]  /*05f0*/  @P3 LDG.E R200, desc[UR22][R4.64] ;  /* 0x0000001604c83981 */ /* 0x0002a2000c1e1900 */
[----:B------:R-:W-:-:S05]  /*0600*/  @P2 LEA.HI.X R3, R12, R3, RZ, 0x2, P0 ;  /* 0x000000030c032211 */ /* 0x000fca00000f14ff */
[----:B------:R-:W3:Y:S01]  /*0610*/  @P2 LDG.E R0, desc[UR22][R2.64] ;  /* 0x0000001602002981 */ /* 0x000ee2000c1e1900 */
[----:B-1----:R-:W1:Y:S08]  /*0620*/  @!P2 LDC.64 R4, c[0x0][0x488] ;  /* 0x00012200ff04ab82 */ /* 0x002e700000000a00 */
[----:B------:R-:W4:Y:S01]  /*0630*/  @!P2 LDC.64 R2, c[0x0][0x438] ;  /* 0x00010e00ff02ab82 */ /* 0x000f220000000a00 */
[----:B-1----:R-:W-:-:S04]  /*0640*/  @!P2 ISETP.NE.U32.AND P0, PT, R4, RZ, PT ;  /* 0x000000ff0400a20c */ /* 0x002fc80003f05070 */
[----:B------:R-:W-:-:S04]  /*0650*/  @!P2 ISETP.NE.AND.EX P0, PT, R5, RZ, PT, P0 ;  /* 0x000000ff0500a20c */ /* 0x000fc80003f05300 */
[----:B----4-:R-:W-:Y:S01]  /*0660*/  @!P2 SEL R3, R3, RZ, P0 ;  /* 0x000000ff0303a207 */ /* 0x010fe20000000000 */
[----:B------:R-:W-:-:S03]  /*0670*/  USHF.L.U32 UR24, UR20, 0x7, URZ ;  /* 0x0000000714187899 */ /* 0x000fc600080006ff */
[--C-:B--2---:R-:W-:Y:S01]  /*0680*/  @!P2 IADD3 R2, PT, PT, R3, R2, -R200.reuse ;  /* 0x000000020302a210 */ /* 0x104fe20007ffe8c8 */
[----:B---3--:R-:W-:-:S05]  /*0690*/  @P2 IMAD.IADD R0, R0, 0x1, -R200 ;  /* 0x0000000100002824 */ /* 0x008fca00078e0ac8 */
[----:B------:R-:W-:Y:S02]  /*06a0*/  @P2 R2UR UR33, R0 ;  /* 0x00000000002122ca */ /* 0x000fe400000e0000 */
[----:B------:R-:W-:Y:S01]  /*06b0*/  @!P2 R2UR UR33, R2 ;  /* 0x000000000221a2ca */ /* 0x000fe200000e0000 */
[----:B------:R-:W-:-:S12]  /*06c0*/  IMAD.U32 R0, RZ, RZ, UR24 ;  /* 0x00000018ff007e24 */ /* 0x000fd8000f8e00ff */
[----:B------:R-:W-:-:S13]  /*06d0*/  ISETP.GE.AND P0, PT, R0, UR33, PT ;  /* 0x0000002100007c0c */ /* 0x000fda000bf06270 */
[----:B-----5:R-:W-:Y:S05]  /*06e0*/  @P0 BRA `(.L_x_635) ;  /* 0x0000005800280947 */ /* 0x020fea0003800000 */
[----:B------:R-:W1:Y:S01]  /*06f0*/  LDC R2, c[0x0][0x3e8] ;  /* 0x0000fa00ff027b82 */ /* 0x000e620000000800 */
[----:B------:R-:W2:Y:S01]  /*0700*/  S2R R0, SR_CTAID.Z ;  /* 0x0000000000007919 */ /* 0x000ea20000002700 */
[----:B------:R-:W3:Y:S01]  /*0710*/  LDCU UR26, c[0x0][0x434] ;  /* 0x00008680ff1a77ac */ /* 0x000ee20008000800 */
[----:B------:R-:W-:Y:S01]  /*0720*/  SHF.L.U32 R10, R12, 0x7, RZ ;  /* 0x000000070c0a7819 */ /* 0x000fe200000006ff */
[----:B------:R-:W4:Y:S04]  /*0730*/  LDCU.U8 UR25, c[0x0][0x5f0] ;  /* 0x0000be00ff1977ac */ /* 0x000f280008000000 */
[----:B------:R-:W5:Y:S01]  /*0740*/  LDC.U8 R4, c[0x0][0x548] ;  /* 0x00015200ff047b82 */ /* 0x000f620000000000 */
[----:B---3--:R-:W-:Y:S01]  /*0750*/  UIADD3 UR7, UPT, UPT, UR26, 0x3f, URZ ;  /* 0x0000003f1a077890 */ /* 0x008fe2000fffe0ff */
[----:B-1----:R-:W-:-:S03]  /*0760*/  IABS R6, R2 ;  /* 0x0000000200067213 */ /* 0x002fc60000000000 */
[----:B------:R-:W-:Y:S01]  /*0770*/  USHF.R.S32.HI UR6, URZ, 0x1f, UR7 ;  /* 0x0000001fff067899 */ /* 0x000fe20008011407 */
[----:B------:R-:W-:Y:S01]  /*0780*/  ISETP.NE.AND P3, PT, R2, RZ, PT ;  /* 0x000000ff0200720c */ /* 0x000fe20003f65270 */
[----:B------:R-:W1:Y:S02]  /*0790*/  I2F.RP R8, R6 ;  /* 0x0000000600087306 */ /* 0x000e640000209400 */
[----:B------:R-:W-:Y:S01]  /*07a0*/  ULEA.HI UR6, UR6, UR7, URZ, 0x6 ;  /* 0x0000000706067291 */ /* 0x000fe2000f8f30ff */
[----:B-----5:R-:W-:-:S03]  /*07b0*/  ISETP.NE.AND P0, PT, R4, RZ, PT ;  /* 0x000000ff0400720c */ /* 0x020fc60003f05270 */
[----:B------:R-:W-:Y:S02]  /*07c0*/  USHF.R.S32.HI UR32, URZ, 0x6, UR6 ;  /* 0x00000006ff207899 */ /* 0x000fe40008011406 */
[----:B-1----:R-:W1:Y:S08]  /*07d0*/  MUFU.RCP R8, R8 ;  /* 0x0000000800087308 */ /* 0x002e700000001000 */
[----:B------:R-:W2:Y:S01]  /*07e0*/  @P0 LDC R4, c[0x0][0x454] ;  /* 0x00011500ff040b82 */ /* 0x000ea20000000800 */
[----:B-1----:R-:W-:-:S04]  /*07f0*/  VIADD R8, R8, 0xffffffe ;  /* 0x0ffffffe08087836 */ /* 0x002fc80000000000 */
[----:B------:R-:W1:Y:S01]  /*0800*/  F2I.FTZ.U32.TRUNC.NTZ R9, R8 ;  /* 0x0000000800097305 */ /* 0x000e62000021f000 */
[----:B--2---:R-:W-:-:S04]  /*0810*/  @P0 IMAD R4, R0, R4, RZ ;  /* 0x0000000400040224 */ /* 0x004fc800078e02ff */
[----:B------:R-:W-:-:S05]  /*0820*/  @P0 IMAD R4, R12, UR26, R4 ;  /* 0x0000001a0c040c24 */ /* 0x000fca000f8e0204 */
[----:B------:R-:W-:Y:S01]  /*0830*/  @P0 R2UR UR31, R4 ;  /* 0x00000000041f02ca */ /* 0x000fe200000e0000 */
[----:B-1----:R-:W-:Y:S01]  /*0840*/  IMAD.MOV R3, RZ, RZ, -R9 ;  /* 0x000000ffff037224 */ /* 0x002fe200078e0a09 */
[----:B------:R-:W-:-:S03]  /*0850*/  MOV R8, RZ ;  /* 0x000000ff00087202 */ /* 0x000fc60000000f00 */
[----:B------:R-:W-:Y:S01]  /*0860*/  IMAD R5, R3, R6, RZ ;  /* 0x0000000603057224 */ /* 0x000fe200078e02ff */
[----:B------:R-:W-:-:S03]  /*0870*/  IABS R3, R0 ;  /* 0x0000000000037213 */ /* 0x000fc60000000000 */
[----:B------:R-:W-:-:S06]  /*0880*/  IMAD.HI.U32 R5, R9, R5, R8 ;  /* 0x0000000509057227 */ /* 0x000fcc00078e0008 */
[----:B------:R-:W-:-:S04]  /*0890*/  IMAD.HI.U32 R14, R5, R3, RZ ;  /* 0x00000003050e7227 */ /* 0x000fc800078e00ff */
[----:B------:R-:W-:-:S04]  /*08a0*/  IMAD.MOV R5, RZ, RZ, -R14 ;  /* 0x000000ffff057224 */ /* 0x000fc800078e0a0e */
[C---:B------:R-:W-:Y:S02]  /*08b0*/  IMAD R5, R6.reuse, R5, R3 ;  /* 0x0000000506057224 */ /* 0x040fe400078e0203 */
[----:B------:R-:W1:Y:S03]  /*08c0*/  @!P0 LDC R3, c[0x0][0x3e0] ;  /* 0x0000f800ff038b82 */ /* 0x000e660000000800 */
[----:B------:R-:W-:-:S13]  /*08d0*/  ISETP.GT.U32.AND P2, PT, R6, R5, PT ;  /* 0x000000050600720c */ /* 0x000fda0003f44070 */
[----:B------:R-:W-:Y:S01]  /*08e0*/  @!P2 IADD3 R5, PT, PT, R5, -R6, RZ ;  /* 0x800000060505a210 */ /* 0x000fe20007ffe0ff */
[----:B------:R-:W-:-:S03]  /*08f0*/  @!P2 VIADD R14, R14, 0x1 ;  /* 0x000000010e0ea836 */ /* 0x000fc60000000000 */
[----:B------:R-:W-:Y:S02]  /*0900*/  ISETP.GE.U32.AND P4, PT, R5, R6, PT ;  /* 0x000000060500720c */ /* 0x000fe40003f86070 */
[----:B------:R-:W-:Y:S01]  /*0910*/  LOP3.LUT R5, R0, R2, RZ, 0x3c, !PT ;  /* 0x0000000200057212 */ /* 0x000fe200078e3cff */
[----:B-1----:R-:W-:-:S03]  /*0920*/  @!P0 IMAD R3, R12, R3, R0 ;  /* 0x000000030c038224 */ /* 0x002fc600078e0200 */
[----:B------:R-:W-:Y:S01]  /*0930*/  ISETP.GE.AND P1, PT, R5, RZ, PT ;  /* 0x000000ff0500720c */ /* 0x000fe20003f26270 */
[----:B------:R-:W-:-:S06]  /*0940*/  @!P0 IMAD R3, R3, UR26, RZ ;  /* 0x0000001a03038c24 */ /* 0x000fcc000f8e02ff */
[----:B------:R-:W-:Y:S02]  /*0950*/  @P4 IADD3 R14, PT, PT, R14, 0x1, RZ ;  /* 0x000000010e0e4810 */ /* 0x000fe40007ffe0ff */
[----:B------:R-:W-:-:S04]  /*0960*/  @!P0 R2UR UR31, R3 ;  /* 0x00000000031f82ca */ /* 0x000fc800000e0000 */
[----:B------:R-:W-:Y:S01]  /*0970*/  @!P1 IMAD.MOV R14, RZ, RZ, -R14 ;  /* 0x000000ffff0e9224 */ /* 0x000fe200078e0a0e */
[----:B------:R-:W-:-:S04]  /*0980*/  @!P3 LOP3.LUT R14, RZ, R2, RZ, 0x33, !PT ;  /* 0x00000002ff0eb212 */ /* 0x000fc800078e33ff */
[----:B------:R-:W-:Y:S01]  /*0990*/  SHF.R.S32.HI R15, RZ, 0x1f, R14 ;  /* 0x0000001fff0f7819 */ /* 0x000fe2000001140e */
[----:B----4-:R-:W-:Y:S06]  /*09a0*/  @!P0 BRA `(.L_x_636) ;  /* 0x0000000000208947 */ /* 0x010fec0003800000 */
[----:B------:R-:W1:Y:S08]  /*09b0*/  LDC R3, c[0x0][0x430] ;  /* 0x00010c00ff037b82 */ /* 0x000e700000000800 */
[----:B------:R-:W1:Y:S08]  /*09c0*/  LDC R2, c[0x0][0x454] ;  /* 0x00011500ff027b82 */ /* 0x000e700000000800 */
[----:B------:R-:W2:Y:S01]  /*09d0*/  LDC R11, c[0x0][0x444] ;  /* 0x00011100ff0b7b82 */ /* 0x000ea20000000800 */
[----:B-1----:R-:W-:Y:S01]  /*09e0*/  LEA R3, R3, R2, 0x7 ;  /* 0x0000000203037211 */ /* 0x002fe200078e38ff */
[----:B--2---:R-:W-:-:S04]  /*09f0*/  IMAD R2, R12, R11, R10 ;  /* 0x0000000b0c027224 */ /* 0x004fc800078e020a */
[----:B------:R-:W-:-:S05]  /*0a00*/  IMAD R2, R3, R0, R2 ;  /* 0x0000000003027224 */ /* 0x000fca00078e0202 */
[----:B------:R-:W-:Y:S01]  /*0a10*/  R2UR UR30, R2 ;  /* 0x00000000021e72ca */ /* 0x000fe200000e0000 */
[----:B------:R-:W-:-:S14]  /*0a20*/  BRA `(.L_x_637) ;  /* 0x0000000000147947 */ /* 0x000fdc0003800000 */
.L_x_636:
[----:B------:R-:W1:Y:S08]  /*0a30*/  LDC R2, c[0x0][0x3e0] ;  /* 0x0000f800ff027b82 */ /* 0x000e700000000800 */
[----:B------:R-:W2:Y:S01]  /*0a40*/  LDC R11, c[0x0][0x444] ;  /* 0x00011100ff0b7b82 */ /* 0x000ea20000000800 */
[----:B-1----:R-:W-:-:S04]  /*0a50*/  IMAD R2, R12, R2, R0 ;  /* 0x000000020c027224 */ /* 0x002fc800078e0200 */
[----:B--2---:R-:W-:-:S05]  /*0a60*/  IMAD R2, R2, R11, RZ ;  /* 0x0000000b02027224 */ /* 0x004fca00078e02ff */
[----:B------:R-:W-:-:S15]  /*0a70*/  R2UR UR30, R2 ;  /* 0x00000000021e72ca */ /* 0x000fde00000e0000 */
.L_x_637:
[----:B------:R-:W1:Y:S01]  /*0a80*/  S2R R194, SR_TID.X ;  /* 0x0000000000c27919 */ /* 0x000e620000002100 */
[----:B------:R-:W2:Y:S01]  /*0a90*/  LDC.64 R6, c[0x0][0x3b0] ;  /* 0x0000ec00ff067b82 */ /* 0x000ea20000000a00 */
[----:B------:R-:W-:Y:S01]  /*0aa0*/  UIADD3 UR29, UPT, UPT, UR32, -0x1, URZ ;  /* 0xffffffff201d7890 */ /* 0x000fe2000fffe0ff */
[----:B------:R-:W-:Y:S01]  /*0ab0*/  IMAD.MOV.U32 R19, RZ, RZ, RZ ;  /* 0x000000ffff137224 */ /* 0x000fe200078e00ff */
[----:B------:R-:W3:Y:S01]  /*0ac0*/  LDCU.64 UR10, c[0x0][0x588] ;  /* 0x0000b100ff0a77ac */ /* 0x000ee20008000a00 */
[----:B------:R-:W-:Y:S02]  /*0ad0*/  IADD3 R13, P0, PT, R200, UR24, RZ ;  /* 0x00000018c80d7c10 */ /* 0x000fe4000ff1e0ff */
[----:B------:R-:W-:Y:S01]  /*0ae0*/  ISETP.NE.AND P4, PT, RZ, UR25, PT ;  /* 0x00000019ff007c0c */ /* 0x000fe2000bf85270 */
[----:B------:R-:W-:Y:S01]  /*0af0*/  USHF.L.U32 UR28, UR29, 0x6, URZ ;  /* 0x000000061d1c7899 */ /* 0x000fe200080006ff */
[----:B------:R-:W4:Y:S01]  /*0b00*/  LDC.64 R2, c[0x0][0x590] ;  /* 0x00016400ff027b82 */ /* 0x000f220000000a00 */
[----:B------:R-:W3:Y:S02]  /*0b10*/  LDCU.64 UR12, c[0x0][0x398] ;  /* 0x00007300ff0c77ac */ /* 0x000ee40008000a00 */
[----:B------:R-:W-:Y:S01]  /*0b20*/  USHF.R.S32.HI UR27, URZ, 0x1f, UR28 ;  /* 0x0000001fff1b7899 */ /* 0x000fe2000801141c */
[----:B------:R-:W3:Y:S01]  /*0b30*/  LDCU.64 UR8, c[0x0][0x3a8] ;  /* 0x00007500ff0877ac */ /* 0x000ee20008000a00 */
[----:B------:R-:W3:Y:S01]  /*0b40*/  LDCU.64 UR6, c[0x0][0x3a0] ;  /* 0x00007400ff0677ac */ /* 0x000ee20008000a00 */
[----:B------:R-:W3:Y:S03]  /*0b50*/  LDCU.64 UR14, c[0x0][0x3c8] ;  /* 0x00007900ff0e77ac */ /* 0x000ee60008000a00 */
[----:B--2---:R-:W-:-:S02]  /*0b60*/  IMAD R4, R6, UR27, RZ ;  /* 0x0000001b06047c24 */ /* 0x004fc4000f8e02ff */
[----:B------:R-:W-:Y:S01]  /*0b70*/  IMAD.WIDE.U32 R8, R6, UR28, RZ ;  /* 0x0000001c06087c25 */ /* 0x000fe2000f8e00ff */
[----:B------:R-:W-:Y:S01]  /*0b80*/  VOTEU.ANY UP0, P0 ;  /* 0x0000000000ff7886 */ /* 0x000fe20000000100 */
[----:B------:R-:W-:Y:S02]  /*0b90*/  ULOP3.LUT UR29, UR29, 0x80000001, URZ, 0xc0, !UPT ;  /* 0x800000011d1d7892 */ /* 0x000fe4000f8ec0ff */
[----:B------:R-:W-:Y:S01]  /*0ba0*/  IMAD R4, R7, UR28, R4 ;  /* 0x0000001c07047c24 */ /* 0x000fe2000f8e0204 */
[----:B------:R-:W-:Y:S01]  /*0bb0*/  UIADD3 UR31, UPT, UPT, UR28, UR31, URZ ;  /* 0x0000001f1c1f7290 */ /* 0x000fe2000fffe0ff */
[----:B-1----:R-:W-:Y:S02]  /*0bc0*/  IMAD.SHL.U32 R18, R194, 0x8, RZ ;  /* 0x00000008c2127824 */ /* 0x002fe400078e00ff */
[----:B------:R-:W-:Y:S01]  /*0bd0*/  IMAD.IADD R25, R9, 0x1, R4 ;  /* 0x0000000109197824 */ /* 0x000fe200078e0204 */
[----:B------:R-:W-:Y:S01]  /*0be0*/  SHF.R.S32.HI R4, RZ, 0x1f, R200 ;  /* 0x0000001fff047819 */ /* 0x000fe200000114c8 */
[----:B----4-:R-:W-:Y:S01]  /*0bf0*/  IMAD R16, R2, UR27, RZ ;  /* 0x0000001b02107c24 */ /* 0x010fe2000f8e02ff */
[----:B------:R-:W-:-:S03]  /*0c00*/  LOP3.LUT R18, R18, 0x38, RZ, 0xc0, !PT ;  /* 0x0000003812127812 */ /* 0x000fc600078ec0ff */
[----:B------:R-:W-:Y:S01]  /*0c10*/  IMAD R16, R3, UR28, R16 ;  /* 0x0000001c03107c24 */ /* 0x000fe2000f8e0210 */
[----:B------:R-:W-:Y:S01]  /*0c20*/  LOP3.LUT R24, R8, R18, RZ, 0xfc, !PT ;  /* 0x0000001208187212 */ /* 0x000fe200078efcff */
[C---:B---3--:R-:W-:Y:S01]  /*0c30*/  IMAD.WIDE.U32 R20, R12.reuse, UR10, R18 ;  /* 0x0000000a0c147c25 */ /* 0x048fe2000f8e0012 */
[----:B------:R-:W1:Y:S03]  /*0c40*/  LDC.64 R8, c[0x0][0x598] ;  /* 0x00016600ff087b82 */ /* 0x000e660000000a00 */
[C---:B------:R-:W-:Y:S01]  /*0c50*/  IMAD R21, R12.reuse, UR11, R21 ;  /* 0x0000000b0c157c24 */ /* 0x040fe2000f8e0215 */
[----:B------:R-:W2:Y:S01]  /*0c60*/  LDCU.64 UR10, c[0x0][0x3d8] ;  /* 0x00007b00ff0a77ac */ /* 0x000ea20008000a00 */
[----:B------:R-:W-:Y:S01]  /*0c70*/  IMAD.WIDE.U32 R24, R12, UR12, R24 ;  /* 0x0000000c0c187c25 */ /* 0x000fe2000f8e0018 */
[----:B------:R-:W-:Y:S02]  /*0c80*/  R2UR UR12, R4 ;  /* 0x00000000040c72ca */ /* 0x000fe400000e0000 */
[----:B------:R-:W3:Y:S01]  /*0c90*/  LDC.64 R4, c[0x0][0x3c0] ;  /* 0x0000f000ff047b82 */ /* 0x000ee20000000a00 */
[----:B------:R-:W-:-:S04]  /*0ca0*/  IMAD.WIDE.U32 R22, R12, UR8, R18 ;  /* 0x000000080c167c25 */ /* 0x000fc8000f8e0012 */
[----:B------:R-:W-:-:S04]  /*0cb0*/  IMAD.WIDE.U32 R18, R12, UR6, R18 ;  /* 0x000000060c127c25 */ /* 0x000fc8000f8e0012 */
[----:B------:R-:W-:Y:S02]  /*0cc0*/  IMAD.WIDE.U32 R20, R2, UR28, R20 ;  /* 0x0000001c02147c25 */ /* 0x000fe4000f8e0014 */
[----:B------:R-:W-:Y:S02]  /*0cd0*/  ULEA.HI.X.SX32 UR12, UR24, UR12, 0x1, UP0 ;  /* 0x0000000c180c7291 */ /* 0x000fe400080f0eff */
[C---:B------:R-:W-:Y:S01]  /*0ce0*/  IMAD R17, R12.reuse, UR7, R19 ;  /* 0x000000070c117c24 */ /* 0x040fe2000f8e0213 */
[----:B------:R-:W4:Y:S01]  /*0cf0*/  LDCU.64 UR6, c[0x0][0x380] ;  /* 0x00007000ff0677ac */ /* 0x000f220008000a00 */
[----:B------:R-:W-:Y:S02]  /*0d00*/  IMAD R25, R12, UR13, R25 ;  /* 0x0000000d0c197c24 */ /* 0x000fe4000f8e0219 */
[----:B------:R-:W-:Y:S01]  /*0d10*/  IMAD.IADD R21, R21, 0x1, R16 ;  /* 0x0000000115157824 */ /* 0x000fe200078e0210 */
[----:B------:R-:W-:Y:S01]  /*0d20*/  UISETP.NE.AND UP0, UPT, UR29, 0x1, UPT ;  /* 0x000000011d00788c */ /* 0x000fe2000bf05270 */
[----:B------:R-:W-:-:S04]  /*0d30*/  IMAD.WIDE.U32 R24, R0, UR14, R24 ;  /* 0x0000000e00187c25 */ /* 0x000fc8000f8e0018 */
[----:B------:R-:W-:Y:S01]  /*0d40*/  IMAD R23, R12, UR9, R23 ;  /* 0x000000090c177c24 */ /* 0x000fe2000f8e0217 */
[----:B------:R-:W3:Y:S01]  /*0d50*/  LDCU.64 UR8, c[0x0][0x3d0] ;  /* 0x00007a00ff0877ac */ /* 0x000ee20008000a00 */
[----:B-1----:R-:W-:Y:S01]  /*0d60*/  IMAD.WIDE.U32 R20, R0, R8, R20 ;  /* 0x0000000800147225 */ /* 0x002fe200078e0014 */
[----:B------:R-:W-:-:S03]  /*0d70*/  SHF.R.U32.HI R8, RZ, 0x3, R194 ;  /* 0x00000003ff087819 */ /* 0x000fc600000116c2 */
[----:B------:R-:W-:Y:S02]  /*0d80*/  IMAD.MOV.U32 R16, RZ, RZ, R18 ;  /* 0x000000ffff107224 */ /* 0x000fe400078e0012 */
[----:B------:R-:W-:Y:S02]  /*0d90*/  IMAD R25, R0, UR15, R25 ;  /* 0x0000000f00197c24 */ /* 0x000fe4000f8e0219 */
[----:B--2---:R-:W-:Y:S02]  /*0da0*/  IMAD R18, R15, UR10, RZ ;  /* 0x0000000a0f127c24 */ /* 0x004fe4000f8e02ff */
[----:B------:R-:W-:-:S04]  /*0db0*/  IMAD.WIDE.U32 R22, R14, UR10, R22 ;  /* 0x0000000a0e167c25 */ /* 0x000fc8000f8e0016 */
[----:B------:R-:W-:Y:S01]  /*0dc0*/  IMAD R18, R14, UR11, R18 ;  /* 0x0000000b0e127c24 */ /* 0x000fe2000f8e0212 */
[----:B------:R-:W1:Y:S01]  /*0dd0*/  LDCU.64 UR10, c[0x0][0x550] ;  /* 0x0000aa00ff0a77ac */ /* 0x000e620008000a00 */
[----:B------:R-:W-:-:S04]  /*0de0*/  IMAD.WIDE.U32 R24, R8, R6, R24 ;  /* 0x0000000608187225 */ /* 0x000fc800078e0018 */
[----:B------:R-:W-:Y:S01]  /*0df0*/  IMAD R21, R0, R9, R21 ;  /* 0x0000000900157224 */ /* 0x000fe200078e0215 */
[----:B----4-:R-:W-:Y:S01]  /*0e00*/  LEA R196, P0, R24, UR6, 0x1 ;  /* 0x0000000618c47c11 */ /* 0x010fe2000f8008ff */
[----:B------:R-:W-:Y:S02]  /*0e10*/  IMAD.IADD R19, R23, 0x1, R18 ;  /* 0x0000000117137824 */ /* 0x000fe400078e0212 */
[----:B------:R-:W-:Y:S01]  /*0e20*/  IMAD R195, R8, R7, R25 ;  /* 0x0000000708c37224 */ /* 0x000fe200078e0219 */
[----:B------:R-:W-:Y:S01]  /*0e30*/  SHF.L.U64.HI R7, R6, 0x5, R7 ;  /* 0x0000000506077819 */ /* 0x000fe20000010207 */
[----:B---3--:R-:W-:Y:S02]  /*0e40*/  IMAD R9, R4, UR12, RZ ;  /* 0x0000000c04097c24 */ /* 0x008fe4000f8e02ff */
[----:B------:R-:W-:Y:S01]  /*0e50*/  IMAD.MOV.U32 R18, RZ, RZ, R22 ;  /* 0x000000ffff127224 */ /* 0x000fe200078e0016 */
[----:B------:R-:W-:Y:S01]  /*0e60*/  LEA.HI.X R195, R24, UR7, R195, 0x1, P0 ;  /* 0x0000000718c37c11 */ /* 0x000fe200080f0cc3 */
[C---:B------:R-:W-:Y:S01]  /*0e70*/  IMAD R9, R13.reuse, R5, R9 ;  /* 0x000000050d097224 */ /* 0x040fe200078e0209 */
[----:B------:R-:W2:Y:S01]  /*0e80*/  LDCU.64 UR6, c[0x0][0x390] ;  /* 0x00007200ff0677ac */ /* 0x000ea20008000a00 */
[----:B------:R-:W-:-:S04]  /*0e90*/  IMAD.WIDE.U32 R18, R13, R4, R18 ;  /* 0x000000040d127225 */ /* 0x000fc800078e0012 */
[----:B------:R-:W-:Y:S02]  /*0ea0*/  IMAD R15, R15, UR8, RZ ;  /* 0x000000080f0f7c24 */ /* 0x000fe4000f8e02ff */
[----:B------:R-:W-:-:S04]  /*0eb0*/  IMAD.WIDE.U32 R22, R8, R2, R20 ;  /* 0x0000000208167225 */ /* 0x000fc800078e0014 */
[----:B------:R-:W-:Y:S01]  /*0ec0*/  IMAD.WIDE.U32 R16, R14, UR8, R16 ;  /* 0x000000080e107c25 */ /* 0x000fe2000f8e0010 */
[----:B-1----:R-:W-:Y:S01]  /*0ed0*/  LEA R199, P1, R22, UR10, 0x1 ;  /* 0x0000000a16c77c11 */ /* 0x002fe2000f8208ff */
[----:B------:R-:W-:Y:S02]  /*0ee0*/  USEL UR8, URZ, 0x2000, UP0 ;  /* 0x00002000ff087887 */ /* 0x000fe40008000000 */
[----:B------:R-:W-:Y:S02]  /*0ef0*/  IMAD.SHL.U32 R20, R6, 0x20, RZ ;  /* 0x0000002006147824 */ /* 0x000fe400078e00ff */
[----:B------:R-:W-:Y:S01]  /*0f00*/  IMAD.IADD R19, R19, 0x1, R9 ;  /* 0x0000000113137824 */ /* 0x000fe200078e0209 */
[----:B------:R-:W-:Y:S01]  /*0f10*/  SHF.L.U64.HI R9, R2, 0x5, R3 ;  /* 0x0000000502097819 */ /* 0x000fe20000010203 */
[----:B------:R-:W-:Y:S01]  /*0f20*/  IMAD R15, R14, UR9, R15 ;  /* 0x000000090e0f7c24 */ /* 0x000fe2000f8e020f */
[----:B------:R-:W-:Y:S01]  /*0f30*/  LEA R6, P0, R20, R196, 0x1 ;  /* 0x000000c414067211 */ /* 0x000fe200078008ff */
[----:B------:R-:W-:-:S02]  /*0f40*/  IMAD.MOV.U32 R14, RZ, RZ, R16 ;  /* 0x000000ffff0e7224 */ /* 0x000fc400078e0010 */
[----:B------:R-:W-:Y:S01]  /*0f50*/  IMAD.WIDE.U32 R24, R8, R4, R18 ;  /* 0x0000000408187225 */ /* 0x000fe200078e0012 */
[----:B------:R-:W-:Y:S02]  /*0f60*/  LEA.HI.X R7, R20, R195, R7, 0x1, P0 ;  /* 0x000000c314077211 */ /* 0x000fe400000f0c07 */
[----:B------:R-:W-:Y:S01]  /*0f70*/  SHF.L.U64.HI R18, R4, 0x5, R5 ;  /* 0x0000000504127819 */ /* 0x000fe20000010205 */
[----:B------:R-:W-:Y:S01]  /*0f80*/  IMAD R198, R8, R3, R23 ;  /* 0x0000000308c67224 */ /* 0x000fe200078e0217 */
[-C--:B------:R-:W-:Y:S01]  /*0f90*/  LEA R21, P2, R4, R24.reuse, 0x6 ;  /* 0x0000001804157211 */ /* 0x080fe200078430ff */
[----:B------:R-:W-:Y:S01]  /*0fa0*/  IMAD.SHL.U32 R16, R2, 0x20, RZ ;  /* 0x0000002002107824 */ /* 0x000fe200078e00ff */
[----:B--2---:R-:W-:Y:S01]  /*0fb0*/  LEA R28, P3, R24, UR6, 0x1 ;  /* 0x00000006181c7c11 */ /* 0x004fe2000f8608ff */
[----:B------:R-:W-:Y:S01]  /*0fc0*/  IMAD.SHL.U32 R19, R4, 0x20, RZ ;  /* 0x0000002004137824 */ /* 0x000fe200078e00ff */
[----:B------:R-:W1:Y:S01]  /*0fd0*/  LDC.64 R2, c[0x0][0x3b8] ;  /* 0x0000ee00ff027b82 */ /* 0x000e620000000a00 */
[----:B------:R-:W-:Y:S01]  /*0fe0*/  IMAD.IADD R15, R17, 0x1, R15 ;  /* 0x00000001110f7824 */ /* 0x000fe200078e020f */
[----:B------:R-:W-:Y:S01]  /*0ff0*/  LEA.HI.X R198, R22, UR11, R198, 0x1, P1 ;  /* 0x0000000b16c67c11 */ /* 0x000fe200088f0cc6 */
[----:B------:R-:W-:Y:S01]  /*1000*/  IMAD R17, R8, R5, R25 ;  /* 0x0000000508117224 */ /* 0x000fe200078e0219 */
[----:B------:R-:W-:Y:S01]  /*1010*/  IADD3 R20, P0, PT, R19, R24, RZ ;  /* 0x0000001813147210 */ /* 0x000fe20007f1e0ff */
[----:B------:R-:W-:Y:S01]  /*1020*/  VIADD R212, R192, UR8 ;  /* 0x00000008c0d47c36 */ /* 0x000fe20008000000 */
[----:B------:R-:W-:Y:S01]  /*1030*/  LEA R22, P1, R16, R199, 0x1 ;  /* 0x000000c710167211 */ /* 0x000fe200078208ff */
[----:B------:R-:W2:Y:S01]  /*1040*/  LDCU.64 UR10, c[0x0][0x420] ;  /* 0x00008400ff0a77ac */ /* 0x000ea20008000a00 */
[----:B------:R-:W-:Y:S01]  /*1050*/  LEA.HI.X R5, R4, R17, R5, 0x6, P2 ;  /* 0x0000001104057211 */ /* 0x000fe200010f3405 */
[----:B------:R-:W-:Y:S01]  /*1060*/  IMAD.X R4, R18, 0x1, R17, P0 ;  /* 0x0000000112047824 */ /* 0x000fe200000e0611 */
[----:B------:R-:W-:-:S02]  /*1070*/  LEA.HI.X R23, R16, R198, R9, 0x1, P1 ;  /* 0x000000c610177211 */ /* 0x000fc400008f0c09 */
[C---:B------:R-:W-:Y:S02]  /*1080*/  LEA R16, P1, R21.reuse, UR6, 0x1 ;  /* 0x0000000615107c11 */ /* 0x040fe4000f8208ff */
[C---:B------:R-:W-:Y:S02]  /*1090*/  IADD3 R19, P0, PT, R21.reuse, R19, RZ ;  /* 0x0000001315137210 */ /* 0x040fe40007f1e0ff */
[----:B------:R-:W-:Y:S02]  /*10a0*/  LEA R26, P2, R20, UR6, 0x1 ;  /* 0x00000006141a7c11 */ /* 0x000fe4000f8408ff */
[----:B------:R-:W-:Y:S01]  /*10b0*/  LEA.HI.X R29, R24, UR7, R17, 0x1, P3 ;  /* 0x00000007181d7c11 */ /* 0x000fe200098f0c11 */
[----:B------:R-:W-:Y:S01]  /*10c0*/  @P4 BAR.SYNC.DEFER_BLOCKING 0x0 ;  /* 0x0000000000004b1d */ /* 0x000fe20000010000 */
[----:B------:R-:W-:Y:S01]  /*10d0*/  LEA.HI.X R17, R21, UR7, R5, 0x1, P1 ;  /* 0x0000000715117c11 */ /* 0x000fe200088f0c05 */
[----:B------:R-:W-:Y:S01]  /*10e0*/  IMAD.X R5, R5, 0x1, R18, P0 ;  /* 0x0000000105057824 */ /* 0x000fe200000e0612 */
[----:B------:R-:W-:-:S02]  /*10f0*/  LEA.HI.X R27, R20, UR7, R4, 0x1, P2 ;  /* 0x00000007141b7c11 */ /* 0x000fc400090f0c04 */
[----:B------:R-:W-:Y:S01]  /*1100*/  LEA R4, P0, R19, UR6, 0x1 ;  /* 0x0000000613047c11 */ /* 0x000fe2000f8008ff */
[----:B-1----:R-:W-:Y:S01]  /*1110*/  IMAD R9, R2, UR12, RZ ;  /* 0x0000000c02097c24 */ /* 0x002fe2000f8e02ff */
[----:B--2---:R-:W-:Y:S01]  /*1120*/  UIMAD.WIDE UR10, UR31, 0x4, UR10 ;  /* 0x000000041f0a78a5 */ /* 0x004fe2000f8e020a */
[----:B------:R-:W-:Y:S01]  /*1130*/  IMAD.WIDE.U32 R14, R13, R2, R14 ;  /* 0x000000020d0e7225 */ /* 0x000fe200078e000e */
[----:B------:R-:W-:Y:S01]  /*1140*/  LEA.HI.X R5, R19, UR7, R5, 0x1, P0 ;  /* 0x0000000713057c11 */ /* 0x000fe200080f0c05 */
[----:B------:R-:W1:Y:S02]  /*1150*/  LDCU.64 UR6, c[0x0][0x388] ;  /* 0x00007100ff0677ac */ /* 0x000e640008000a00 */
        /* <DEDUP_REMOVED lines=8> */
[----:B------:R-:W0:Y:S01]  /*11e0*/  LDGDEPBAR ;  /* 0x00000000000079af */ /* 0x000e220000000000 */
[----:B--2---:R-:W-:-:S02]  /*11f0*/  IMAD.MOV.U32 R16, RZ, RZ, R196 ;  /* 0x000000ffff107224 */ /* 0x004fc400078e00c4 */
[----:B------:R-:W-:Y:S02]  /*1200*/  IMAD.MOV.U32 R17, RZ, RZ, R195 ;  /* 0x000000ffff117224 */ /* 0x000fe400078e00c3 */
[----:B---3--:R-:W-:Y:S02]  /*1210*/  IMAD.MOV.U32 R4, RZ, RZ, R199 ;  /* 0x000000ffff047224 */ /* 0x008fe400078e00c7 */
[----:B------:R-:W-:-:S05]  /*1220*/  IMAD.MOV.U32 R5, RZ, RZ, R198 ;  /* 0x000000ffff057224 */ /* 0x000fca00078e00c6 */
[----:B------:R2:W-:Y:S04]  /*1230*/  LDGSTS.E.BYPASS.LTC128B.128 [R192+0x4000], desc[UR22][R4.64] ;  /* 0x0400000004c07fae */ /* 0x0005e8000b981a16 */
[----:B------:R-:W-:Y:S04]  /*1240*/  LDGSTS.E.BYPASS.LTC128B.128 [R192+0x5000], desc[UR22][R22.64] ;  /* 0x0500000016c07fae */ /* 0x000fe8000b981a16 */
[----:B------:R-:W-:Y:S04]  /*1250*/  LDGSTS.E.BYPASS.LTC128B.128 [R212], desc[UR22][R16.64] ;  /* 0x0000000010d47fae */ /* 0x000fe8000b981a16 */
[----:B------:R3:W-:Y:S01]  /*1260*/  LDGSTS.E.BYPASS.LTC128B.128 [R212+0x1000], desc[UR22][R6.64] ;  /* 0x0100000006d47fae */ /* 0x0007e2000b981a16 */
[----:B--2---:R-:W-:-:S02]  /*1270*/  IMAD.IADD R5, R15, 0x1, R9 ;  /* 0x000000010f057824 */ /* 0x004fc400078e0209 */
[----:B------:R-:W-:-:S04]  /*1280*/  IMAD.MOV.U32 R4, RZ, RZ, R14 ;  /* 0x000000ffff047224 */ /* 0x000fc800078e000e */
[----:B------:R-:W-:-:S04]  /*1290*/  IMAD.WIDE.U32 R4, R8, R2, R4 ;  /* 0x0000000208047225 */ /* 0x000fc800078e0004 */
[----:B------:R-:W-:Y:S01]  /*12a0*/  IMAD R8, R8, R3, R5 ;  /* 0x0000000308087224 */ /* 0x000fe200078e0205 */
[CC--:B------:R-:W-:Y:S01]  /*12b0*/  LEA R9, P0, R2.reuse, R4.reuse, 0x6 ;  /* 0x0000000402097211 */ /* 0x0c0fe200078030ff */
[----:B---3--:R-:W-:Y:S01]  /*12c0*/  IMAD.SHL.U32 R6, R2, 0x20, RZ ;  /* 0x0000002002067824 */ /* 0x008fe200078e00ff */
[----:B-1----:R-:W-:Y:S02]  /*12d0*/  LEA R14, P2, R4, UR6, 0x1 ;  /* 0x00000006040e7c11 */ /* 0x002fe4000f8408ff */
[--C-:B------:R-:W-:Y:S02]  /*12e0*/  SHF.L.U64.HI R5, R2, 0x5, R3.reuse ;  /* 0x0000000502057819 */ /* 0x100fe40000010203 */
[----:B------:R-:W-:Y:S02]  /*12f0*/  IADD3 R7, P1, PT, R6, R4, RZ ;  /* 0x0000000406077210 */ /* 0x000fe40007f3e0ff */
[----:B------:R-:W-:Y:S02]  /*1300*/  LEA.HI.X R2, R2, R8, R3, 0x6, P0 ;  /* 0x0000000802027211 */ /* 0x000fe400000f3403 */
[----:B------:R-:W-:-:S02]  /*1310*/  IADD3 R6, P0, PT, R9, R6, RZ ;  /* 0x0000000609067210 */ /* 0x000fc40007f1e0ff */
[--C-:B------:R-:W-:Y:S01]  /*1320*/  LEA.HI.X R15, R4, UR7, R8.reuse, 0x1, P2 ;  /* 0x00000007040f7c11 */ /* 0x100fe200090f0c08 */
[----:B------:R-:W-:Y:S01]  /*1330*/  IMAD.X R8, R5, 0x1, R8, P1 ;  /* 0x0000000105087824 */ /* 0x000fe200008e0608 */
[----:B------:R-:W-:Y:S01]  /*1340*/  LEA R18, P2, R7, UR6, 0x1 ;  /* 0x0000000607127c11 */ /* 0x000fe2000f8408ff */
[----:B------:R-:W-:Y:S01]  /*1350*/  IMAD.X R5, R2, 0x1, R5, P0 ;  /* 0x0000000102057824 */ /* 0x000fe200000e0605 */
[----:B------:R-:W-:Y:S01]  /*1360*/  LEA R16, P1, R9, UR6, 0x1 ;  /* 0x0000000609107c11 */ /* 0x000fe2000f8208ff */
[----:B------:R1:W-:Y:S01]  /*1370*/  LDGSTS.E.BYPASS.LTC128B.128 [R192+0x6000], desc[UR22][R14.64] ;  /* 0x060000000ec07fae */ /* 0x0003e2000b981a16 */
[C---:B------:R-:W-:Y:S01]  /*1380*/  LEA R4, P0, R6.reuse, UR6, 0x1 ;  /* 0x0000000606047c11 */ /* 0x040fe2000f8008ff */
[----:B------:R-:W2:Y:S01]  /*1390*/  LDCU UR6, c[0x0][0x3e0] ;  /* 0x00007c00ff0677ac */ /* 0x000ea20008000800 */
[----:B------:R-:W-:Y:S02]  /*13a0*/  LEA.HI.X R19, R7, UR7, R8, 0x1, P2 ;  /* 0x0000000707137c11 */ /* 0x000fe400090f0c08 */
[----:B------:R-:W-:Y:S01]  /*13b0*/  LEA.HI.X R17, R9, UR7, R2, 0x1, P1 ;  /* 0x0000000709117c11 */ /* 0x000fe200088f0c02 */
[----:B------:R-:W-:Y:S01]  /*13c0*/  IMAD.MOV.U32 R2, RZ, RZ, 0x4 ;  /* 0x00000004ff027424 */ /* 0x000fe200078e00ff */
[----:B------:R-:W-:Y:S01]  /*13d0*/  LEA.HI.X R5, R6, UR7, R5, 0x1, P0 ;  /* 0x0000000706057c11 */ /* 0x000fe200080f0c05 */
[----:B------:R-:W-:Y:S01]  /*13e0*/  LDGSTS.E.BYPASS.LTC128B.128 [R192+0x7000], desc[UR22][R18.64] ;  /* 0x0700000012c07fae */ /* 0x000fe2000b981a16 */
[----:B------:R-:W3:Y:S01]  /*13f0*/  LDC.64 R6, c[0x0][0x460] ;  /* 0x00011800ff067b82 */ /* 0x000ee20000000a00 */
[----:B------:R-:W-:Y:S01]  /*1400*/  IMAD.WIDE.U32 R8, R190, R2, UR10 ;  /* 0x0000000abe087e25 */ /* 0x000fe2000f8e0002 */
[----:B------:R-:W-:Y:S01]  /*1410*/  SHF.R.S32.HI R2, RZ, 0x1f, R11 ;  /* 0x0000001fff027819 */ /* 0x000fe2000001140b */
[----:B------:R-:W-:Y:S01]  /*1420*/  LDGSTS.E.BYPASS.LTC128B.128 [R192+0x8000], desc[UR22][R16.64] ;  /* 0x0800000010c07fae */ /* 0x000fe2000b981a16 */
[----:B------:R-:W1:Y:S03]  /*1430*/  LDCU UR7, c[0x0][0x44c] ;  /* 0x00008980ff0777ac */ /* 0x000e660008000800 */
[----:B------:R4:W-:Y:S01]  /*1440*/  LDGSTS.E.BYPASS.LTC128B.128 [R192+0x9000], desc[UR22][R4.64] ;  /* 0x0900000004c07fae */ /* 0x0009e2000b981a16 */
[----:B------:R-:W-:-:S02]  /*1450*/  IMAD R2, R2, R12, RZ ;  /* 0x0000000c02027224 */ /* 0x000fc400078e02ff */
[----:B------:R-:W-:Y:S01]  /*1460*/  IMAD.WIDE.U32 R12, R12, R11, RZ ;  /* 0x0000000b0c0c7225 */ /* 0x000fe200078e00ff */
[----:B------:R-:W0:Y:S03]  /*1470*/  LDGDEPBAR ;  /* 0x00000000000079af */ /* 0x000e260000000000 */
[----:B------:R-:W-:Y:S01]  /*1480*/  IMAD.IADD R2, R13, 0x1, R2 ;  /* 0x000000010d027824 */ /* 0x000fe200078e0202 */
[----:B------:R-:W5:Y:S01]  /*1490*/  LDG.E R211, desc[UR22][R8.64] ;  /* 0x0000001608d37981 */ /* 0x000f62000c1e1900 */
[----:B--2---:R-:W-:-:S03]  /*14a0*/  USHF.R.S32.HI UR9, URZ, 0x1f, UR6 ;  /* 0x0000001fff097899 */ /* 0x004fc60008011406 */
[----:B------:R-:W5:Y:S04]  /*14b0*/  LDG.E R210, desc[UR22][R8.64+0x20] ;  /* 0x0000201608d27981 */ /* 0x000f68000c1e1900 */
[----:B------:R-:W5:Y:S04]  /*14c0*/  LDG.E R209, desc[UR22][R8.64+0x80] ;  /* 0x0000801608d17981 */ /* 0x000f68000c1e1900 */
[----:B------:R2:W5:Y:S01]  /*14d0*/  LDG.E R208, desc[UR22][R8.64+0xa0] ;  /* 0x0000a01608d07981 */ /* 0x000562000c1e1900 */
[----:B-1----:R-:W-:Y:S01]  /*14e0*/  IMAD R14, R0, UR7, RZ ;  /* 0x00000007000e7c24 */ /* 0x002fe2000f8e02ff */
[----:B---3--:R-:W-:Y:S01]  /*14f0*/  ISETP.NE.U32.AND P0, PT, R6, RZ, PT ;  /* 0x000000ff0600720c */ /* 0x008fe20003f05070 */
[----:B------:R-:W-:Y:S01]  /*1500*/  USHF.R.S32.HI UR12, URZ, 0x1f, UR7 ;  /* 0x0000001fff0c7899 */ /* 0x000fe20008011407 */
[----:B------:R-:W-:Y:S01]  /*1510*/  IMAD.SHL.U32 R160, R186, 0x2, RZ ;  /* 0x00000002baa07824 */ /* 0x000fe200078e00ff */
[----:B------:R-:W-:-:S02]  /*1520*/  CS2R R94, SRZ ;  /* 0x00000000005e7805 */ /* 0x000fc4000001ff00 */
[----:B------:R-:W-:Y:S01]  /*1530*/  ISETP.NE.AND.EX P0, PT, R7, RZ, PT, P0 ;  /* 0x000000ff0700720c */ /* 0x000fe20003f05300 */
[----:B----4-:R-:W1:Y:S01]  /*1540*/  S2R R4, SR_TID.X ;  /* 0x0000000000047919 */ /* 0x010e620000002100 */
[----:B------:R-:W-:Y:S01]  /*1550*/  SHF.R.S32.HI R15, RZ, 0x1f, R14 ;  /* 0x0000001fff0f7819 */ /* 0x000fe2000001140e */
[----:B------:R-:W-:-:S04]  /*1560*/  DEPBAR.LE SB0, 0x1 ;  /* 0x000080400000791a */ /* 0x000fc80000000000 */
[----:B------:R-:W3:Y:S01]  /*1570*/  S2R R5, SR_CTAID.X ;  /* 0x0000000000057919 */ /* 0x000ee20000002500 */
[----:B------:R-:W-:Y:S01]  /*1580*/  SEL R10, R10, RZ, P0 ;  /* 0x000000ff0a0a7207 */ /* 0x000fe20000000000 */
[----:B------:R-:W-:Y:S01]  /*1590*/  IMAD.SHL.U32 R168, R187, 0x2, RZ ;  /* 0x00000002bba87824 */ /* 0x000fe200078e00ff */
[----:B------:R-:W-:Y:S01]  /*15a0*/  CS2R R92, SRZ ;  /* 0x00000000005c7805 */ /* 0x000fe2000001ff00 */
[----:B------:R-:W-:Y:S01]  /*15b0*/  BAR.SYNC.DEFER_BLOCKING 0x0 ;  /* 0x0000000000007b1d */ /* 0x000fe20000010000 */
[----:B------:R-:W-:Y:S01]  /*15c0*/  IADD3 R10, P0, PT, R10, UR28, RZ ;  /* 0x0000001c0a0a7c10 */ /* 0x000fe2000ff1e0ff */
[C---:B------:R-:W-:Y:S01]  /*15d0*/  IMAD.IADD R160, R183.reuse, 0x1, R160 ;  /* 0x00000001b7a07824 */ /* 0x040fe200078e02a0 */
[----:B------:R-:W-:Y:S01]  /*15e0*/  CS2R R98, SRZ ;  /* 0x0000000000627805 */ /* 0x000fe2000001ff00 */
[----:B------:R-:W-:Y:S01]  /*15f0*/  IMAD.IADD R152, R183, 0x1, R168 ;  /* 0x00000001b7987824 */ /* 0x000fe200078e02a8 */
[----:B------:R-:W-:Y:S01]  /*1600*/  CS2R R96, SRZ ;  /* 0x0000000000607805 */ /* 0x000fe2000001ff00 */
[----:B------:R-:W-:Y:S01]  /*1610*/  IMAD.X R7, RZ, RZ, UR27, P0 ;  /* 0x0000001bff077e24 */ /* 0x000fe200080e06ff */
[----:B------:R-:W-:Y:S01]  /*1620*/  CS2R R90, SRZ ;  /* 0x00000000005a7805 */ /* 0x000fe2000001ff00 */
[----:B--2---:R-:W-:Y:S01]  /*1630*/  IMAD R8, R2, UR6, RZ ;  /* 0x0000000602087c24 */ /* 0x004fe2000f8e02ff */
[----:B------:R-:W-:Y:S01]  /*1640*/  CS2R R88, SRZ ;  /* 0x0000000000587805 */ /* 0x000fe2000001ff00 */
[----:B------:R-:W3:Y:S01]  /*1650*/  LDC.64 R2, c[0x0][0x5f8] ;  /* 0x00017e00ff027b82 */ /* 0x000ee20000000a00 */
[----:B------:R-:W-:Y:S01]  /*1660*/  IMAD.IADD R168, R168, 0x1, R160 ;  /* 0x00000001a8a87824 */ /* 0x000fe200078e02a0 */
[----:B------:R-:W-:Y:S01]  /*1670*/  CS2R R86, SRZ ;  /* 0x0000000000567805 */ /* 0x000fe2000001ff00 */
[C---:B------:R-:W-:Y:S01]  /*1680*/  IMAD R8, R12.reuse, UR9, R8 ;  /* 0x000000090c087c24 */ /* 0x040fe2000f8e0208 */
[----:B------:R-:W-:Y:S01]  /*1690*/  UIMAD UR9, UR6, UR7, URZ ;  /* 0x00000007060972a4 */ /* 0x000fe2000f8e02ff */
[----:B------:R-:W-:Y:S01]  /*16a0*/  IMAD.WIDE.U32 R12, R12, UR6, RZ ;  /* 0x000000060c0c7c25 */ /* 0x000fe2000f8e00ff */
[----:B------:R-:W-:-:S02]  /*16b0*/  CS2R R84, SRZ ;  /* 0x0000000000547805 */ /* 0x000fc4000001ff00 */
[----:B------:R-:W-:Y:S02]  /*16c0*/  CS2R R78, SRZ ;  /* 0x00000000004e7805 */ /* 0x000fe4000001ff00 */
[----:B------:R-:W-:Y:S01]  /*16d0*/  CS2R R76, SRZ ;  /* 0x00000000004c7805 */ /* 0x000fe2000001ff00 */
[----:B------:R-:W-:Y:S01]  /*16e0*/  IMAD.IADD R0, R13, 0x1, R8 ;  /* 0x000000010d007824 */ /* 0x000fe200078e0208 */
[----:B------:R-:W-:Y:S01]  /*16f0*/  LOP3.LUT R8, R194, 0x1f, RZ, 0xc0, !PT ;  /* 0x0000001fc2087812 */ /* 0x000fe200078ec0ff */
[----:B------:R-:W-:Y:S01]  /*1700*/  IMAD.WIDE.U32 R14, R12, UR7, R14 ;  /* 0x000000070c0e7c25 */ /* 0x000fe2000f8e000e */
[----:B------:R-:W-:Y:S02]  /*1710*/  CS2R R82, SRZ ;  /* 0x0000000000527805 */ /* 0x000fe4000001ff00 */
[----:B------:R-:W-:Y:S01]  /*1720*/  CS2R R80, SRZ ;  /* 0x0000000000507805 */ /* 0x000fe2000001ff00 */
[----:B------:R2:W4:Y:S01]  /*1730*/  LDSM.16.M88.4 R148, [R152] ;  /* 0x000000009894783b */ /* 0x0005220000000200 */
[----:B------:R-:W-:Y:S01]  /*1740*/  IMAD R0, R0, UR7, RZ ;  /* 0x0000000700007c24 */ /* 0x000fe2000f8e02ff */
[----:B------:R-:W-:Y:S01]  /*1750*/  UIMAD.WIDE UR6, UR6, UR7, URZ ;  /* 0x00000007060672a5 */ /* 0x000fe2000f8e02ff */
[----:B------:R-:W-:Y:S01]  /*1760*/  CS2R R74, SRZ ;  /* 0x00000000004a7805 */ /* 0x000fe2000001ff00 */
[----:B------:R2:W2:Y:S01]  /*1770*/  LDSM.16.M88.4 R156, [R160] ;  /* 0x00000000a09c783b */ /* 0x0004a20000000200 */
[----:B------:R-:W-:Y:S01]  /*1780*/  IMAD R12, R12, UR12, R0 ;  /* 0x0000000c0c0c7c24 */ /* 0x000fe2000f8e0200 */
[----:B-1----:R-:W-:Y:S01]  /*1790*/  SHF.R.U32.HI R0, RZ, 0x5, R4 ;  /* 0x00000005ff007819 */ /* 0x002fe20000011604 */
[----:B------:R-:W-:Y:S01]  /*17a0*/  USHF.L.U32 UR12, UR9, 0x6, URZ ;  /* 0x00000006090c7899 */ /* 0x000fe200080006ff */
[----:B------:R-:W-:Y:S01]  /*17b0*/  IMAD R6, R10, UR7, RZ ;  /* 0x000000070a067c24 */ /* 0x000fe2000f8e02ff */
[----:B------:R1:W1:Y:S01]  /*17c0*/  LDSM.16.M88.4 R164, [R168] ;  /* 0x00000000a8a4783b */ /* 0x0002620000000200 */
[----:B------:R-:W-:Y:S01]  /*17d0*/  IMAD.IADD R15, R15, 0x1, R12 ;  /* 0x000000010f0f7824 */ /* 0x000fe200078e020c */
[----:B------:R-:W-:Y:S01]  /*17e0*/  CS2R R72, SRZ ;  /* 0x0000000000487805 */ /* 0x000fe2000001ff00 */
[----:B------:R-:W-:Y:S01]  /*17f0*/  IMAD R0, R0, UR9, R8 ;  /* 0x0000000900007c24 */ /* 0x000fe2000f8e0208 */
[----:B------:R-:W1:Y:S01]  /*1800*/  LDSM.16.M88.4 R152, [R152+0x800] ;  /* 0x000800009898783b */ /* 0x000e620000000200 */
[----:B---3--:R-:W-:Y:S01]  /*1810*/  IMAD.WIDE.U32 R8, R5, R2, RZ ;  /* 0x0000000205087225 */ /* 0x008fe200078e00ff */
[----:B------:R-:W-:-:S02]  /*1820*/  CS2R R70, SRZ ;  /* 0x0000000000467805 */ /* 0x000fc4000001ff00 */
[----:B------:R-:W-:Y:S01]  /*1830*/  CS2R R68, SRZ ;  /* 0x0000000000447805 */ /* 0x000fe2000001ff00 */
[----:B------:R-:W3:Y:S01]  /*1840*/  LDSM.16.M88.4 R160, [R160+0x800] ;  /* 0x00080000a0a0783b */ /* 0x000ee20000000200 */
[----:B------:R-:W-:Y:S01]  /*1850*/  IMAD R6, R7, UR6, R6 ;  /* 0x0000000607067c24 */ /* 0x000fe2000f8e0206 */
[----:B------:R-:W-:Y:S01]  /*1860*/  SEL R2, R8, RZ, P4 ;  /* 0x000000ff08027207 */ /* 0x000fe20002000000 */
[----:B------:R-:W-:Y:S01]  /*1870*/  IMAD.WIDE.U32 R10, R10, UR6, R14 ;  /* 0x000000060a0a7c25 */ /* 0x000fe2000f8e000e */
[----:B------:R-:W4:Y:S01]  /*1880*/  LDCU.64 UR6, c[0x0][0x570] ;  /* 0x0000ae00ff0677ac */ /* 0x000f220008000a00 */
[----:B------:R-:W1:Y:S01]  /*1890*/  LDSM.16.M88.4 R168, [R168+0x800] ;  /* 0x00080000a8a8783b */ /* 0x000e620000000200 */
[----:B------:R-:W-:Y:S01]  /*18a0*/  CS2R R62, SRZ ;  /* 0x00000000003e7805 */ /* 0x000fe2000001ff00 */
[----:B------:R-:W-:Y:S01]  /*18b0*/  IMAD R3, R5, R3, R9 ;  /* 0x0000000305037224 */ /* 0x000fe200078e0209 */
[----:B------:R-:W-:Y:S01]  /*18c0*/  IADD3 R2, P1, P0, R0, R10, R2 ;  /* 0x0000000a00027210 */ /* 0x000fe2000783e002 */
[----:B------:R-:W-:Y:S01]  /*18d0*/  IMAD.IADD R6, R11, 0x1, R6 ;  /* 0x000000010b067824 */ /* 0x000fe200078e0206 */
[----:B------:R-:W-:Y:S01]  /*18e0*/  SHF.R.S32.HI R0, RZ, 0x1f, R0 ;  /* 0x0000001fff007819 */ /* 0x000fe20000011400 */
[----:B------:R1:W1:Y:S01]  /*18f0*/  LDSM.16.M88.4 R140, [R183] ;  /* 0x00000000b78c783b */ /* 0x0002620000000200 */
[----:B------:R-:W-:-:S02]  /*1900*/  SEL R3, R3, RZ, P4 ;  /* 0x000000ff03037207 */ /* 0x000fc40002000000 */
[----:B------:R-:W-:Y:S02]  /*1910*/  CS2R R60, SRZ ;  /* 0x00000000003c7805 */ /* 0x000fe4000001ff00 */
[----:B------:R-:W-:Y:S01]  /*1920*/  CS2R R66, SRZ ;  /* 0x0000000000427805 */ /* 0x000fe2000001ff00 */
[----:B------:R1:W1:Y:S01]  /*1930*/  LDSM.16.M88.4 R144, [R183+0x800] ;  /* 0x00080000b790783b */ /* 0x0002620000000200 */
[----:B------:R-:W-:Y:S01]  /*1940*/  IADD3.X R3, PT, PT, R0, R6, R3, P1, P0 ;  /* 0x0000000600037210 */ /* 0x000fe20000fe0403 */
[----:B------:R-:W-:Y:S01]  /*1950*/  IMAD.U32 R0, RZ, RZ, UR12 ;  /* 0x0000000cff007e24 */ /* 0x000fe2000f8e00ff */
[----:B------:R-:W-:Y:S01]  /*1960*/  IADD3 R2, P0, PT, R2, UR12, RZ ;  /* 0x0000000c02027c10 */ /* 0x000fe2000ff1e0ff */
[----:B------:R-:W2:Y:S01]  /*1970*/  LDCU.64 UR12, c[0x0][0x5e8] ;  /* 0x0000bd00ff0c77ac */ /* 0x000ea20008000a00 */
[----:B------:R-:W-:Y:S02]  /*1980*/  CS2R R64, SRZ ;  /* 0x0000000000407805 */ /* 0x000fe4000001ff00 */
[----:B------:R-:W-:-:S02]  /*1990*/  CS2R R58, SRZ ;  /* 0x00000000003a7805 */ /* 0x000fc4000001ff00 */
[----:B------:R-:W-:Y:S02]  /*19a0*/  LEA.HI.X.SX32 R0, R0, R3, 0x1, P0 ;  /* 0x0000000300007211 */ /* 0x000fe400000f0eff */
[----:B------:R-:W-:Y:S02]  /*19b0*/  CS2R R56, SRZ ;  /* 0x0000000000387805 */ /* 0x000fe4000001ff00 */
[C---:B----4-:R-:W-:Y:S01]  /*19c0*/  LEA R216, P0, R2.reuse, UR6, 0x2 ;  /* 0x0000000602d87c11 */ /* 0x050fe2000f8010ff */
[----:B------:R-:W4:Y:S01]  /*19d0*/  LDCU UR6, c[0x0][0x508] ;  /* 0x0000a100ff0677ac */ /* 0x000f220008000800 */
[----:B------:R-:W-:Y:S02]  /*19e0*/  CS2R R54, SRZ ;  /* 0x0000000000367805 */ /* 0x000fe4000001ff00 */
[----:B------:R-:W-:Y:S02]  /*19f0*/  CS2R R52, SRZ ;  /* 0x0000000000347805 */ /* 0x000fe4000001ff00 */
[----:B------:R-:W-:-:S02]  /*1a00*/  LEA.HI.X R217, R2, UR7, R0, 0x2, P0 ;  /* 0x0000000702d97c11 */ /* 0x000fc400080f1400 */
        /* <DEDUP_REMOVED lines=8> */
[----:B----4-:R-:W-:-:S04]  /*1a90*/  UIADD3 UR6, UPT, UPT, UR33, UR6, URZ ;  /* 0x0000000621067290 */ /* 0x010fc8000fffe0ff */
[----:B------:R-:W-:-:S04]  /*1aa0*/  UIADD3 UR24, UPT, UPT, -UR6, UR26, UR24 ;  /* 0x0000001a06187290 */ /* 0x000fc8000fffe118 */
[----:B------:R-:W-:-:S04]  /*1ab0*/  USHF.R.S32.HI UR6, URZ, 0x1f, UR24 ;  /* 0x0000001fff067899 */ /* 0x000fc80008011418 */
[----:B------:R-:W-:Y:S02]  /*1ac0*/  ULEA.HI UR6, UR6, UR24, URZ, 0x6 ;  /* 0x0000001806067291 */ /* 0x000fe4000f8f30ff */
[----:B------:R-:W-:Y:S02]  /*1ad0*/  UIADD3 UR24, UPT, UPT, UR28, UR30, URZ ;  /* 0x0000001e1c187290 */ /* 0x000fe4000fffe0ff */
[----:B------:R-:W-:Y:S02]  /*1ae0*/  USHF.R.S32.HI UR6, URZ, 0x6, UR6 ;  /* 0x00000006ff067899 */ /* 0x000fe40008011406 */
[----:B--2---:R-:W-:Y:S02]  /*1af0*/  UIMAD.WIDE UR24, UR24, 0x4, UR12 ;  /* 0x00000004181878a5 */ /* 0x004fe4000f8e020c */
[----:B------:R-:W-:-:S04]  /*1b00*/  UISETP.LT.AND UP0, UPT, URZ, UR6, UPT ;  /* 0x00000006ff00728c */ /* 0x000fc8000bf01270 */
[----:B------:R-:W-:-:S04]  /*1b10*/  USEL UR6, URZ, UR6, !UP0 ;  /* 0x00000006ff067287 */ /* 0x000fc8000c000000 */
[----:B------:R-:W-:-:S09]  /*1b20*/  UISETP.GT.AND UP0, UPT, UR32, UR6, UPT ;  /* 0x000000062000728c */ /* 0x000fd2000bf04270 */
[----:B-1-3--:R-:W-:Y:S05]  /*1b30*/  BRA.U !UP0, `(.L_x_638) ;  /* 0x0000003908207547 */ /* 0x00afea000b800000 */
[----:B------:R-:W1:Y:S01]  /*1b40*/  S2R R194, SR_TID.X ;  /* 0x0000000000c27919 */ /* 0x000e620000002100 */
[C---:B------:R-:W-:Y:S01]  /*1b50*/  IMAD.SHL.U32 R2, R4.reuse, 0x40, RZ ;  /* 0x0000004004027824 */ /* 0x040fe200078e00ff */
[----:B------:R-:W2:Y:S01]  /*1b60*/  LDC R205, c[0x0][0x44c] ;  /* 0x00011300ffcd7b82 */ /* 0x000ea20000000800 */
[C---:B------:R-:W-:Y:S01]  /*1b70*/  IMAD.SHL.U32 R3, R4.reuse, 0x8, RZ ;  /* 0x0000000804037824 */ /* 0x040fe200078e00ff */
[----:B------:R-:W-:Y:S01]  /*1b80*/  USHF.L.U32 UR7, UR32, 0x6, URZ ;  /* 0x0000000620077899 */ /* 0x000fe200080006ff */
[----:B------:R-:W-:Y:S01]  /*1b90*/  IMAD.SHL.U32 R0, R4, 0x20, RZ ;  /* 0x0000002004007824 */ /* 0x000fe200078e00ff */
[C---:B------:R-:W-:Y:S01]  /*1ba0*/  LOP3.LUT R175, R2.reuse, 0x1c0, RZ, 0xc0, !PT ;  /* 0x000001c002af7812 */ /* 0x040fe200078ec0ff */
[----:B------:R-:W-:Y:S01]  /*1bb0*/  IMAD.MOV.U32 R214, RZ, RZ, 0x10 ;  /* 0x00000010ffd67424 */ /* 0x000fe200078e00ff */
[----:B------:R-:W-:Y:S01]  /*1bc0*/  LOP3.LUT R2, R2, 0x200, RZ, 0xc0, !PT ;  /* 0x0000020002027812 */ /* 0x000fe200078ec0ff */
[----:B------:R-:W-:Y:S01]  /*1bd0*/  IMAD.SHL.U32 R174, R186, 0x2, RZ ;  /* 0x00000002baae7824 */ /* 0x000fe200078e00ff */
[----:B------:R-:W-:Y:S01]  /*1be0*/  LOP3.LUT R175, R175, 0x38, R3, 0xf8, !PT ;  /* 0x00000038afaf7812 */ /* 0x000fe200078ef803 */
[----:B------:R-:W-:Y:S01]  /*1bf0*/  IMAD.U32 R207, RZ, RZ, UR26 ;  /* 0x0000001affcf7e24 */ /* 0x000fe2000f8e00ff */
[----:B------:R-:W-:Y:S01]  /*1c00*/  SHF.R.U32.HI R4, RZ, 0x1, R4 ;  /* 0x00000001ff047819 */ /* 0x000fe20000011604 */
[----:B------:R-:W-:Y:S01]  /*1c10*/  IMAD.U32 R206, RZ, RZ, UR33 ;  /* 0x00000021ffce7e24 */ /* 0x000fe2000f8e00ff */
[----:B------:R-:W-:Y:S01]  /*1c20*/  LOP3.LUT R0, R2, 0x400, R0, 0xf8, !PT ;  /* 0x0000040002007812 */ /* 0x000fe200078ef800 */
[----:B------:R-:W-:Y:S01]  /*1c30*/  IMAD.U32 R2, RZ, RZ, UR7 ;  /* 0x00000007ff027e24 */ /* 0x000fe2000f8e00ff */
[----:B------:R-:W-:Y:S01]  /*1c40*/  LOP3.LUT R175, R175, 0x8, R4, 0x78, !PT ;  /* 0x00000008afaf7812 */ /* 0x000fe200078e7804 */
[----:B------:R-:W-:Y:S01]  /*1c50*/  IMAD.SHL.U32 R172, R187, 0x2, RZ ;  /* 0x00000002bbac7824 */ /* 0x000fe200078e00ff */
[----:B------:R-:W-:Y:S01]  /*1c60*/  MOV R3, UR20 ;  /* 0x0000001400037c02 */ /* 0x000fe20008000f00 */
[----:B------:R-:W-:Y:S01]  /*1c70*/  IMAD.IADD R173, R183, 0x1, R174 ;  /* 0x00000001b7ad7824 */ /* 0x000fe200078e02ae */
[----:B------:R-:W-:Y:S01]  /*1c80*/  LOP3.LUT R175, R0, R175, RZ, 0xfc, !PT ;  /* 0x000000af00af7212 */ /* 0x000fe200078efcff */
[----:B------:R-:W-:Y:S01]  /*1c90*/  IMAD.SHL.U32 R0, R187, 0x2, RZ ;  /* 0x00000002bb007824 */ /* 0x000fe200078e00ff */
[----:B------:R-:W-:Y:S01]  /*1ca0*/  LEA R3, R3, UR26, 0x7 ;  /* 0x0000001a03037c11 */ /* 0x000fe2000f8e38ff */
[----:B------:R-:W-:Y:S01]  /*1cb0*/  IMAD.MOV.U32 R203, RZ, RZ, 0x18 ;  /* 0x00000018ffcb7424 */ /* 0x000fe200078e00ff */
[----:B------:R-:W-:Y:S01]  /*1cc0*/  LEA R175, R175, UR4, 0x1 ;  /* 0x00000004afaf7c11 */ /* 0x000fe2000f8e08ff */
[----:B------:R-:W-:Y:S01]  /*1cd0*/  IMAD.MOV.U32 R202, RZ, RZ, 0x8 ;  /* 0x00000008ffca7424 */ /* 0x000fe200078e00ff */
[----:B------:R-:W-:Y:S01]  /*1ce0*/  IADD3 R2, PT, PT, R2, UR33, R190 ;  /* 0x0000002102027c10 */ /* 0x000fe2000fffe0be */
[----:B------:R-:W-:Y:S01]  /*1cf0*/  IMAD.MOV.U32 R95, RZ, RZ, RZ ;  /* 0x000000ffff5f7224 */ /* 0x000fe200078e00ff */
[----:B------:R-:W-:Y:S01]  /*1d00*/  IADD3 R177, PT, PT, R175, R174, RZ ;  /* 0x000000aeafb17210 */ /* 0x000fe20007ffe0ff */
[----:B------:R-:W-:Y:S01]  /*1d10*/  IMAD.IADD R179, R184, 0x1, R0 ;  /* 0x00000001b8b37824 */ /* 0x000fe200078e0200 */
[----:B------:R-:W-:Y:S01]  /*1d20*/  IADD3 R206, PT, PT, R3, 0x80, -R206 ;  /* 0x0000008003ce7810 */ /* 0x000fe20007ffe8ce */
[----:B------:R-:W-:Y:S01]  /*1d30*/  USHF.L.U32 UR14, UR9, 0x3, URZ ;  /* 0x00000003090e7899 */ /* 0x000fe200080006ff */
[----:B-1----:R-:W-:Y:S01]  /*1d40*/  LOP3.LUT P0, RZ, R194, 0x4, RZ, 0xc0, !PT ;  /* 0x00000004c2ff7812 */ /* 0x002fe2000780c0ff */
[----:B------:R-:W-:Y:S01]  /*1d50*/  IMAD.IADD R176, R172, 0x1, R177 ;  /* 0x00000001acb07824 */ /* 0x000fe200078e02b1 */
[----:B------:R-:W-:Y:S01]  /*1d60*/  IADD3 R207, PT, PT, R2, -0x1f, -R207 ;  /* 0xffffffe102cf7810 */ /* 0x000fe20007ffe8cf */
[----:B------:R-:W-:Y:S01]  /*1d70*/  IMAD.IADD R2, R172, 0x1, R173 ;  /* 0x00000001ac027824 */ /* 0x000fe200078e02ad */
[----:B------:R-:W-:Y:S01]  /*1d80*/  SEL R214, R214, 0xfffffff0, !P0 ;  /* 0xfffffff0d6d67807 */ /* 0x000fe20004000000 */
[----:B------:R-:W-:Y:S01]  /*1d90*/  VIADD R181, R175, UR8 ;  /* 0x00000008afb57c36 */ /* 0x000fe20008000000 */
[----:B------:R-:W-:Y:S01]  /*1da0*/  MOV R204, 0x20 ;  /* 0x0000002000cc7802 */ /* 0x000fe20000000f00 */
[----:B------:R-:W1:Y:S01]  /*1db0*/  LDCU UR9, c[0x0][0x3e0] ;  /* 0x00007c00ff0977ac */ /* 0x000e620008000800 */
[----:B------:R-:W-:Y:S01]  /*1dc0*/  MOV R201, 0x4 ;  /* 0x0000000400c97802 */ /* 0x000fe20000000f00 */
[----:B------:R-:W-:Y:S01]  /*1dd0*/  IMAD.IADD R213, R191, 0x1, R214 ;  /* 0x00000001bfd57824 */ /* 0x000fe200078e02d6 */
[-C--:B------:R-:W-:Y:S01]  /*1de0*/  IADD3 R3, PT, PT, R183, R172.reuse, RZ ;  /* 0x000000acb7037210 */ /* 0x080fe20007ffe0ff */
[----:B------:R-:W3:Y:S01]  /*1df0*/  LDCU UR13, c[0x0][0x50c] ;  /* 0x0000a180ff0d77ac */ /* 0x000ee20008000800 */
[----:B------:R-:W-:-:S02]  /*1e00*/  IADD3 R178, PT, PT, R175, R172, RZ ;  /* 0x000000acafb27210 */ /* 0x000fc40007ffe0ff */
[----:B------:R-:W-:Y:S01]  /*1e10*/  IADD3 R180, PT, PT, R185, UR8, RZ ;  /* 0x00000008b9b47c10 */ /* 0x000fe2000fffe0ff */
[----:B------:R-:W4:Y:S01]  /*1e20*/  LDCU UR12, c[0x0][0x45c] ;  /* 0x00008b80ff0c77ac */ /* 0x000f220008000800 */
[----:B------:R-:W-:Y:S01]  /*1e30*/  UMOV UR8, UR24 ;  /* 0x0000001800087c82 */ /* 0x000fe20008000000 */
[----:B------:R-:W-:-:S05]  /*1e40*/  UMOV UR15, UR25 ;  /* 0x00000019000f7c82 */ /* 0x000fca0008000000 */
.L_x_641:
[----:B------:R-:W0:Y:S01]  /*1e50*/  LDGDEPBAR ;  /* 0x00000000000079af */ /* 0x000e220000000000 */
[-C--:B------:R-:W-:Y:S01]  /*1e60*/  IADD3 R112, PT, PT, R172, R181.reuse, RZ ;  /* 0x000000b5ac707210 */ /* 0x080fe20007ffe0ff */
[----:B------:R-:W-:Y:S01]  /*1e70*/  UIADD3 UR7, UPT, UPT, UR7, -0x40, URZ ;  /* 0xffffffc007077890 */ /* 0x000fe2000fffe0ff */
[----:B------:R-:W-:Y:S01]  /*1e80*/  IADD3 R128, PT, PT, R174, R181, RZ ;  /* 0x000000b5ae807210 */ /* 0x000fe20007ffe0ff */
[----:B------:R-:W-:Y:S01]  /*1e90*/  UIADD3 UR32, UPT, UPT, UR32, -0x1, URZ ;  /* 0xffffffff20207890 */ /* 0x000fe2000fffe0ff */
[----:B-----5:R-:W-:Y:S02]  /*1ea0*/  FSETP.NEU.FTZ.AND P1, PT, R211, -INF , PT ;  /* 0xff800000d300780b */ /* 0x020fe40003f3d000 */
[----:B------:R-:W-:Y:S01]  /*1eb0*/  FSETP.NEU.FTZ.AND P0, PT, R210, -INF , PT ;  /* 0xff800000d200780b */ /* 0x000fe20003f1d000 */
[----:B------:R-:W-:Y:S01]  /*1ec0*/  IMAD.IADD R188, R172, 0x1, R128 ;  /* 0x00000001acbc7824 */ /* 0x000fe200078e0280 */
[----:B------:R-:W-:Y:S01]  /*1ed0*/  ISETP.LE.AND P4, PT, R206, UR7, PT ;  /* 0x00000007ce007c0c */ /* 0x000fe2000bf83270 */
[----:B------:R-:W-:Y:S01]  /*1ee0*/  UISETP.GT.AND UP0, UPT, UR32, UR6, UPT ;  /* 0x000000062000728c */ /* 0x000fe2000bf04270 */
[----:B------:R-:W-:Y:S02]  /*1ef0*/  IADD3 R222, PT, PT, R193, R214, RZ ;  /* 0x000000d6c1de7210 */ /* 0x000fe40007ffe0ff */
[----:B------:R-:W-:Y:S02]  /*1f00*/  MOV R248, UR8 ;  /* 0x0000000800f87c02 */ /* 0x000fe40008000f00 */
[----:B------:R-:W-:Y:S01]  /*1f10*/  MOV R249, UR15 ;  /* 0x0000000f00f97c02 */ /* 0x000fe20008000f00 */
[----:B------:R-:W-:Y:S04]  /*1f20*/  DEPBAR.LE SB0, 0x0 ;  /* 0x000080000000791a */ /* 0x000fe80000000000 */
[----:B------:R-:W-:Y:S06]  /*1f30*/  BAR.SYNC.DEFER_BLOCKING 0x0 ;  /* 0x0000000000007b1d */ /* 0x000fec0000010000 */
[----:B------:R-:W-:Y:S08]  /*1f40*/  LDSM.16.M88.4 R32, [R181] ;  /* 0x00000000b520783b */ /* 0x000ff00000000200 */
[----:B------:R-:W2:Y:S08]  /*1f50*/  LDSM.16.M88.4 R16, [R183+-0x4000] ;  /* 0xffc00000b710783b */ /* 0x000eb00000000200 */
[----:B------:R-:W1:Y:S08]  /*1f60*/  LDSM.16.M88.4 R28, [R181+0x1000] ;  /* 0x00100000b51c783b */ /* 0x000e700000000200 */
[----:B------:R-:W3:Y:S08]  /*1f70*/  LDSM.16.M88.4 R100, [R183+-0x3800] ;  /* 0xffc80000b764783b */ /* 0x000ef00000000200 */
[----:B------:R-:W-:Y:S08]  /*1f80*/  LDSM.16.M88.4 R104, [R112] ;  /* 0x000000007068783b */ /* 0x000ff00000000200 */
[----:B------:R-:W4:Y:S01]  /*1f90*/  LDSM.16.M88.4 R108, [R3+-0x4000] ;  /* 0xffc00000036c783b */ /* 0x000f220000000200 */
[-C--:B--2---:R-:W-:Y:S07]  /*1fa0*/  HMMA.16816.F32.BF16 R4, R32, R16.reuse, RZ ;  /* 0x000000102004723c */ /* 0x084fee00000418ff */
[----:B------:R-:W2:Y:S01]  /*1fb0*/  LDSM.16.M88.4 R112, [R112+0x1000] ;  /* 0x001000007070783b */ /* 0x000ea20000000200 */
[C---:B-1----:R-:W-:Y:S07]  /*1fc0*/  HMMA.16816.F32.BF16 R8, R28.reuse, R16, RZ ;  /* 0x000000101c08723c */ /* 0x042fee00000418ff */
[----:B------:R-:W1:Y:S01]  /*1fd0*/  LDSM.16.M88.4 R116, [R3+-0x3800] ;  /* 0xffc800000374783b */ /* 0x000e620000000200 */
[-C--:B------:R-:W-:Y:S07]  /*1fe0*/  HMMA.16816.F32.BF16 R12, R28, R18.reuse, RZ ;  /* 0x000000121c0c723c */ /* 0x080fee00000418ff */
[----:B------:R-:W-:Y:S01]  /*1ff0*/  LDSM.16.M88.4 R120, [R128] ;  /* 0x000000008078783b */ /* 0x000fe20000000200 */
[C---:B------:R-:W-:Y:S07]  /*2000*/  HMMA.16816.F32.BF16 R16, R32.reuse, R18, RZ ;  /* 0x000000122010723c */ /* 0x040fee00000418ff */
[----:B------:R-:W1:Y:S01]  /*2010*/  LDSM.16.M88.4 R124, [R173+-0x4000] ;  /* 0xffc00000ad7c783b */ /* 0x000e620000000200 */
[-C--:B---3--:R-:W-:Y:S07]  /*2020*/  HMMA.16816.F32.BF16 R20, R32, R100.reuse, RZ ;  /* 0x000000642014723c */ /* 0x088fee00000418ff */
[----:B------:R-:W-:Y:S01]  /*2030*/  LDSM.16.M88.4 R132, [R188] ;  /* 0x00000000bc84783b */ /* 0x000fe20000000200 */
[C---:B------:R-:W-:Y:S07]  /*2040*/  HMMA.16816.F32.BF16 R24, R28.reuse, R100, RZ ;  /* 0x000000641c18723c */ /* 0x040fee00000418ff */
[----:B------:R-:W-:Y:S01]  /*2050*/  LDSM.16.M88.4 R136, [R2+-0x4000] ;  /* 0xffc000000288783b */ /* 0x000fe20000000200 */
[-C--:B------:R-:W-:Y:S08]  /*2060*/  HMMA.16816.F32.BF16 R28, R28, R102.reuse, RZ ;  /* 0x000000661c1c723c */ /* 0x080ff000000418ff */
[----:B------:R-:W-:Y:S01]  /*2070*/  HMMA.16816.F32.BF16 R32, R32, R102, RZ ;  /* 0x000000662020723c */ /* 0x000fe200000418ff */
[----:B------:R-:W3:Y:S07]  /*2080*/  LDSM.16.M88.4 R100, [R128+0x1000] ;  /* 0x001000008064783b */ /* 0x000eee0000000200 */
[-C--:B----4-:R-:W-:Y:S01]  /*2090*/  HMMA.16816.F32.BF16 R4, R104, R108.reuse, R4 ;  /* 0x0000006c6804723c */ /* 0x090fe20000041804 */
[----:B------:R-:W4:Y:S07]  /*20a0*/  LDSM.16.M88.4 R128, [R173+-0x3800] ;  /* 0xffc80000ad80783b */ /* 0x000f2e0000000200 */
[C---:B--2---:R-:W-:Y:S08]  /*20b0*/  HMMA.16816.F32.BF16 R8, R112.reuse, R108, R8 ;  /* 0x0000006c7008723c */ /* 0x044ff00000041808 */
[-C--:B------:R-:W-:Y:S08]  /*20c0*/  HMMA.16816.F32.BF16 R12, R112, R110.reuse, R12 ;  /* 0x0000006e700c723c */ /* 0x080ff0000004180c */
[C---:B------:R-:W-:Y:S08]  /*20d0*/  HMMA.16816.F32.BF16 R16, R104.reuse, R110, R16 ;  /* 0x0000006e6810723c */ /* 0x040ff00000041810 */
[-C--:B-1----:R-:W-:Y:S08]  /*20e0*/  HMMA.16816.F32.BF16 R20, R104, R116.reuse, R20 ;  /* 0x000000746814723c */ /* 0x082ff00000041814 */
[C---:B------:R-:W-:Y:S08]  /*20f0*/  HMMA.16816.F32.BF16 R24, R112.reuse, R116, R24 ;  /* 0x000000747018723c */ /* 0x040ff00000041818 */
[-C--:B------:R-:W-:Y:S08]  /*2100*/  HMMA.16816.F32.BF16 R28, R112, R118.reuse, R28 ;  /* 0x00000076701c723c */ /* 0x080ff0000004181c */
[----:B------:R-:W-:Y:S01]  /*2110*/  HMMA.16816.F32.BF16 R32, R104, R118, R32 ;  /* 0x000000766820723c */ /* 0x000fe20000041820 */
[----:B------:R-:W1:Y:S07]  /*2120*/  LDSM.16.M88.4 R104, [R188+0x1000] ;  /* 0x00100000bc68783b */ /* 0x000e6e0000000200 */
[-C--:B------:R-:W-:Y:S08]  /*2130*/  HMMA.16816.F32.BF16 R4, R120, R124.reuse, R4 ;  /* 0x0000007c7804723c */ /* 0x080ff00000041804 */
[C---:B---3--:R-:W-:Y:S08]  /*2140*/  HMMA.16816.F32.BF16 R8, R100.reuse, R124, R8 ;  /* 0x0000007c6408723c */ /* 0x048ff00000041808 */
[-C--:B------:R-:W-:Y:S08]  /*2150*/  HMMA.16816.F32.BF16 R12, R100, R126.reuse, R12 ;  /* 0x0000007e640c723c */ /* 0x080ff0000004180c */
[C---:B------:R-:W-:Y:S08]  /*2160*/  HMMA.16816.F32.BF16 R16, R120.reuse, R126, R16 ;  /* 0x0000007e7810723c */ /* 0x040ff00000041810 */
[-C--:B----4-:R-:W-:Y:S08]  /*2170*/  HMMA.16816.F32.BF16 R20, R120, R128.reuse, R20 ;  /* 0x000000807814723c */ /* 0x090ff00000041814 */
[C---:B------:R-:W-:Y:S08]  /*2180*/  HMMA.16816.F32.BF16 R24, R100.reuse, R128, R24 ;  /* 0x000000806418723c */ /* 0x040ff00000041818 */
[-C--:B------:R-:W-:Y:S08]  /*2190*/  HMMA.16816.F32.BF16 R28, R100, R130.reuse, R28 ;  /* 0x00000082641c723c */ /* 0x080ff0000004181c */
[----:B------:R-:W-:Y:S08]  /*21a0*/  HMMA.16816.F32.BF16 R32, R120, R130, R32 ;  /* 0x000000827820723c */ /* 0x000ff00000041820 */
[-C--:B------:R-:W-:Y:S08]  /*21b0*/  HMMA.16816.F32.BF16 R4, R132, R136.reuse, R4 ;  /* 0x000000888404723c */ /* 0x080ff00000041804 */
[C---:B-1----:R-:W-:Y:S08]  /*21c0*/  HMMA.16816.F32.BF16 R8, R104.reuse, R136, R8 ;  /* 0x000000886808723c */ /* 0x042ff00000041808 */
[-C--:B------:R-:W-:Y:S03]  /*21d0*/  HMMA.16816.F32.BF16 R12, R104, R138.reuse, R12 ;  /* 0x0000008a680c723c */ /* 0x080fe6000004180c */
[----:B------:R-:W-:Y:S01]  /*21e0*/  FMUL.FTZ R4, R4, UR13 ;  /* 0x0000000d04047c20 */ /* 0x000fe20008410000 */
[----:B------:R-:W-:Y:S01]  /*21f0*/  FMUL.FTZ R5, R5, UR13 ;  /* 0x0000000d05057c20 */ /* 0x000fe20008410000 */
[----:B------:R-:W-:Y:S01]  /*2200*/  FMUL.FTZ R6, R6, UR13 ;  /* 0x0000000d06067c20 */ /* 0x000fe20008410000 */
[----:B------:R-:W-:Y:S01]  /*2210*/  FMUL.FTZ R7, R7, UR13 ;  /* 0x0000000d07077c20 */ /* 0x000fe20008410000 */
[----:B------:R-:W-:Y:S01]  /*2220*/  MUFU.TANH R111, R4 ;  /* 0x00000004006f7308 */ /* 0x000fe20000002400 */
[C---:B------:R-:W-:Y:S04]  /*2230*/  HMMA.16816.F32.BF16 R16, R132.reuse, R138, R16 ;  /* 0x0000008a8410723c */ /* 0x040fe80000041810 */
[----:B------:R-:W-:Y:S01]  /*2240*/  FMUL.FTZ R10, R10, UR13 ;  /* 0x0000000d0a0a7c20 */ /* 0x000fe20008410000 */
[----:B------:R-:W-:Y:S01]  /*2250*/  FMUL.FTZ R9, R9, UR13 ;  /* 0x0000000d09097c20 */ /* 0x000fe20008410000 */
[----:B------:R-:W-:Y:S03]  /*2260*/  FMUL.FTZ R8, R8, UR13 ;  /* 0x0000000d08087c20 */ /* 0x000fe60008410000 */
[----:B------:R-:W1:Y:S01]  /*2270*/  MUFU.TANH R112, R5 ;  /* 0x0000000500707308 */ /* 0x000e620000002400 */
[----:B------:R-:W-:Y:S01]  /*2280*/  FMUL.FTZ R11, R11, UR13 ;  /* 0x0000000d0b0b7c20 */ /* 0x000fe20008410000 */
[----:B------:R-:W-:Y:S01]  /*2290*/  FMUL.FTZ R12, R12, UR13 ;  /* 0x0000000d0c0c7c20 */ /* 0x000fe20008410000 */
[----:B------:R-:W-:Y:S01]  /*22a0*/  FMUL.FTZ R13, R13, UR13 ;  /* 0x0000000d0d0d7c20 */ /* 0x000fe20008410000 */
[----:B------:R-:W-:Y:S01]  /*22b0*/  FMUL.FTZ R14, R14, UR13 ;  /* 0x0000000d0e0e7c20 */ /* 0x000fe20008410000 */
[----:B------:R-:W-:Y:S05]  /*22c0*/  FMUL.FTZ R15, R15, UR13 ;  /* 0x0000000d0f0f7c20 */ /* 0x000fea0008410000 */
[----:B------:R2:W-:Y:S01]  /*22d0*/  MUFU.TANH R113, R9 ;  /* 0x0000000900717308 */ /* 0x0005e20000002400 */
[----:B------:R-:W-:Y:S01]  /*22e0*/  FMUL.FTZ R19, R19, UR13 ;  /* 0x0000000d13137c20 */ /* 0x000fe20008410000 */
[----:B------:R-:W-:Y:S01]  /*22f0*/  FMUL.FTZ R17, R17, UR13 ;  /* 0x0000000d11117c20 */ /* 0x000fe20008410000 */
[----:B------:R-:W-:Y:S01]  /*2300*/  FMUL.FTZ R18, R18, UR13 ;  /* 0x0000000d12127c20 */ /* 0x000fe20008410000 */
[----:B------:R-:W-:Y:S06]  /*2310*/  FMUL.FTZ R16, R16, UR13 ;  /* 0x0000000d10107c20 */ /* 0x000fec0008410000 */
[----:B------:R-:W3:Y:S10]  /*2320*/  MUFU.TANH R108, R6 ;  /* 0x00000006006c7308 */ /* 0x000ef40000002400 */
[----:B------:R-:W-:Y:S01]  /*2330*/  MUFU.TANH R116, R12 ;  /* 0x0000000c00747308 */ /* 0x000fe20000002400 */
[----:B--2---:R-:W-:Y:S04]  /*2340*/  @!P4 SHF.L.U32 R9, R194, 0x1, RZ ;  /* 0x00000001c209c819 */ /* 0x004fe800000006ff */
[----:B------:R-:W-:Y:S05]  /*2350*/  @!P4 LOP3.LUT R9, R9, 0x6, RZ, 0xc0, !PT ;  /* 0x000000060909c812 */ /* 0x000fea00078ec0ff */
[----:B------:R2:W-:Y:S10]  /*2360*/  MUFU.TANH R109, R7 ;  /* 0x00000007006d7308 */ /* 0x0005f40000002400 */
[----:B------:R1:W-:Y:S10]  /*2370*/  MUFU.TANH R118, R14 ;  /* 0x0000000e00767308 */ /* 0x0003f40000002400 */
[----:B------:R4:W3:Y:S01]  /*2380*/  MUFU.TANH R110, R8 ;  /* 0x00000008006e7308 */ /* 0x0008e20000002400 */
[----:B--2---:R-:W2:Y:S09]  /*2390*/  LDSM.16.M88.4 R4, [R2+-0x3800] ;  /* 0xffc800000204783b */ /* 0x004eb20000000200 */
[----:B------:R3:W-:Y:S01]  /*23a0*/  MUFU.TANH R114, R10 ;  /* 0x0000000a00727308 */ /* 0x0007e20000002400 */
[----:B-1----:R-:W-:Y:S09]  /*23b0*/  IMAD.MOV.U32 R14, RZ, RZ, R112 ;  /* 0x000000ffff0e7224 */ /* 0x002ff200078e0070 */
[----:B------:R1:W-:Y:S01]  /*23c0*/  MUFU.TANH R115, R11 ;  /* 0x0000000b00737308 */ /* 0x0003e20000002400 */
[----:B----4-:R-:W-:Y:S04]  /*23d0*/  @!P4 SHF.R.U32.HI R8, RZ, 0x1, R194 ;  /* 0x00000001ff08c819 */ /* 0x010fe800000116c2 */
[----:B------:R-:W-:Y:S02]  /*23e0*/  @!P4 LOP3.LUT R8, R9, 0x1e0, R8, 0xf8, !PT ;  /* 0x000001e00908c812 */ /* 0x000fe400078ef808 */
[----:B------:R-:W-:Y:S03]  /*23f0*/  MOV R9, UR20 ;  /* 0x0000001400097c02 */ /* 0x000fe60008000f00 */
[----:B------:R-:W-:Y:S01]  /*2400*/  MUFU.TANH R117, R13 ;  /* 0x0000000d00757308 */ /* 0x000fe20000002400 */
[----:B---3--:R-:W-:Y:S01]  /*2410*/  @!P4 VIADDMNMX R10, R207, -R204, UR33, PT ;  /* 0x00000021cf0ace46 */ /* 0x008fe2000b8009cc */
[----:B------:R-:W-:Y:S02]  /*2420*/  @!P4 IMAD R8, R9, 0x80, R8 ;  /* 0x000000800908c824 */ /* 0x000fe400078e0208 */
[----:B------:R-:W-:Y:S06]  /*2430*/  FMUL.FTZ R9, R211, 1.4426950216293334961 ;  /* 0x3fb8aa3bd3097820 */ /* 0x000fec0000410000 */
[----:B------:R3:W4:Y:S01]  /*2440*/  MUFU.TANH R119, R15 ;  /* 0x0000000f00777308 */ /* 0x0007220000002400 */
[C---:B------:R-:W-:Y:S02]  /*2450*/  @!P4 IADD3 R12, PT, PT, R8.reuse, 0x1, RZ ;  /* 0x00000001080cc810 */ /* 0x040fe40007ffe0ff */
[-C--:B------:R-:W-:Y:S02]  /*2460*/  @!P4 ISETP.GE.AND P2, PT, R8, R10.reuse, PT ;  /* 0x0000000a0800c20c */ /* 0x080fe40003f46270 */
[----:B------:R-:W-:Y:S02]  /*2470*/  FSEL R9, R9, RZ, P1 ;  /* 0x000000ff09097208 */ /* 0x000fe40000800000 */
[----:B------:R-:W-:Y:S03]  /*2480*/  @!P4 ISETP.GE.AND P1, PT, R12, R10, PT ;  /* 0x0000000a0c00c20c */ /* 0x000fe60003f26270 */
[----:B------:R4:W4:Y:S01]  /*2490*/  MUFU.TANH R120, R16 ;  /* 0x0000001000787308 */ /* 0x0009220000002400 */
[-C--:B--2---:R-:W-:Y:S03]  /*24a0*/  HMMA.16816.F32.BF16 R20, R132, R4.reuse, R20 ;  /* 0x000000048414723c */ /* 0x084fe60000041814 */
[----:B-1----:R-:W-:Y:S02]  /*24b0*/  MOV R11, R111 ;  /* 0x0000006f000b7202 */ /* 0x002fe40000000f00 */
[----:B------:R-:W-:Y:S04]  /*24c0*/  @!P4 FSEL R11, R111, -INF , !P2 ;  /* 0xff8000006f0bc808 */ /* 0x000fe80005000000 */
[----:B------:R1:W2:Y:S01]  /*24d0*/  MUFU.TANH R121, R17 ;  /* 0x0000001100797308 */ /* 0x0002a20000002400 */
[C---:B------:R-:W-:Y:S04]  /*24e0*/  HMMA.16816.F32.BF16 R24, R104.reuse, R4, R24 ;  /* 0x000000046818723c */ /* 0x040fe80000041818 */
[----:B------:R-:W-:Y:S01]  /*24f0*/  FMUL.FTZ R4, R210, 1.4426950216293334961 ;  /* 0x3fb8aa3bd2047820 */ /* 0x000fe20000410000 */
[----:B------:R-:W-:Y:S01]  /*2500*/  @!P4 VIADDMNMX R5, R207, -R203, UR33, PT ;  /* 0x00000021cf05ce46 */ /* 0x000fe2000b8009cb */
[--C-:B------:R-:W-:Y:S03]  /*2510*/  FFMA.FTZ R247, R11, UR12, -R9.reuse ;  /* 0x0000000c0bf77c23 */ /* 0x100fe60008010809 */
[----:B------:R2:W2:Y:S01]  /*2520*/  MUFU.TANH R122, R18 ;  /* 0x00000012007a7308 */ /* 0x0004a20000002400 */
[----:B------:R-:W-:Y:S01]  /*2530*/  @!P4 FSEL R14, R112, -INF , !P1 ;  /* 0xff800000700ec808 */ /* 0x000fe20004800000 */
[----:B---3--:R-:W-:Y:S01]  /*2540*/  FMUL.FTZ R15, R209, 1.4426950216293334961 ;  /* 0x3fb8aa3bd10f7820 */ /* 0x008fe20000410000 */
[----:B------:R-:W-:Y:S01]  /*2550*/  FSEL R4, R4, RZ, P0 ;  /* 0x000000ff04047208 */ /* 0x000fe20000000000 */
[-C--:B------:R-:W-:Y:S03]  /*2560*/  HMMA.16816.F32.BF16 R28, R104, R6.reuse, R28 ;  /* 0x00000006681c723c */ /* 0x080fe6000004181c */
[-C--:B------:R-:W-:Y:S03]  /*2570*/  @!P4 ISETP.GE.AND P0, PT, R8, R5.reuse, PT ;  /* 0x000000050800c20c */ /* 0x080fe60003f06270 */
[----:B------:R-:W-:Y:S01]  /*2580*/  MUFU.EX2 R247, R247 ;  /* 0x000000f700f77308 */ /* 0x000fe20000000800 */
[----:B------:R-:W-:Y:S01]  /*2590*/  @!P4 ISETP.GE.AND P1, PT, R12, R5, PT ;  /* 0x000000050c00c20c */ /* 0x000fe20003f26270 */
[----:B------:R-:W-:Y:S01]  /*25a0*/  FFMA.FTZ R224, R14, UR12, -R9 ;  /* 0x0000000c0ee07c23 */ /* 0x000fe20008010809 */
[----:B------:R-:W-:Y:S01]  /*25b0*/  MOV R13, R108 ;  /* 0x0000006c000d7202 */ /* 0x000fe20000000f00 */
[----:B------:R-:W-:Y:S01]  /*25c0*/  IMAD.MOV.U32 R14, RZ, RZ, R110 ;  /* 0x000000ffff0e7224 */ /* 0x000fe200078e006e */
[----:B------:R-:W-:Y:S01]  /*25d0*/  @!P4 FSEL R13, R108, -INF , !P0 ;  /* 0xff8000006c0dc808 */ /* 0x000fe20004000000 */
[----:B------:R-:W-:Y:S04]  /*25e0*/  HMMA.16816.F32.BF16 R32, R132, R6, R32 ;  /* 0x000000068420723c */ /* 0x000fe80000041820 */
[----:B------:R-:W-:Y:S01]  /*25f0*/  MUFU.TANH R123, R19 ;  /* 0x00000013007b7308 */ /* 0x000fe20000002400 */
[----:B------:R-:W-:Y:S01]  /*2600*/  MOV R11, R109 ;  /* 0x0000006d000b7202 */ /* 0x000fe20000000f00 */
[--C-:B------:R-:W-:Y:S01]  /*2610*/  FFMA.FTZ R129, R13, UR12, -R4.reuse ;  /* 0x0000000c0d817c23 */ /* 0x100fe20008010804 */
[----:B------:R-:W-:Y:S01]  /*2620*/  @!P4 FSEL R11, R109, -INF , !P1 ;  /* 0xff8000006d0bc808 */ /* 0x000fe20004800000 */
[----:B----4-:R-:W-:Y:S01]  /*2630*/  IMAD.MOV.U32 R6, RZ, RZ, R119 ;  /* 0x000000ffff067224 */ /* 0x010fe200078e0077 */
[----:B------:R-:W-:Y:S01]  /*2640*/  @!P4 VIMNMX R13, PT, PT, R207, UR33, PT ;  /* 0x00000021cf0dcc48 */ /* 0x000fe2000bfe0100 */
[----:B------:R-:W-:Y:S04]  /*2650*/  FMUL.FTZ R20, R20, UR13 ;  /* 0x0000000d14147c20 */ /* 0x000fe80008410000 */
[----:B------:R-:W-:Y:S01]  /*2660*/  MUFU.EX2 R224, R224 ;  /* 0x000000e000e07308 */ /* 0x000fe20000000800 */
[----:B------:R-:W-:Y:S01]  /*2670*/  FFMA.FTZ R128, R11, UR12, -R4 ;  /* 0x0000000c0b807c23 */ /* 0x000fe20008010804 */
[----:B------:R-:W-:Y:S01]  /*2680*/  @!P4 VIADDMNMX R11, R207, R202, UR33, PT ;  /* 0x00000021cf0bce46 */ /* 0x000fe2000b8001ca */
[----:B------:R-:W-:Y:S01]  /*2690*/  FMUL.FTZ R28, R28, UR13 ;  /* 0x0000000d1c1c7c20 */ /* 0x000fe20008410000 */
[----:B------:R-:W-:Y:S01]  /*26a0*/  @!P4 ISETP.GE.AND P2, PT, R8, R13, PT ;  /* 0x0000000d0800c20c */ /* 0x000fe20003f46270 */
[----:B------:R-:W-:Y:S01]  /*26b0*/  FMUL.FTZ R29, R29, UR13 ;  /* 0x0000000d1d1d7c20 */ /* 0x000fe20008410000 */
[----:B------:R-:W-:Y:S01]  /*26c0*/  FSETP.NEU.FTZ.AND P0, PT, R209, -INF , PT ;  /* 0xff800000d100780b */ /* 0x000fe20003f1d000 */
[----:B------:R-:W-:Y:S03]  /*26d0*/  FMUL.FTZ R30, R30, UR13 ;  /* 0x0000000d1e1e7c20 */ /* 0x000fe60008410000 */
[----:B------:R-:W3:Y:S01]  /*26e0*/  MUFU.TANH R124, R20 ;  /* 0x00000014007c7308 */ /* 0x000ee20000002400 */
[C---:B------:R-:W-:Y:S01]  /*26f0*/  @!P4 ISETP.GE.AND P1, PT, R12.reuse, R11, PT ;  /* 0x0000000b0c00c20c */ /* 0x040fe20003f26270 */
[----:B------:R-:W-:Y:S01]  /*2700*/  FMUL.FTZ R21, R21, UR13 ;  /* 0x0000000d15157c20 */ /* 0x000fe20008410000 */
[----:B------:R-:W-:Y:S01]  /*2710*/  @!P4 ISETP.GE.AND P3, PT, R12, R13, PT ;  /* 0x0000000d0c00c20c */ /* 0x000fe20003f66270 */
[----:B------:R-:W-:Y:S01]  /*2720*/  FMUL.FTZ R32, R32, UR13 ;  /* 0x0000000d20207c20 */ /* 0x000fe20008410000 */
[----:B------:R-:W-:Y:S01]  /*2730*/  FSEL R12, R15, RZ, P0 ;  /* 0x000000ff0f0c7208 */ /* 0x000fe20000000000 */
[----:B------:R-:W-:Y:S01]  /*2740*/  IMAD.MOV.U32 R15, RZ, RZ, R115 ;  /* 0x000000ffff0f7224 */ /* 0x000fe200078e0073 */
[----:B------:R-:W-:Y:S03]  /*2750*/  @!P4 FSEL R14, R110, -INF , !P2 ;  /* 0xff8000006e0ec808 */ /* 0x000fe60005000000 */
[----:B------:R-:W4:Y:S01]  /*2760*/  MUFU.TANH R125, R21 ;  /* 0x00000015007d7308 */ /* 0x000f220000002400 */
[----:B------:R-:W-:Y:S01]  /*2770*/  MOV R16, R113 ;  /* 0x0000007100107202 */ /* 0x000fe20000000f00 */
[----:B------:R-:W-:Y:S01]  /*2780*/  FMUL.FTZ R22, R22, UR13 ;  /* 0x0000000d16167c20 */ /* 0x000fe20008410000 */
[----:B------:R-:W-:Y:S01]  /*2790*/  FSETP.NEU.FTZ.AND P0, PT, R208, -INF , PT ;  /* 0xff800000d000780b */ /* 0x000fe20003f1d000 */
[--C-:B------:R-:W-:Y:S01]  /*27a0*/  FFMA.FTZ R215, R14, UR12, -R12.reuse ;  /* 0x0000000c0ed77c23 */ /* 0x100fe2000801080c */
[----:B------:R-:W-:Y:S01]  /*27b0*/  FMUL.FTZ R14, R208, 1.4426950216293334961 ;  /* 0x3fb8aa3bd00e7820 */ /* 0x000fe20000410000 */
[----:B------:R-:W-:Y:S01]  /*27c0*/  @!P4 FSEL R16, R113, -INF , !P3 ;  /* 0xff8000007110c808 */ /* 0x000fe20005800000 */
[----:B------:R-:W-:Y:S03]  /*27d0*/  FMUL.FTZ R33, R33, UR13 ;  /* 0x0000000d21217c20 */ /* 0x000fe60008410000 */
[----:B------:R-:W4:Y:S01]  /*27e0*/  MUFU.TANH R127, R22 ;  /* 0x00000016007f7308 */ /* 0x000f220000002400 */
[----:B------:R-:W-:Y:S01]  /*27f0*/  @!P4 FSEL R15, R115, -INF , !P1 ;  /* 0xff800000730fc808 */ /* 0x000fe20004800000 */
[----:B------:R-:W-:Y:S01]  /*2800*/  FMUL.FTZ R23, R23, UR13 ;  /* 0x0000000d17177c20 */ /* 0x000fe20008410000 */
[----:B------:R-:W-:Y:S01]  /*2810*/  FSEL R14, R14, RZ, P0 ;  /* 0x000000ff0e0e7208 */ /* 0x000fe20000000000 */
[----:B------:R-:W-:Y:S01]  /*2820*/  FFMA.FTZ R188, R16, UR12, -R12 ;  /* 0x0000000c10bc7c23 */ /* 0x000fe2000801080c */
[----:B------:R-:W-:Y:S01]  /*2830*/  @!P4 IADD3 R16, PT, PT, R8, 0x8, RZ ;  /* 0x000000080810c810 */ /* 0x000fe20007ffe0ff */
[----:B------:R-:W-:Y:S01]  /*2840*/  FMUL.FTZ R34, R34, UR13 ;  /* 0x0000000d22227c20 */ /* 0x000fe20008410000 */
[C---:B------:R-:W-:Y:S03]  /*2850*/  @!P4 ISETP.GE.AND P2, PT, R8.reuse, R11, PT ;  /* 0x0000000b0800c20c */ /* 0x040fe60003f46270 */
[----:B------:R-:W4:Y:S01]  /*2860*/  MUFU.TANH R126, R23 ;  /* 0x00000017007e7308 */ /* 0x000f220000002400 */
[--C-:B------:R-:W-:Y:S01]  /*2870*/  FFMA.FTZ R138, R15, UR12, -R14.reuse ;  /* 0x0000000c0f8a7c23 */ /* 0x100fe2000801080e */
[----:B------:R-:W-:Y:S01]  /*2880*/  @!P4 VIADD R15, R8, 0x9 ;  /* 0x00000009080fc836 */ /* 0x000fe20000000000 */
[-C--:B------:R-:W-:Y:S01]  /*2890*/  @!P4 ISETP.GE.AND P0, PT, R16, R13.reuse, PT ;  /* 0x0000000d1000c20c */ /* 0x080fe20003f06270 */
[----:B------:R-:W-:Y:S01]  /*28a0*/  FMUL.FTZ R24, R24, UR13 ;  /* 0x0000000d18187c20 */ /* 0x000fe20008410000 */
[----:B-1----:R-:W-:Y:S01]  /*28b0*/  MOV R17, R114 ;  /* 0x0000007200117202 */ /* 0x002fe20000000f00 */
[----:B------:R-:W-:Y:S01]  /*28c0*/  FMUL.FTZ R35, R35, UR13 ;  /* 0x0000000d23237c20 */ /* 0x000fe20008410000 */
[----:B------:R-:W-:Y:S03]  /*28d0*/  @!P4 FSEL R17, R114, -INF , !P2 ;  /* 0xff8000007211c808 */ /* 0x000fe60005000000 */
[----:B------:R-:W1:Y:S01]  /*28e0*/  MUFU.TANH R130, R24 ;  /* 0x0000001800827308 */ /* 0x000e620000002400 */
[----:B--2---:R-:W-:Y:S01]  /*28f0*/  MOV R18, R116 ;  /* 0x0000007400127202 */ /* 0x004fe20000000f00 */
[----:B------:R-:W-:Y:S01]  /*2900*/  FMUL.FTZ R25, R25, UR13 ;  /* 0x0000000d19197c20 */ /* 0x000fe20008410000 */
[----:B------:R-:W-:Y:S01]  /*2910*/  @!P4 FSEL R18, R116, -INF , !P0 ;  /* 0xff8000007412c808 */ /* 0x000fe20004000000 */
[----:B------:R-:W-:Y:S01]  /*2920*/  FFMA.FTZ R139, R17, UR12, -R14 ;  /* 0x0000000c118b7c23 */ /* 0x000fe2000801080e */
[----:B------:R-:W-:Y:S01]  /*2930*/  @!P4 ISETP.GE.AND P0, PT, R15, R13, PT ;  /* 0x0000000d0f00c20c */ /* 0x000fe20003f06270 */
[----:B------:R-:W-:Y:S01]  /*2940*/  FMUL.FTZ R31, R31, UR13 ;  /* 0x0000000d1f1f7c20 */ /* 0x000fe20008410000 */
[----:B------:R-:W-:Y:S03]  /*2950*/  MOV R17, R117 ;  /* 0x0000007500117202 */ /* 0x000fe60000000f00 */
[----:B------:R-:W2:Y:S01]  /*2960*/  MUFU.TANH R131, R25 ;  /* 0x0000001900837308 */ /* 0x000ea20000002400 */
[----:B------:R-:W-:Y:S01]  /*2970*/  @!P4 FSEL R17, R117, -INF , !P0 ;  /* 0xff8000007511c808 */ /* 0x000fe20004000000 */
[----:B------:R-:W-:Y:S01]  /*2980*/  FMUL.FTZ R26, R26, UR13 ;  /* 0x0000000d1a1a7c20 */ /* 0x000fe20008410000 */
[-C--:B------:R-:W-:Y:S01]  /*2990*/  @!P4 ISETP.GE.AND P0, PT, R15, R11.reuse, PT ;  /* 0x0000000b0f00c20c */ /* 0x080fe20003f06270 */
[----:B------:R-:W-:Y:S01]  /*29a0*/  FMUL.FTZ R27, R27, UR13 ;  /* 0x0000000d1b1b7c20 */ /* 0x000fe20008410000 */
[----:B------:R-:W-:Y:S01]  /*29b0*/  @!P4 ISETP.GE.AND P1, PT, R16, R11, PT ;  /* 0x0000000b1000c20c */ /* 0x000fe20003f26270 */
[--C-:B------:R-:W-:Y:S01]  /*29c0*/  FFMA.FTZ R18, R18, UR12, -R12.reuse ;  /* 0x0000000c12127c23 */ /* 0x100fe2000801080c */
[----:B------:R-:W-:Y:S03]  /*29d0*/  @!P4 FSEL R6, R119, -INF , !P0 ;  /* 0xff8000007706c808 */ /* 0x000fe60004000000 */
[----:B------:R-:W2:Y:S01]  /*29e0*/  MUFU.TANH R137, R26 ;  /* 0x0000001a00897308 */ /* 0x000ea20000002400 */
[----:B------:R-:W-:Y:S01]  /*29f0*/  @!P4 ISETP.GE.AND P0, PT, R16, R10, PT ;  /* 0x0000000a1000c20c */ /* 0x000fe20003f06270 */
[----:B------:R-:W-:Y:S01]  /*2a00*/  FFMA.FTZ R134, R17, UR12, -R12 ;  /* 0x0000000c11867c23 */ /* 0x000fe2000801080c */
[----:B------:R-:W-:Y:S01]  /*2a10*/  MOV R7, R118 ;  /* 0x0000007600077202 */ /* 0x000fe20000000f00 */
[--C-:B------:R-:W-:Y:S01]  /*2a20*/  FFMA.FTZ R132, R6, UR12, -R14.reuse ;  /* 0x0000000c06847c23 */ /* 0x100fe2000801080e */
[----:B------:R-:W-:Y:S01]  /*2a30*/  @!P4 FSEL R7, R118, -INF , !P1 ;  /* 0xff8000007607c808 */ /* 0x000fe20004800000 */
[----:B------:R-:W-:Y:S01]  /*2a40*/  FFMA.FTZ R108, -R108, R108, 1 ;  /* 0x3f8000006c6c7423 */ /* 0x000fe2000001016c */
[----:B------:R-:W-:Y:S03]  /*2a50*/  MOV R6, R120 ;  /* 0x0000007800067202 */ /* 0x000fe60000000f00 */
[----:B------:R-:W-:Y:S01]  /*2a60*/  MUFU.TANH R136, R27 ;  /* 0x0000001b00887308 */ /* 0x000fe20000002400 */
[C---:B------:R-:W-:Y:S01]  /*2a70*/  @!P4 FSEL R6, R120.reuse, -INF , !P0 ;  /* 0xff8000007806c808 */ /* 0x040fe20004000000 */
[----:B------:R-:W-:Y:S01]  /*2a80*/  FFMA.FTZ R133, R7, UR12, -R14 ;  /* 0x0000000c07857c23 */ /* 0x000fe2000801080e */
[----:B------:R-:W-:Y:S01]  /*2a90*/  @!P4 ISETP.GE.AND P0, PT, R15, R10, PT ;  /* 0x0000000a0f00c20c */ /* 0x000fe20003f06270 */
[----:B------:R-:W-:Y:S01]  /*2aa0*/  FFMA.FTZ R120, -R120, R120, 1 ;  /* 0x3f80000078787423 */ /* 0x000fe20000010178 */
[----:B------:R-:W-:Y:S01]  /*2ab0*/  MOV R7, R121 ;  /* 0x0000007900077202 */ /* 0x000fe20000000f00 */
[--C-:B------:R-:W-:Y:S01]  /*2ac0*/  FFMA.FTZ R246, R6, UR12, -R9.reuse ;  /* 0x0000000c06f67c23 */ /* 0x100fe20008010809 */
[C---:B------:R-:W-:Y:S03]  /*2ad0*/  @!P4 FSEL R7, R121.reuse, -INF , !P0 ;  /* 0xff8000007907c808 */ /* 0x040fe60004000000 */
[----:B------:R-:W2:Y:S01]  /*2ae0*/  MUFU.TANH R218, R28 ;  /* 0x0000001c00da7308 */ /* 0x000ea20000002400 */
[----:B------:R-:W-:Y:S01]  /*2af0*/  @!P4 ISETP.GE.AND P0, PT, R16, R5, PT ;  /* 0x000000051000c20c */ /* 0x000fe20003f06270 */
[----:B------:R-:W-:Y:S02]  /*2b00*/  IMAD.MOV.U32 R6, RZ, RZ, R122 ;  /* 0x000000ffff067224 */ /* 0x000fe400078e007a */
[----:B------:R-:W-:Y:S01]  /*2b10*/  FFMA.FTZ R121, -R121, R121, 1 ;  /* 0x3f80000079797423 */ /* 0x000fe20000010179 */
[--C-:B------:R-:W-:Y:S01]  /*2b20*/  FFMA.FTZ R245, R7, UR12, -R9.reuse ;  /* 0x0000000c07f57c23 */ /* 0x100fe20008010809 */
[----:B------:R-:W-:Y:S01]  /*2b30*/  @!P4 FSEL R6, R122, -INF , !P0 ;  /* 0xff8000007a06c808 */ /* 0x000fe20004000000 */
[----:B---3--:R-:W-:Y:S01]  /*2b40*/  IMAD.MOV.U32 R16, RZ, RZ, R124 ;  /* 0x000000ffff107224 */ /* 0x008fe200078e007c */
[----:B------:R-:W-:Y:S02]  /*2b50*/  @!P4 ISETP.GE.AND P0, PT, R15, R5, PT ;  /* 0x000000050f00c20c */ /* 0x000fe40003f06270 */
[----:B------:R-:W3:Y:S01]  /*2b60*/  MUFU.TANH R219, R29 ;  /* 0x0000001d00db7308 */ /* 0x000ee20000002400 */
[----:B------:R-:W-:Y:S01]  /*2b70*/  MOV R7, R123 ;  /* 0x0000007b00077202 */ /* 0x000fe20000000f00 */
[--C-:B------:R-:W-:Y:S01]  /*2b80*/  FFMA.FTZ R240, R6, UR12, -R4.reuse ;  /* 0x0000000c06f07c23 */ /* 0x100fe20008010804 */
[----:B------:R-:W-:Y:S01]  /*2b90*/  @!P4 FSEL R7, R123, -INF , !P0 ;  /* 0xff8000007b07c808 */ /* 0x000fe20004000000 */
[----:B------:R-:W-:Y:S01]  /*2ba0*/  FMUL.FTZ R120, R120, UR13 ;  /* 0x0000000d78787c20 */ /* 0x000fe20008410000 */
[----:B------:R-:W-:Y:S01]  /*2bb0*/  @!P4 IADD3 R6, PT, PT, R8, 0x10, RZ ;  /* 0x000000100806c810 */ /* 0x000fe20007ffe0ff */
[----:B------:R-:W-:Y:S01]  /*2bc0*/  FMUL.FTZ R121, R121, UR13 ;  /* 0x0000000d79797c20 */ /* 0x000fe20008410000 */
[----:B----4-:R-:W-:Y:S03]  /*2bd0*/  MOV R15, R125 ;  /* 0x0000007d000f7202 */ /* 0x010fe60000000f00 */
[----:B------:R-:W4:Y:S01]  /*2be0*/  MUFU.TANH R220, R30 ;  /* 0x0000001e00dc7308 */ /* 0x000f220000002400 */
[--C-:B------:R-:W-:Y:S01]  /*2bf0*/  FFMA.FTZ R239, R7, UR12, -R4.reuse ;  /* 0x0000000c07ef7c23 */ /* 0x100fe20008010804 */
[----:B------:R-:W-:Y:S01]  /*2c00*/  @!P4 ISETP.GE.AND P0, PT, R6, R10, PT ;  /* 0x0000000a0600c20c */ /* 0x000fe20003f06270 */
[----:B------:R-:W-:Y:S01]  /*2c10*/  FFMA.FTZ R109, -R109, R109, 1 ;  /* 0x3f8000006d6d7423 */ /* 0x000fe2000001016d */
[----:B------:R-:W-:Y:S01]  /*2c20*/  @!P4 IADD3 R7, PT, PT, R8, 0x11, RZ ;  /* 0x000000110807c810 */ /* 0x000fe20007ffe0ff */
[----:B------:R-:W-:Y:S01]  /*2c30*/  FMUL.FTZ R108, R108, UR13 ;  /* 0x0000000d6c6c7c20 */ /* 0x000fe20008410000 */
[C---:B------:R-:W-:Y:S01]  /*2c40*/  @!P4 FSEL R16, R124.reuse, -INF , !P0 ;  /* 0xff8000007c10c808 */ /* 0x040fe20004000000 */
[----:B------:R-:W-:Y:S03]  /*2c50*/  FFMA.FTZ R124, -R124, R124, 1 ;  /* 0x3f8000007c7c7423 */ /* 0x000fe6000001017c */
[----:B------:R-:W-:Y:S01]  /*2c60*/  MUFU.TANH R197, R32 ;  /* 0x0000002000c57308 */ /* 0x000fe20000002400 */
[----:B------:R-:W-:Y:S01]  /*2c70*/  @!P4 ISETP.GE.AND P0, PT, R7, R10, PT ;  /* 0x0000000a0700c20c */ /* 0x000fe20003f06270 */
[----:B------:R-:W-:Y:S01]  /*2c80*/  FMUL.FTZ R109, R109, UR13 ;  /* 0x0000000d6d6d7c20 */ /* 0x000fe20008410000 */
[----:B------:R-:W-:Y:S01]  /*2c90*/  FFMA.FTZ R244, R16, UR12, -R9 ;  /* 0x0000000c10f47c23 */ /* 0x000fe20008010809 */
[----:B------:R-:W-:Y:S01]  /*2ca0*/  IMAD.MOV.U32 R16, RZ, RZ, R127 ;  /* 0x000000ffff107224 */ /* 0x000fe200078e007f */
[C---:B------:R-:W-:Y:S01]  /*2cb0*/  @!P4 FSEL R15, R125.reuse, -INF , !P0 ;  /* 0xff8000007d0fc808 */ /* 0x040fe20004000000 */
[----:B------:R-:W-:Y:S01]  /*2cc0*/  FFMA.FTZ R125, -R125, R125, 1 ;  /* 0x3f8000007d7d7423 */ /* 0x000fe2000001017d */
[-C--:B------:R-:W-:Y:S03]  /*2cd0*/  @!P4 ISETP.GE.AND P0, PT, R6, R5.reuse, PT ;  /* 0x000000050600c20c */ /* 0x080fe60003f06270 */
[----:B------:R-:W4:Y:S01]  /*2ce0*/  MUFU.TANH R223, R33 ;  /* 0x0000002100df7308 */ /* 0x000f220000002400 */
[----:B------:R-:W-:Y:S01]  /*2cf0*/  FMUL.FTZ R124, R124, UR13 ;  /* 0x0000000d7c7c7c20 */ /* 0x000fe20008410000 */
[----:B------:R-:W-:Y:S01]  /*2d00*/  FFMA.FTZ R243, R15, UR12, -R9 ;  /* 0x0000000c0ff37c23 */ /* 0x000fe20008010809 */
[----:B------:R-:W-:Y:S01]  /*2d10*/  @!P4 FSEL R16, R127, -INF , !P0 ;  /* 0xff8000007f10c808 */ /* 0x000fe20004000000 */
[----:B------:R-:W-:Y:S01]  /*2d20*/  FMUL.FTZ R125, R125, UR13 ;  /* 0x0000000d7d7d7c20 */ /* 0x000fe20008410000 */
[----:B------:R-:W-:Y:S02]  /*2d30*/  @!P4 ISETP.GE.AND P0, PT, R7, R5, PT ;  /* 0x000000050700c20c */ /* 0x000fe40003f06270 */
[----:B------:R-:W-:Y:S03]  /*2d40*/  MOV R15, R126 ;  /* 0x0000007e000f7202 */ /* 0x000fe60000000f00 */
[----:B------:R-:W4:Y:S01]  /*2d50*/  MUFU.TANH R225, R34 ;  /* 0x0000002200e17308 */ /* 0x000f220000002400 */
[----:B------:R-:W-:Y:S01]  /*2d60*/  @!P4 FSEL R15, R126, -INF , !P0 ;  /* 0xff8000007e0fc808 */ /* 0x000fe20004000000 */
[--C-:B------:R-:W-:Y:S01]  /*2d70*/  FFMA.FTZ R238, R16, UR12, -R4.reuse ;  /* 0x0000000c10ee7c23 */ /* 0x100fe20008010804 */
[-C--:B------:R-:W-:Y:S02]  /*2d80*/  @!P4 ISETP.GE.AND P0, PT, R6, R13.reuse, PT ;  /* 0x0000000d0600c20c */ /* 0x080fe40003f06270 */
[----:B-1----:R-:W-:Y:S01]  /*2d90*/  MOV R16, R130 ;  /* 0x0000008200107202 */ /* 0x002fe20000000f00 */
[----:B------:R-:W-:Y:S01]  /*2da0*/  FFMA.FTZ R237, R15, UR12, -R4 ;  /* 0x0000000c0fed7c23 */ /* 0x000fe20008010804 */
[----:B------:R-:W-:Y:S03]  /*2db0*/  @!P4 FSEL R16, R130, -INF , !P0 ;  /* 0xff8000008210c808 */ /* 0x000fe60004000000 */
[----:B------:R-:W-:Y:S01]  /*2dc0*/  MUFU.EX2 R129, R129 ;  /* 0x0000008100817308 */ /* 0x000fe20000000800 */
[----:B------:R-:W-:Y:S01]  /*2dd0*/  @!P4 ISETP.GE.AND P0, PT, R7, R13, PT ;  /* 0x0000000d0700c20c */ /* 0x000fe20003f06270 */
[----:B--2---:R-:W-:Y:S02]  /*2de0*/  IMAD.MOV.U32 R15, RZ, RZ, R131 ;  /* 0x000000ffff0f7224 */ /* 0x004fe400078e0083 */
[--C-:B------:R-:W-:Y:S01]  /*2df0*/  FFMA.FTZ R234, R16, UR12, -R12.reuse ;  /* 0x0000000c10ea7c23 */ /* 0x100fe2000801080c */
[----:B------:R-:W-:Y:S02]  /*2e00*/  @!P4 FSEL R15, R131, -INF , !P0 ;  /* 0xff800000830fc808 */ /* 0x000fe40004000000 */
[----:B------:R-:W-:Y:S03]  /*2e10*/  @!P4 ISETP.GE.AND P0, PT, R6, R11, PT ;  /* 0x0000000b0600c20c */ /* 0x000fe60003f06270 */
[----:B------:R-:W1:Y:S01]  /*2e20*/  MUFU.EX2 R128, R128 ;  /* 0x0000008000807308 */ /* 0x000e620000000800 */
[----:B------:R-:W-:Y:S01]  /*2e30*/  MOV R6, R137 ;  /* 0x0000008900067202 */ /* 0x000fe20000000f00 */
[----:B------:R-:W-:Y:S01]  /*2e40*/  FFMA.FTZ R233, R15, UR12, -R12 ;  /* 0x0000000c0fe97c23 */ /* 0x000fe2000801080c */
[----:B------:R-:W-:Y:S02]  /*2e50*/  @!P4 FSEL R6, R137, -INF , !P0 ;  /* 0xff8000008906c808 */ /* 0x000fe40004000000 */
[----:B------:R-:W-:Y:S01]  /*2e60*/  @!P4 ISETP.GE.AND P0, PT, R7, R11, PT ;  /* 0x0000000b0700c20c */ /* 0x000fe20003f06270 */
[----:B------:R-:W-:Y:S01]  /*2e70*/  IMAD.MOV.U32 R7, RZ, RZ, R218 ;  /* 0x000000ffff077224 */ /* 0x000fe200078e00da */
[----:B------:R-:W-:Y:S01]  /*2e80*/  MOV R15, R136 ;  /* 0x00000088000f7202 */ /* 0x000fe20000000f00 */
[--C-:B------:R-:W-:Y:S01]  /*2e90*/  FFMA.FTZ R230, R6, UR12, -R14.reuse ;  /* 0x0000000c06e67c23 */ /* 0x100fe2000801080e */
[----:B------:R-:W-:Y:S01]  /*2ea0*/  @!P4 IADD3 R6, PT, PT, R8, 0x18, RZ ;  /* 0x000000180806c810 */ /* 0x000fe20007ffe0ff */
[----:B------:R-:W2:Y:S01]  /*2eb0*/  MUFU.TANH R226, R35 ;  /* 0x0000002300e27308 */ /* 0x000ea20000002400 */
[----:B------:R-:W-:Y:S02]  /*2ec0*/  @!P4 FSEL R15, R136, -INF , !P0 ;  /* 0xff800000880fc808 */ /* 0x000fe40004000000 */
[-C--:B------:R-:W-:Y:S02]  /*2ed0*/  @!P4 ISETP.GE.AND P0, PT, R6, R13.reuse, PT ;  /* 0x0000000d0600c20c */ /* 0x080fe40003f06270 */
[----:B------:R-:W-:Y:S01]  /*2ee0*/  @!P4 IADD3 R8, PT, PT, R8, 0x19, RZ ;  /* 0x000000190808c810 */ /* 0x000fe20007ffe0ff */
[----:B------:R-:W-:Y:S01]  /*2ef0*/  FFMA.FTZ R229, R15, UR12, -R14 ;  /* 0x0000000c0fe57c23 */ /* 0x000fe2000801080e */
[----:B------:R-:W-:Y:S03]  /*2f00*/  @!P4 FSEL R7, R218, -INF , !P0 ;  /* 0xff800000da07c808 */ /* 0x000fe60004000000 */
[----:B------:R-:W-:Y:S01]  /*2f10*/  MUFU.EX2 R246, R246 ;  /* 0x000000f600f67308 */ /* 0x000fe20000000800 */
[----:B------:R-:W-:Y:S02]  /*2f20*/  @!P4 ISETP.GE.AND P0, PT, R8, R13, PT ;  /* 0x0000000d0800c20c */ /* 0x000fe40003f06270 */
[----:B---3--:R-:W-:Y:S01]  /*2f30*/  MOV R13, R219 ;  /* 0x000000db000d7202 */ /* 0x008fe20000000f00 */
[--C-:B------:R-:W-:Y:S01]  /*2f40*/  FFMA.FTZ R232, R7, UR12, -R12.reuse ;  /* 0x0000000c07e87c23 */ /* 0x100fe2000801080c */
[----:B------:R-:W-:Y:S02]  /*2f50*/  @!P4 FSEL R13, R219, -INF , !P0 ;  /* 0xff800000db0dc808 */ /* 0x000fe40004000000 */
[----:B------:R-:W-:Y:S03]  /*2f60*/  @!P4 ISETP.GE.AND P0, PT, R6, R11, PT ;  /* 0x0000000b0600c20c */ /* 0x000fe60003f06270 */
[----:B------:R-:W-:Y:S01]  /*2f70*/  MUFU.EX2 R245, R245 ;  /* 0x000000f500f57308 */ /* 0x000fe20000000800 */
[----:B----4-:R-:W-:Y:S01]  /*2f80*/  MOV R7, R220 ;  /* 0x000000dc00077202 */ /* 0x010fe20000000f00 */
[----:B------:R-:W-:Y:S01]  /*2f90*/  FFMA.FTZ R12, R13, UR12, -R12 ;  /* 0x0000000c0d0c7c23 */ /* 0x000fe2000801080c */
[----:B------:R-:W-:Y:S02]  /*2fa0*/  @!P4 FSEL R7, R220, -INF , !P0 ;  /* 0xff800000dc07c808 */ /* 0x000fe40004000000 */
[-C--:B------:R-:W-:Y:S05]  /*2fb0*/  @!P4 ISETP.GE.AND P0, PT, R6, R10.reuse, PT ;  /* 0x0000000a0600c20c */ /* 0x080fea0003f06270 */
[----:B------:R3:W-:Y:S01]  /*2fc0*/  MUFU.EX2 R231, R12 ;  /* 0x0000000c00e77308 */ /* 0x0007e20000000800 */
[----:B------:R-:W-:Y:S01]  /*2fd0*/  FFMA.FTZ R228, R7, UR12, -R14 ;  /* 0x0000000c07e47c23 */ /* 0x000fe2000801080e */
[----:B------:R-:W-:Y:S08]  /*2fe0*/  MOV R7, R223 ;  /* 0x000000df00077202 */ /* 0x000ff00000000f00 */
[----:B------:R-:W-:Y:S10]  /*2ff0*/  MUFU.EX2 R240, R240 ;  /* 0x000000f000f07308 */ /* 0x000ff40000000800 */
[----:B------:R-:W-:Y:S01]  /*3000*/  MUFU.EX2 R239, R239 ;  /* 0x000000ef00ef7308 */ /* 0x000fe20000000800 */
[----:B---3--:R-:W-:Y:S01]  /*3010*/  IMAD.MOV.U32 R12, RZ, RZ, R197 ;  /* 0x000000ffff0c7224 */ /* 0x008fe200078e00c5 */
[C---:B------:R-:W-:Y:S01]  /*3020*/  @!P4 FSEL R12, R197.reuse, -INF , !P0 ;  /* 0xff800000c50cc808 */ /* 0x040fe20004000000 */
[----:B------:R-:W-:Y:S01]  /*3030*/  FFMA.FTZ R197, -R197, R197, 1 ;  /* 0x3f800000c5c57423 */ /* 0x000fe200000101c5 */
[----:B------:R-:W-:Y:S03]  /*3040*/  @!P4 ISETP.GE.AND P0, PT, R8, R10, PT ;  /* 0x0000000a0800c20c */ /* 0x000fe60003f06270 */
[--C-:B------:R-:W-:Y:S01]  /*3050*/  FFMA.FTZ R242, R12, UR12, -R9.reuse ;  /* 0x0000000c0cf27c23 */ /* 0x100fe20008010809 */
[C---:B------:R-:W-:Y:S02]  /*3060*/  @!P4 FSEL R7, R223.reuse, -INF , !P0 ;  /* 0xff800000df07c808 */ /* 0x040fe40004000000 */
[----:B------:R-:W-:Y:S01]  /*3070*/  MUFU.EX2 R139, R139 ;  /* 0x0000008b008b7308 */ /* 0x000fe20000000800 */
[----:B------:R-:W-:Y:S01]  /*3080*/  @!P4 ISETP.GE.AND P0, PT, R6, R5, PT ;  /* 0x000000050600c20c */ /* 0x000fe20003f06270 */
[----:B------:R-:W-:Y:S01]  /*3090*/  FFMA.FTZ R223, -R223, R223, 1 ;  /* 0x3f800000dfdf7423 */ /* 0x000fe200000101df */
[----:B------:R-:W-:Y:S01]  /*30a0*/  MOV R6, R225 ;  /* 0x000000e100067202 */ /* 0x000fe20000000f00 */
[----:B------:R-:W-:Y:S01]  /*30b0*/  FFMA.FTZ R9, R7, UR12, -R9 ;  /* 0x0000000c07097c23 */ /* 0x000fe20008010809 */
[----:B------:R-:W-:Y:S01]  /*30c0*/  @!P4 FSEL R6, R225, -INF , !P0 ;  /* 0xff800000e106c808 */ /* 0x000fe20004000000 */
[----:B------:R-:W-:Y:S01]  /*30d0*/  FMUL.FTZ R197, R197, UR13 ;  /* 0x0000000dc5c57c20 */ /* 0x000fe20008410000 */
[----:B------:R-:W-:Y:S03]  /*30e0*/  @!P4 ISETP.GE.AND P0, PT, R8, R5, PT ;  /* 0x000000050800c20c */ /* 0x000fe60003f06270 */
[----:B------:R-:W3:Y:S01]  /*30f0*/  MUFU.EX2 R138, R138 ;  /* 0x0000008a008a7308 */ /* 0x000ee20000000800 */
[----:B-1----:R-:W-:Y:S01]  /*3100*/  F2FP.BF16.F32.PACK_AB R5, R128, R129 ;  /* 0x000000818005723e */ /* 0x002fe200000010ff */
[--C-:B------:R-:W-:Y:S01]  /*3110*/  FFMA.FTZ R236, R6, UR12, -R4.reuse ;  /* 0x0000000c06ec7c23 */ /* 0x100fe20008010804 */
[----:B--2---:R-:W-:Y:S01]  /*3120*/  MOV R7, R226 ;  /* 0x000000e200077202 */ /* 0x004fe20000000f00 */
[----:B------:R-:W-:Y:S01]  /*3130*/  FMUL.FTZ R223, R223, UR13 ;  /* 0x0000000ddfdf7c20 */ /* 0x000fe20008410000 */
[----:B------:R-:W-:Y:S01]  /*3140*/  @!P4 FSEL R7, R226, -INF , !P0 ;  /* 0xff800000e207c808 */ /* 0x000fe20004000000 */
[----:B------:R1:W-:Y:S01]  /*3150*/  STS [R191+0x400], R5 ;  /* 0x00040005bf007388 */ /* 0x0003e20000000800 */
[----:B------:R-:W-:Y:S03]  /*3160*/  F2FP.BF16.F32.PACK_AB R6, R224, R247 ;  /* 0x000000f7e006723e */ /* 0x000fe600000010ff */
[----:B------:R-:W-:Y:S01]  /*3170*/  MUFU.EX2 R215, R215 ;  /* 0x000000d700d77308 */ /* 0x000fe20000000800 */
[----:B------:R-:W-:Y:S01]  /*3180*/  @!P4 ISETP.GE.AND P0, PT, R8, R11, PT ;  /* 0x0000000b0800c20c */ /* 0x000fe20003f06270 */
[----:B------:R-:W-:Y:S01]  /*3190*/  FFMA.FTZ R4, R7, UR12, -R4 ;  /* 0x0000000c07047c23 */ /* 0x000fe20008010804 */
[----:B------:R2:W-:Y:S07]  /*31a0*/  STS [R191], R6 ;  /* 0x00000006bf007388 */ /* 0x0005ee0000000800 */
[----:B------:R4:W-:Y:S01]  /*31b0*/  MUFU.EX2 R235, R4 ;  /* 0x0000000400eb7308 */ /* 0x0009e20000000800 */
[----:B---3--:R-:W-:Y:S09]  /*31c0*/  F2FP.BF16.F32.PACK_AB R7, R138, R139 ;  /* 0x0000008b8a07723e */ /* 0x008ff200000010ff */
[----:B------:R-:W2:Y:S01]  /*31d0*/  MUFU.EX2 R188, R188 ;  /* 0x000000bc00bc7308 */ /* 0x000ea20000000800 */
[----:B-1----:R-:W-:Y:S09]  /*31e0*/  F2FP.BF16.F32.PACK_AB R5, R245, R246 ;  /* 0x000000f6f505723e */ /* 0x002ff200000010ff */
[----:B------:R-:W1:Y:S01]  /*31f0*/  MUFU.TANH R221, R31 ;  /* 0x0000001f00dd7308 */ /* 0x000e620000002400 */
[----:B----4-:R-:W-:Y:S01]  /*3200*/  F2FP.BF16.F32.PACK_AB R4, R239, R240 ;  /* 0x000000f0ef04723e */ /* 0x010fe200000010ff */
[----:B------:R-:W-:Y:S04]  /*3210*/  STS [R213], R5 ;  /* 0x00000005d5007388 */ /* 0x000fe80000000800 */
[----:B------:R-:W-:Y:S01]  /*3220*/  STS [R213+0x400], R4 ;  /* 0x00040004d5007388 */ /* 0x000fe20000000800 */
[----:B--2---:R-:W-:Y:S03]  /*3230*/  F2FP.BF16.F32.PACK_AB R6, R188, R215 ;  /* 0x000000d7bc06723e */ /* 0x004fe600000010ff */
[----:B------:R-:W-:Y:S01]  /*3240*/  MUFU.EX2 R135, R18 ;  /* 0x0000001200877308 */ /* 0x000fe20000000800 */
[----:B------:R2:W-:Y:S04]  /*3250*/  STS [R191+0x1400], R7 ;  /* 0x00140007bf007388 */ /* 0x0005e80000000800 */
[----:B------:R3:W-:Y:S01]  /*3260*/  STS [R191+0x1000], R6 ;  /* 0x00100006bf007388 */ /* 0x0007e20000000800 */
[----:B-1----:R-:W-:Y:S04]  /*3270*/  IMAD.MOV.U32 R8, RZ, RZ, R221 ;  /* 0x000000ffff087224 */ /* 0x002fe800078e00dd */
[----:B------:R-:W1:Y:S01]  /*3280*/  MUFU.EX2 R134, R134 ;  /* 0x0000008600867308 */ /* 0x000e620000000800 */
[----:B------:R-:W-:Y:S02]  /*3290*/  @!P4 FSEL R8, R221, -INF , !P0 ;  /* 0xff800000dd08c808 */ /* 0x000fe40004000000 */
[----:B------:R-:W-:Y:S03]  /*32a0*/  LEA R250, P0, R190, R248, 0x2 ;  /* 0x000000f8befa7211 */ /* 0x000fe600078010ff */
[----:B------:R-:W-:Y:S01]  /*32b0*/  FFMA.FTZ R14, R8, UR12, -R14 ;  /* 0x0000000c080e7c23 */ /* 0x000fe2000801080e */
[----:B------:R-:W-:Y:S03]  /*32c0*/  LEA.HI.X R251, R190, R249, RZ, 0x2, P0 ;  /* 0x000000f9befb7211 */ /* 0x000fe600000f14ff */
[----:B------:R-:W-:Y:S02]  /*32d0*/  MUFU.EX2 R133, R133 ;  /* 0x0000008500857308 */ /* 0x000fe40000000800 */
[----:B------:R-:W4:Y:S08]  /*32e0*/  LDG.E R248, desc[UR22][R250.64] ;  /* 0x00000016faf87981 */ /* 0x000f30000c1e1900 */
[----:B------:R-:W2:Y:S01]  /*32f0*/  MUFU.EX2 R132, R132 ;  /* 0x0000008400847308 */ /* 0x000ea20000000800 */
[----:B-1----:R-:W-:Y:S05]  /*3300*/  F2FP.BF16.F32.PACK_AB R8, R134, R135 ;  /* 0x000000878608723e */ /* 0x002fea00000010ff */
[----:B------:R-:W-:Y:S04]  /*3310*/  STS [R213+0x1000], R8 ;  /* 0x00100008d5007388 */ /* 0x000fe80000000800 */
[----:B------:R-:W-:Y:S10]  /*3320*/  MUFU.EX2 R244, R244 ;  /* 0x000000f400f47308 */ /* 0x000ff40000000800 */
[----:B------:R-:W3:Y:S01]  /*3330*/  MUFU.EX2 R243, R243 ;  /* 0x000000f300f37308 */ /* 0x000ee20000000800 */
[----:B--2---:R-:W-:Y:S05]  /*3340*/  F2FP.BF16.F32.PACK_AB R7, R132, R133 ;  /* 0x000000858407723e */ /* 0x004fea00000010ff */
[----:B------:R-:W-:Y:S04]  /*3350*/  STS [R213+0x1400], R7 ;  /* 0x00140007d5007388 */ /* 0x000fe80000000800 */
[----:B------:R-:W-:Y:S10]  /*3360*/  MUFU.EX2 R238, R238 ;  /* 0x000000ee00ee7308 */ /* 0x000ff40000000800 */
[----:B------:R-:W1:Y:S01]  /*3370*/  MUFU.EX2 R237, R237 ;  /* 0x000000ed00ed7308 */ /* 0x000e620000000800 */
[----:B---3--:R-:W-:Y:S05]  /*3380*/  F2FP.BF16.F32.PACK_AB R6, R243, R244 ;  /* 0x000000f4f306723e */ /* 0x008fea00000010ff */
[----:B------:R2:W-:Y:S04]  /*3390*/  STS [R193], R6 ;  /* 0x00000006c1007388 */ /* 0x0005e80000000800 */
[----:B------:R-:W-:Y:S10]  /*33a0*/  MUFU.EX2 R242, R242 ;  /* 0x000000f200f27308 */ /* 0x000ff40000000800 */
[----:B------:R-:W3:Y:S01]  /*33b0*/  MUFU.EX2 R241, R9 ;  /* 0x0000000900f17308 */ /* 0x000ee20000000800 */
[----:B-1----:R-:W-:Y:S05]  /*33c0*/  F2FP.BF16.F32.PACK_AB R5, R237, R238 ;  /* 0x000000eeed05723e */ /* 0x002fea00000010ff */
[----:B------:R1:W-:Y:S04]  /*33d0*/  STS [R193+0x400], R5 ;  /* 0x00040005c1007388 */ /* 0x0003e80000000800 */
[----:B------:R-:W2:Y:S10]  /*33e0*/  MUFU.EX2 R236, R236 ;  /* 0x000000ec00ec7308 */ /* 0x000eb40000000800 */
[----:B------:R-:W-:Y:S01]  /*33f0*/  MUFU.EX2 R234, R234 ;  /* 0x000000ea00ea7308 */ /* 0x000fe20000000800 */
[----:B---3--:R-:W-:Y:S05]  /*3400*/  F2FP.BF16.F32.PACK_AB R4, R241, R242 ;  /* 0x000000f2f104723e */ /* 0x008fea00000010ff */
[----:B------:R3:W-:Y:S04]  /*3410*/  STS [R222], R4 ;  /* 0x00000004de007388 */ /* 0x0007e80000000800 */
[----:B------:R-:W1:Y:S01]  /*3420*/  MUFU.EX2 R233, R233 ;  /* 0x000000e900e97308 */ /* 0x000e620000000800 */
[----:B--2---:R-:W-:Y:S05]  /*3430*/  F2FP.BF16.F32.PACK_AB R6, R235, R236 ;  /* 0x000000eceb06723e */ /* 0x004fea00000010ff */
        /* <DEDUP_REMOVED lines=8> */
[----:B------:R-:W-:Y:S04]  /*34c0*/  STS [R193+0x1400], R7 ;  /* 0x00140007c1007388 */ /* 0x000fe80000000800 */
[----:B------:R-:W3:Y:S01]  /*34d0*/  MUFU.EX2 R227, R14 ;  /* 0x0000000e00e37308 */ /* 0x000ee20000000800 */
[----:B-1----:R-:W-:Y:S05]  /*34e0*/  F2FP.BF16.F32.PACK_AB R5, R231, R232 ;  /* 0x000000e8e705723e */ /* 0x002fea00000010ff */
[----:B------:R-:W-:Y:S01]  /*34f0*/  STS [R222+0x1000], R5 ;  /* 0x00100005de007388 */ /* 0x000fe20000000800 */
[----:B---3--:R-:W-:Y:S05]  /*3500*/  F2FP.BF16.F32.PACK_AB R4, R227, R228 ;  /* 0x000000e4e304723e */ /* 0x008fea00000010ff */
[----:B------:R-:W-:Y:S04]  /*3510*/  STS [R222+0x1400], R4 ;  /* 0x00140004de007388 */ /* 0x000fe80000000800 */
[----:B------:R-:W1:Y:S08]  /*3520*/  LDSM.16.M88.4 R32, [R175+0x4000] ;  /* 0x00400000af20783b */ /* 0x000e700000000200 */
[----:B------:R-:W2:Y:S08]  /*3530*/  LDSM.16.M88.4 R28, [R175+0x5000] ;  /* 0x00500000af1c783b */ /* 0x000eb00000000200 */
[----:B------:R-:W3:Y:S08]  /*3540*/  LDSM.16.M88.4 R100, [R178+0x4000] ;  /* 0x00400000b264783b */ /* 0x000ef00000000200 */
[----:B------:R-:W3:Y:S01]  /*3550*/  LDSM.16.M88.4 R104, [R178+0x5000] ;  /* 0x00500000b268783b */ /* 0x000ee20000000200 */
        /* <DEDUP_REMOVED lines=9> */
[C---:B------:R-:W-:Y:S08]  /*35f0*/  HMMA.16816.F32.BF16 R8, R104.reuse, R148, R8 ;  /* 0x000000946808723c */ /* 0x040ff00000041808 */
        /* <DEDUP_REMOVED lines=20> */
[-C--:B------:R-:W-:Y:S03]  /*3740*/  HMMA.16816.F32.BF16 R12, R104, R166.reuse, R12 ;  /* 0x000000a6680c723c */ /* 0x080fe6000004180c */
[C---:B----4-:R-:W-:Y:S01]  /*3750*/  FADD.FTZ R4, -R248.reuse, R4 ;  /* 0x00000004f8047221 */ /* 0x050fe20000010100 */
[----:B------:R-:W-:Y:S03]  /*3760*/  FADD.FTZ R5, -R248, R5 ;  /* 0x00000005f8057221 */ /* 0x000fe60000010100 */
[----:B------:R-:W-:Y:S01]  /*3770*/  FMUL.FTZ R247, R247, R4 ;  /* 0x00000004f7f77220 */ /* 0x000fe20000410000 */
[C---:B------:R-:W-:Y:S01]  /*3780*/  HMMA.16816.F32.BF16 R16, R100.reuse, R166, R16 ;  /* 0x000000a66410723c */ /* 0x040fe20000041810 */
[----:B------:R-:W2:Y:S03]  /*3790*/  LDG.E R4, desc[UR22][R250.64+0x20] ;  /* 0x00002016fa047981 */ /* 0x000ea6000c1e1900 */
[----:B------:R-:W-:Y:S02]  /*37a0*/  FMUL.FTZ R224, R224, R5 ;  /* 0x00000005e0e07220 */ /* 0x000fe40000410000 */
[----:B------:R1:W5:Y:S02]  /*37b0*/  LDG.E R5, desc[UR22][R250.64+0x80] ;  /* 0x00008016fa057981 */ /* 0x000364000c1e1900 */
[-C--:B------:R-:W-:Y:S08]  /*37c0*/  HMMA.16816.F32.BF16 R20, R100, R168.reuse, R20 ;  /* 0x000000a86414723c */ /* 0x080ff00000041814 */
[C---:B------:R-:W-:Y:S04]  /*37d0*/  HMMA.16816.F32.BF16 R24, R104.reuse, R168, R24 ;  /* 0x000000a86818723c */ /* 0x040fe80000041818 */
[C---:B------:R-:W-:Y:S01]  /*37e0*/  FADD.FTZ R16, -R248.reuse, R16 ;  /* 0x00000010f8107221 */ /* 0x040fe20000010100 */
[----:B------:R-:W-:Y:S03]  /*37f0*/  FADD.FTZ R17, -R248, R17 ;  /* 0x00000011f8117221 */ /* 0x000fe60000010100 */
[-C--:B------:R-:W-:Y:S03]  /*3800*/  HMMA.16816.F32.BF16 R28, R104, R170.reuse, R28 ;  /* 0x000000aa681c723c */ /* 0x080fe6000004181c */
[----:B------:R-:W-:Y:S01]  /*3810*/  FFMA.FTZ R105, -R111, R111, 1 ;  /* 0x3f8000006f697423 */ /* 0x000fe2000001016f */
[----:B------:R-:W-:Y:S01]  /*3820*/  FFMA.FTZ R104, -R112, R112, 1 ;  /* 0x3f80000070687423 */ /* 0x000fe20000010170 */
[C---:B------:R-:W-:Y:S01]  /*3830*/  FADD.FTZ R20, -R248.reuse, R20 ;  /* 0x00000014f8147221 */ /* 0x040fe20000010100 */
[----:B------:R-:W-:Y:S01]  /*3840*/  FADD.FTZ R21, -R248, R21 ;  /* 0x00000015f8157221 */ /* 0x000fe20000010100 */
[----:B------:R1:W5:Y:S01]  /*3850*/  LDG.E R250, desc[UR22][R250.64+0xa0] ;  /* 0x0000a016fafa7981 */ /* 0x000362000c1e1900 */
[----:B------:R-:W-:Y:S04]  /*3860*/  HMMA.16816.F32.BF16 R32, R100, R170, R32 ;  /* 0x000000aa6420723c */ /* 0x000fe80000041820 */
[----:B------:R-:W-:Y:S01]  /*3870*/  FMUL.FTZ R105, R105, UR13 ;  /* 0x0000000d69697c20 */ /* 0x000fe20008410000 */
[----:B------:R-:W-:Y:S01]  /*3880*/  FMUL.FTZ R104, R104, UR13 ;  /* 0x0000000d68687c20 */ /* 0x000fe20008410000 */
[----:B------:R-:W-:Y:S01]  /*3890*/  FMUL.FTZ R16, R246, R16 ;  /* 0x00000010f6107220 */ /* 0x000fe20000410000 */
        /* <DEDUP_REMOVED lines=9> */
[----:B------:R-:W-:Y:S02]  /*3930*/  F2FP.BF16.F32.PACK_AB R224, R224, R247 ;  /* 0x000000f7e0e0723e */ /* 0x000fe400000010ff */
[----:B------:R-:W-:Y:S01]  /*3940*/  F2FP.BF16.F32.PACK_AB R16, R17, R16 ;  /* 0x000000101110723e */ /* 0x000fe200000010ff */
[C---:B------:R-:W-:Y:S01]  /*3950*/  FADD.FTZ R32, -R248.reuse, R32 ;  /* 0x00000020f8207221 */ /* 0x040fe20000010100 */
[----:B------:R-:W-:Y:S01]  /*3960*/  FADD.FTZ R33, -R248, R33 ;  /* 0x00000021f8217221 */ /* 0x000fe20000010100 */
[----:B------:R-:W-:Y:S02]  /*3970*/  F2FP.BF16.F32.PACK_AB R20, R21, R20 ;  /* 0x000000141514723e */ /* 0x000fe400000010ff */
[----:B------:R-:W-:Y:S01]  /*3980*/  FMUL.FTZ R32, R242, R32 ;  /* 0x00000020f2207220 */ /* 0x000fe20000410000 */
[----:B------:R-:W-:Y:S03]  /*3990*/  FMUL.FTZ R33, R241, R33 ;  /* 0x00000021f1217220 */ /* 0x000fe60000410000 */
[----:B------:R-:W-:Y:S01]  /*39a0*/  FMUL.FTZ R32, R32, R197 ;  /* 0x000000c520207220 */ /* 0x000fe20000410000 */
[----:B------:R-:W-:Y:S01]  /*39b0*/  FMUL.FTZ R33, R33, R223 ;  /* 0x000000df21217220 */ /* 0x000fe20000410000 */
[C---:B--2---:R-:W-:Y:S01]  /*39c0*/  FADD.FTZ R6, -R4.reuse, R6 ;  /* 0x0000000604067221 */ /* 0x044fe20000010100 */
[C---:B------:R-:W-:Y:S01]  /*39d0*/  FADD.FTZ R7, -R4.reuse, R7 ;  /* 0x0000000704077221 */ /* 0x040fe20000010100 */
[C---:B------:R-:W-:Y:S01]  /*39e0*/  FADD.FTZ R18, -R4.reuse, R18 ;  /* 0x0000001204127221 */ /* 0x040fe20000010100 */
[----:B------:R-:W-:Y:S01]  /*39f0*/  FADD.FTZ R101, -R4, R19 ;  /* 0x0000001304657221 */ /* 0x000fe20000010100 */
[----:B------:R-:W-:Y:S01]  /*3a00*/  FMUL.FTZ R6, R129, R6 ;  /* 0x0000000681067220 */ /* 0x000fe20000410000 */
[----:B------:R-:W-:Y:S03]  /*3a10*/  FMUL.FTZ R7, R128, R7 ;  /* 0x0000000780077220 */ /* 0x000fe60000410000 */
[----:B------:R-:W-:Y:S01]  /*3a20*/  FMUL.FTZ R6, R6, R108 ;  /* 0x0000006c06067220 */ /* 0x000fe20000410000 */
[----:B------:R-:W-:Y:S01]  /*3a30*/  FMUL.FTZ R7, R7, R109 ;  /* 0x0000006d07077220 */ /* 0x000fe20000410000 */
[----:B-1----:R-:W-:Y:S06]  /*3a40*/  BRA.U !UP0, `(.L_x_639) ;  /* 0x0000000108587547 */ /* 0x002fec000b800000 */
[----:B------:R-:W1:Y:S01]  /*3a50*/  LDC R19, c[0x0][0x3b0] ;  /* 0x0000ec00ff137b82 */ /* 0x000e620000000800 */
[----:B------:R-:W-:Y:S01]  /*3a60*/  IADD3 R100, P0, PT, RZ, -UR5, RZ ;  /* 0x80000005ff647c10 */ /* 0x000fe2000ff1e0ff */
[----:B------:R-:W-:Y:S04]  /*3a70*/  ULOP3.LUT UR24, UR32, 0x1, URZ, 0xc0, !UPT ;  /* 0x0000000120187892 */ /* 0x000fe8000f8ec0ff */
[----:B------:R-:W-:Y:S02]  /*3a80*/  UISETP.NE.U32.AND UP1, UPT, UR24, 0x1, UPT ;  /* 0x000000011800788c */ /* 0x000fe4000bf25070 */
[----:B------:R-:W2:Y:S02]  /*3a90*/  LDC R17, c[0x0][0x3b4] ;  /* 0x0000ed00ff117b82 */ /* 0x000ea40000000800 */
[----:B------:R-:W-:Y:S06]  /*3aa0*/  USEL UR24, UR19, 0x2000, !UP1 ;  /* 0x0000200013187887 */ /* 0x000fec000c800000 */
[----:B------:R-:W-:Y:S02]  /*3ab0*/  VIADD R212, R212, UR24 ;  /* 0x00000018d4d47c36 */ /* 0x000fe40008000000 */
[----:B------:R-:W-:Y:S02]  /*3ac0*/  VIADD R181, R181, UR24 ;  /* 0x00000018b5b57c36 */ /* 0x000fe40008000000 */
[----:B-1----:R-:W-:Y:S04]  /*3ad0*/  IMAD.SHL.U32 R21, R19, 0x40, RZ ;  /* 0x0000004013157824 */ /* 0x002fe800078e00ff */
[----:B------:R-:W-:Y:S05]  /*3ae0*/  IMAD.X R21, RZ, RZ, ~R21, P0 ;  /* 0x000000ffff157224 */ /* 0x000fea00000e0e15 */
[----:B------:R-:W-:Y:S04]  /*3af0*/  SHF.R.S64 R100, R100, 0x1f, R21 ;  /* 0x0000001f64647819 */ /* 0x000fe80000001015 */
[----:B------:R-:W-:Y:S04]  /*3b00*/  IADD3 R196, P0, PT, R100, R196, RZ ;  /* 0x000000c464c47210 */ /* 0x000fe80007f1e0ff */
[----:B------:R-:W-:Y:S02]  /*3b10*/  LEA.HI.X.SX32 R195, R21, R195, 0x1, P0 ;  /* 0x000000c315c37211 */ /* 0x000fe400000f0eff */
[C---:B------:R-:W-:Y:S03]  /*3b20*/  LEA R102, P0, R19.reuse, R196, 0x6 ;  /* 0x000000c413667211 */ /* 0x040fe600078030ff */
[----:B------:R-:W-:Y:S01]  /*3b30*/  IMAD.MOV.U32 R197, RZ, RZ, R195 ;  /* 0x000000ffffc57224 */ /* 0x000fe200078e00c3 */
[----:B--2---:R-:W-:Y:S04]  /*3b40*/  LEA.HI.X R103, R19, R195, R17, 0x6, P0 ;  /* 0x000000c313677211 */ /* 0x004fe800000f3411 */
[----:B------:R-:W-:Y:S01]  /*3b50*/  @!PT LDS RZ, [RZ] ;  /* 0x00000000fffff984 */ /* 0x000fe20000000800 */
[----:B------:R-:W-:Y:S01]  /*3b60*/  @!PT LDS RZ, [RZ] ;  /* 0x00000000fffff984 */ /* 0x000fe20000000800 */
[----:B------:R-:W-:Y:S01]  /*3b70*/  @!PT LDS RZ, [RZ] ;  /* 0x00000000fffff984 */ /* 0x000fe20000000800 */
[----:B------:R1:W-:Y:S05]  /*3b80*/  LDGSTS.E.BYPASS.LTC128B.128 [R212], desc[UR22][R196.64] ;  /* 0x00000000c4d47fae */ /* 0x0003ea000b981a16 */
[----:B------:R1:W-:Y:S05]  /*3b90*/  LDGSTS.E.BYPASS.LTC128B.128 [R212+0x1000], desc[UR22][R102.64] ;  /* 0x0100000066d47fae */ /* 0x0003ea000b981a16 */
[----:B------:R-:W0:Y:S02]  /*3ba0*/  LDGDEPBAR ;  /* 0x00000000000079af */ /* 0x000e240000000000 */
.L_x_639:
[----:B------:R-:W-:Y:S01]  /*3bb0*/  FFMA.FTZ R123, -R123, R123, 1 ;  /* 0x3f8000007b7b7423 */ /* 0x000fe2000001017b */
[----:B------:R-:W-:Y:S01]  /*3bc0*/  FFMA.FTZ R122, -R122, R122, 1 ;  /* 0x3f8000007a7a7423 */ /* 0x000fe2000001017a */
[C---:B-----5:R-:W-:Y:S01]  /*3bd0*/  FADD.FTZ R8, -R5.reuse, R8 ;  /* 0x0000000805087221 */ /* 0x060fe20000010100 */
[----:B------:R-:W-:Y:S01]  /*3be0*/  FADD.FTZ R9, -R5, R9 ;  /* 0x0000000905097221 */ /* 0x000fe20000010100 */
[----:B------:R-:W-:Y:S01]  /*3bf0*/  FMUL.FTZ R101, R239, R101 ;  /* 0x00000065ef657220 */ /* 0x000fe20000410000 */
[----:B------:R-:W-:Y:S01]  /*3c00*/  FMUL.FTZ R123, R123, UR13 ;  /* 0x0000000d7b7b7c20 */ /* 0x000fe20008410000 */
[----:B------:R-:W-:Y:S01]  /*3c10*/  FMUL.FTZ R18, R240, R18 ;  /* 0x00000012f0127220 */ /* 0x000fe20000410000 */
[----:B------:R-:W-:Y:S01]  /*3c20*/  FMUL.FTZ R122, R122, UR13 ;  /* 0x0000000d7a7a7c20 */ /* 0x000fe20008410000 */
[----:B------:R-:W-:Y:S01]  /*3c30*/  FFMA.FTZ R113, -R113, R113, 1 ;  /* 0x3f80000071717423 */ /* 0x000fe20000010171 */
[----:B------:R-:W-:Y:S01]  /*3c40*/  FADD.FTZ R11, -R250, R11 ;  /* 0x0000000bfa0b7221 */ /* 0x000fe20000010100 */
[----:B------:R-:W-:Y:S01]  /*3c50*/  FFMA.FTZ R115, -R115, R115, 1 ;  /* 0x3f80000073737423 */ /* 0x000fe20000010173 */
[----:B------:R-:W-:Y:S01]  /*3c60*/  FFMA.FTZ R110, -R110, R110, 1 ;  /* 0x3f8000006e6e7423 */ /* 0x000fe2000001016e */
[----:B------:R-:W-:Y:S01]  /*3c70*/  FADD.FTZ R10, -R250, R10 ;  /* 0x0000000afa0a7221 */ /* 0x000fe20000010100 */
[----:B------:R-:W-:Y:S01]  /*3c80*/  FFMA.FTZ R114, -R114, R114, 1 ;  /* 0x3f80000072727423 */ /* 0x000fe20000010172 */
[----:B------:R-:W-:Y:S01]  /*3c90*/  FMUL.FTZ R101, R101, R123 ;  /* 0x0000007b65657220 */ /* 0x000fe20000410000 */
[C---:B------:R-:W-:Y:S01]  /*3ca0*/  FADD.FTZ R12, -R5.reuse, R12 ;  /* 0x0000000c050c7221 */ /* 0x040fe20000010100 */
[----:B------:R-:W-:Y:S01]  /*3cb0*/  FADD.FTZ R13, -R5, R13 ;  /* 0x0000000d050d7221 */ /* 0x000fe20000010100 */
[----:B------:R-:W-:Y:S01]  /*3cc0*/  FMUL.FTZ R18, R18, R122 ;  /* 0x0000007a12127220 */ /* 0x000fe20000410000 */
[----:B------:R-:W-:Y:S01]  /*3cd0*/  FMUL.FTZ R9, R188, R9 ;  /* 0x00000009bc097220 */ /* 0x000fe20000410000 */
[----:B------:R-:W-:Y:S01]  /*3ce0*/  FMUL.FTZ R113, R113, UR13 ;  /* 0x0000000d71717c20 */ /* 0x000fe20008410000 */
[----:B------:R-:W-:Y:S01]  /*3cf0*/  FMUL.FTZ R11, R138, R11 ;  /* 0x0000000b8a0b7220 */ /* 0x000fe20000410000 */
[----:B------:R-:W-:Y:S01]  /*3d00*/  FMUL.FTZ R115, R115, UR13 ;  /* 0x0000000d73737c20 */ /* 0x000fe20008410000 */
[----:B------:R-:W-:Y:S01]  /*3d10*/  FMUL.FTZ R8, R215, R8 ;  /* 0x00000008d7087220 */ /* 0x000fe20000410000 */
[----:B------:R-:W-:Y:S01]  /*3d20*/  FFMA.FTZ R117, -R117, R117, 1 ;  /* 0x3f80000075757423 */ /* 0x000fe20000010175 */
[----:B------:R-:W-:Y:S01]  /*3d30*/  FMUL.FTZ R110, R110, UR13 ;  /* 0x0000000d6e6e7c20 */ /* 0x000fe20008410000 */
[----:B------:R-:W-:Y:S01]  /*3d40*/  FADD.FTZ R15, -R250, R15 ;  /* 0x0000000ffa0f7221 */ /* 0x000fe20000010100 */
[----:B------:R-:W-:Y:S01]  /*3d50*/  FMUL.FTZ R10, R139, R10 ;  /* 0x0000000a8b0a7220 */ /* 0x000fe20000410000 */
[----:B------:R-:W-:Y:S01]  /*3d60*/  FFMA.FTZ R119, -R119, R119, 1 ;  /* 0x3f80000077777423 */ /* 0x000fe20000010177 */
[----:B------:R-:W-:Y:S01]  /*3d70*/  FMUL.FTZ R114, R114, UR13 ;  /* 0x0000000d72727c20 */ /* 0x000fe20008410000 */
[----:B------:R-:W-:Y:S01]  /*3d80*/  FFMA.FTZ R116, -R116, R116, 1 ;  /* 0x3f80000074747423 */ /* 0x000fe20000010174 */
[----:B------:R-:W-:Y:S01]  /*3d90*/  FADD.FTZ R14, -R250, R14 ;  /* 0x0000000efa0e7221 */ /* 0x000fe20000010100 */
[----:B------:R-:W-:Y:S01]  /*3da0*/  FFMA.FTZ R118, -R118, R118, 1 ;  /* 0x3f80000076767423 */ /* 0x000fe20000010176 */
[----:B------:R-:W-:Y:S01]  /*3db0*/  F2FP.BF16.F32.PACK_AB R6, R7, R6 ;  /* 0x000000060706723e */ /* 0x000fe200000010ff */
[C---:B------:R-:W-:Y:S01]  /*3dc0*/  FADD.FTZ R22, -R4.reuse, R22 ;  /* 0x0000001604167221 */ /* 0x040fe20000010100 */
[----:B------:R-:W-:Y:S01]  /*3dd0*/  FADD.FTZ R23, -R4, R23 ;  /* 0x0000001704177221 */ /* 0x000fe20000010100 */
[----:B------:R-:W-:Y:S01]  /*3de0*/  FMUL.FTZ R9, R9, R113 ;  /* 0x0000007109097220 */ /* 0x000fe20000410000 */
[----:B------:R-:W-:Y:S01]  /*3df0*/  FMUL.FTZ R11, R11, R115 ;  /* 0x000000730b0b7220 */ /* 0x000fe20000410000 */
[----:B------:R-:W-:Y:S01]  /*3e00*/  FMUL.FTZ R13, R134, R13 ;  /* 0x0000000d860d7220 */ /* 0x000fe20000410000 */
[----:B------:R-:W-:Y:S01]  /*3e10*/  FMUL.FTZ R117, R117, UR13 ;  /* 0x0000000d75757c20 */ /* 0x000fe20008410000 */
[----:B------:R-:W-:Y:S01]  /*3e20*/  FMUL.FTZ R8, R8, R110 ;  /* 0x0000006e08087220 */ /* 0x000fe20000410000 */
[----:B------:R-:W-:Y:S01]  /*3e30*/  FMUL.FTZ R15, R132, R15 ;  /* 0x0000000f840f7220 */ /* 0x000fe20000410000 */
[----:B------:R-:W-:Y:S01]  /*3e40*/  FMUL.FTZ R119, R119, UR13 ;  /* 0x0000000d77777c20 */ /* 0x000fe20008410000 */
[----:B------:R-:W-:Y:S01]  /*3e50*/  FMUL.FTZ R10, R10, R114 ;  /* 0x000000720a0a7220 */ /* 0x000fe20000410000 */
[----:B------:R-:W-:Y:S01]  /*3e60*/  FFMA.FTZ R126, -R126, R126, 1 ;  /* 0x3f8000007e7e7423 */ /* 0x000fe2000001017e */
[----:B------:R-:W-:Y:S01]  /*3e70*/  FMUL.FTZ R12, R135, R12 ;  /* 0x0000000c870c7220 */ /* 0x000fe20000410000 */
[----:B------:R-:W-:Y:S01]  /*3e80*/  FMUL.FTZ R116, R116, UR13 ;  /* 0x0000000d74747c20 */ /* 0x000fe20008410000 */
[----:B------:R-:W-:Y:S01]  /*3e90*/  FMUL.FTZ R14, R133, R14 ;  /* 0x0000000e850e7220 */ /* 0x000fe20000410000 */
[----:B------:R-:W-:Y:S01]  /*3ea0*/  FMUL.FTZ R118, R118, UR13 ;  /* 0x0000000d76767c20 */ /* 0x000fe20008410000 */
[----:B------:R-:W-:Y:S01]  /*3eb0*/  FFMA.FTZ R127, -R127, R127, 1 ;  /* 0x3f8000007f7f7423 */ /* 0x000fe2000001017f */
[----:B------:R-:W-:Y:S01]  /*3ec0*/  F2FP.BF16.F32.PACK_AB R18, R101, R18 ;  /* 0x000000126512723e */ /* 0x000fe200000010ff */
[----:B------:R-:W-:Y:S01]  /*3ed0*/  STS [R191+-0x4000], R224 ;  /* 0xffc000e0bf007388 */ /* 0x000fe20000000800 */
[C---:B------:R-:W-:Y:S01]  /*3ee0*/  FADD.FTZ R34, -R4.reuse, R34 ;  /* 0x0000002204227221 */ /* 0x040fe20000010100 */
[----:B------:R-:W-:Y:S01]  /*3ef0*/  FADD.FTZ R35, -R4, R35 ;  /* 0x0000002304237221 */ /* 0x000fe20000010100 */
[----:B------:R-:W-:Y:S02]  /*3f00*/  FMUL.FTZ R13, R13, R117 ;  /* 0x000000750d0d7220 */ /* 0x000fe40000410000 */
[----:B------:R-:W-:Y:S01]  /*3f10*/  STS [R191+-0x3c00], R6 ;  /* 0xffc40006bf007388 */ /* 0x000fe20000000800 */
[----:B------:R-:W-:Y:S01]  /*3f20*/  FMUL.FTZ R15, R15, R119 ;  /* 0x000000770f0f7220 */ /* 0x000fe20000410000 */
[----:B------:R-:W-:Y:S01]  /*3f30*/  FMUL.FTZ R23, R237, R23 ;  /* 0x00000017ed177220 */ /* 0x000fe20000410000 */
[----:B------:R-:W-:Y:S01]  /*3f40*/  FMUL.FTZ R126, R126, UR13 ;  /* 0x0000000d7e7e7c20 */ /* 0x000fe20008410000 */
[----:B------:R-:W-:Y:S01]  /*3f50*/  FMUL.FTZ R12, R12, R116 ;  /* 0x000000740c0c7220 */ /* 0x000fe20000410000 */
[----:B------:R-:W-:Y:S01]  /*3f60*/  FMUL.FTZ R14, R14, R118 ;  /* 0x000000760e0e7220 */ /* 0x000fe20000410000 */
[----:B------:R-:W-:Y:S01]  /*3f70*/  FMUL.FTZ R22, R238, R22 ;  /* 0x00000016ee167220 */ /* 0x000fe20000410000 */
[----:B------:R-:W-:Y:S01]  /*3f80*/  FFMA.FTZ R226, -R226, R226, 1 ;  /* 0x3f800000e2e27423 */ /* 0x000fe200000101e2 */
[----:B------:R-:W-:Y:S01]  /*3f90*/  FMUL.FTZ R127, R127, UR13 ;  /* 0x0000000d7f7f7c20 */ /* 0x000fe20008410000 */
[----:B------:R-:W-:Y:S01]  /*3fa0*/  FFMA.FTZ R225, -R225, R225, 1 ;  /* 0x3f800000e1e17423 */ /* 0x000fe200000101e1 */
[----:B------:R-:W-:Y:S01]  /*3fb0*/  F2FP.BF16.F32.PACK_AB R8, R9, R8 ;  /* 0x000000080908723e */ /* 0x000fe200000010ff */
[----:B------:R-:W-:Y:S01]  /*3fc0*/  STS [R213+-0x4000], R16 ;  /* 0xffc00010d5007388 */ /* 0x000fe20000000800 */
[----:B------:R-:W-:Y:S01]  /*3fd0*/  F2FP.BF16.F32.PACK_AB R10, R11, R10 ;  /* 0x0000000a0b0a723e */ /* 0x000fe200000010ff */
[----:B------:R-:W-:Y:S01]  /*3fe0*/  FMUL.FTZ R23, R23, R126 ;  /* 0x0000007e17177220 */ /* 0x000fe20000410000 */
[C---:B------:R-:W-:Y:S02]  /*3ff0*/  FADD.FTZ R24, -R5.reuse, R24 ;  /* 0x0000001805187221 */ /* 0x040fe40000010100 */
[----:B------:R-:W-:Y:S01]  /*4000*/  STS [R213+-0x3c00], R18 ;  /* 0xffc40012d5007388 */ /* 0x000fe20000000800 */
[----:B------:R-:W-:Y:S01]  /*4010*/  FADD.FTZ R25, -R5, R25 ;  /* 0x0000001905197221 */ /* 0x000fe20000010100 */
[----:B------:R-:W-:Y:S01]  /*4020*/  FMUL.FTZ R35, R235, R35 ;  /* 0x00000023eb237220 */ /* 0x000fe20000410000 */
[----:B------:R-:W-:Y:S01]  /*4030*/  FMUL.FTZ R226, R226, UR13 ;  /* 0x0000000de2e27c20 */ /* 0x000fe20008410000 */
[----:B------:R-:W-:Y:S01]  /*4040*/  FMUL.FTZ R22, R22, R127 ;  /* 0x0000007f16167220 */ /* 0x000fe20000410000 */
        /* <DEDUP_REMOVED lines=31> */
[----:B------:R-:W-:Y:S01]  /*4240*/  STS [R213+-0x3000], R12 ;  /* 0xffd0000cd5007388 */ /* 0x000fe20000000800 */
[----:B------:R-:W-:Y:S01]  /*4250*/  FMUL.FTZ R25, R25, R131 ;  /* 0x0000008319197220 */ /* 0x000fe20000410000 */
[----:B------:R-:W-:Y:S01]  /*4260*/  FMUL.FTZ R27, R27, R136 ;  /* 0x000000881b1b7220 */ /* 0x000fe20000410000 */
[----:B------:R-:W-:Y:S02]  /*4270*/  FMUL.FTZ R29, R231, R29 ;  /* 0x0000001de71d7220 */ /* 0x000fe40000410000 */
[----:B------:R-:W-:Y:S01]  /*4280*/  STS [R213+-0x2c00], R14 ;  /* 0xffd4000ed5007388 */ /* 0x000fe20000000800 */
[----:B------:R-:W-:Y:S01]  /*4290*/  FMUL.FTZ R219, R219, UR13 ;  /* 0x0000000ddbdb7c20 */ /* 0x000fe20008410000 */
[----:B------:R-:W-:Y:S01]  /*42a0*/  FMUL.FTZ R24, R24, R130 ;  /* 0x0000008218187220 */ /* 0x000fe20000410000 */
[----:B------:R-:W-:Y:S01]  /*42b0*/  FMUL.FTZ R31, R227, R31 ;  /* 0x0000001fe31f7220 */ /* 0x000fe20000410000 */
[----:B------:R-:W-:Y:S01]  /*42c0*/  FMUL.FTZ R221, R221, UR13 ;  /* 0x0000000ddddd7c20 */ /* 0x000fe20008410000 */
[----:B------:R-:W-:Y:S01]  /*42d0*/  FMUL.FTZ R26, R26, R137 ;  /* 0x000000891a1a7220 */ /* 0x000fe20000410000 */
[----:B------:R-:W-:Y:S01]  /*42e0*/  FMUL.FTZ R28, R232, R28 ;  /* 0x0000001ce81c7220 */ /* 0x000fe20000410000 */
[----:B------:R-:W-:Y:S01]  /*42f0*/  FMUL.FTZ R218, R218, UR13 ;  /* 0x0000000ddada7c20 */ /* 0x000fe20008410000 */
[----:B------:R-:W-:Y:S01]  /*4300*/  FMUL.FTZ R30, R228, R30 ;  /* 0x0000001ee41e7220 */ /* 0x000fe20000410000 */
[----:B------:R-:W-:Y:S01]  /*4310*/  FMUL.FTZ R220, R220, UR13 ;  /* 0x0000000ddcdc7c20 */ /* 0x000fe20008410000 */
[----:B------:R-:W-:Y:S01]  /*4320*/  F2FP.BF16.F32.PACK_AB R32, R33, R32 ;  /* 0x000000202120723e */ /* 0x000fe200000010ff */
[----:B------:R-:W-:Y:S01]  /*4330*/  STS [R193+-0x4000], R20 ;  /* 0xffc00014c1007388 */ /* 0x000fe20000000800 */
[----:B------:R-:W-:Y:S01]  /*4340*/  F2FP.BF16.F32.PACK_AB R34, R35, R34 ;  /* 0x000000222322723e */ /* 0x000fe200000010ff */
[----:B------:R-:W-:Y:S01]  /*4350*/  FMUL.FTZ R29, R29, R219 ;  /* 0x000000db1d1d7220 */ /* 0x000fe20000410000 */
[----:B------:R-:W-:Y:S02]  /*4360*/  FMUL.FTZ R31, R31, R221 ;  /* 0x000000dd1f1f7220 */ /* 0x000fe40000410000 */
        /* <DEDUP_REMOVED lines=8> */
[----:B------:R-:W-:Y:S01]  /*43f0*/  STS [R222+-0x3c00], R34 ;  /* 0xffc40022de007388 */ /* 0x000fe20000000800 */
[----:B------:R-:W-:Y:S02]  /*4400*/  F2FP.BF16.F32.PACK_AB R30, R31, R30 ;  /* 0x0000001e1f1e723e */ /* 0x000fe400000010ff */
[----:B------:R-:W-:Y:S02]  /*4410*/  SHF.L.U32 R112, R186, 0x1, RZ ;  /* 0x00000001ba707819 */ /* 0x000fe400000006ff */
[----:B------:R-:W-:Y:S02]  /*4420*/  STS [R193+-0x3000], R24 ;  /* 0xffd00018c1007388 */ /* 0x000fe40000000800 */
[----:B------:R-:W-:Y:S03]  /*4430*/  IADD3 R113, PT, PT, R185, R112, RZ ;  /* 0x00000070b9717210 */ /* 0x000fe60007ffe0ff */
[----:B------:R-:W-:Y:S05]  /*4440*/  STS [R193+-0x2c00], R26 ;  /* 0xffd4001ac1007388 */ /* 0x000fea0000000800 */
[----:B------:R-:W-:Y:S05]  /*4450*/  STS [R222+-0x3000], R28 ;  /* 0xffd0001cde007388 */ /* 0x000fea0000000800 */
[----:B------:R-:W-:Y:S01]  /*4460*/  STS [R222+-0x2c00], R30 ;  /* 0xffd4001ede007388 */ /* 0x000fe20000000800 */
[----:B------:R-:W-:Y:S06]  /*4470*/  BAR.SYNC.DEFER_BLOCKING 0x0 ;  /* 0x0000000000007b1d */ /* 0x000fec0000010000 */
[----:B------:R-:W-:Y:S05]  /*4480*/  LDSM.16.MT88.4 R4, [R182] ;  /* 0x00000000b604783b */ /* 0x000fea0000004200 */
[----:B------:R-:W2:Y:S05]  /*4490*/  LDSM.16.MT88.4 R8, [R185+0x4000] ;  /* 0x00400000b908783b */ /* 0x000eaa0000004200 */
[----:B------:R-:W3:Y:S05]  /*44a0*/  LDSM.16.MT88.4 R12, [R182+0x2000] ;  /* 0x00200000b60c783b */ /* 0x000eea0000004200 */
[----:B------:R-:W4:Y:S05]  /*44b0*/  LDSM.16.MT88.4 R16, [R113+0x4000] ;  /* 0x004000007110783b */ /* 0x000f2a0000004200 */
[----:B------:R-:W-:Y:S05]  /*44c0*/  LDSM.16.MT88.4 R20, [R182+0x800] ;  /* 0x00080000b614783b */ /* 0x000fea0000004200 */
[----:B------:R-:W4:Y:S05]  /*44d0*/  LDSM.16.MT88.4 R24, [R185+0x4800] ;  /* 0x00480000b918783b */ /* 0x000f2a0000004200 */
[----:B------:R-:W4:Y:S05]  /*44e0*/  LDSM.16.MT88.4 R28, [R182+0x2800] ;  /* 0x00280000b61c783b */ /* 0x000f2a0000004200 */
[----:B------:R-:W4:Y:S05]  /*44f0*/  LDSM.16.MT88.4 R32, [R113+0x4800] ;  /* 0x004800007120783b */ /* 0x000f2a0000004200 */
[----:B-1----:R-:W-:Y:S01]  /*4500*/  LDSM.16.MT88.4 R100, [R185+0x5000] ;  /* 0x00500000b964783b */ /* 0x002fe20000004200 */
[-C--:B--2---:R-:W-:Y:S04]  /*4510*/  HMMA.16816.F32.BF16 R36, R4, R8.reuse, R36 ;  /* 0x000000080424723c */ /* 0x084fe80000041824 */
[----:B------:R-:W-:Y:S04]  /*4520*/  LDSM.16.MT88.4 R104, [R182+0x3000] ;  /* 0x00300000b668783b */ /* 0x000fe80000004200 */
[C---:B---3--:R-:W-:Y:S08]  /*4530*/  HMMA.16816.F32.BF16 R40, R12.reuse, R8, R40 ;  /* 0x000000080c28723c */ /* 0x048ff00000041828 */
[-C--:B------:R-:W-:Y:S08]  /*4540*/  HMMA.16816.F32.BF16 R44, R12, R10.reuse, R44 ;  /* 0x0000000a0c2c723c */ /* 0x080ff0000004182c */
[C---:B------:R-:W-:Y:S01]  /*4550*/  HMMA.16816.F32.BF16 R48, R4.reuse, R10, R48 ;  /* 0x0000000a0430723c */ /* 0x040fe20000041830 */
[----:B------:R-:W1:Y:S07]  /*4560*/  LDSM.16.MT88.4 R8, [R182+0x1000] ;  /* 0x00100000b608783b */ /* 0x000e6e0000004200 */
[-C--:B----4-:R-:W-:Y:S08]  /*4570*/  HMMA.16816.F32.BF16 R52, R4, R16.reuse, R52 ;  /* 0x000000100434723c */ /* 0x090ff00000041834 */
[C---:B------:R-:W-:Y:S08]  /*4580*/  HMMA.16816.F32.BF16 R56, R12.reuse, R16, R56 ;  /* 0x000000100c38723c */ /* 0x040ff00000041838 */
[-C--:B------:R-:W-:Y:S01]  /*4590*/  HMMA.16816.F32.BF16 R60, R12, R18.reuse, R60 ;  /* 0x000000120c3c723c */ /* 0x080fe2000004183c */
[----:B------:R-:W2:Y:S07]  /*45a0*/  LDSM.16.MT88.4 R12, [R113+0x5000] ;  /* 0x00500000710c783b */ /* 0x000eae0000004200 */
[----:B------:R-:W-:Y:S01]  /*45b0*/  HMMA.16816.F32.BF16 R64, R4, R18, R64 ;  /* 0x000000120440723c */ /* 0x000fe20000041840 */
[----:B------:R-:W-:Y:S05]  /*45c0*/  LDSM.16.MT88.4 R4, [R182+0x1800] ;  /* 0x00180000b604783b */ /* 0x000fea0000004200 */
[----:B------:R-:W3:Y:S02]  /*45d0*/  LDSM.16.MT88.4 R16, [R185+0x5800] ;  /* 0x00580000b910783b */ /* 0x000ee40000004200 */
        /* <DEDUP_REMOVED lines=30> */
[----:B------:R-:W-:Y:S08]  /*47c0*/  BRA.U !UP0, `(.L_x_640) ;  /* 0x0000000108487547 */ /* 0x000ff0000b800000 */
[----:B------:R-:W1:Y:S01]  /*47d0*/  LDC R5, c[0x0][0x590] ;  /* 0x00016400ff057b82 */ /* 0x000e620000000800 */
[----:B------:R-:W-:Y:S07]  /*47e0*/  IADD3 R7, P0, PT, RZ, -UR21, RZ ;  /* 0x80000015ff077c10 */ /* 0x000fee000ff1e0ff */
[----:B------:R-:W2:Y:S01]  /*47f0*/  LDC R4, c[0x0][0x594] ;  /* 0x00016500ff047b82 */ /* 0x000ea20000000800 */
[----:B-1----:R-:W-:Y:S04]  /*4800*/  IMAD.SHL.U32 R6, R5, 0x40, RZ ;  /* 0x0000004005067824 */ /* 0x002fe800078e00ff */
[----:B------:R-:W-:Y:S05]  /*4810*/  IMAD.X R6, RZ, RZ, ~R6, P0 ;  /* 0x000000ffff067224 */ /* 0x000fea00000e0e06 */
[----:B------:R-:W-:Y:S04]  /*4820*/  SHF.R.S64 R7, R7, 0x1f, R6 ;  /* 0x0000001f07077819 */ /* 0x000fe80000001006 */
[----:B------:R-:W-:Y:S04]  /*4830*/  IADD3 R199, P0, PT, R7, R199, RZ ;  /* 0x000000c707c77210 */ /* 0x000fe80007f1e0ff */
[----:B------:R-:W-:Y:S02]  /*4840*/  LEA.HI.X.SX32 R198, R6, R198, 0x1, P0 ;  /* 0x000000c606c67211 */ /* 0x000fe400000f0eff */
[C---:B------:R-:W-:Y:S04]  /*4850*/  LEA R6, P0, R5.reuse, R199, 0x6 ;  /* 0x000000c705067211 */ /* 0x040fe800078030ff */
[----:B--2---:R-:W-:Y:S01]  /*4860*/  LEA.HI.X R7, R5, R198, R4, 0x6, P0 ;  /* 0x000000c605077211 */ /* 0x004fe200000f3404 */
[----:B------:R-:W-:Y:S02]  /*4870*/  IMAD.MOV.U32 R4, RZ, RZ, R199 ;  /* 0x000000ffff047224 */ /* 0x000fe400078e00c7 */
[----:B------:R-:W-:Y:S05]  /*4880*/  IMAD.MOV.U32 R5, RZ, RZ, R198 ;  /* 0x000000ffff057224 */ /* 0x000fea00078e00c6 */
[----:B------:R-:W-:Y:S01]  /*4890*/  @!PT LDS RZ, [RZ] ;  /* 0x00000000fffff984 */ /* 0x000fe20000000800 */
[----:B------:R-:W-:Y:S01]  /*48a0*/  @!PT LDS RZ, [RZ] ;  /* 0x00000000fffff984 */ /* 0x000fe20000000800 */
[----:B------:R-:W-:Y:S01]  /*48b0*/  @!PT LDS RZ, [RZ] ;  /* 0x00000000fffff984 */ /* 0x000fe20000000800 */
[----:B------:R1:W-:Y:S04]  /*48c0*/  LDGSTS.E.BYPASS.LTC128B.128 [R192+0x4000], desc[UR22][R4.64] ;  /* 0x0400000004c07fae */ /* 0x0003e8000b981a16 */
[----:B------:R1:W-:Y:S04]  /*48d0*/  LDGSTS.E.BYPASS.LTC128B.128 [R192+0x5000], desc[UR22][R6.64] ;  /* 0x0500000006c07fae */ /* 0x0003e8000b981a16 */
[----:B------:R-:W0:Y:S02]  /*48e0*/  LDGDEPBAR ;  /* 0x00000000000079af */ /* 0x000e240000000000 */
.L_x_640:
[----:B------:R-:W-:Y:S01]  /*48f0*/  LDSM.16.M88.4 R16, [R184] ;  /* 0x00000000b810783b */ /* 0x000fe20000000200 */
[----:B------:R-:W-:Y:S01]  /*4900*/  IMAD.IADD R115, R184, 0x1, R112 ;  /* 0x00000001b8737824 */ /* 0x000fe200078e0270 */
[----:B------:R-:W-:Y:S01]  /*4910*/  PLOP3.LUT P1, PT, PT, PT, UP0, 0x80, 0x8 ;  /* 0x000000000008781c */ /* 0x000fe20003f2f008 */
[----:B------:R-:W-:Y:S01]  /*4920*/  IMAD.IADD R112, R112, 0x1, R180 ;  /* 0x0000000170707824 */ /* 0x000fe200078e02b4 */
[----:B------:R-:W1:Y:S01]  /*4930*/  LDSM.16.MT88.4 R8, [R185+0x6000] ;  /* 0x00600000b908783b */ /* 0x000e620000004200 */
[----:B------:R-:W-:Y:S01]  /*4940*/  IMAD.IADD R114, R0, 0x1, R115 ;  /* 0x0000000100727824 */ /* 0x000fe200078e0273 */
[----:B------:R-:W-:Y:S01]  /*4950*/  ULOP3.LUT UR24, UR32, 0x1, URZ, 0xc0, !UPT ;  /* 0x0000000120187892 */ /* 0x000fe2000f8ec0ff */
[----:B------:R-:W-:Y:S01]  /*4960*/  VIADD R207, R207, 0xffffffc0 ;  /* 0xffffffc0cfcf7836 */ /* 0x000fe20000000000 */
[----:B------:R-:W2:Y:S01]  /*4970*/  LDSM.16.MT88.4 R20, [R113+0x6000] ;  /* 0x006000007114783b */ /* 0x000ea20000004200 */
[----:B------:R-:W-:Y:S02]  /*4980*/  @UP0 UIADD3 UR25, UP2, UPT, UR10, -0x100, URZ ;  /* 0xffffff000a190890 */ /* 0x000fe4000ff5e0ff */
[----:B------:R-:W-:Y:S01]  /*4990*/  UISETP.NE.U32.AND UP1, UPT, UR24, 0x1, UPT ;  /* 0x000000011800788c */ /* 0x000fe2000bf25070 */
[----:B------:R-:W-:Y:S01]  /*49a0*/  LDSM.16.M88.4 R24, [R179] ;  /* 0x00000000b318783b */ /* 0x000fe20000000200 */
[----:B------:R-:W-:Y:S03]  /*49b0*/  @UP0 UIADD3.X UR24, UPT, UPT, UR11, -0x1, URZ, UP2, !UPT ;  /* 0xffffffff0b180890 */ /* 0x000fe600097fe4ff */
[----:B------:R-:W3:Y:S04]  /*49c0*/  LDSM.16.MT88.4 R28, [R185+0x6800] ;  /* 0x00680000b91c783b */ /* 0x000ee80000004200 */
[----:B------:R-:W4:Y:S04]  /*49d0*/  LDSM.16.MT88.4 R32, [R113+0x6800] ;  /* 0x006800007120783b */ /* 0x000f280000004200 */
[----:B------:R-:W-:Y:S04]  /*49e0*/  LDSM.16.MT88.4 R104, [R185+0x7000] ;  /* 0x00700000b968783b */ /* 0x000fe80000004200 */
[----:B------:R-:W4:Y:S04]  /*49f0*/  LDSM.16.M88.4 R100, [R115] ;  /* 0x000000007364783b */ /* 0x000f280000000200 */
        /* <DEDUP_REMOVED lines=8> */
[----:B------:R-:W2:Y:S07]  /*4a80*/  LDSM.16.M88.4 R28, [R114] ;  /* 0x00000000721c783b */ /* 0x000eae0000000200 */
[C---:B----4-:R-:W-:Y:S08]  /*4a90*/  HMMA.16816.F32.BF16 R12, R24.reuse, R32, R12 ;  /* 0x00000020180c723c */ /* 0x050ff0000004180c */
[----:B------:R-:W-:Y:S01]  /*4aa0*/  HMMA.16816.F32.BF16 R16, R24, R34, R16 ;  /* 0x000000221810723c */ /* 0x000fe20000041810 */
[----:B------:R-:W3:Y:S04]  /*4ab0*/  LDSM.16.MT88.4 R24, [R113+0x7800] ;  /* 0x007800007118783b */ /* 0x000ee80000004200 */
[----:B------:R-:W-:Y:S03]  /*4ac0*/  LDSM.16.M88.4 R32, [R184+0x2000] ;  /* 0x00200000b820783b */ /* 0x000fe60000000200 */
[C---:B------:R-:W-:Y:S08]  /*4ad0*/  HMMA.16816.F32.BF16 R4, R100.reuse, R104, R4 ;  /* 0x000000686404723c */ /* 0x040ff00000041804 */
[C---:B------:R-:W-:Y:S01]  /*4ae0*/  HMMA.16816.F32.BF16 R8, R100.reuse, R106, R8 ;  /* 0x0000006a6408723c */ /* 0x040fe20000041808 */
[----:B------:R-:W4:Y:S07]  /*4af0*/  LDSM.16.MT88.4 R104, [R185+0x8000] ;  /* 0x00800000b968783b */ /* 0x000f2e0000004200 */
[C---:B-1----:R-:W-:Y:S08]  /*4b00*/  HMMA.16816.F32.BF16 R12, R100.reuse, R20, R12 ;  /* 0x00000014640c723c */ /* 0x042ff0000004180c */
[----:B------:R-:W-:Y:S01]  /*4b10*/  HMMA.16816.F32.BF16 R16, R100, R22, R16 ;  /* 0x000000166410723c */ /* 0x000fe20000041810 */
[----:B------:R-:W1:Y:S04]  /*4b20*/  LDSM.16.MT88.4 R20, [R113+0x8000] ;  /* 0x008000007114783b */ /* 0x000e680000004200 */
[----:B------:R-:W-:Y:S03]  /*4b30*/  LDSM.16.M88.4 R100, [R179+0x2000] ;  /* 0x00200000b364783b */ /* 0x000fe60000000200 */
[C---:B--2---:R-:W-:Y:S08]  /*4b40*/  HMMA.16816.F32.BF16 R4, R28.reuse, R108, R4 ;  /* 0x0000006c1c04723c */ /* 0x044ff00000041804 */
[C---:B------:R-:W-:Y:S01]  /*4b50*/  HMMA.16816.F32.BF16 R8, R28.reuse, R110, R8 ;  /* 0x0000006e1c08723c */ /* 0x040fe20000041808 */
[----:B------:R-:W2:Y:S07]  /*4b60*/  LDSM.16.MT88.4 R108, [R185+0x8800] ;  /* 0x00880000b96c783b */ /* 0x000eae0000004200 */
[C---:B---3--:R-:W-:Y:S08]  /*4b70*/  HMMA.16816.F32.BF16 R12, R28.reuse, R24, R12 ;  /* 0x000000181c0c723c */ /* 0x048ff0000004180c */
[----:B------:R-:W-:Y:S01]  /*4b80*/  HMMA.16816.F32.BF16 R16, R28, R26, R16 ;  /* 0x0000001a1c10723c */ /* 0x000fe20000041810 */
[----:B------:R-:W3:Y:S04]  /*4b90*/  LDSM.16.MT88.4 R24, [R113+0x8800] ;  /* 0x008800007118783b */ /* 0x000ee80000004200 */
[----:B------:R-:W-:Y:S03]  /*4ba0*/  LDSM.16.MT88.4 R28, [R185+0x9000] ;  /* 0x00900000b91c783b */ /* 0x000fe60000004200 */
[C---:B----4-:R-:W-:Y:S01]  /*4bb0*/  HMMA.16816.F32.BF16 R4, R32.reuse, R104, R4 ;  /* 0x000000682004723c */ /* 0x050fe20000041804 */
[----:B------:R-:W-:Y:S05]  /*4bc0*/  IMAD.U32 R104, RZ, RZ, UR14 ;  /* 0x0000000eff687e24 */ /* 0x000fea000f8e00ff */
[----:B------:R-:W-:Y:S02]  /*4bd0*/  LEA R104, P0, R104, R216, 0x2 ;  /* 0x000000d868687211 */ /* 0x000fe400078010ff */
[C---:B------:R-:W-:Y:S08]  /*4be0*/  HMMA.16816.F32.BF16 R8, R32.reuse, R106, R8 ;  /* 0x0000006a2008723c */ /* 0x040ff00000041808 */
[C---:B-1----:R-:W-:Y:S01]  /*4bf0*/  HMMA.16816.F32.BF16 R12, R32.reuse, R20, R12 ;  /* 0x00000014200c723c */ /* 0x042fe2000004180c */
[----:B------:R-:W-:Y:S05]  /*4c00*/  IMAD.U32 R20, RZ, RZ, UR14 ;  /* 0x0000000eff147e24 */ /* 0x000fea000f8e00ff */
[----:B------:R-:W-:Y:S02]  /*4c10*/  LEA.HI.X.SX32 R105, R20, R217, 0x2, P0 ;  /* 0x000000d914697211 */ /* 0x000fe400000f16ff */
[----:B------:R-:W-:Y:S01]  /*4c20*/  HMMA.16816.F32.BF16 R16, R32, R22, R16 ;  /* 0x000000162010723c */ /* 0x000fe20000041810 */
[----:B------:R-:W1:Y:S02]  /*4c30*/  LDSM.16.M88.4 R20, [R115+0x2000] ;  /* 0x002000007314783b */ /* 0x000e640000000200 */
[C---:B------:R-:W-:Y:S02]  /*4c40*/  LEA R106, P0, R116.reuse, R104, 0x5 ;  /* 0x00000068746a7211 */ /* 0x040fe400078028ff */
[----:B------:R-:W4:Y:S02]  /*4c50*/  LDSM.16.MT88.4 R32, [R113+0x9000] ;  /* 0x009000007120783b */ /* 0x000f240000004200 */
[C---:B------:R-:W-:Y:S01]  /*4c60*/  LEA.HI.X.SX32 R107, R116.reuse, R105, 0x5, P0 ;  /* 0x00000069746b7211 */ /* 0x040fe200000f2eff */
[C---:B--2---:R-:W-:Y:S05]  /*4c70*/  HMMA.16816.F32.BF16 R4, R100.reuse, R108, R4 ;  /* 0x0000006c6404723c */ /* 0x044fea0000041804 */
[C---:B------:R-:W-:Y:S03]  /*4c80*/  LEA R108, P0, R116.reuse, R106, 0x5 ;  /* 0x0000006a746c7211 */ /* 0x040fe600078028ff */
[C---:B------:R-:W-:Y:S03]  /*4c90*/  HMMA.16816.F32.BF16 R8, R100.reuse, R110, R8 ;  /* 0x0000006e6408723c */ /* 0x040fe60000041808 */
[C---:B------:R-:W-:Y:S02]  /*4ca0*/  LEA.HI.X.SX32 R109, R116.reuse, R107, 0x5, P0 ;  /* 0x0000006b746d7211 */ /* 0x040fe400000f2eff */
[C---:B------:R-:W-:Y:S03]  /*4cb0*/  LEA R110, P0, R116.reuse, R108, 0x5 ;  /* 0x0000006c746e7211 */ /* 0x040fe600078028ff */
[C---:B---3--:R-:W-:Y:S03]  /*4cc0*/  HMMA.16816.F32.BF16 R12, R100.reuse, R24, R12 ;  /* 0x00000018640c723c */ /* 0x048fe6000004180c */
[C---:B------:R-:W-:Y:S02]  /*4cd0*/  LEA.HI.X.SX32 R111, R116.reuse, R109, 0x5, P0 ;  /* 0x0000006d746f7211 */ /* 0x040fe400000f2eff */
[C---:B------:R-:W-:Y:S03]  /*4ce0*/  LEA R118, P0, R116.reuse, R110, 0x5 ;  /* 0x0000006e74767211 */ /* 0x040fe600078028ff */
[----:B------:R-:W-:Y:S01]  /*4cf0*/  HMMA.16816.F32.BF16 R16, R100, R26, R16 ;  /* 0x0000001a6410723c */ /* 0x000fe20000041810 */
[----:B------:R-:W-:Y:S02]  /*4d00*/  LDSM.16.MT88.4 R100, [R185+0x9800] ;  /* 0x00980000b964783b */ /* 0x000fe40000004200 */
[C---:B------:R-:W-:Y:S02]  /*4d10*/  LEA.HI.X.SX32 R119, R116.reuse, R111, 0x5, P0 ;  /* 0x0000006f74777211 */ /* 0x040fe400000f2eff */
[----:B------:R2:W3:Y:S03]  /*4d20*/  LDSM.16.M88.4 R24, [R114+0x2000] ;  /* 0x002000007218783b */ /* 0x0004e60000000200 */
[C---:B-1----:R-:W-:Y:S08]  /*4d30*/  HMMA.16816.F32.BF16 R4, R20.reuse, R28, R4 ;  /* 0x0000001c1404723c */ /* 0x042ff00000041804 */
[C---:B------:R-:W-:Y:S01]  /*4d40*/  HMMA.16816.F32.BF16 R8, R20.reuse, R30, R8 ;  /* 0x0000001e1408723c */ /* 0x040fe20000041808 */
[----:B------:R-:W1:Y:S07]  /*4d50*/  LDSM.16.MT88.4 R28, [R113+0x9800] ;  /* 0x00980000711c783b */ /* 0x000e6e0000004200 */
[C---:B----4-:R-:W-:Y:S03]  /*4d60*/  HMMA.16816.F32.BF16 R12, R20.reuse, R32, R12 ;  /* 0x00000020140c723c */ /* 0x050fe6000004180c */
[C---:B--2---:R-:W-:Y:S04]  /*4d70*/  LEA R114, P0, R116.reuse, R118, 0x5 ;  /* 0x0000007674727211 */ /* 0x044fe800078028ff */
[C---:B------:R-:W-:Y:S01]  /*4d80*/  LEA.HI.X.SX32 R115, R116.reuse, R119, 0x5, P0 ;  /* 0x0000007774737211 */ /* 0x040fe200000f2eff */
[----:B------:R-:W-:Y:S03]  /*4d90*/  HMMA.16816.F32.BF16 R16, R20, R34, R16 ;  /* 0x000000221410723c */ /* 0x000fe60000041810 */
[C---:B------:R-:W-:Y:S04]  /*4da0*/  LEA R120, P0, R116.reuse, R114, 0x5 ;  /* 0x0000007274787211 */ /* 0x040fe800078028ff */
[C---:B------:R-:W-:Y:S01]  /*4db0*/  LEA.HI.X.SX32 R121, R116.reuse, R115, 0x5, P0 ;  /* 0x0000007374797211 */ /* 0x040fe200000f2eff */
[C---:B---3--:R-:W-:Y:S05]  /*4dc0*/  HMMA.16816.F32.BF16 R4, R24.reuse, R100, R4 ;  /* 0x000000641804723c */ /* 0x048fea0000041804 */
[C---:B------:R-:W-:Y:S03]  /*4dd0*/  IMAD.WIDE R122, R116.reuse, -0xc0, R120 ;  /* 0xffffff40747a7825 */ /* 0x040fe600078e0278 */
[C---:B------:R-:W-:Y:S01]  /*4de0*/  HMMA.16816.F32.BF16 R8, R24.reuse, R102, R8 ;  /* 0x000000661808723c */ /* 0x040fe20000041808 */
[----:B------:R-:W-:Y:S02]  /*4df0*/  LDSM.16.MT88.4 R100, [R180+0x1000] ;  /* 0x00100000b464783b */ /* 0x000fe40000004200 */
[C---:B------:R-:W-:Y:S04]  /*4e00*/  LEA R32, P0, R116.reuse, R122, 0x5 ;  /* 0x0000007a74207211 */ /* 0x040fe800078028ff */
[----:B------:R-:W-:Y:S01]  /*4e10*/  LEA.HI.X.SX32 R33, R116, R123, 0x5, P0 ;  /* 0x0000007b74217211 */ /* 0x000fe200000f2eff */
[C---:B-1----:R-:W-:Y:S03]  /*4e20*/  HMMA.16816.F32.BF16 R12, R24.reuse, R28, R12 ;  /* 0x0000001c180c723c */ /* 0x042fe6000004180c */
[----:B------:R-:W-:Y:S01]  /*4e30*/  @P1 IMAD.WIDE.U32 R28, R190, R201, UR10 ;  /* 0x0000000abe1c1e25 */ /* 0x000fe2000f8e00c9 */
[C---:B------:R-:W-:Y:S01]  /*4e40*/  LEA R20, P0, R116.reuse, R32, 0x5 ;  /* 0x0000002074147211 */ /* 0x040fe200078028ff */
[----:B------:R-:W-:Y:S01]  /*4e50*/  @UP0 UMOV UR10, UR25 ;  /* 0x00000019000a0c82 */ /* 0x000fe20008000000 */
[----:B------:R-:W-:Y:S02]  /*4e60*/  @UP0 UMOV UR11, UR24 ;  /* 0x00000018000b0c82 */ /* 0x000fe40008000000 */
[----:B------:R-:W-:Y:S01]  /*4e70*/  HMMA.16816.F32.BF16 R16, R24, R30, R16 ;  /* 0x0000001e1810723c */ /* 0x000fe20000041810 */
[----:B------:R-:W5:Y:S02]  /*4e80*/  @P1 LDG.E R211, desc[UR22][R28.64+-0x100] ;  /* 0xffff00161cd31981 */ /* 0x000f64000c1e1900 */
[C---:B------:R-:W-:Y:S02]  /*4e90*/  LEA.HI.X.SX32 R21, R116.reuse, R33, 0x5, P0 ;  /* 0x0000002174157211 */ /* 0x040fe400000f2eff */
[----:B------:R-:W5:Y:S01]  /*4ea0*/  @P1 LDG.E R210, desc[UR22][R28.64+-0xe0] ;  /* 0xffff20161cd21981 */ /* 0x000f62000c1e1900 */
[C---:B------:R-:W-:Y:S03]  /*4eb0*/  LEA R22, P0, R116.reuse, R20, 0x5 ;  /* 0x0000001474167211 */ /* 0x040fe600078028ff */
[----:B------:R-:W5:Y:S01]  /*4ec0*/  @P1 LDG.E R209, desc[UR22][R28.64+-0x80] ;  /* 0xffff80161cd11981 */ /* 0x000f62000c1e1900 */
[C---:B------:R-:W-:Y:S02]  /*4ed0*/  LEA.HI.X.SX32 R23, R116.reuse, R21, 0x5, P0 ;  /* 0x0000001574177211 */ /* 0x040fe400000f2eff */
[C---:B------:R-:W-:Y:S01]  /*4ee0*/  LEA R34, P0, R116.reuse, R22, 0x5 ;  /* 0x0000001674227211 */ /* 0x040fe200078028ff */
[----:B------:R1:W5:Y:S03]  /*4ef0*/  @P1 LDG.E R208, desc[UR22][R28.64+-0x60] ;  /* 0xffffa0161cd01981 */ /* 0x000366000c1e1900 */
[C---:B------:R-:W-:Y:S01]  /*4f00*/  LEA.HI.X.SX32 R35, R116.reuse, R23, 0x5, P0 ;  /* 0x0000001774237211 */ /* 0x040fe200000f2eff */
[----:B------:R2:W-:Y:S01]  /*4f10*/  REDG.E.ADD.F32.FTZ.RN.STRONG.GPU desc[UR22][R216.64], R4 ;  /* 0x00000004d80079a6 */ /* 0x0005e2000c12f316 */
[C---:B------:R-:W-:Y:S03]  /*4f20*/  LEA R24, P0, R116.reuse, R34, 0x5 ;  /* 0x0000002274187211 */ /* 0x040fe600078028ff */
[----:B------:R3:W-:Y:S01]  /*4f30*/  REDG.E.ADD.F32.FTZ.RN.STRONG.GPU desc[UR22][R104.64], R5 ;  /* 0x00000005680079a6 */ /* 0x0007e2000c12f316 */
[C---:B------:R-:W-:Y:S03]  /*4f40*/  LEA.HI.X.SX32 R25, R116.reuse, R35, 0x5, P0 ;  /* 0x0000002374197211 */ /* 0x040fe600000f2eff */
        /* <DEDUP_REMOVED lines=20> */
[----:B------:R-:W-:Y:S04]  /*5090*/  LDSM.16.MT88.4 R4, [R182+-0x4000] ;  /* 0xffc00000b604783b */ /* 0x000fe80000004200 */
[----:B------:R-:W2:Y:S04]  /*50a0*/  LDSM.16.MT88.4 R8, [R180] ;  /* 0x00000000b408783b */ /* 0x000ea80000004200 */
[----:B------:R-:W3:Y:S04]  /*50b0*/  LDSM.16.MT88.4 R20, [R182+-0x2000] ;  /* 0xffe00000b614783b */ /* 0x000ee80000004200 */
[----:B------:R-:W4:Y:S04]  /*50c0*/  LDSM.16.MT88.4 R24, [R112] ;  /* 0x000000007018783b */ /* 0x000f280000004200 */
[----:B-1----:R-:W-:Y:S04]  /*50d0*/  LDSM.16.MT88.4 R28, [R182+-0x3800] ;  /* 0xffc80000b61c783b */ /* 0x002fe80000004200 */
[----:B------:R-:W1:Y:S04]  /*50e0*/  LDSM.16.MT88.4 R12, [R180+0x800] ;  /* 0x00080000b40c783b */ /* 0x000e680000004200 */
[----:B------:R-:W1:Y:S04]  /*50f0*/  LDSM.16.MT88.4 R32, [R182+-0x1800] ;  /* 0xffe80000b620783b */ /* 0x000e680000004200 */
[----:B------:R-:W1:Y:S04]  /*5100*/  LDSM.16.MT88.4 R16, [R112+0x800] ;  /* 0x000800007010783b */ /* 0x000e680000004200 */
[----:B------:R-:W-:Y:S04]  /*5110*/  LDSM.16.MT88.4 R104, [R182+-0x1000] ;  /* 0xfff00000b668783b */ /* 0x000fe80000004200 */
[----:B------:R-:W-:Y:S01]  /*5120*/  LDSM.16.MT88.4 R108, [R112+0x1000] ;  /* 0x00100000706c783b */ /* 0x000fe20000004200 */
[-C--:B--2---:R-:W-:Y:S08]  /*5130*/  HMMA.16816.F32.BF16 R68, R4, R8.reuse, R68 ;  /* 0x000000080444723c */ /* 0x084ff00000041844 */
[C---:B---3--:R-:W-:Y:S08]  /*5140*/  HMMA.16816.F32.BF16 R72, R20.reuse, R8, R72 ;  /* 0x000000081448723c */ /* 0x048ff00000041848 */
[-C--:B------:R-:W-:Y:S08]  /*5150*/  HMMA.16816.F32.BF16 R76, R20, R10.reuse, R76 ;  /* 0x0000000a144c723c */ /* 0x080ff0000004184c */
[C---:B------:R-:W-:Y:S01]  /*5160*/  HMMA.16816.F32.BF16 R80, R4.reuse, R10, R80 ;  /* 0x0000000a0450723c */ /* 0x040fe20000041850 */
[----:B------:R-:W2:Y:S07]  /*5170*/  LDSM.16.MT88.4 R8, [R182+-0x3000] ;  /* 0xffd00000b608783b */ /* 0x000eae0000004200 */
[-C--:B----4-:R-:W-:Y:S08]  /*5180*/  HMMA.16816.F32.BF16 R84, R4, R24.reuse, R84 ;  /* 0x000000180454723c */ /* 0x090ff00000041854 */
[C---:B------:R-:W-:Y:S08]  /*5190*/  HMMA.16816.F32.BF16 R88, R20.reuse, R24, R88 ;  /* 0x000000181458723c */ /* 0x040ff00000041858 */
[-C--:B------:R-:W-:Y:S01]  /*51a0*/  HMMA.16816.F32.BF16 R92, R20, R26.reuse, R92 ;  /* 0x0000001a145c723c */ /* 0x080fe2000004185c */
[----:B------:R-:W-:Y:S07]  /*51b0*/  LDSM.16.MT88.4 R20, [R182+-0x800] ;  /* 0xfff80000b614783b */ /* 0x000fee0000004200 */
[----:B------:R-:W-:Y:S01]  /*51c0*/  HMMA.16816.F32.BF16 R96, R4, R26, R96 ;  /* 0x0000001a0460723c */ /* 0x000fe20000041860 */
[----:B------:R-:W-:Y:S04]  /*51d0*/  LDSM.16.MT88.4 R4, [R182+-0x2800] ;  /* 0xffd80000b604783b */ /* 0x000fe80000004200 */
[----:B------:R-:W-:Y:S03]  /*51e0*/  LDSM.16.MT88.4 R24, [R112+0x1800] ;  /* 0x001800007018783b */ /* 0x000fe60000004200 */
[-C--:B-1----:R-:W-:Y:S08]  /*51f0*/  HMMA.16816.F32.BF16 R68, R28, R12.reuse, R68 ;  /* 0x0000000c1c44723c */ /* 0x082ff00000041844 */
[C---:B------:R-:W-:Y:S08]  /*5200*/  HMMA.16816.F32.BF16 R72, R32.reuse, R12, R72 ;  /* 0x0000000c2048723c */ /* 0x040ff00000041848 */
[-C--:B------:R-:W-:Y:S08]  /*5210*/  HMMA.16816.F32.BF16 R76, R32, R14.reuse, R76 ;  /* 0x0000000e204c723c */ /* 0x080ff0000004184c */
[C---:B------:R-:W-:Y:S01]  /*5220*/  HMMA.16816.F32.BF16 R80, R28.reuse, R14, R80 ;  /* 0x0000000e1c50723c */ /* 0x040fe20000041850 */
[----:B------:R-:W1:Y:S07]  /*5230*/  LDSM.16.MT88.4 R12, [R180+0x1800] ;  /* 0x00180000b40c783b */ /* 0x000e6e0000004200 */
        /* <DEDUP_REMOVED lines=8> */
[-C--:B------:R-:W-:Y:S08]  /*52c0*/  HMMA.16816.F32.BF16 R84, R8, R108.reuse, R84 ;  /* 0x0000006c0854723c */ /* 0x080ff00000041854 */
[C---:B------:R-:W-:Y:S08]  /*52d0*/  HMMA.16816.F32.BF16 R88, R104.reuse, R108, R88 ;  /* 0x0000006c6858723c */ /* 0x040ff00000041858 */
[-C--:B------:R-:W-:Y:S08]  /*52e0*/  HMMA.16816.F32.BF16 R92, R104, R110.reuse, R92 ;  /* 0x0000006e685c723c */ /* 0x080ff0000004185c */
        /* <DEDUP_REMOVED lines=8> */
[----:B------:R-:W-:Y:S04]  /*5370*/  HMMA.16816.F32.BF16 R96, R4, R26, R96 ;  /* 0x0000001a0460723c */ /* 0x000fe80000041860 */
[C---:B------:R-:W-:Y:S02]  /*5380*/  VIADD R4, R180.reuse, 0xffffe000 ;  /* 0xffffe000b4047836 */ /* 0x040fe40000000000 */
[----:B------:R-:W-:Y:S04]  /*5390*/  @P0 VIADD R4, R180, 0x2000 ;  /* 0x00002000b4040836 */ /* 0x000fe80000000000 */
[----:B------:R-:W-:Y:S01]  /*53a0*/  IMAD.MOV.U32 R180, RZ, RZ, R4 ;  /* 0x000000ffffb47224 */ /* 0x000fe200078e0004 */
[----:B------:R-:W-:Y:S09]  /*53b0*/  BRA.U UP1, `(.L_x_641) ;  /* 0xffffffc901a47547 */ /* 0x000ff2000b83ffff */
.L_x_638:
[----:B------:R-:W1:Y:S01]  /*53c0*/  S2R R0, SR_TID.X ;  /* 0x0000000000007919 */ /* 0x000e620000002100 */
[----:B------:R-:W2:Y:S01]  /*53d0*/  LDCU UR6, c[0x0][0x500] ;  /* 0x0000a000ff0677ac */ /* 0x000ea20008000800 */
[C---:B------:R-:W-:Y:S01]  /*53e0*/  LOP3.LUT P0, RZ, R194.reuse, 0x8, RZ, 0xc0, !PT ;  /* 0x00000008c2ff7812 */ /* 0x040fe2000780c0ff */
[----:B------:R-:W-:Y:S01]  /*53f0*/  IMAD.SHL.U32 R14, R194, 0x8, RZ ;  /* 0x00000008c20e7824 */ /* 0x000fe200078e00ff */
[----:B------:R-:W-:Y:S01]  /*5400*/  F2FP.BF16.F32.PACK_AB R36, R37, R36 ;  /* 0x000000242524723e */ /* 0x000fe200000010ff */
[----:B------:R-:W3:Y:S01]  /*5410*/  LDC.64 R6, c[0x0][0x5b0] ;  /* 0x00016c00ff067b82 */ /* 0x000ee20000000a00 */
[----:B------:R-:W-:Y:S01]  /*5420*/  F2FP.BF16.F32.PACK_AB R38, R39, R38 ;  /* 0x000000262726723e */ /* 0x000fe200000010ff */
[----:B------:R-:W-:Y:S01]  /*5430*/  IMAD.MOV.U32 R15, RZ, RZ, RZ ;  /* 0x000000ffff0f7224 */ /* 0x000fe200078e00ff */
[----:B------:R-:W-:Y:S01]  /*5440*/  F2FP.BF16.F32.PACK_AB R48, R49, R48 ;  /* 0x000000303130723e */ /* 0x000fe200000010ff */
[----:B------:R-:W4:Y:S01]  /*5450*/  LDCU.128 UR8, c[0x0][0x560] ;  /* 0x0000ac00ff0877ac */ /* 0x000f220008000c00 */
[----:B------:R-:W-:-:S02]  /*5460*/  F2FP.BF16.F32.PACK_AB R50, R51, R50 ;  /* 0x000000323332723e */ /* 0x000fc400000010ff */
[----:B------:R-:W-:Y:S01]  /*5470*/  F2FP.BF16.F32.PACK_AB R40, R41, R40 ;  /* 0x000000282928723e */ /* 0x000fe200000010ff */
[----:B------:R-:W4:Y:S01]  /*5480*/  LDC.64 R8, c[0x0][0x5c0] ;  /* 0x00017000ff087b82 */ /* 0x000f220000000a00 */
        /* <DEDUP_REMOVED lines=16> */
[----:B-1----:R-:W-:-:S02]  /*5590*/  IMAD.SHL.U32 R2, R0, 0x10, RZ ;  /* 0x0000001000027824 */ /* 0x002fc400078e00ff */
[----:B------:R-:W-:Y:S01]  /*55a0*/  FMUL.FTZ R77, R77, UR6 ;  /* 0x000000064d4d7c20 */ /* 0x000fe20008410000 */
[----:B------:R-:W-:Y:S02]  /*55b0*/  IMAD.SHL.U32 R3, R0, 0x20, RZ ;  /* 0x0000002000037824 */ /* 0x000fe400078e00ff */
[----:B------:R-:W-:Y:S01]  /*55c0*/  FMUL.FTZ R78, R78, UR6 ;  /* 0x000000064e4e7c20 */ /* 0x000fe20008410000 */
[----:B------:R-:W-:Y:S01]  /*55d0*/  IMAD.SHL.U32 R4, R0, 0x2, RZ ;  /* 0x0000000200047824 */ /* 0x000fe200078e00ff */
[----:B------:R-:W-:Y:S01]  /*55e0*/  LOP3.LUT R2, R2, 0x1c0, RZ, 0xc0, !PT ;  /* 0x000001c002027812 */ /* 0x000fe200078ec0ff */
[----:B------:R-:W-:Y:S01]  /*55f0*/  FMUL.FTZ R79, R79, UR6 ;  /* 0x000000064f4f7c20 */ /* 0x000fe20008410000 */
[----:B------:R-:W-:Y:S01]  /*5600*/  LOP3.LUT R3, R3, 0xc00, RZ, 0xc0, !PT ;  /* 0x00000c0003037812 */ /* 0x000fe200078ec0ff */
[----:B------:R-:W-:Y:S01]  /*5610*/  FMUL.FTZ R84, R84, UR6 ;  /* 0x0000000654547c20 */ /* 0x000fe20008410000 */
[----:B------:R-:W-:Y:S01]  /*5620*/  SHF.R.U32.HI R0, RZ, 0x4, R0 ;  /* 0x00000004ff007819 */ /* 0x000fe20000011600 */
[----:B------:R-:W-:Y:S01]  /*5630*/  FMUL.FTZ R85, R85, UR6 ;  /* 0x0000000655557c20 */ /* 0x000fe20008410000 */
[--C-:B------:R-:W-:Y:S01]  /*5640*/  LOP3.LUT R2, R2, 0x38, R4.reuse, 0xf8, !PT ;  /* 0x0000003802027812 */ /* 0x100fe200078ef804 */
[----:B------:R-:W-:Y:S01]  /*5650*/  FMUL.FTZ R86, R86, UR6 ;  /* 0x0000000656567c20 */ /* 0x000fe20008410000 */
[----:B------:R-:W-:Y:S01]  /*5660*/  LOP3.LUT R10, R3, 0x6, R4, 0xf8, !PT ;  /* 0x00000006030a7812 */ /* 0x000fe200078ef804 */
[----:B------:R-:W-:Y:S01]  /*5670*/  IMAD.MOV.U32 R3, RZ, RZ, 0x20 ;  /* 0x00000020ff037424 */ /* 0x000fe200078e00ff */
[----:B------:R-:W-:Y:S01]  /*5680*/  LOP3.LUT R5, R0, 0x8, RZ, 0xc0, !PT ;  /* 0x0000000800057812 */ /* 0x000fe200078ec0ff */
[----:B------:R-:W-:Y:S01]  /*5690*/  FMUL.FTZ R87, R87, UR6 ;  /* 0x0000000657577c20 */ /* 0x000fe20008410000 */
[----:B------:R-:W-:Y:S01]  /*56a0*/  MOV R4, UR20 ;  /* 0x0000001400047c02 */ /* 0x000fe20008000f00 */
[----:B------:R-:W-:Y:S01]  /*56b0*/  FMUL.FTZ R96, R96, UR6 ;  /* 0x0000000660607c20 */ /* 0x000fe20008410000 */
[----:B------:R-:W-:Y:S01]  /*56c0*/  LOP3.LUT R10, R10, R2, R5, 0xf6, !PT ;  /* 0x000000020a0a7212 */ /* 0x000fe200078ef605 */
[----:B------:R-:W-:Y:S01]  /*56d0*/  FMUL.FTZ R97, R97, UR6 ;  /* 0x0000000661617c20 */ /* 0x000fe20008410000 */
[----:B------:R-:W-:Y:S01]  /*56e0*/  SEL R2, R3, 0xffffffe0, !P0 ;  /* 0xffffffe003027807 */ /* 0x000fe20004000000 */
[----:B------:R-:W-:Y:S01]  /*56f0*/  FMUL.FTZ R98, R98, UR6 ;  /* 0x0000000662627c20 */ /* 0x000fe20008410000 */
[----:B------:R-:W-:Y:S01]  /*5700*/  LEA R10, R10, UR16, 0x1 ;  /* 0x000000100a0a7c11 */ /* 0x000fe2000f8e08ff */
        /* <DEDUP_REMOVED lines=9> */
[----:B------:R-:W-:Y:S01]  /*57a0*/  IMAD.IADD R11, R10, 0x1, R2 ;  /* 0x000000010a0b7824 */ /* 0x000fe200078e0202 */
[----:B------:R-:W-:Y:S01]  /*57b0*/  F2FP.BF16.F32.PACK_AB R82, R83, R82 ;  /* 0x000000525352723e */ /* 0x000fe200000010ff */
[----:B------:R-:W-:Y:S01]  /*57c0*/  FMUL.FTZ R92, R92, UR6 ;  /* 0x000000065c5c7c20 */ /* 0x000fe20008410000 */
[----:B------:R-:W-:Y:S01]  /*57d0*/  FMUL.FTZ R93, R93, UR6 ;  /* 0x000000065d5d7c20 */ /* 0x000fe20008410000 */
[----:B------:R-:W-:Y:S01]  /*57e0*/  FMUL.FTZ R94, R94, UR6 ;  /* 0x000000065e5e7c20 */ /* 0x000fe20008410000 */
[----:B------:R-:W-:Y:S01]  /*57f0*/  FMUL.FTZ R95, R95, UR6 ;  /* 0x000000065f5f7c20 */ /* 0x000fe20008410000 */
[----:B------:R-:W-:Y:S01]  /*5800*/  F2FP.BF16.F32.PACK_AB R72, R73, R72 ;  /* 0x000000484948723e */ /* 0x000fe200000010ff */
[----:B------:R-:W-:Y:S01]  /*5810*/  IMAD.SHL.U32 R0, R4, 0x80, RZ ;  /* 0x0000008004007824 */ /* 0x000fe200078e00ff */
[----:B------:R-:W-:Y:S01]  /*5820*/  F2FP.BF16.F32.PACK_AB R74, R75, R74 ;  /* 0x0000004a4b4a723e */ /* 0x000fe200000010ff */
[----:B------:R-:W1:Y:S01]  /*5830*/  LDC.64 R4, c[0x0][0x5a8] ;  /* 0x00016a00ff047b82 */ /* 0x000e620000000a00 */
[----:B------:R-:W-:-:S02]  /*5840*/  F2FP.BF16.F32.PACK_AB R76, R77, R76 ;  /* 0x0000004c4d4c723e */ /* 0x000fc400000010ff */
[----:B------:R-:W-:Y:S02]  /*5850*/  F2FP.BF16.F32.PACK_AB R78, R79, R78 ;  /* 0x0000004e4f4e723e */ /* 0x000fe400000010ff */
[----:B------:R-:W-:Y:S02]  /*5860*/  F2FP.BF16.F32.PACK_AB R84, R85, R84 ;  /* 0x000000545554723e */ /* 0x000fe400000010ff */
[----:B------:R-:W-:Y:S01]  /*5870*/  F2FP.BF16.F32.PACK_AB R86, R87, R86 ;  /* 0x000000565756723e */ /* 0x000fe200000010ff */
[----:B------:R-:W-:Y:S01]  /*5880*/  STS [R10+0x6000], R68 ;  /* 0x006000440a007388 */ /* 0x000fe20000000800 */
[----:B------:R-:W-:Y:S02]  /*5890*/  F2FP.BF16.F32.PACK_AB R96, R97, R96 ;  /* 0x000000606160723e */ /* 0x000fe400000010ff */
[----:B------:R-:W-:Y:S01]  /*58a0*/  F2FP.BF16.F32.PACK_AB R98, R99, R98 ;  /* 0x000000626362723e */ /* 0x000fe200000010ff */
[----:B------:R-:W-:Y:S01]  /*58b0*/  STS [R10+0x6400], R70 ;  /* 0x006400460a007388 */ /* 0x000fe20000000800 */
[----:B------:R-:W-:-:S02]  /*58c0*/  IADD3 R12, PT, PT, R189, R2, RZ ;  /* 0x00000002bd0c7210 */ /* 0x000fc40007ffe0ff */
[----:B------:R-:W-:Y:S01]  /*58d0*/  F2FP.BF16.F32.PACK_AB R88, R89, R88 ;  /* 0x000000585958723e */ /* 0x000fe200000010ff */
[----:B------:R-:W-:Y:S01]  /*58e0*/  STS [R11+0x6000], R80 ;  /* 0x006000500b007388 */ /* 0x000fe20000000800 */
[----:B------:R-:W-:Y:S02]  /*58f0*/  F2FP.BF16.F32.PACK_AB R90, R91, R90 ;  /* 0x0000005a5b5a723e */ /* 0x000fe400000010ff */
[----:B------:R-:W-:Y:S01]  /*5900*/  F2FP.BF16.F32.PACK_AB R92, R93, R92 ;  /* 0x0000005c5d5c723e */ /* 0x000fe200000010ff */
[----:B------:R-:W-:Y:S01]  /*5910*/  STS [R11+0x6400], R82 ;  /* 0x006400520b007388 */ /* 0x000fe20000000800 */
[----:B------:R-:W-:Y:S02]  /*5920*/  F2FP.BF16.F32.PACK_AB R94, R95, R94 ;  /* 0x0000005e5f5e723e */ /* 0x000fe400000010ff */
[----:B------:R-:W-:Y:S01]  /*5930*/  SHF.R.S32.HI R3, RZ, 0x1f, R0 ;  /* 0x0000001fff037819 */ /* 0x000fe20000011400 */
[----:B------:R-:W-:Y:S01]  /*5940*/  STS [R10+0x8000], R72 ;  /* 0x008000480a007388 */ /* 0x000fe20000000800 */
[----:B------:R-:W-:-:S02]  /*5950*/  IADD3 R0, P0, PT, R200, R0, RZ ;  /* 0x00000000c8007210 */ /* 0x000fc40007f1e0ff */
        /* <DEDUP_REMOVED lines=10> */
[----:B------:R-:W-:Y:S01]  /*5a00*/  STS [R189], R84 ;  /* 0x00000054bd007388 */ /* 0x000fe20000000800 */
[----:B------:R-:W-:Y:S02]  /*5a10*/  F2FP.BF16.F32.PACK_AB R62, R63, R62 ;  /* 0x0000003e3f3e723e */ /* 0x000fe400000010ff */
[----:B------:R-:W-:Y:S01]  /*5a20*/  LEA.HI.X.SX32 R200, R200, R3, 0x1, P0 ;  /* 0x00000003c8c87211 */ /* 0x000fe200000f0eff */
[----:B------:R-:W-:Y:S01]  /*5a30*/  STS [R189+0x400], R86 ;  /* 0x00040056bd007388 */ /* 0x000fe20000000800 */
[----:B------:R-:W2:Y:S01]  /*5a40*/  LDC.64 R2, c[0x0][0x5d8] ;  /* 0x00017600ff027b82 */ /* 0x000ea20000000a00 */
[----:B------:R-:W-:Y:S02]  /*5a50*/  LOP3.LUT R14, R14, 0x38, RZ, 0xc0, !PT ;  /* 0x000000380e0e7812 */ /* 0x000fe400078ec0ff */
[----:B------:R-:W-:Y:S01]  /*5a60*/  STS [R12], R96 ;  /* 0x000000600c007388 */ /* 0x000fe20000000800 */
[----:B------:R-:W-:-:S02]  /*5a70*/  SHF.R.U32.HI R194, RZ, 0x3, R194 ;  /* 0x00000003ffc27819 */ /* 0x000fc400000116c2 */
[----:B-1----:R-:W-:Y:S01]  /*5a80*/  IMAD.WIDE.U32 R16, R4, UR18, R14 ;  /* 0x0000001204107c25 */ /* 0x002fe2000f8e000e */
[----:B------:R-:W-:Y:S03]  /*5a90*/  STS [R12+0x400], R98 ;  /* 0x000400620c007388 */ /* 0x000fe60000000800 */
[----:B------:R-:W-:Y:S01]  /*5aa0*/  IMAD R17, R5, UR18, R17 ;  /* 0x0000001205117c24 */ /* 0x000fe2000f8e0211 */
[----:B------:R-:W-:Y:S01]  /*5ab0*/  STS [R189+0x2000], R88 ;  /* 0x00200058bd007388 */ /* 0x000fe20000000800 */
[----:B------:R-:W1:Y:S01]  /*5ac0*/  LDC.64 R4, c[0x0][0x5e0] ;  /* 0x00017800ff047b82 */ /* 0x000e620000000a00 */
[----:B---3--:R-:W-:Y:S02]  /*5ad0*/  IMAD.WIDE.U32 R22, R6, UR18, R14 ;  /* 0x0000001206167c25 */ /* 0x008fe4000f8e000e */
[----:B------:R-:W-:Y:S02]  /*5ae0*/  STS [R189+0x2400], R90 ;  /* 0x0024005abd007388 */ /* 0x000fe40000000800 */
[----:B------:R-:W-:-:S02]  /*5af0*/  IMAD R23, R7, UR18, R23 ;  /* 0x0000001207177c24 */ /* 0x000fc4000f8e0217 */
[----:B------:R-:W-:Y:S04]  /*5b00*/  STS [R12+0x2000], R92 ;  /* 0x0020005c0c007388 */ /* 0x000fe80000000800 */
[----:B------:R-:W-:Y:S01]  /*5b10*/  STS [R12+0x2400], R94 ;  /* 0x0024005e0c007388 */ /* 0x000fe20000000800 */
[----:B--2---:R-:W-:-:S03]  /*5b20*/  IMAD.WIDE.U32 R16, R2, UR17, R16 ;  /* 0x0000001102107c25 */ /* 0x004fc6000f8e0010 */
[----:B------:R-:W-:Y:S01]  /*5b30*/  STS [R10+0xa000], R36 ;  /* 0x00a000240a007388 */ /* 0x000fe20000000800 */
[----:B------:R-:W-:Y:S02]  /*5b40*/  IMAD R21, R3, UR17, R17 ;  /* 0x0000001103157c24 */ /* 0x000fe4000f8e0211 */
[----:B------:R-:W-:Y:S01]  /*5b50*/  IMAD.MOV.U32 R20, RZ, RZ, R16 ;  /* 0x000000ffff147224 */ /* 0x000fe200078e0010 */
[----:B------:R-:W-:Y:S01]  /*5b60*/  STS [R10+0xa400], R38 ;  /* 0x00a400260a007388 */ /* 0x000fe20000000800 */
[-C--:B----4-:R-:W-:Y:S02]  /*5b70*/  IMAD R2, R200, R8.reuse, RZ ;  /* 0x00000008c8027224 */ /* 0x090fe400078e02ff */
[C---:B------:R-:W-:Y:S01]  /*5b80*/  IMAD.WIDE.U32 R6, R0.reuse, R8, R20 ;  /* 0x0000000800067225 */ /* 0x040fe200078e0014 */
[----:B------:R-:W-:Y:S03]  /*5b90*/  STS [R11+0xa000], R48 ;  /* 0x00a000300b007388 */ /* 0x000fe60000000800 */
[----:B------:R-:W-:Y:S01]  /*5ba0*/  IMAD R2, R0, R9, R2 ;  /* 0x0000000900027224 */ /* 0x000fe200078e0202 */
[----:B------:R-:W-:Y:S04]  /*5bb0*/  STS [R11+0xa400], R50 ;  /* 0x00a400320b007388 */ /* 0x000fe80000000800 */
[----:B------:R2:W-:Y:S01]  /*5bc0*/  STS [R10+0xc000], R40 ;  /* 0x00c000280a007388 */ /* 0x0005e20000000800 */
[----:B------:R-:W-:-:S03]  /*5bd0*/  IADD3 R7, PT, PT, R7, R2, RZ ;  /* 0x0000000207077210 */ /* 0x000fc60007ffe0ff */
[----:B------:R3:W-:Y:S04]  /*5be0*/  STS [R10+0xc400], R42 ;  /* 0x00c4002a0a007388 */ /* 0x0007e80000000800 */
[----:B------:R1:W-:Y:S04]  /*5bf0*/  STS [R11+0xc000], R44 ;  /* 0x00c0002c0b007388 */ /* 0x0003e80000000800 */
[----:B------:R4:W-:Y:S04]  /*5c00*/  STS [R11+0xc400], R46 ;  /* 0x00c4002e0b007388 */ /* 0x0009e80000000800 */
[----:B------:R-:W-:Y:S04]  /*5c10*/  STS [R189+0x4000], R52 ;  /* 0x00400034bd007388 */ /* 0x000fe80000000800 */
[----:B------:R-:W-:Y:S04]  /*5c20*/  STS [R189+0x4400], R54 ;  /* 0x00440036bd007388 */ /* 0x000fe80000000800 */
[----:B------:R-:W-:Y:S01]  /*5c30*/  STS [R12+0x4000], R64 ;  /* 0x004000400c007388 */ /* 0x000fe20000000800 */
[----:B--2---:R-:W-:-:S03]  /*5c40*/  IMAD.WIDE.U32 R40, R194, R8, R6 ;  /* 0x00000008c2287225 */ /* 0x004fc600078e0006 */
[----:B------:R-:W-:Y:S01]  /*5c50*/  STS [R12+0x4400], R66 ;  /* 0x004400420c007388 */ /* 0x000fe20000000800 */
[----:B------:R-:W-:Y:S01]  /*5c60*/  IMAD R3, R194, R9, R41 ;  /* 0x00000009c2037224 */ /* 0x000fe200078e0229 */
[----:B---3--:R-:W-:Y:S02]  /*5c70*/  LEA R42, P0, R40, UR8, 0x1 ;  /* 0x00000008282a7c11 */ /* 0x008fe4000f8008ff */
[----:B------:R-:W-:Y:S01]  /*5c80*/  STS [R189+0x6000], R56 ;  /* 0x00600038bd007388 */ /* 0x000fe20000000800 */
[----:B-1----:R-:W-:Y:S01]  /*5c90*/  IMAD.WIDE.U32 R44, R4, UR17, R22 ;  /* 0x00000011042c7c25 */ /* 0x002fe2000f8e0016 */
[----:B------:R-:W-:Y:S02]  /*5ca0*/  LEA.HI.X R43, R40, UR9, R3, 0x1, P0 ;  /* 0x00000009282b7c11 */ /* 0x000fe400080f0c03 */
[----:B------:R-:W-:Y:S01]  /*5cb0*/  STS [R189+0x6400], R58 ;  /* 0x0064003abd007388 */ /* 0x000fe20000000800 */
[----:B----4-:R-:W1:Y:S01]  /*5cc0*/  LDC.64 R10, c[0x0][0x5c8] ;  /* 0x00017200ff0a7b82 */ /* 0x010e620000000a00 */
[----:B------:R-:W-:Y:S01]  /*5cd0*/  IMAD R45, R5, UR17, R45 ;  /* 0x00000011052d7c24 */ /* 0x000fe2000f8e022d */
[C---:B------:R-:W-:Y:S01]  /*5ce0*/  LEA R40, P0, R8.reuse, R42, 0x7 ;  /* 0x0000002a08287211 */ /* 0x040fe200078038ff */
[----:B------:R-:W-:Y:S03]  /*5cf0*/  STS [R12+0x6000], R60 ;  /* 0x0060003c0c007388 */ /* 0x000fe60000000800 */
[----:B------:R-:W-:Y:S01]  /*5d00*/  LEA.HI.X R41, R8, R43, R9, 0x7, P0 ;  /* 0x0000002b08297211 */ /* 0x000fe200000f3c09 */
[----:B------:R-:W-:Y:S01]  /*5d10*/  STS [R12+0x6400], R62 ;  /* 0x0064003e0c007388 */ /* 0x000fe20000000800 */
[----:B------:R-:W-:Y:S01]  /*5d20*/  BAR.SYNC.DEFER_BLOCKING 0x0 ;  /* 0x0000000000007b1d */ /* 0x000fe20000010000 */
[----:B-1----:R-:W-:-:S02]  /*5d30*/  IMAD R2, R200, R10, RZ ;  /* 0x0000000ac8027224 */ /* 0x002fc400078e02ff */
[----:B------:R-:W-:-:S04]  /*5d40*/  IMAD.WIDE.U32 R44, R0, R10, R44 ;  /* 0x0000000a002c7225 */ /* 0x000fc800078e002c */
[----:B------:R-:W-:Y:S02]  /*5d50*/  IMAD R2, R0, R11, R2 ;  /* 0x0000000b00027224 */ /* 0x000fe400078e0202 */
[C---:B------:R-:W-:Y:S02]  /*5d60*/  IMAD.SHL.U32 R0, R8.reuse, 0x40, RZ ;  /* 0x0000004008007824 */ /* 0x040fe400078e00ff */
[----:B------:R-:W-:Y:S01]  /*5d70*/  IMAD.IADD R45, R45, 0x1, R2 ;  /* 0x000000012d2d7824 */ /* 0x000fe200078e0202 */
[----:B------:R-:W1:Y:S01]  /*5d80*/  LDS.128 R12, [R192+0x6000] ;  /* 0x00600000c00c7984 */ /* 0x000e620000000c00 */
[----:B------:R-:W-:Y:S01]  /*5d90*/  SHF.L.U64.HI R2, R8, 0x6, R9 ;  /* 0x0000000608027819 */ /* 0x000fe20000010209 */
[----:B------:R-:W-:Y:S01]  /*5da0*/  IMAD.SHL.U32 R3, R10, 0x40, RZ ;  /* 0x000000400a037824 */ /* 0x000fe200078e00ff */
[----:B------:R-:W-:Y:S01]  /*5db0*/  IADD3 R46, P1, PT, R0, R42, RZ ;  /* 0x0000002a002e7210 */ /* 0x000fe20007f3e0ff */
[----:B------:R-:W2:Y:S01]  /*5dc0*/  LDS.128 R16, [R192+0x7000] ;  /* 0x00700000c0107984 */ /* 0x000ea20000000c00 */
[----:B------:R-:W-:-:S02]  /*5dd0*/  IMAD.WIDE.U32 R44, R194, R10, R44 ;  /* 0x0000000ac22c7225 */ /* 0x000fc400078e002c */
[----:B------:R-:W-:Y:S01]  /*5de0*/  IADD3.X R47, PT, PT, R2, R43, RZ, P1, !PT ;  /* 0x0000002b022f7210 */ /* 0x000fe20000ffe4ff */
[----:B------:R-:W3:Y:S01]  /*5df0*/  LDS.128 R20, [R192+0x8000] ;  /* 0x00800000c0147984 */ /* 0x000ee20000000c00 */
[----:B------:R-:W-:Y:S01]  /*5e00*/  IMAD R194, R194, R11, R45 ;  /* 0x0000000bc2c27224 */ /* 0x000fe200078e022d */
[C---:B------:R-:W-:Y:S02]  /*5e10*/  LEA R8, P0, R44.reuse, UR10, 0x1 ;  /* 0x0000000a2c087c11 */ /* 0x040fe4000f8008ff */
[----:B------:R-:W4:Y:S02]  /*5e20*/  LDS.128 R28, [R192+0x9000] ;  /* 0x00900000c01c7984 */ /* 0x000f240000000c00 */
[----:B------:R-:W-:Y:S02]  /*5e30*/  LEA.HI.X R9, R44, UR11, R194, 0x1, P0 ;  /* 0x0000000b2c097c11 */ /* 0x000fe400080f0cc2 */
[----:B------:R-:W4:Y:S04]  /*5e40*/  LDS.128 R24, [R192+0xa000] ;  /* 0x00a00000c0187984 */ /* 0x000f280000000c00 */
[----:B------:R-:W4:Y:S04]  /*5e50*/  LDS.128 R4, [R192+0xb000] ;  /* 0x00b00000c0047984 */ /* 0x000f280000000c00 */
[----:B------:R-:W4:Y:S04]  /*5e60*/  LDS.128 R36, [R192+0xc000] ;  /* 0x00c00000c0247984 */ /* 0x000f280000000c00 */
[----:B------:R-:W4:Y:S04]  /*5e70*/  LDS.128 R32, [R192+0xd000] ;  /* 0x00d00000c0207984 */ /* 0x000f280000000c00 */
[----:B-1----:R1:W-:Y:S04]  /*5e80*/  STG.E.128 desc[UR22][R42.64], R12 ;  /* 0x0000000c2a007986 */ /* 0x0023e8000c101d16 */
[----:B--2---:R2:W-:Y:S04]  /*5e90*/  STG.E.128 desc[UR22][R46.64], R16 ;  /* 0x000000102e007986 */ /* 0x0045e8000c101d16 */
[----:B---3--:R3:W-:Y:S01]  /*5ea0*/  STG.E.128 desc[UR22][R40.64], R20 ;  /* 0x0000001428007986 */ /* 0x0087e2000c101d16 */
[----:B-1----:R-:W-:-:S02]  /*5eb0*/  LEA R12, P0, R10, R8, 0x7 ;  /* 0x000000080a0c7211 */ /* 0x002fc400078038ff */
[----:B------:R-:W-:Y:S02]  /*5ec0*/  IADD3 R14, P1, PT, R3, R8, RZ ;  /* 0x00000008030e7210 */ /* 0x000fe40007f3e0ff */
[----:B--2---:R-:W-:Y:S02]  /*5ed0*/  IADD3 R16, P2, PT, R40, R0, RZ ;  /* 0x0000000028107210 */ /* 0x004fe40007f5e0ff */
[C-C-:B------:R-:W-:Y:S02]  /*5ee0*/  SHF.L.U64.HI R0, R10.reuse, 0x6, R11.reuse ;  /* 0x000000060a007819 */ /* 0x140fe4000001020b */
[----:B------:R-:W-:Y:S01]  /*5ef0*/  LEA.HI.X R13, R10, R9, R11, 0x7, P0 ;  /* 0x000000090a0d7211 */ /* 0x000fe200000f3c0b */
[----:B------:R-:W-:Y:S01]  /*5f00*/  IMAD.X R17, R41, 0x1, R2, P2 ;  /* 0x0000000129117824 */ /* 0x000fe200010e0602 */
[----:B------:R-:W-:Y:S02]  /*5f10*/  IADD3 R2, P0, PT, R12, R3, RZ ;  /* 0x000000030c027210 */ /* 0x000fe40007f1e0ff */
[----:B------:R-:W-:-:S02]  /*5f20*/  IADD3.X R15, PT, PT, R0, R9, RZ, P1, !PT ;  /* 0x00000009000f7210 */ /* 0x000fc40000ffe4ff */
[----:B----4-:R3:W-:Y:S01]  /*5f30*/  STG.E.128 desc[UR22][R16.64], R28 ;  /* 0x0000001c10007986 */ /* 0x0107e2000c101d16 */
[----:B------:R-:W-:-:S03]  /*5f40*/  IMAD.X R3, R13, 0x1, R0, P0 ;  /* 0x000000010d037824 */ /* 0x000fc600000e0600 */
[----:B------:R3:W-:Y:S04]  /*5f50*/  STG.E.128 desc[UR22][R8.64], R24 ;  /* 0x0000001808007986 */ /* 0x0007e8000c101d16 */
[----:B------:R3:W-:Y:S04]  /*5f60*/  STG.E.128 desc[UR22][R14.64], R4 ;  /* 0x000000040e007986 */ /* 0x0007e8000c101d16 */
[----:B------:R3:W-:Y:S04]  /*5f70*/  STG.E.128 desc[UR22][R12.64], R36 ;  /* 0x000000240c007986 */ /* 0x0007e8000c101d16 */
[----:B------:R3:W-:Y:S02]  /*5f80*/  STG.E.128 desc[UR22][R2.64], R32 ;  /* 0x0000002002007986 */ /* 0x0007e4000c101d16 */
.L_x_635:
[----:B------:R-:W1:Y:S01]  /*5f90*/  LDCU UR7, c[0x0][0x438] ;  /* 0x00008700ff0777ac */ /* 0x000e620008000800 */
[----:B------:R-:W2:Y:S01]  /*5fa0*/  LDC R0, c[0x0][0x370] ;  /* 0x0000dc00ff007b82 */ /* 0x000ea20000000800 */
[----:B-1----:R-:W-:-:S04]  /*5fb0*/  UIADD3 UR7, UPT, UPT, UR7, 0x7f, URZ ;  /* 0x0000007f07077890 */ /* 0x002fc8000fffe0ff */
[----:B------:R-:W-:Y:S01]  /*5fc0*/  USHF.R.S32.HI UR6, URZ, 0x1f, UR7 ;  /* 0x0000001fff067899 */ /* 0x000fe20008011407 */
[----:B--2---:R-:W-:-:S03]  /*5fd0*/  VIADD R0, R0, UR20 ;  /* 0x0000001400007c36 */ /* 0x004fc60008000000 */
[----:B------:R-:W-:-:S04]  /*5fe0*/  ULEA.HI UR6, UR6, UR7, URZ, 0x7 ;  /* 0x0000000706067291 */ /* 0x000fc8000f8f38ff */
[----:B------:R-:W-:Y:S01]  /*5ff0*/  USHF.R.S32.HI UR6, URZ, 0x7, UR6 ;  /* 0x00000007ff067899 */ /* 0x000fe20008011406 */
[----:B------:R-:W-:-:S05]  /*6000*/  R2UR UR20, R0 ;  /* 0x00000000001472ca */ /* 0x000fca00000e0000 */
[----:B------:R-:W-:-:S13]  /*6010*/  ISETP.GE.AND P0, PT, R0, UR6, PT ;  /* 0x0000000600007c0c */ /* 0x000fda000bf06270 */
[----:B------:R-:W-:Y:S05]  /*6020*/  @!P0 BRA `(.L_x_642) ;  /* 0xffffffa400448947 */ /* 0x000fea000383ffff */
[----:B------:R-:W-:Y:S05]  /*6030*/  EXIT ;  /* 0x000000000000794d */ /* 0x000fea0003800000 */
.L_x_643:
        /* <DEDUP_REMOVED lines=12> */
.L_x_1415:


//--------------------- .text._ZN5flash44flash_bwd_dq_dk_dv_loop_seqk_parallel_kernelI23Flash_bwd_kernel_traitsILi64ELi64ELi128ELi8ELi2ELi4ELi4ELb1ELb0EN7cutlass10bfloat16_tE19Flash_kernel_traitsILi64ELi64ELi128ELi8ES3_EELb1ELb1ELb0ELb0ELb0ELb1ELb0EEEvNS_16Flash_bwd_paramsE --------------------------
	.section	.text._ZN5flash44flash_bwd_dq_dk_dv_loop_seqk_parallel_kernelI23Flash_bwd_kernel_traitsILi64ELi64ELi128ELi8ELi2ELi4ELi4ELb1ELb0EN7cutlass10bfloat16_tE19Flash_kernel_traitsILi64ELi64ELi128ELi8ES3_EELb1ELb1ELb0ELb0ELb0ELb1ELb0EEEvNS_16Flash_bwd_paramsE,"ax",@progbits
	.align	128
        .global         _ZN5flash44flash_bwd_dq_dk_dv_loop_seqk_parallel_kernelI23Flash_bwd_kernel_traitsILi64ELi64ELi128ELi8ELi2ELi4ELi4ELb1ELb0EN7cutlass10bfloat16_tE19Flash_kernel_traitsILi64ELi64ELi128ELi8ES3_EELb1ELb1ELb0ELb0ELb0ELb1ELb0EEEvNS_16Flash_bwd_paramsE
        .type           _ZN5flash44flash_bwd_dq_dk_dv_loop_seqk_parallel_kernelI23Flash_bwd_kernel_traitsILi64ELi64ELi128ELi8ELi2ELi4ELi4ELb1ELb0EN7cutlass10bfloat16_tE19Flash_kernel_traitsILi64ELi64ELi128ELi8ES3_EELb1ELb1ELb0ELb0ELb0ELb1ELb0EEEvNS_16Flash_bwd_paramsE,@function
        .size           _ZN5flash44flash_bwd_dq_dk_dv_loop_seqk_parallel_kernelI23Flash_bwd_kernel_traitsILi64ELi64ELi128ELi8ELi2ELi4ELi4ELb1ELb0EN7cutlass10bfloat16_tE19Flash_kernel_traitsILi64ELi64ELi128ELi8ES3_EELb1ELb1ELb0ELb0ELb0ELb1ELb0EEEvNS_16Flash_bwd_paramsE,(.L_x_1416 - _ZN5flash44flash_bwd_dq_dk_dv_loop_seqk_parallel_kernelI23Flash_bwd_kernel_traitsILi64ELi64ELi128ELi8ELi2ELi4ELi4ELb1ELb0EN7cutlass10bfloat16_tE19Flash_kernel_traitsILi64ELi64ELi128ELi8ES3_EELb1ELb1ELb0ELb0ELb0ELb1ELb0EEEvNS_16Flash_bwd_paramsE)
        .other          _ZN5flash44flash_bwd_dq_dk_dv_loop_seqk_parallel_kernelI23Flash_bwd_kernel_traitsILi64ELi64ELi128ELi8ELi2ELi4ELi4ELb1ELb0EN7cutlass10bfloat16_tE19Flash_kernel_traitsILi64ELi64ELi128ELi8ES3_EELb1ELb1ELb0ELb0ELb0ELb1ELb0EEEvNS_16Flash_bwd_paramsE,@"STO_CUDA_ENTRY STV_DEFAULT"
_ZN5flash44flash_bwd_dq_dk_dv_loop_seqk_parallel_kernelI23Flash_bwd_kernel_traitsILi64ELi64ELi128ELi8ELi2ELi4ELi4ELb1ELb0EN7cutlass10bfloat16_tE19Flash_kernel_traitsILi64ELi64ELi128ELi8ES3_EELb1ELb1ELb0ELb0ELb0ELb1ELb0EEEvNS_16Flash_bwd_paramsE:
.text._ZN5flash44flash_bwd_dq_dk_dv_loop_seqk_parallel_kernelI23Flash_bwd_kernel_traitsILi64ELi64ELi128ELi8ELi2ELi4ELi4ELb1ELb0EN7cutlass10bfloat16_tE19Flash_kernel_traitsILi64ELi64ELi128ELi8ES3_EELb1ELb1ELb0ELb0ELb0ELb1ELb0EEEvNS_16Flash_bwd_paramsE:
        /* <DEDUP_REMOVED lines=17> */
[----:B------:R-:W3:Y:S01]  /*0110*/  S2UR UR20, SR_CTAID.X ;  /* 0x00000000001479c3 */ /* 0x000ee20000002500 */
[----:B------:R-:W1:Y:S01]  /*0120*/  LDCU.64 UR8, c[0x0][0x470] ;  /* 0x00008e00ff0877ac */ /* 0x000e620008000a00 */
[----:B------:R-:W-:Y:S01]  /*0130*/  UMOV UR26, URZ ;  /* 0x000000ff001a7c82 */ /* 0x000fe20008000000 */
[----:B------:R-:W-:Y:S01]  /*0140*/  UMOV UR27, URZ ;  /* 0x000000ff001b7c82 */ /* 0x000fe20008000000 */
[----:B--2---:R-:W-:Y:S01]  /*0150*/  ULEA UR6, UR6, UR4, 0x18 ;  /* 0x0000000406067291 */ /* 0x004fe2000f8ec0ff */
[----:B------:R-:W2:Y:S03]  /*0160*/  LDCU UR4, c[0x0][0x438] ;  /* 0x00008700ff0477ac */ /* 0x000ea60008000800 */
[----:B------:R-:W-:Y:S01]  /*0170*/  UIADD3 UR5, UPT, UPT, UR6, 0xe000, URZ ;  /* 0x0000e00006057890 */ /* 0x000fe2000fffe0ff */
[C---:B-1----:R-:W-:Y:S01]  /*0180*/  IMAD.SHL.U32 R13, R195.reuse, 0x10, RZ ;  /* 0x00000010c30d7824 */ /* 0x042fe200078e00ff */
[--C-:B------:R-:W-:Y:S01]  /*0190*/  SHF.R.U32.HI R5, RZ, 0x4, R195.reuse ;  /* 0x00000004ff057819 */ /* 0x100fe200000116c3 */
[C---:B------:R-:W-:Y:S01]  /*01a0*/  IMAD.SHL.U32 R3, R195.reuse, 0x20, RZ ;  /* 0x00000020c3037824 */ /* 0x040fe200078e00ff */
[----:B------:R-:W-:Y:S01]  /*01b0*/  SHF.R.U32.HI R7, RZ, 0x1, R195 ;  /* 0x00000001ff077819 */ /* 0x000fe200000116c3 */
[----:B------:R-:W-:Y:S01]  /*01c0*/  IMAD.SHL.U32 R0, R195, 0x2, RZ ;  /* 0x00000002c3007824 */ /* 0x000fe200078e00ff */
[----:B------:R-:W-:Y:S01]  /*01d0*/  LOP3.LUT R13, R13, 0x1c0, RZ, 0xc0, !PT ;  /* 0x000001c00d0d7812 */ /* 0x000fe200078ec0ff */
[----:B------:R-:W-:Y:S01]  /*01e0*/  IMAD.SHL.U32 R9, R195, 0x40, RZ ;  /* 0x00000040c3097824 */ /* 0x000fe200078e00ff */
[----:B------:R-:W-:Y:S01]  /*01f0*/  LOP3.LUT R191, R3, 0xc00, RZ, 0xc0, !PT ;  /* 0x00000c0003bf7812 */ /* 0x000fe200078ec0ff */
[----:B------:R-:W-:Y:S01]  /*0200*/  IMAD.SHL.U32 R196, R195, 0x8, RZ ;  /* 0x00000008c3c47824 */ /* 0x000fe200078e00ff */
[----:B------:R-:W-:-:S02]  /*0210*/  LOP3.LUT R2, R13, 0x38, R0, 0xf8, !PT ;  /* 0x000000380d027812 */ /* 0x000fc400078ef800 */
[----:B------:R-:W-:Y:S02]  /*0220*/  LOP3.LUT R191, R191, 0x6, R0, 0xf8, !PT ;  /* 0x00000006bfbf7812 */ /* 0x000fe400078ef800 */
[--C-:B------:R-:W-:Y:S02]  /*0230*/  LOP3.LUT R0, R0, 0x7006, R3.reuse, 0xc8, !PT ;  /* 0x0000700600007812 */ /* 0x100fe400078ec803 */
[----:B------:R-:W-:Y:S02]  /*0240*/  LOP3.LUT R5, R5, 0x8, RZ, 0xc0, !PT ;  /* 0x0000000805057812 */ /* 0x000fe400078ec0ff */
[----:B------:R-:W-:Y:S02]  /*0250*/  LOP3.LUT R11, R9, 0x1c0, RZ, 0xc0, !PT ;  /* 0x000001c0090b7812 */ /* 0x000fe400078ec0ff */
[----:B------:R-:W-:Y:S02]  /*0260*/  LOP3.LUT R201, R0, 0x400, R3, 0xf8, !PT ;  /* 0x0000040000c97812 */ /* 0x000fe400078ef803 */
[----:B------:R-:W-:-:S02]  /*0270*/  LOP3.LUT P0, R188, R195, 0x10, RZ, 0xc0, !PT ;  /* 0x00000010c3bc7812 */ /* 0x000fc4000780c0ff */
[----:B------:R-:W-:Y:S02]  /*0280*/  LOP3.LUT R191, R191, R2, R5, 0xf6, !PT ;  /* 0x00000002bfbf7212 */ /* 0x000fe400078ef605 */
[----:B------:R-:W-:Y:S02]  /*0290*/  LOP3.LUT R0, R7, 0x30, RZ, 0xc0, !PT ;  /* 0x0000003007007812 */ /* 0x000fe400078ec0ff */
[----:B------:R-:W-:Y:S02]  /*02a0*/  LOP3.LUT R184, R11, 0x38, R196, 0xf8, !PT ;  /* 0x000000380bb87812 */ /* 0x000fe400078ef8c4 */
[----:B------:R-:W-:Y:S02]  /*02b0*/  LOP3.LUT R0, R0, 0x8, R195, 0xf8, !PT ;  /* 0x0000000800007812 */ /* 0x000fe400078ef8c3 */
[----:B------:R-:W-:Y:S02]  /*02c0*/  LEA R191, R191, UR6, 0x1 ;  /* 0x00000006bfbf7c11 */ /* 0x000fe4000f8e08ff */
[----:B------:R-:W-:-:S02]  /*02d0*/  LOP3.LUT R186, R9, 0x200, RZ, 0xc0, !PT ;  /* 0x0000020009ba7812 */ /* 0x000fc400078ec0ff */
[----:B------:R-:W-:Y:S01]  /*02e0*/  LOP3.LUT R188, R184, R5, R188, 0x1e, !PT ;  /* 0x00000005b8bc7212 */ /* 0x000fe200078e1ebc */
[----:B------:R-:W-:Y:S01]  /*02f0*/  VIADD R189, R191, 0x6040 ;  /* 0x00006040bfbd7836 */ /* 0x000fe20000000000 */
[----:B------:R-:W-:Y:S02]  /*0300*/  LOP3.LUT R193, R7, 0x10, RZ, 0xc0, !PT ;  /* 0x0000001007c17812 */ /* 0x000fe400078ec0ff */
[----:B------:R-:W-:Y:S02]  /*0310*/  LOP3.LUT R2, R2, 0x20, R7, 0x78, !PT ;  /* 0x0000002002027812 */ /* 0x000fe400078e7807 */
[----:B------:R-:W-:Y:S01]  /*0320*/  LOP3.LUT R5, R0, 0x1c0, R9, 0xf8, !PT ;  /* 0x000001c000057812 */ /* 0x000fe200078ef809 */
[----:B------:R-:W-:Y:S01]  /*0330*/  VIADD R0, R191, 0x6000 ;  /* 0x00006000bf007836 */ /* 0x000fe20000000000 */
[----:B------:R-:W-:Y:S02]  /*0340*/  LOP3.LUT R190, R186, 0x400, R3, 0xf8, !PT ;  /* 0x00000400babe7812 */ /* 0x000fe400078ef803 */
[----:B------:R-:W-:Y:S01]  /*0350*/  LOP3.LUT R7, R184, 0x8, R7, 0x78, !PT ;  /* 0x00000008b8077812 */ /* 0x000fe200078e7807 */
[----:B------:R-:W-:Y:S01]  /*0360*/  @P0 VIADD R189, R0, 0xffffffc0 ;  /* 0xffffffc000bd0836 */ /* 0x000fe20000000000 */
[----:B------:R-:W-:-:S02]  /*0370*/  LOP3.LUT R186, R186, 0xc00, R3, 0xf8, !PT ;  /* 0x00000c00baba7812 */ /* 0x000fc400078ef803 */
[----:B------:R-:W-:Y:S01]  /*0380*/  LOP3.LUT R188, R188, 0x200, R9, 0xf8, !PT ;  /* 0x00000200bcbc7812 */ /* 0x000fe200078ef809 */
[----:B--2---:R-:W-:Y:S01]  /*0390*/  IMAD.U32 R9, RZ, RZ, UR4 ;  /* 0x00000004ff097e24 */ /* 0x004fe2000f8e00ff */
[----:B------:R-:W-:Y:S01]  /*03a0*/  LOP3.LUT R184, R184, 0x8, R195, 0x78, !PT ;  /* 0x00000008b8b87812 */ /* 0x000fe200078e78c3 */
[----:B------:R-:W-:Y:S01]  /*03b0*/  UIADD3 UR4, UPT, UPT, UR6, 0xa000, URZ ;  /* 0x0000a00006047890 */ /* 0x000fe2000fffe0ff */
[----:B------:R-:W-:Y:S02]  /*03c0*/  LOP3.LUT R178, R5, 0x38, R196, 0x78, !PT ;  /* 0x0000003805b27812 */ /* 0x000fe400078e78c4 */
[-C--:B------:R-:W-:Y:S02]  /*03d0*/  LOP3.LUT R190, R190, R7.reuse, RZ, 0xfc, !PT ;  /* 0x00000007bebe7212 */ /* 0x080fe400078efcff */
[----:B------:R-:W-:Y:S02]  /*03e0*/  LOP3.LUT R186, R186, R7, RZ, 0xfc, !PT ;  /* 0x00000007baba7212 */ /* 0x000fe400078efcff */
[----:B------:R-:W-:-:S02]  /*03f0*/  LOP3.LUT R184, R184, 0x7a00, R3, 0xf8, !PT ;  /* 0x00007a00b8b87812 */ /* 0x000fc400078ef803 */
[----:B------:R-:W-:Y:S02]  /*0400*/  LOP3.LUT R0, R196, 0x1f8, RZ, 0xc0, !PT ;  /* 0x000001f8c4007812 */ /* 0x000fe400078ec0ff */
[C---:B------:R-:W-:Y:S02]  /*0410*/  LOP3.LUT P0, RZ, R195.reuse, 0x4, RZ, 0xc0, !PT ;  /* 0x00000004c3ff7812 */ /* 0x040fe4000780c0ff */
[----:B------:R-:W-:Y:S02]  /*0420*/  LOP3.LUT P2, RZ, R195, 0x8, RZ, 0xc0, !PT ;  /* 0x00000008c3ff7812 */ /* 0x000fe4000784c0ff */
[----:B------:R-:W-:Y:S02]  /*0430*/  LOP3.LUT R201, R201, R2, RZ, 0xfc, !PT ;  /* 0x00000002c9c97212 */ /* 0x000fe400078efcff */
[----:B------:R-:W-:Y:S02]  /*0440*/  LOP3.LUT R178, R178, 0x200, R3, 0xf8, !PT ;  /* 0x00000200b2b27812 */ /* 0x000fe400078ef803 */
[----:B------:R-:W-:-:S02]  /*0450*/  LOP3.LUT P1, RZ, R195, 0x2, RZ, 0xc0, !PT ;  /* 0x00000002c3ff7812 */ /* 0x000fc4000782c0ff */
[----:B------:R-:W-:Y:S02]  /*0460*/  LOP3.LUT R3, R0, 0x38, R195, 0x78, !PT ;  /* 0x0000003800037812 */ /* 0x000fe400078e78c3 */
[----:B------:R-:W-:Y:S02]  /*0470*/  SEL R181, R181, 0xffffffc0, !P0 ;  /* 0xffffffc0b5b57807 */ /* 0x000fe40004000000 */
[----:B------:R-:W-:Y:S02]  /*0480*/  LEA R190, R190, UR6, 0x1 ;  /* 0x00000006bebe7c11 */ /* 0x000fe4000f8e08ff */
[----:B------:R-:W-:Y:S02]  /*0490*/  LEA R184, R184, UR4, 0x1 ;  /* 0x00000004b8b87c11 */ /* 0x000fe4000f8e08ff */
[----:B------:R-:W-:Y:S02]  /*04a0*/  LEA R186, R186, UR4, 0x1 ;  /* 0x00000004baba7c11 */ /* 0x000fe4000f8e08ff */
[----:B------:R-:W-:Y:S01]  /*04b0*/  LEA R201, R201, UR5, 0x1 ;  /* 0x00000005c9c97c11 */ /* 0x000fe2000f8e08ff */
[----:B------:R-:W-:Y:S01]  /*04c0*/  IMAD.IADD R180, R184, 0x1, R181 ;  /* 0x00000001b8b47824 */ /* 0x000fe200078e02b5 */
[----:B------:R-:W-:Y:S01]  /*04d0*/  SHF.R.U32.HI R197, RZ, 0x3, R195 ;  /* 0x00000003ffc57819 */ /* 0x000fe200000116c3 */
[--C-:B------:R-:W-:Y:S01]  /*04e0*/  IMAD.IADD R176, R186, 0x1, R181.reuse ;  /* 0x00000001bab07824 */ /* 0x100fe200078e02b5 */
[----:B------:R-:W-:Y:S01]  /*04f0*/  SEL R183, R183, 0xffffffe0, !P1 ;  /* 0xffffffe0b7b77807 */ /* 0x000fe20004800000 */
[----:B------:R-:W-:Y:S01]  /*0500*/  VIADD R233, R201, 0x20 ;  /* 0x00000020c9e97836 */ /* 0x000fe20000000000 */
[----:B------:R-:W-:Y:S01]  /*0510*/  LOP3.LUT R202, R3, 0x1e00, R196, 0xf8, !PT ;  /* 0x00001e0003ca7812 */ /* 0x000fe200078ef8c4 */
[----:B------:R-:W-:Y:S01]  /*0520*/  IMAD.IADD R3, R190, 0x1, R181 ;  /* 0x00000001be037824 */ /* 0x000fe200078e02b5 */
[----:B------:R-:W-:Y:S01]  /*0530*/  LEA R188, R188, UR6, 0x1 ;  /* 0x00000006bcbc7c11 */ /* 0x000fe2000f8e08ff */
[C---:B------:R-:W-:Y:S01]  /*0540*/  VIADD R200, R197.reuse, 0x20 ;  /* 0x00000020c5c87836 */ /* 0x040fe20000000000 */
[--C-:B------:R-:W-:Y:S01]  /*0550*/  SHF.R.U32.HI R4, RZ, 0x2, R195.reuse ;  /* 0x00000002ff047819 */ /* 0x100fe200000116c3 */
[C---:B------:R-:W-:Y:S01]  /*0560*/  VIADD R199, R197.reuse, 0x40 ;  /* 0x00000040c5c77836 */ /* 0x040fe20000000000 */
[----:B------:R-:W-:Y:S01]  /*0570*/  SHF.R.U32.HI R195, RZ, 0x5, R195 ;  /* 0x00000005ffc37819 */ /* 0x000fe200000116c3 */
[----:B------:R-:W-:Y:S01]  /*0580*/  VIADD R198, R197, 0x60 ;  /* 0x00000060c5c67836 */ /* 0x000fe20000000000 */
[----:B------:R-:W-:Y:S01]  /*0590*/  LOP3.LUT R193, R193, 0x7, R4, 0xf8, !PT ;  /* 0x00000007c1c17812 */ /* 0x000fe200078ef804 */
[--C-:B------:R-:W-:Y:S01]  /*05a0*/  IMAD.IADD R182, R184, 0x1, R183.reuse ;  /* 0x00000001b8b67824 */ /* 0x100fe200078e02b7 */
[----:B------:R-:W-:Y:S01]  /*05b0*/  LEA R202, R202, UR6, 0x1 ;  /* 0x00000006caca7c11 */ /* 0x000fe2000f8e08ff */
[----:B------:R-:W-:Y:S01]  /*05c0*/  IMAD.IADD R172, R190, 0x1, R183 ;  /* 0x00000001beac7824 */ /* 0x000fe200078e02b7 */
[----:B------:R-:W-:Y:S01]  /*05d0*/  LEA R178, R178, UR5, 0x1 ;  /* 0x00000005b2b27c11 */ /* 0x000fe2000f8e08ff */
[----:B------:R-:W-:-:S02]  /*05e0*/  IMAD.IADD R0, R188, 0x1, R181 ;  /* 0x00000001bc007824 */ /* 0x000fc400078e02b5 */
[----:B------:R-:W-:Y:S02]  /*05f0*/  IMAD.IADD R177, R186, 0x1, R183 ;  /* 0x00000001bab17824 */ /* 0x000fe400078e02b7 */
[----:B------:R-:W-:Y:S02]  /*0600*/  @P2 VIADD R233, R201, 0xffffffe0 ;  /* 0xffffffe0c9e92836 */ /* 0x000fe40000000000 */
[C---:B------:R-:W-:Y:S02]  /*0610*/  IMAD.IADD R179, R183.reuse, 0x1, R180 ;  /* 0x00000001b7b37824 */ /* 0x040fe400078e02b4 */
[C---:B------:R-:W-:Y:S02]  /*0620*/  IMAD.IADD R2, R183.reuse, 0x1, R3 ;  /* 0x00000001b7027824 */ /* 0x040fe400078e0203 */
[----:B---34-:R-:W-:-:S07]  /*0630*/  IMAD.IADD R175, R183, 0x1, R176 ;  /* 0x00000001b7af7824 */ /* 0x018fce00078e02b0 */
.L_x_691:
[----:B------:R-:W1:Y:S01]  /*0640*/  LDCU.64 UR4, c[0x0][0x478] ;  /* 0x00008f00ff0477ac */ /* 0x000e620008000a00 */
[----:B--2---:R-:W2:Y:S01]  /*0650*/  LDC.64 R4, c[0x0][0x460] ;  /* 0x00011800ff047b82 */ /* 0x004ea20000000a00 */
[----:B------:R-:W-:Y:S01]  /*0660*/  ISETP.NE.U32.AND P5, PT, RZ, UR8, PT ;  /* 0x00000008ff007c0c */ /* 0x000fe2000bfa5070 */
[----:B------:R-:W-:Y:S01]  /*0670*/  IMAD.SHL.U32 R15, R194, 0x4, RZ ;  /* 0x00000004c20f7824 */ /* 0x000fe200078e00ff */
[----:B------:R-:W-:Y:S01]  /*0680*/  SHF.R.U32.HI R8, RZ, 0x1e, R194 ;  /* 0x0000001eff087819 */ /* 0x000fe200000116c2 */
[----:B------:R-:W-:Y:S01]  /*0690*/  IMAD.MOV.U32 R230, RZ, RZ, RZ ;  /* 0x000000ffffe67224 */ /* 0x000fe200078e00ff */
[----:B------:R-:W-:-:S03]  /*06a0*/  ISETP.NE.AND.EX P5, PT, RZ, UR9, PT, P5 ;  /* 0x00000009ff007c0c */ /* 0x000fc6000bfa5350 */
[----:B---3--:R-:W3:Y:S08]  /*06b0*/  LDC.64 R16, c[0x0][0x460] ;  /* 0x00011800ff107b82 */ /* 0x008ef00000000a00 */
[----:B------:R-:W4:Y:S01]  /*06c0*/  LDC.U8 R10, c[0x0][0x532] ;  /* 0x00014c80ff0a7b82 */ /* 0x000f220000000000 */
[----:B-1----:R-:W-:Y:S02]  /*06d0*/  ISETP.NE.U32.AND P4, PT, RZ, UR4, PT ;  /* 0x00000004ff007c0c */ /* 0x002fe4000bf85070 */
[----:B------:R-:W-:-:S02]  /*06e0*/  @P5 IADD3 R20, P1, PT, R15, UR8, RZ ;  /* 0x000000080f145c10 */ /* 0x000fc4000ff3e0ff */
[----:B------:R-:W-:Y:S02]  /*06f0*/  ISETP.NE.AND.EX P4, PT, RZ, UR5, PT, P4 ;  /* 0x00000005ff007c0c */ /* 0x000fe4000bf85340 */
[----:B------:R-:W-:Y:S01]  /*0700*/  @P5 IADD3.X R21, PT, PT, R8, UR9, RZ, P1, !PT ;  /* 0x0000000908155c10 */ /* 0x000fe20008ffe4ff */
[----:B------:R-:W1:Y:S01]  /*0710*/  LDC.64 R6, c[0x0][0x468] ;  /* 0x00011a00ff067b82 */ /* 0x000e620000000a00 */
[C---:B--2---:R-:W-:Y:S02]  /*0720*/  ISETP.NE.U32.AND P3, PT, R4.reuse, RZ, PT ;  /* 0x000000ff0400720c */ /* 0x044fe40003f65070 */
[----:B------:R-:W-:Y:S01]  /*0730*/  ISETP.NE.U32.AND P2, PT, R4, RZ, PT ;  /* 0x000000ff0400720c */ /* 0x000fe20003f45070 */
[----:B------:R-:W-:Y:S01]  /*0740*/  IMAD.MOV.U32 R12, RZ, RZ, -0x1 ;  /* 0xffffffffff0c7424 */ /* 0x000fe200078e00ff */
[C---:B------:R-:W-:Y:S01]  /*0750*/  ISETP.NE.AND.EX P3, PT, R5.reuse, RZ, PT, P3 ;  /* 0x000000ff0500720c */ /* 0x040fe20003f65330 */
[----:B------:R-:W2:Y:S01]  /*0760*/  @P5 LDG.E R230, desc[UR22][R20.64] ;  /* 0x0000001614e65981 */ /* 0x000ea2000c1e1900 */
[----:B------:R-:W-:-:S03]  /*0770*/  ISETP.NE.AND.EX P2, PT, R5, RZ, PT, P2 ;  /* 0x000000ff0500720c */ /* 0x000fc60003f45320 */
[----:B------:R-:W-:Y:S01]  /*0780*/  @P4 IADD3 R18, P0, PT, R15, UR4, RZ ;  /* 0x000000040f124c10 */ /* 0x000fe2000ff1e0ff */
[----:B---3--:R-:W-:Y:S01]  /*0790*/  IMAD.WIDE.U32 R16, R194, 0x4, R16 ;  /* 0x00000004c2107825 */ /* 0x008fe200078e0010 */
[----:B------:R-:W3:Y:S02]  /*07a0*/  @!P4 LDC.64 R4, c[0x0][0x488] ;  /* 0x00012200ff04cb82 */ /* 0x000ee40000000a00 */
[----:B------:R-:W-:-:S04]  /*07b0*/  @P4 IADD3.X R19, PT, PT, R8, UR5, RZ, P0, !PT ;  /* 0x0000000508134c10 */ /* 0x000fc800087fe4ff */
[----:B-----5:R2:W5:Y:S04]  /*07c0*/  @P3 LDG.E R12, desc[UR22][R16.64] ;  /* 0x00000016100c3981 */ /* 0x020568000c1e1900 */
[----:B------:R-:W2:Y:S04]  /*07d0*/  @P4 LDG.E R13, desc[UR22][R18.64] ;  /* 0x00000016120d4981 */ /* 0x000ea8000c1e1900 */
[----:B------:R2:W5:Y:S01]  /*07e0*/  @P2 LDG.E R11, desc[UR22][R16.64+0x4] ;  /* 0x00000416100b2981 */ /* 0x000562000c1e1900 */
[----:B----4-:R-:W-:Y:S02]  /*07f0*/  ISETP.NE.AND P5, PT, R10, RZ, PT ;  /* 0x000000ff0a00720c */ /* 0x010fe40003fa5270 */
[----:B-1----:R-:W-:-:S04]  /*0800*/  ISETP.EQ.U32.AND P1, PT, R6, RZ, PT ;  /* 0x000000ff0600720c */ /* 0x002fc80003f22070 */
[----:B------:R-:W-:Y:S02]  /*0810*/  ISETP.EQ.OR.EX P1, PT, R7, RZ, !P5, P1 ;  /* 0x000000ff0700720c */ /* 0x000fe40006f22710 */
[----:B------:R-:W-:Y:S01]  /*0820*/  IADD3 R14, P0, PT, R15, R6, RZ ;  /* 0x000000060f0e7210 */ /* 0x000fe20007f1e0ff */
[----:B------:R-:W-:-:S04]  /*0830*/  IMAD.MOV.U32 R231, RZ, RZ, -0x1 ;  /* 0xffffffffffe77424 */ /* 0x000fc800078e00ff */
[----:B------:R-:W-:Y:S02]  /*0840*/  IMAD.X R15, R8, 0x1, R7, P0 ;  /* 0x00000001080f7824 */ /* 0x000fe400000e0607 */
[----:B------:R-:W1:Y:S04]  /*0850*/  @!P4 LDC R8, c[0x0][0x43c] ;  /* 0x00010f00ff08cb82 */ /* 0x000e680000000800 */
[----:B------:R4:W5:Y:S01]  /*0860*/  @!P1 LDG.E R231, desc[UR22][R14.64] ;  /* 0x000000160ee79981 */ /* 0x000962000c1e1900 */
[----:B------:R-:W-:-:S03]  /*0870*/  ISETP.NE.U32.AND P1, PT, R6, RZ, PT ;  /* 0x000000ff0600720c */ /* 0x000fc60003f25070 */
[----:B------:R-:W2:Y:S01]  /*0880*/  @!P2 LDC R221, c[0x0][0x434] ;  /* 0x00010d00ffddab82 */ /* 0x000ea20000000800 */
[----:B------:R-:W-:Y:S02]  /*0890*/  ISETP.NE.AND.EX P1, PT, R7, RZ, PT, P1 ;  /* 0x000000ff0700720c */ /* 0x000fe40003f25310 */
[----:B---3--:R-:W-:Y:S01]  /*08a0*/  @!P4 ISETP.NE.U32.AND P0, PT, R4, RZ, PT ;  /* 0x000000ff0400c20c */ /* 0x008fe20003f05070 */
[----:B------:R-:W-:-:S03]  /*08b0*/  USHF.L.U32 UR24, UR21, 0x7, URZ ;  /* 0x0000000715187899 */ /* 0x000fc600080006ff */
[----:B------:R-:W-:-:S04]  /*08c0*/  @!P4 ISETP.NE.AND.EX P0, PT, R5, RZ, PT, P0 ;  /* 0x000000ff0500c20c */ /* 0x000fc80003f05300 */
[----:B-1----:R-:W-:Y:S01]  /*08d0*/  @!P4 SEL R8, R8, RZ, P0 ;  /* 0x000000ff0808c207 */ /* 0x002fe20000000000 */
[----:B--2---:R-:W-:Y:S02]  /*08e0*/  @P4 IMAD.IADD R228, R13, 0x1, -R230 ;  /* 0x000000010de44824 */ /* 0x004fe400078e0ae6 */
[----:B----4-:R-:W-:Y:S06]  /*08f0*/  @!P1 BRA `(.L_x_644) ;  /* 0x00000000000c9947 */ /* 0x010fec0003800000 */
[----:B------:R-:W2:Y:S02]  /*0900*/  @P5 LDG.E R4, desc[UR22][R14.64+0x4] ;  /* 0x000004160e045981 */ /* 0x000ea4000c1e1900 */
[----:B--2--5:R-:W-:-:S06]  /*0910*/  @P5 IADD3 R9, PT, PT, R4, -R231, RZ ;  /* 0x800000e704095210 */ /* 0x024fcc0007ffe0ff */
[----:B------:R1:W5:Y:S02]  /*0920*/  @!P5 LDG.E R9, desc[UR22][R14.64] ;  /* 0x000000160e09d981 */ /* 0x000364000c1e1900 */
.L_x_644:
        /* <DEDUP_REMOVED lines=10> */
[----:B------:R-:W-:-:S07]  /*09d0*/  SHF.R.S32.HI R229, RZ, 0x6, R8 ;  /* 0x00000006ffe57819 */ /* 0x000fce0000011408 */
[----:B------:R-:W3:Y:S01]  /*09e0*/  @P2 LDC.64 R4, c[0x0][0x3b0] ;  /* 0x0000ec00ff042b82 */ /* 0x000ee20000000a00 */
[----:B--2---:R-:W-:-:S04]  /*09f0*/  @!P2 IMAD.WIDE.U32 R20, R194, R6, RZ ;  /* 0x00000006c214a225 */ /* 0x004fc800078e00ff */
[----:B------:R-:W-:Y:S01]  /*0a00*/  @!P2 IMAD R11, R194, R7, R21 ;  /* 0x00000007c20ba224 */ /* 0x000fe200078e0215 */
[----:B------:R-:W-:Y:S01]  /*0a10*/  LEA R21, R229, 0xffffffc0, 0x6 ;  /* 0xffffffc0e5157811 */ /* 0x000fe200078e30ff */
[----:B---3--:R-:W-:-:S03]  /*0a20*/  @P2 IMAD.WIDE.U32 R6, R12, R4, RZ ;  /* 0x000000040c062225 */ /* 0x008fc600078e00ff */
[----:B------:R-:W-:Y:S01]  /*0a30*/  SHF.R.S32.HI R27, RZ, 0x1f, R21 ;  /* 0x0000001fff1b7819 */ /* 0x000fe20000011415 */
        /* <DEDUP_REMOVED lines=11> */
[----:B-1----:R-:W-:Y:S01]  /*0af0*/  IMAD R15, R194, UR5, R17 ;  /* 0x00000005c20f7c24 */ /* 0x002fe2000f8e0211 */
[----:B------:R-:W-:Y:S06]  /*0b00*/  BRA `(.L_x_647) ;  /* 0x0000000000147947 */ /* 0x000fec0003800000 */
.L_x_646:
[----:B------:R-:W1:Y:S01]  /*0b10*/  LDCU.64 UR12, c[0x0][0x3b8] ;  /* 0x00007700ff0c77ac */ /* 0x000e620008000a00 */
[----:B------:R-:W-:-:S05]  /*0b20*/  IADD3 R16, PT, PT, R230, R231, RZ ;  /* 0x000000e7e6107210 */ /* 0x000fca0007ffe0ff */
[C---:B-1----:R-:W-:Y:S02]  /*0b30*/  IMAD R15, R16.reuse, UR13, RZ ;  /* 0x0000000d100f7c24 */ /* 0x042fe4000f8e02ff */
[----:B------:R-:W-:-:S05]  /*0b40*/  IMAD.WIDE.U32 R16, R16, UR12, RZ ;  /* 0x0000000c10107c25 */ /* 0x000fca000f8e00ff */
[----:B------:R-:W-:Y:S02]  /*0b50*/  IADD3 R15, PT, PT, R17, R15, RZ ;  /* 0x0000000f110f7210 */ /* 0x000fe40007ffe0ff */
.L_x_647:
        /* <DEDUP_REMOVED lines=38> */
.L_x_648:
[----:B------:R-:W1:Y:S01]  /*0dc0*/  LDCU.64 UR10, c[0x0][0x3c0] ;  /* 0x00007800ff0a77ac */ /* 0x000e620008000a00 */
[----:B------:R-:W-:-:S05]  /*0dd0*/  IADD3 R4, PT, PT, R230, R231, RZ ;  /* 0x000000e7e6047210 */ /* 0x000fca0007ffe0ff */
[C---:B-1----:R-:W-:Y:S02]  /*0de0*/  IMAD R8, R4.reuse, UR11, RZ ;  /* 0x0000000b04087c24 */ /* 0x042fe4000f8e02ff */
[----:B------:R-:W-:-:S05]  /*0df0*/  IMAD.WIDE.U32 R4, R4, UR10, RZ ;  /* 0x0000000a04047c25 */ /* 0x000fca000f8e00ff */
[----:B------:R-:W-:Y:S02]  /*0e00*/  IADD3 R8, PT, PT, R5, R8, RZ ;  /* 0x0000000805087210 */ /* 0x000fe40007ffe0ff */
[----:B------:R-:W-:-:S07]  /*0e10*/  MOV R10, R4 ;  /* 0x00000004000a7202 */ /* 0x000fce0000000f00 */
.L_x_649:
        /* <DEDUP_REMOVED lines=28> */
.L_x_650:
[C---:B------:R-:W-:Y:S02]  /*0fe0*/  IMAD R22, R12.reuse, UR7, RZ ;  /* 0x000000070c167c24 */ /* 0x040fe4000f8e02ff */
[----:B------:R-:W-:-:S05]  /*0ff0*/  IMAD.WIDE.U32 R4, R12, UR6, RZ ;  /* 0x000000060c047c25 */ /* 0x000fca000f8e00ff */
[----:B------:R-:W-:Y:S02]  /*1000*/  IADD3 R22, PT, PT, R5, R22, RZ ;  /* 0x0000001605167210 */ /* 0x000fe40007ffe0ff */
[----:B------:R-:W-:Y:S02]  /*1010*/  MOV R26, R4 ;  /* 0x00000004001a7202 */ /* 0x000fe40000000f00 */
.L_x_651:
        /* <DEDUP_REMOVED lines=20> */
.L_x_652:
[----:B------:R-:W1:Y:S01]  /*1160*/  LDC R9, c[0x0][0x434] ;  /* 0x00010d00ff097b82 */ /* 0x000e620000000800 */
[----:B------:R-:W-:-:S04]  /*1170*/  IMAD R4, R194, UR25, R187 ;  /* 0x00000019c2047c24 */ /* 0x000fc8000f8e02bb */
[----:B-1----:R-:W-:-:S03]  /*1180*/  IMAD R9, R4, R9, RZ ;  /* 0x0000000904097224 */ /* 0x002fc600078e02ff */
.L_x_653:
        /* <DEDUP_REMOVED lines=11> */
.L_x_654:
[----:B------:R-:W1:Y:S01]  /*1240*/  LDC R17, c[0x0][0x444] ;  /* 0x00011100ff117b82 */ /* 0x000e620000000800 */
[----:B------:R-:W-:-:S04]  /*1250*/  IMAD R4, R194, UR25, R187 ;  /* 0x00000019c2047c24 */ /* 0x000fc8000f8e02bb */
[----:B-1----:R-:W-:-:S07]  /*1260*/  IMAD R17, R4, R17, RZ ;  /* 0x0000001104117224 */ /* 0x002fce00078e02ff */
.L_x_655:
[----:B------:R-:W1:Y:S01]  /*1270*/  LDCU.128 UR4, c[0x0][0x590] ;  /* 0x0000b200ff0477ac */ /* 0x000e620008000c00 */
[----:B------:R-:W-:Y:S01]  /*1280*/  LOP3.LUT R32, R196, 0x38, RZ, 0xc0, !PT ;  /* 0x00000038c4207812 */ /* 0x000fe200078ec0ff */
[----:B------:R-:W2:Y:S01]  /*1290*/  S2R R12, SR_TID.X ;  /* 0x00000000000c7919 */ /* 0x000ea20000002100 */
[----:B------:R-:W3:Y:S01]  /*12a0*/  LDC.64 R4, c[0x0][0x3b0] ;  /* 0x0000ec00ff047b82 */ /* 0x000ee20000000a00 */
[----:B------:R-:W-:Y:S01]  /*12b0*/  IMAD.MOV.U32 R33, RZ, RZ, RZ ;  /* 0x000000ffff217224 */ /* 0x000fe200078e00ff */
[----:B------:R-:W-:Y:S01]  /*12c0*/  IADD3 R28, P0, PT, R32, R28, RZ ;  /* 0x0000001c201c7210 */ /* 0x000fe20007f1e0ff */
[----:B------:R-:W-:Y:S01]  /*12d0*/  UIMAD UR31, UR25, UR31, URZ ;  /* 0x0000001f191f72a4 */ /* 0x000fe2000f8e02ff */
[----:B------:R-:W-:Y:S01]  /*12e0*/  VIADD R207, R221, UR24 ;  /* 0x00000018ddcf7c36 */ /* 0x000fe20008000000 */
[----:B------:R-:W4:Y:S01]  /*12f0*/  LDCU.64 UR18, c[0x0][0x3c8] ;  /* 0x00007900ff1277ac */ /* 0x000f220008000a00 */
[C---:B------:R-:W-:Y:S01]  /*1300*/  IMAD R17, R18.reuse, 0x40, R17 ;  /* 0x0000004012117824 */ /* 0x040fe200078e0211 */
[----:B------:R-:W-:Y:S01]  /*1310*/  BSSY.RECONVERGENT B1, `(.L_x_645) ;  /* 0x000067f000017945 */ /* 0x000fe20003800200 */
[----:B------:R-:W-:Y:S01]  /*1320*/  IMAD.X R29, RZ, RZ, R7, P0 ;  /* 0x000000ffff1d7224 */ /* 0x000fe200000e0607 */
[----:B------:R-:W5:Y:S01]  /*1330*/  LDCU.64 UR16, c[0x0][0x380] ;  /* 0x00007000ff1077ac */ /* 0x000f620008000a00 */
[----:B------:R-:W5:Y:S01]  /*1340*/  LDC.64 R238, c[0x0][0x420] ;  /* 0x00010800ffee7b82 */ /* 0x000f620000000a00 */
[----:B------:R-:W-:-:S02]  /*1350*/  IMAD R9, R18, 0x40, R9 ;  /* 0x0000004012097824 */ /* 0x000fc400078e0209 */
[----:B-1----:R-:W-:Y:S01]  /*1360*/  IMAD R6, R27, UR4, RZ ;  /* 0x000000041b067c24 */ /* 0x002fe2000f8e02ff */
[----:B------:R-:W-:Y:S01]  /*1370*/  USHF.L.U64.HI UR29, UR4, 0x5, UR5 ;  /* 0x00000005041d7899 */ /* 0x000fe20008010205 */
[----:B------:R-:W-:Y:S01]  /*1380*/  IMAD.WIDE.U32 R28, R21, UR4, R28 ;  /* 0x00000004151c7c25 */ /* 0x000fe2000f8e001c */
[----:B------:R-:W-:-:S03]  /*1390*/  USHF.L.U32 UR30, UR4, 0x5, URZ ;  /* 0x00000005041e7899 */ /* 0x000fc600080006ff */
[----:B------:R-:W-:Y:S02]  /*13a0*/  IMAD R23, R21, UR5, R6 ;  /* 0x0000000515177c24 */ /* 0x000fe4000f8e0206 */
[----:B------:R-:W1:Y:S02]  /*13b0*/  LDC.64 R6, c[0x0][0x5f8] ;  /* 0x00017e00ff067b82 */ /* 0x000e640000000a00 */
[----:B------:R-:W-:Y:S01]  /*13c0*/  IMAD.IADD R29, R29, 0x1, R23 ;  /* 0x000000011d1d7824 */ /* 0x000fe200078e0217 */
[----:B------:R-:W-:Y:S01]  /*13d0*/  IADD3 R23, P1, P0, R30, R26, R24 ;  /* 0x0000001a1e177210 */ /* 0x000fe2000783e018 */
[----:B---3--:R-:W-:Y:S01]  /*13e0*/  IMAD.WIDE.U32 R30, R21, R4, R32 ;  /* 0x00000004151e7225 */ /* 0x008fe200078e0020 */
[----:B------:R-:W-:-:S03]  /*13f0*/  SHF.R.S32.HI R24, RZ, 0x1f, R24 ;  /* 0x0000001fff187819 */ /* 0x000fc60000011418 */
[----:B------:R-:W-:Y:S01]  /*1400*/  IMAD.WIDE.U32 R28, R187, UR6, R28 ;  /* 0x00000006bb1c7c25 */ /* 0x000fe2000f8e001c */
[----:B------:R-:W-:Y:S01]  /*1410*/  IADD3.X R19, PT, PT, R19, R22, R24, P1, P0 ;  /* 0x0000001613137210 */ /* 0x000fe20000fe0418 */
[----:B------:R-:W3:Y:S01]  /*1420*/  LDC R26, c[0x0][0x508] ;  /* 0x00014200ff1a7b82 */ /* 0x000ee20000000800 */
[----:B--2---:R-:W-:Y:S01]  /*1430*/  LOP3.LUT R234, R12, 0x1f, RZ, 0xc0, !PT ;  /* 0x0000001f0cea7812 */ /* 0x004fe200078ec0ff */
[----:B------:R-:W-:Y:S01]  /*1440*/  IMAD R25, R187, UR7, R29 ;  /* 0x00000007bb197c24 */ /* 0x000fe2000f8e021d */
[----:B------:R-:W-:Y:S01]  /*1450*/  ISETP.NE.AND P1, PT, RZ, UR14, PT ;  /* 0x0000000eff007c0c */ /* 0x000fe2000bf25270 */
[----:B------:R-:W-:Y:S01]  /*1460*/  IMAD.MOV.U32 R24, RZ, RZ, R28 ;  /* 0x000000ffff187224 */ /* 0x000fe200078e001c */
[----:B------:R-:W-:Y:S01]  /*1470*/  IADD3 R20, P0, PT, R20, R30, RZ ;  /* 0x0000001e14147210 */ /* 0x000fe20007f1e0ff */
[----:B------:R-:W-:Y:S01]  /*1480*/  IMAD R22, R27, R4, RZ ;  /* 0x000000041b167224 */ /* 0x000fe200078e02ff */
[----:B------:R-:W2:Y:S01]  /*1490*/  LDCU.64 UR14, c[0x0][0x550] ;  /* 0x0000aa00ff0e77ac */ /* 0x000ea20008000a00 */
[----:B------:R-:W-:Y:S01]  /*14a0*/  IMAD.WIDE.U32 R24, R197, UR4, R24 ;  /* 0x00000004c5187c25 */ /* 0x000fe2000f8e0018 */
[----:B------:R-:W2:Y:S03]  /*14b0*/  LDCU.64 UR6, c[0x0][0x570] ;  /* 0x0000ae00ff0677ac */ /* 0x000ea60008000a00 */
[----:B------:R-:W-:-:S02]  /*14c0*/  IMAD R22, R21, R5, R22 ;  /* 0x0000000515167224 */ /* 0x000fc400078e0216 */
[----:B-1----:R-:W-:Y:S01]  /*14d0*/  IMAD.WIDE.U32 R28, R6, UR20, RZ ;  /* 0x00000014061c7c25 */ /* 0x002fe2000f8e00ff */
[----:B------:R-:W-:Y:S02]  /*14e0*/  USHF.L.U32 UR4, UR31, 0x6, URZ ;  /* 0x000000061f047899 */ /* 0x000fe400080006ff */
[----:B------:R-:W-:Y:S01]  /*14f0*/  IADD3.X R21, PT, PT, R11, R31, R22, P0, !PT ;  /* 0x0000001f0b157210 */ /* 0x000fe200007fe416 */
[----:B------:R-:W-:Y:S01]  /*1500*/  IMAD R6, R195, UR31, R234 ;  /* 0x0000001fc3067c24 */ /* 0x000fe2000f8e02ea */
[----:B------:R-:W-:Y:S01]  /*1510*/  SEL R28, R28, RZ, P1 ;  /* 0x000000ff1c1c7207 */ /* 0x000fe20000800000 */
[----:B------:R-:W-:Y:S02]  /*1520*/  IMAD R27, R7, UR20, R29 ;  /* 0x00000014071b7c24 */ /* 0x000fe4000f8e021d */
[C---:B----4-:R-:W-:Y:S01]  /*1530*/  IMAD.WIDE.U32 R20, R187.reuse, UR18, R20 ;  /* 0x00000012bb147c25 */ /* 0x050fe2000f8e0014 */
[----:B------:R-:W-:Y:S02]  /*1540*/  IADD3 R7, P2, P0, R6, R23, R28 ;  /* 0x0000001706077210 */ /* 0x000fe4000785e01c */
[----:B------:R-:W1:Y:S01]  /*1550*/  LDC.64 R22, c[0x0][0x5e8] ;  /* 0x00017a00ff167b82 */ /* 0x000e620000000a00 */
[----:B------:R-:W-:Y:S01]  /*1560*/  SHF.R.S32.HI R11, RZ, 0x1f, R6 ;  /* 0x0000001fff0b7819 */ /* 0x000fe20000011406 */
[----:B------:R-:W-:Y:S01]  /*1570*/  IMAD R21, R187, UR19, R21 ;  /* 0x00000013bb157c24 */ /* 0x000fe2000f8e0215 */
[----:B------:R-:W-:Y:S01]  /*1580*/  SEL R6, R27, RZ, P1 ;  /* 0x000000ff1b067207 */ /* 0x000fe20000800000 */
[----:B------:R-:W-:Y:S01]  /*1590*/  IMAD R215, R197, UR5, R25 ;  /* 0x00000005c5d77c24 */ /* 0x000fe2000f8e0219 */
[----:B---3--:R-:W-:Y:S01]  /*15a0*/  IADD3 R26, PT, PT, R207, -R26, -R228 ;  /* 0x8000001acf1a7210 */ /* 0x008fe20007ffe8e4 */
[----:B------:R-:W-:Y:S01]  /*15b0*/  IMAD.WIDE.U32 R20, R197, R4, R20 ;  /* 0x00000004c5147225 */ /* 0x000fe200078e0014 */
[----:B------:R-:W-:-:S02]  /*15c0*/  IADD3.X R19, PT, PT, R11, R19, R6, P2, P0 ;  /* 0x000000130b137210 */ /* 0x000fc400017e0406 */
[----:B------:R-:W-:Y:S01]  /*15d0*/  SHF.R.S32.HI R11, RZ, 0x1f, R26 ;  /* 0x0000001fff0b7819 */ /* 0x000fe2000001141a */
[----:B------:R-:W-:Y:S01]  /*15e0*/  IMAD.U32 R6, RZ, RZ, UR4 ;  /* 0x00000004ff067e24 */ /* 0x000fe2000f8e00ff */
[----:B------:R-:W-:Y:S01]  /*15f0*/  IADD3 R7, P0, PT, R7, UR4, RZ ;  /* 0x0000000407077c10 */ /* 0x000fe2000ff1e0ff */
[----:B------:R-:W-:Y:S01]  /*1600*/  IMAD R213, R197, R5, R21 ;  /* 0x00000005c5d57224 */ /* 0x000fe200078e0215 */
[----:B------:R-:W-:Y:S01]  /*1610*/  LEA.HI R11, R11, R26, RZ, 0x6 ;  /* 0x0000001a0b0b7211 */ /* 0x000fe200078f30ff */
[----:B-----5:R-:W-:Y:S01]  /*1620*/  IMAD.WIDE R238, R9, 0x4, R238 ;  /* 0x0000000409ee7825 */ /* 0x020fe200078e02ee */
[----:B------:R-:W-:Y:S02]  /*1630*/  LEA.HI.X.SX32 R6, R6, R19, 0x1, P0 ;  /* 0x0000001306067211 */ /* 0x000fe400000f0eff */
[----:B------:R-:W-:Y:S01]  /*1640*/  SHF.R.S32.HI R11, RZ, 0x6, R11 ;  /* 0x00000006ff0b7819 */ /* 0x000fe2000001140b */
[----:B------:R-:W-:Y:S01]  /*1650*/  IMAD.SHL.U32 R25, R4, 0x20, RZ ;  /* 0x0000002004197824 */ /* 0x000fe200078e00ff */
[----:B--2---:R-:W-:-:S02]  /*1660*/  LEA R214, P2, R24, UR14, 0x1 ;  /* 0x0000000e18d67c11 */ /* 0x004fc4000f8408ff */
[----:B------:R-:W-:Y:S02]  /*1670*/  LEA R212, P3, R20, UR16, 0x1 ;  /* 0x0000001014d47c11 */ /* 0x000fe4000f8608ff */
[----:B------:R-:W-:Y:S01]  /*1680*/  LEA R236, P0, R7, UR6, 0x2 ;  /* 0x0000000607ec7c11 */ /* 0x000fe2000f8010ff */
[----:B-1----:R-:W-:Y:S01]  /*1690*/  IMAD.WIDE R208, R17, 0x4, R22 ;  /* 0x0000000411d07825 */ /* 0x002fe200078e0216 */
[----:B------:R-:W-:Y:S02]  /*16a0*/  LEA.HI.X R215, R24, UR15, R215, 0x1, P2 ;  /* 0x0000000f18d77c11 */ /* 0x000fe400090f0cd7 */
[----:B------:R-:W-:Y:S01]  /*16b0*/  LEA.HI.X R213, R20, UR17, R213, 0x1, P3 ;  /* 0x0000001114d57c11 */ /* 0x000fe200098f0cd5 */
[----:B------:R-:W-:Y:S01]  /*16c0*/  IMAD.MOV.U32 R210, RZ, RZ, R208 ;  /* 0x000000ffffd27224 */ /* 0x000fe200078e00d0 */
[----:B------:R-:W-:Y:S02]  /*16d0*/  VIMNMX R208, PT, PT, RZ, R11, !PT ;  /* 0x0000000bffd07248 */ /* 0x000fe40007fe0100 */
[----:B------:R-:W-:-:S02]  /*16e0*/  LEA.HI.X R237, R7, UR7, R6, 0x2, P0 ;  /* 0x0000000707ed7c11 */ /* 0x000fc400080f1406 */
[----:B------:R-:W-:Y:S02]  /*16f0*/  ISETP.GT.AND P4, PT, R229, R208, PT ;  /* 0x000000d0e500720c */ /* 0x000fe40003f84270 */
[C---:B------:R-:W-:Y:S02]  /*1700*/  IADD3 R17, P3, PT, R197.reuse, 0x40, RZ ;  /* 0x00000040c5117810 */ /* 0x040fe40007f7e0ff */
[C---:B------:R-:W-:Y:S02]  /*1710*/  IADD3 R19, P2, PT, R197.reuse, 0x60, RZ ;  /* 0x00000060c5137810 */ /* 0x040fe40007f5e0ff */
[----:B------:R-:W-:Y:S01]  /*1720*/  IADD3 R20, P0, PT, R197, 0x20, RZ ;  /* 0x00000020c5147810 */ /* 0x000fe20007f1e0ff */
[----:B------:R-:W-:Y:S01]  /*1730*/  IMAD.X R21, RZ, RZ, RZ, P3 ;  /* 0x000000ffff157224 */ /* 0x000fe200018e06ff */
[----:B------:R-:W-:Y:S01]  /*1740*/  SHF.L.U64.HI R22, R4, 0x5, R5 ;  /* 0x0000000504167819 */ /* 0x000fe20000010205 */
[----:B------:R-:W-:Y:S02]  /*1750*/  IMAD.X R23, RZ, RZ, RZ, P2 ;  /* 0x000000ffff177224 */ /* 0x000fe400010e06ff */
[----:B------:R-:W-:-:S02]  /*1760*/  IMAD.X R24, RZ, RZ, RZ, P0 ;  /* 0x000000ffff187224 */ /* 0x000fc400000e06ff */
[----:B------:R-:W-:Y:S06]  /*1770*/  @P4 BRA `(.L_x_656) ;  /* 0x0000000800444947 */ /* 0x000fec0003800000 */
        /* <DEDUP_REMOVED lines=11> */
.L_x_657:
[----:B------:R-:W1:Y:S01]  /*1830*/  LDCU.64 UR10, c[0x0][0x5c0] ;  /* 0x0000b800ff0a77ac */ /* 0x000e620008000a00 */
[----:B------:R-:W-:-:S05]  /*1840*/  IADD3 R4, PT, PT, R230, R231, RZ ;  /* 0x000000e7e6047210 */ /* 0x000fca0007ffe0ff */
[C---:B-1----:R-:W-:Y:S02]  /*1850*/  IMAD R7, R4.reuse, UR11, RZ ;  /* 0x0000000b04077c24 */ /* 0x042fe4000f8e02ff */
[----:B------:R-:W-:-:S05]  /*1860*/  IMAD.WIDE.U32 R4, R4, UR10, RZ ;  /* 0x0000000a04047c25 */ /* 0x000fca000f8e00ff */
[----:B------:R-:W-:Y:S02]  /*1870*/  IADD3 R7, PT, PT, R5, R7, RZ ;  /* 0x0000000705077210 */ /* 0x000fe40007ffe0ff */
.L_x_658:
        /* <DEDUP_REMOVED lines=11> */
.L_x_659:
[----:B------:R-:W1:Y:S01]  /*1930*/  LDCU.64 UR6, c[0x0][0x5c8] ;  /* 0x0000b900ff0677ac */ /* 0x000e620008000a00 */
[----:B------:R-:W-:-:S05]  /*1940*/  IADD3 R230, PT, PT, R230, R231, RZ ;  /* 0x000000e7e6e67210 */ /* 0x000fca0007ffe0ff */
[C---:B-1----:R-:W-:Y:S02]  /*1950*/  IMAD R6, R230.reuse, UR7, RZ ;  /* 0x00000007e6067c24 */ /* 0x042fe4000f8e02ff */
[----:B------:R-:W-:-:S05]  /*1960*/  IMAD.WIDE.U32 R8, R230, UR6, RZ ;  /* 0x00000006e6087c25 */ /* 0x000fca000f8e00ff */
[----:B------:R-:W-:Y:S02]  /*1970*/  IADD3 R6, PT, PT, R9, R6, RZ ;  /* 0x0000000609067210 */ /* 0x000fe40007ffe0ff */
.L_x_660:
[----:B------:R-:W-:Y:S01]  /*1980*/  VIADD R228, R228, -UR24 ;  /* 0x80000018e4e47c36 */ /* 0x000fe20008000000 */
[----:B------:R-:W1:Y:S01]  /*1990*/  LDCU.64 UR4, c[0x0][0x5d8] ;  /* 0x0000bb00ff0477ac */ /* 0x000e620008000a00 */
[----:B------:R-:W-:Y:S01]  /*19a0*/  IMAD.U32 R11, RZ, RZ, UR10 ;  /* 0x0000000aff0b7e24 */ /* 0x000fe2000f8e00ff */
[----:B------:R-:W-:Y:S02]  /*19b0*/  BSSY.RECONVERGENT B0, `(.L_x_661) ;  /* 0x000001f000007945 */ /* 0x000fe40003800200 */
[-C--:B------:R-:W-:Y:S01]  /*19c0*/  ISETP.GE.AND P4, PT, R197, R228.reuse, PT ;  /* 0x000000e4c500720c */ /* 0x080fe20003f86270 */
[----:B------:R-:W-:Y:S01]  /*19d0*/  UIMAD UR12, UR28, UR10, URZ ;  /* 0x0000000a1c0c72a4 */ /* 0x000fe2000f8e02ff */
[----:B------:R-:W-:Y:S01]  /*19e0*/  IMAD.WIDE.U32 R10, R11, UR24, R32 ;  /* 0x000000180b0a7c25 */ /* 0x000fe2000f8e0020 */
[-C--:B------:R-:W-:Y:S02]  /*19f0*/  ISETP.GE.AND P3, PT, R200, R228.reuse, PT ;  /* 0x000000e4c800720c */ /* 0x080fe40003f66270 */
[----:B------:R-:W-:Y:S01]  /*1a00*/  UIMAD UR12, UR24, UR11, UR12 ;  /* 0x0000000b180c72a4 */ /* 0x000fe2000f8e020c */
[----:B------:R-:W-:-:S02]  /*1a10*/  ISETP.GE.AND P2, PT, R199, R228, PT ;  /* 0x000000e4c700720c */ /* 0x000fc40003f46270 */
[----:B------:R-:W-:Y:S02]  /*1a20*/  IADD3 R12, P0, PT, R4, R10, RZ ;  /* 0x0000000a040c7210 */ /* 0x000fe40007f1e0ff */
[----:B------:R-:W-:Y:S02]  /*1a30*/  ISETP.GE.AND P1, PT, R198, R228, PT ;  /* 0x000000e4c600720c */ /* 0x000fe40003f26270 */
[----:B------:R-:W-:Y:S01]  /*1a40*/  IADD3.X R13, PT, PT, R7, UR12, R11, P0, !PT ;  /* 0x0000000c070d7c10 */ /* 0x000fe200087fe40b */
[----:B------:R-:W2:Y:S02]  /*1a50*/  @!P4 LDC.64 R4, c[0x0][0x560] ;  /* 0x00015800ff04cb82 */ /* 0x000ea40000000a00 */
[----:B-1----:R-:W-:-:S04]  /*1a60*/  IMAD.WIDE.U32 R12, R187, UR4, R12 ;  /* 0x00000004bb0c7c25 */ /* 0x002fc8000f8e000c */
[----:B------:R-:W-:Y:S01]  /*1a70*/  IMAD R15, R187, UR5, R13 ;  /* 0x00000005bb0f7c24 */ /* 0x000fe2000f8e020d */
[----:B------:R-:W-:-:S05]  /*1a80*/  @!P4 MOV R14, R12 ;  /* 0x0000000c000ec202 */ /* 0x000fca0000000f00 */
[----:B------:R-:W-:-:S04]  /*1a90*/  @!P4 IMAD.WIDE.U32 R28, R197, UR10, R14 ;  /* 0x0000000ac51ccc25 */ /* 0x000fc8000f8e000e */
[----:B------:R-:W-:Y:S01]  /*1aa0*/  @!P4 IMAD R10, R197, UR11, R29 ;  /* 0x0000000bc50acc24 */ /* 0x000fe2000f8e021d */
[----:B--2---:R-:W-:-:S04]  /*1ab0*/  @!P4 LEA R26, P0, R28, R4, 0x1 ;  /* 0x000000041c1ac211 */ /* 0x004fc800078008ff */
[----:B------:R-:W-:Y:S01]  /*1ac0*/  @!P4 LEA.HI.X R27, R28, R5, R10, 0x1, P0 ;  /* 0x000000051c1bc211 */ /* 0x000fe200000f0c0a */
[----:B------:R-:W-:-:S04]  /*1ad0*/  IMAD.U32 R5, RZ, RZ, UR6 ;  /* 0x00000006ff057e24 */ /* 0x000fc8000f8e00ff */
        /* <DEDUP_REMOVED lines=12> */
.L_x_662:
[----:B------:R-:W-:Y:S05]  /*1ba0*/  BSYNC.RECONVERGENT B0 ;  /* 0x0000000000007941 */ /* 0x000fea0003800200 */
.L_x_661:
        /* <DEDUP_REMOVED lines=12> */
.L_x_664:
[----:B------:R-:W-:Y:S05]  /*1c70*/  BSYNC.RECONVERGENT B0 ;  /* 0x0000000000007941 */ /* 0x000fea0003800200 */
.L_x_663:
[----:B------:R-:W-:Y:S04]  /*1c80*/  BSSY.RECONVERGENT B0, `(.L_x_665) ;  /* 0x000000c000007945 */ /* 0x000fe80003800200 */
        /* <DEDUP_REMOVED lines=10> */
[----:B------:R4:W-:Y:S04]  /*1d30*/  STG.E.128 desc[UR22][R12.64], RZ ;  /* 0x000000ff0c007986 */ /* 0x0009e8000c101d16 */
.L_x_666:
[----:B------:R-:W-:Y:S05]  /*1d40*/  BSYNC.RECONVERGENT B0 ;  /* 0x0000000000007941 */ /* 0x000fea0003800200 */
.L_x_665:
[----:B------:R-:W5:Y:S01]  /*1d50*/  LDCU.64 UR4, c[0x0][0x5e0] ;  /* 0x0000bc00ff0477ac */ /* 0x000f620008000a00 */
[----:B------:R-:W-:Y:S01]  /*1d60*/  IMAD.WIDE.U32 R32, R5, UR24, R32 ;  /* 0x0000001805207c25 */ /* 0x000fe2000f8e0020 */
[----:B------:R-:W-:Y:S01]  /*1d70*/  BSSY.RECONVERGENT B0, `(.L_x_667) ;  /* 0x0000019000007945 */ /* 0x000fe20003800200 */
[----:B------:R-:W1:Y:S01]  /*1d80*/  @!P4 LDC.64 R4, c[0x0][0x568] ;  /* 0x00015a00ff04cb82 */ /* 0x000e620000000a00 */
[----:B------:R-:W-:Y:S01]  /*1d90*/  UIMAD UR28, UR28, UR6, URZ ;  /* 0x000000061c1c72a4 */ /* 0x000fe2000f8e02ff */
[----:B------:R-:W-:-:S03]  /*1da0*/  IADD3 R8, P0, PT, R8, R32, RZ ;  /* 0x0000002008087210 */ /* 0x000fc60007f1e0ff */
[----:B------:R-:W-:-:S06]  /*1db0*/  UIMAD UR28, UR24, UR7, UR28 ;  /* 0x00000007181c72a4 */ /* 0x000fcc000f8e021c */
[----:B------:R-:W-:-:S03]  /*1dc0*/  IADD3.X R9, PT, PT, R6, UR28, R33, P0, !PT ;  /* 0x0000001c06097c10 */ /* 0x000fc600087fe421 */
[----:B-----5:R-:W-:-:S04]  /*1dd0*/  IMAD.WIDE.U32 R8, R187, UR4, R8 ;  /* 0x00000004bb087c25 */ /* 0x020fc8000f8e0008 */
[----:B------:R-:W-:Y:S01]  /*1de0*/  IMAD R11, R187, UR5, R9 ;  /* 0x00000005bb0b7c24 */ /* 0x000fe2000f8e0209 */
[----:B------:R-:W-:-:S05]  /*1df0*/  @!P4 MOV R10, R8 ;  /* 0x00000008000ac202 */ /* 0x000fca0000000f00 */
[----:B----4-:R-:W-:-:S04]  /*1e00*/  @!P4 IMAD.WIDE.U32 R12, R197, UR6, R10 ;  /* 0x00000006c50ccc25 */ /* 0x010fc8000f8e000a */
[----:B------:R-:W-:Y:S01]  /*1e10*/  @!P4 IMAD R6, R197, UR7, R13 ;  /* 0x00000007c506cc24 */ /* 0x000fe2000f8e020d */
[----:B-1----:R-:W-:-:S04]  /*1e20*/  @!P4 LEA R4, P0, R12, R4, 0x1 ;  /* 0x000000040c04c211 */ /* 0x002fc800078008ff */
[----:B------:R-:W-:-:S05]  /*1e30*/  @!P4 LEA.HI.X R5, R12, R5, R6, 0x1, P0 ;  /* 0x000000050c05c211 */ /* 0x000fca00000f0c06 */
[----:B------:R1:W-:Y:S01]  /*1e40*/  @!P4 STG.E.128 desc[UR22][R4.64], RZ ;  /* 0x000000ff0400c986 */ /* 0x0003e2000c101d16 */
[----:B------:R-:W-:Y:S05]  /*1e50*/  @P3 BRA `(.L_x_668) ;  /* 0x0000000000283947 */ /* 0x000fea0003800000 */
[----:B------:R-:W4:Y:S01]  /*1e60*/  LDCU.64 UR4, c[0x0][0x568] ;  /* 0x0000ad00ff0477ac */ /* 0x000f220008000a00 */
[----:B------:R-:W-:Y:S01]  /*1e70*/  MOV R6, R8 ;  /* 0x0000000800067202 */ /* 0x000fe20000000f00 */
[----:B-1----:R-:W-:Y:S01]  /*1e80*/  IMAD R5, R24, UR6, RZ ;  /* 0x0000000618057c24 */ /* 0x002fe2000f8e02ff */
[----:B------:R-:W-:-:S03]  /*1e90*/  MOV R7, R11 ;  /* 0x0000000b00077202 */ /* 0x000fc60000000f00 */
[C---:B------:R-:W-:Y:S02]  /*1ea0*/  IMAD R4, R20.reuse, UR7, R5 ;  /* 0x0000000714047c24 */ /* 0x040fe4000f8e0205 */
[----:B------:R-:W-:-:S05]  /*1eb0*/  IMAD.WIDE.U32 R6, R20, UR6, R6 ;  /* 0x0000000614067c25 */ /* 0x000fca000f8e0006 */
[----:B------:R-:W-:Y:S02]  /*1ec0*/  IADD3 R4, PT, PT, R7, R4, RZ ;  /* 0x0000000407047210 */ /* 0x000fe40007ffe0ff */
[----:B----4-:R-:W-:-:S04]  /*1ed0*/  LEA R12, P0, R6, UR4, 0x1 ;  /* 0x00000004060c7c11 */ /* 0x010fc8000f8008ff */
[----:B------:R-:W-:-:S05]  /*1ee0*/  LEA.HI.X R13, R6, UR5, R4, 0x1, P0 ;  /* 0x00000005060d7c11 */ /* 0x000fca00080f0c04 */
[----:B------:R4:W-:Y:S04]  /*1ef0*/  STG.E.128 desc[UR22][R12.64], RZ ;  /* 0x000000ff0c007986 */ /* 0x0009e8000c101d16 */
.L_x_668:
[----:B------:R-:W-:Y:S05]  /*1f00*/  BSYNC.RECONVERGENT B0 ;  /* 0x0000000000007941 */ /* 0x000fea0003800200 */
.L_x_667:
[----:B------:R-:W-:Y:S04]  /*1f10*/  BSSY.RECONVERGENT B0, `(.L_x_669) ;  /* 0x000000c000007945 */ /* 0x000fe80003800200 */
        /* <DEDUP_REMOVED lines=11> */
.L_x_670:
[----:B------:R-:W-:Y:S05]  /*1fd0*/  BSYNC.RECONVERGENT B0 ;  /* 0x0000000000007941 */ /* 0x000fea0003800200 */
.L_x_669:
[----:B------:R-:W-:Y:S05]  /*1fe0*/  @P1 BRA `(.L_x_671) ;  /* 0x0000005800c41947 */ /* 0x000fea0003800000 */
[----:B------:R-:W5:Y:S01]  /*1ff0*/  LDCU.64 UR4, c[0x0][0x568] ;  /* 0x0000ad00ff0477ac */ /* 0x000f620008000a00 */
[----:B------:R-:W-:Y:S01]  /*2000*/  MOV R9, R11 ;  /* 0x0000000b00097202 */ /* 0x000fe20000000f00 */
[----:B-1----:R-:W-:Y:S02]  /*2010*/  IMAD R4, R23, UR6, RZ ;  /* 0x0000000617047c24 */ /* 0x002fe4000f8e02ff */
[----:B------:R-:W-:-:S04]  /*2020*/  IMAD.WIDE.U32 R8, R19, UR6, R8 ;  /* 0x0000000613087c25 */ /* 0x000fc8000f8e0008 */
[----:B------:R-:W-:-:S05]  /*2030*/  IMAD R5, R19, UR7, R4 ;  /* 0x0000000713057c24 */ /* 0x000fca000f8e0204 */
[----:B------:R-:W-:Y:S02]  /*2040*/  IADD3 R5, PT, PT, R9, R5, RZ ;  /* 0x0000000509057210 */ /* 0x000fe40007ffe0ff */
[----:B-----5:R-:W-:-:S04]  /*2050*/  LEA R4, P0, R8, UR4, 0x1 ;  /* 0x0000000408047c11 */ /* 0x020fc8000f8008ff */
[----:B------:R-:W-:-:S05]  /*2060*/  LEA.HI.X R5, R8, UR5, R5, 0x1, P0 ;  /* 0x0000000508057c11 */ /* 0x000fca00080f0c05 */
[----:B------:R1:W-:Y:S01]  /*2070*/  STG.E.128 desc[UR22][R4.64], RZ ;  /* 0x000000ff04007986 */ /* 0x0003e2000c101d16 */
[----:B------:R-:W-:Y:S05]  /*2080*/  BRA `(.L_x_671) ;  /* 0x00000058009c7947 */ /* 0x000fea0003800000 */
.L_x_656:
[----:B------:R-:W-:Y:S01]  /*2090*/  VIADD R205, R228, -UR24 ;  /* 0x80000018e4cd7c36 */ /* 0x000fe20008000000 */
[----:B------:R-:W1:Y:S01]  /*20a0*/  LDCU.64 UR4, c[0x0][0x3d8] ;  /* 0x00007b00ff0477ac */ /* 0x000e620008000a00 */
[----:B------:R-:W-:Y:S02]  /*20b0*/  IMAD.U32 R5, RZ, RZ, UR10 ;  /* 0x0000000aff057e24 */ /* 0x000fe4000f8e00ff */
[----:B------:R-:W-:Y:S01]  /*20c0*/  IMAD.MOV.U32 R226, RZ, RZ, 0x7f800000 ;  /* 0x7f800000ffe27424 */ /* 0x000fe200078e00ff */
[-C--:B------:R-:W-:Y:S01]  /*20d0*/  ISETP.GE.AND P6, PT, R197, R205.reuse, PT ;  /* 0x000000cdc500720c */ /* 0x080fe20003fc6270 */
[----:B------:R-:W-:Y:S01]  /*20e0*/  IMAD.WIDE.U32 R4, R5, UR24, R32 ;  /* 0x0000001805047c25 */ /* 0x000fe2000f8e0020 */
[-C--:B------:R-:W-:Y:S01]  /*20f0*/  ISETP.GE.AND P5, PT, R200, R205.reuse, PT ;  /* 0x000000cdc800720c */ /* 0x080fe20003fa6270 */
[----:B------:R-:W-:Y:S01]  /*2100*/  UIMAD UR6, UR28, UR10, URZ ;  /* 0x0000000a1c0672a4 */ /* 0x000fe2000f8e02ff */
[-C--:B------:R-:W-:Y:S01]  /*2110*/  ISETP.GE.AND P4, PT, R199, R205.reuse, PT ;  /* 0x000000cdc700720c */ /* 0x080fe20003f86270 */
[----:B------:R-:W-:Y:S01]  /*2120*/  IMAD.MOV.U32 R225, RZ, RZ, 0x7f800000 ;  /* 0x7f800000ffe17424 */ /* 0x000fe200078e00ff */
[----:B------:R-:W-:Y:S01]  /*2130*/  IADD3 R30, P0, PT, R10, R4, RZ ;  /* 0x000000040a1e7210 */ /* 0x000fe20007f1e0ff */
[----:B------:R-:W-:Y:S01]  /*2140*/  UIMAD UR6, UR24, UR11, UR6 ;  /* 0x0000000b180672a4 */ /* 0x000fe2000f8e0206 */
[----:B------:R-:W-:Y:S01]  /*2150*/  ISETP.GE.AND P3, PT, R198, R205, PT ;  /* 0x000000cdc600720c */ /* 0x000fe20003f66270 */
[----:B------:R-:W-:-:S02]  /*2160*/  IMAD.MOV.U32 R224, RZ, RZ, 0x7f800000 ;  /* 0x7f800000ffe07424 */ /* 0x000fc400078e00ff */
[----:B------:R-:W-:Y:S01]  /*2170*/  IMAD.MOV.U32 R223, RZ, RZ, 0x7f800000 ;  /* 0x7f800000ffdf7424 */ /* 0x000fe200078e00ff */
[----:B------:R-:W-:Y:S01]  /*2180*/  @P1 BAR.SYNC.DEFER_BLOCKING 0x0 ;  /* 0x0000000000001b1d */ /* 0x000fe20000010000 */
[----:B------:R-:W-:Y:S01]  /*2190*/  IADD3.X R31, PT, PT, R8, UR6, R5, P0, !PT ;  /* 0x00000006081f7c10 */ /* 0x000fe200087fe405 */
[----:B-1----:R-:W-:Y:S01]  /*21a0*/  IMAD R7, R13, UR4, RZ ;  /* 0x000000040d077c24 */ /* 0x002fe2000f8e02ff */
[----:B------:R-:W-:Y:S01]  /*21b0*/  UIMAD UR6, UR28, UR12, URZ ;  /* 0x0000000c1c0672a4 */ /* 0x000fe2000f8e02ff */
[----:B------:R-:W-:-:S04]  /*21c0*/  IMAD.U32 R5, RZ, RZ, UR12 ;  /* 0x0000000cff057e24 */ /* 0x000fc8000f8e00ff */
[----:B------:R-:W1:Y:S01]  /*21d0*/  @!P6 LDC.64 R10, c[0x0][0x390] ;  /* 0x0000e400ff0aeb82 */ /* 0x000e620000000a00 */
[C---:B------:R-:W-:Y:S01]  /*21e0*/  IMAD R7, R14.reuse, UR5, R7 ;  /* 0x000000050e077c24 */ /* 0x040fe2000f8e0207 */
[----:B------:R-:W-:Y:S01]  /*21f0*/  UIMAD UR6, UR24, UR13, UR6 ;  /* 0x0000000d180672a4 */ /* 0x000fe2000f8e0206 */
[----:B------:R-:W-:Y:S01]  /*2200*/  IMAD.WIDE.U32 R30, R14, UR4, R30 ;  /* 0x000000040e1e7c25 */ /* 0x000fe2000f8e001e */
[----:B------:R-:W2:Y:S03]  /*2210*/  LDCU.64 UR4, c[0x0][0x3d0] ;  /* 0x00007a00ff0477ac */ /* 0x000ea60008000a00 */
[----:B------:R-:W-:Y:S01]  /*2220*/  IMAD.IADD R31, R31, 0x1, R7 ;  /* 0x000000011f1f7824 */ /* 0x000fe200078e0207 */
[----:B------:R-:W3:Y:S01]  /*2230*/  @!P5 LDC.64 R8, c[0x0][0x390] ;  /* 0x0000e400ff08db82 */ /* 0x000ee20000000a00 */
[----:B------:R-:W-:Y:S01]  /*2240*/  IMAD.WIDE.U32 R32, R5, UR24, R32 ;  /* 0x0000001805207c25 */ /* 0x000fe2000f8e0020 */
[----:B------:R-:W-:Y:S01]  /*2250*/  USHF.L.U32 UR31, UR31, 0x3, URZ ;  /* 0x000000031f1f7899 */ /* 0x000fe200080006ff */
[----:B------:R-:W4:Y:S02]  /*2260*/  LDCU UR7, c[0x0][0x45c] ;  /* 0x00008b80ff0777ac */ /* 0x000f240008000800 */
[----:B------:R-:W-:-:S03]  /*2270*/  @!P6 IMAD.WIDE.U32 R38, R197, UR10, R30 ;  /* 0x0000000ac526ec25 */ /* 0x000fc6000f8e001e */
[----:B------:R-:W2:Y:S01]  /*2280*/  @!P4 LDC.64 R6, c[0x0][0x390] ;  /* 0x0000e400ff06cb82 */ /* 0x000ea20000000a00 */
[----:B------:R-:W-:Y:S02]  /*2290*/  @!P5 IMAD R27, R24, UR10, RZ ;  /* 0x0000000a181bdc24 */ /* 0x000fe4000f8e02ff */
[----:B------:R-:W-:Y:S02]  /*22a0*/  @!P5 IMAD.MOV.U32 R36, RZ, RZ, R30 ;  /* 0x000000ffff24d224 */ /* 0x000fe400078e001e */
[----:B------:R-:W-:Y:S02]  /*22b0*/  @!P5 IMAD.MOV.U32 R37, RZ, RZ, R31 ;  /* 0x000000ffff25d224 */ /* 0x000fe400078e001f */
[----:B------:R-:W-:Y:S01]  /*22c0*/  @!P6 IMAD R28, R197, UR11, R39 ;  /* 0x0000000bc51cec24 */ /* 0x000fe2000f8e0227 */
[----:B------:R-:W4:Y:S01]  /*22d0*/  @!P3 LDC.64 R4, c[0x0][0x390] ;  /* 0x0000e400ff04bb82 */ /* 0x000f220000000a00 */
[----:B-1----:R-:W-:Y:S01]  /*22e0*/  @!P6 LEA R34, P0, R38, R10, 0x1 ;  /* 0x0000000a2622e211 */ /* 0x002fe200078008ff */
[----:B------:R-:W-:-:S02]  /*22f0*/  @!P5 IMAD R27, R20, UR11, R27 ;  /* 0x0000000b141bdc24 */ /* 0x000fc4000f8e021b */
[----:B------:R-:W-:Y:S01]  /*2300*/  @!P5 IMAD.WIDE.U32 R36, R20, UR10, R36 ;  /* 0x0000000a1424dc25 */ /* 0x000fe2000f8e0024 */
[----:B------:R-:W-:Y:S02]  /*2310*/  @!P6 LEA.HI.X R35, R38, R11, R28, 0x1, P0 ;  /* 0x0000000b2623e211 */ /* 0x000fe400000f0c1c */
[----:B------:R-:W-:Y:S01]  /*2320*/  IADD3 R28, P0, PT, R16, R32, RZ ;  /* 0x00000020101c7210 */ /* 0x000fe20007f1e0ff */
[----:B------:R-:W-:Y:S01]  /*2330*/  @!P5 IMAD.IADD R10, R37, 0x1, R27 ;  /* 0x00000001250ad824 */ /* 0x000fe200078e021b */
[C---:B---3--:R-:W-:Y:S01]  /*2340*/  @!P5 LEA R32, P2, R36.reuse, R8, 0x1 ;  /* 0x000000082420d211 */ /* 0x048fe200078408ff */
[----:B------:R-:W-:Y:S01]  /*2350*/  @!P4 IMAD R26, R21, UR10, RZ ;  /* 0x0000000a151acc24 */ /* 0x000fe2000f8e02ff */
[----:B------:R-:W-:Y:S01]  /*2360*/  IADD3.X R29, PT, PT, R15, UR6, R33, P0, !PT ;  /* 0x000000060f1d7c10 */ /* 0x000fe200087fe421 */
[----:B------:R-:W-:Y:S01]  /*2370*/  @!P4 IMAD.MOV.U32 R38, RZ, RZ, R30 ;  /* 0x000000ffff26c224 */ /* 0x000fe200078e001e */
[----:B------:R-:W-:Y:S01]  /*2380*/  @!P5 LEA.HI.X R33, R36, R9, R10, 0x1, P2 ;  /* 0x000000092421d211 */ /* 0x000fe200010f0c0a */
[----:B------:R-:W-:Y:S01]  /*2390*/  @!P4 IMAD.MOV.U32 R39, RZ, RZ, R31 ;  /* 0x000000ffff27c224 */ /* 0x000fe200078e001f */
[----:B------:R-:W-:Y:S01]  /*23a0*/  @!PT LDS RZ, [RZ] ;  /* 0x00000000fffff984 */ /* 0x000fe20000000800 */
[----:B------:R-:W-:Y:S01]  /*23b0*/  @!PT LDS RZ, [RZ] ;  /* 0x00000000fffff984 */ /* 0x000fe20000000800 */
[----:B------:R-:W-:Y:S01]  /*23c0*/  @!PT LDS RZ, [RZ] ;  /* 0x00000000fffff984 */ /* 0x000fe20000000800 */
[----:B------:R-:W-:Y:S01]  /*23d0*/  @!P6 LDGSTS.E.BYPASS.LTC128B.128 [R202+0xa000], desc[UR22][R34.64] ;  /* 0x0a00000022caefae */ /* 0x000fe2000b981a16 */
[C---:B------:R-:W-:Y:S01]  /*23e0*/  IMAD R16, R18.reuse, -0x40, R221 ;  /* 0xffffffc012107824 */ /* 0x040fe200078e02dd */
[----:B------:R-:W-:Y:S01]  /*23f0*/  LOP3.LUT R18, R18, 0x80000001, RZ, 0xc0, !PT ;  /* 0x8000000112127812 */ /* 0x000fe200078ec0ff */
[C---:B------:R-:W-:Y:S01]  /*2400*/  @!P4 IMAD R26, R17.reuse, UR11, R26 ;  /* 0x0000000b111acc24 */ /* 0x040fe2000f8e021a */
[----:B------:R1:W-:Y:S01]  /*2410*/  @P6 STS.128 [R202+0xa000], RZ ;  /* 0x00a000ffca006388 */ /* 0x0003e20000000c00 */
[----:B------:R-:W-:Y:S01]  /*2420*/  @!P4 IMAD.WIDE.U32 R38, R17, UR10, R38 ;  /* 0x0000000a1126cc25 */ /* 0x000fe2000f8e0026 */
[----:B------:R-:W-:Y:S01]  /*2430*/  ISETP.GE.AND P2, PT, R200, R16, PT ;  /* 0x00000010c800720c */ /* 0x000fe20003f46270 */
[----:B------:R-:W3:Y:S01]  /*2440*/  LDC R203, c[0x0][0x44c] ;  /* 0x00011300ffcb7b82 */ /* 0x000ee20000000800 */
[----:B------:R1:W-:Y:S01]  /*2450*/  @P5 STS.128 [R202+0xb000], RZ ;  /* 0x00b000ffca005388 */ /* 0x0003e20000000c00 */
[----:B------:R-:W-:Y:S01]  /*2460*/  @!P3 IMAD R8, R23, UR10, RZ ;  /* 0x0000000a1708bc24 */ /* 0x000fe2000f8e02ff */
[C---:B--2---:R-:W-:Y:S01]  /*2470*/  @!P4 LEA R36, P0, R38.reuse, R6, 0x1 ;  /* 0x000000062624c211 */ /* 0x044fe200078008ff */
[----:B------:R-:W-:Y:S01]  /*2480*/  @!P3 IMAD.MOV.U32 R10, RZ, RZ, R30 ;  /* 0x000000ffff0ab224 */ /* 0x000fe200078e001e */
[----:B------:R-:W-:Y:S01]  /*2490*/  @!PT LDS RZ, [RZ] ;  /* 0x00000000fffff984 */ /* 0x000fe20000000800 */
[----:B------:R-:W-:Y:S01]  /*24a0*/  @!PT LDS RZ, [RZ] ;  /* 0x00000000fffff984 */ /* 0x000fe20000000800 */
[----:B------:R-:W-:Y:S01]  /*24b0*/  @!PT LDS RZ, [RZ] ;  /* 0x00000000fffff984 */ /* 0x000fe20000000800 */
[----:B------:R2:W-:Y:S01]  /*24c0*/  @!P5 LDGSTS.E.BYPASS.LTC128B.128 [R202+0xb000], desc[UR22][R32.64] ;  /* 0x0b00000020cadfae */ /* 0x0005e2000b981a16 */
[----:B------:R-:W-:Y:S01]  /*24d0*/  @!P3 IMAD.MOV.U32 R11, RZ, RZ, R31 ;  /* 0x000000ffff0bb224 */ /* 0x000fe200078e001f */
[----:B------:R-:W1:Y:S01]  /*24e0*/  S2R R204, SR_TID.X ;  /* 0x0000000000cc7919 */ /* 0x000e620000002100 */
[----:B------:R-:W-:Y:S01]  /*24f0*/  @!P4 IMAD.IADD R26, R39, 0x1, R26 ;  /* 0x00000001271ac824 */ /* 0x000fe200078e021a */
[----:B------:R-:W-:Y:S01]  /*2500*/  LOP3.LUT R220, R195, 0x1, RZ, 0xc0, !PT ;  /* 0x00000001c3dc7812 */ /* 0x000fe200078ec0ff */
[C---:B------:R-:W-:Y:S01]  /*2510*/  @!P3 IMAD R8, R19.reuse, UR11, R8 ;  /* 0x0000000b1308bc24 */ /* 0x040fe2000f8e0208 */
[----:B------:R1:W-:Y:S01]  /*2520*/  @P4 STS.128 [R202+0xc000], RZ ;  /* 0x00c000ffca004388 */ /* 0x0003e20000000c00 */
[----:B------:R-:W-:Y:S01]  /*2530*/  @!P3 IMAD.WIDE.U32 R10, R19, UR10, R10 ;  /* 0x0000000a130abc25 */ /* 0x000fe2000f8e000a */
[----:B------:R-:W-:Y:S01]  /*2540*/  @!P4 LEA.HI.X R37, R38, R7, R26, 0x1, P0 ;  /* 0x000000072625c211 */ /* 0x000fe200000f0c1a */
[----:B------:R-:W3:Y:S02]  /*2550*/  LDCU UR10, c[0x0][0x590] ;  /* 0x0000b200ff0a77ac */ /* 0x000ee40008000800 */
[----:B------:R-:W-:Y:S01]  /*2560*/  IMAD R13, R13, UR4, RZ ;  /* 0x000000040d0d7c24 */ /* 0x000fe2000f8e02ff */
[----:B----4-:R-:W-:Y:S01]  /*2570*/  @!P3 LEA R30, P0, R10, R4, 0x1 ;  /* 0x000000040a1eb211 */ /* 0x010fe200078008ff */
[----:B------:R-:W-:Y:S01]  /*2580*/  @!P3 IMAD.IADD R8, R11, 0x1, R8 ;  /* 0x000000010b08b824 */ /* 0x000fe200078e0208 */
[----:B------:R-:W-:Y:S01]  /*2590*/  @!PT LDS RZ, [RZ] ;  /* 0x00000000fffff984 */ /* 0x000fe20000000800 */
[----:B------:R-:W-:Y:S01]  /*25a0*/  @!PT LDS RZ, [RZ] ;  /* 0x00000000fffff984 */ /* 0x000fe20000000800 */
[----:B------:R-:W-:Y:S01]  /*25b0*/  @!PT LDS RZ, [RZ] ;  /* 0x00000000fffff984 */ /* 0x000fe20000000800 */
[----:B------:R-:W-:Y:S01]  /*25c0*/  @!P4 LDGSTS.E.BYPASS.LTC128B.128 [R202+0xc000], desc[UR22][R36.64] ;  /* 0x0c00000024cacfae */ /* 0x000fe2000b981a16 */
[----:B------:R-:W-:-:S02]  /*25d0*/  IMAD R26, R14, UR5, R13 ;  /* 0x000000050e1a7c24 */ /* 0x000fc4000f8e020d */
[----:B------:R-:W-:Y:S01]  /*25e0*/  IMAD.MOV.U32 R218, RZ, RZ, 0x10 ;  /* 0x00000010ffda7424 */ /* 0x000fe200078e00ff */
[----:B------:R-:W-:Y:S01]  /*25f0*/  @!P3 LEA.HI.X R31, R10, R5, R8, 0x1, P0 ;  /* 0x000000050a1fb211 */ /* 0x000fe200000f0c08 */
[----:B------:R-:W-:Y:S01]  /*2600*/  IMAD.WIDE.U32 R6, R14, UR4, R28 ;  /* 0x000000040e067c25 */ /* 0x000fe2000f8e001c */
[C---:B------:R-:W-:Y:S01]  /*2610*/  @!P2 LEA R28, P0, R25.reuse, R212, 0x1 ;  /* 0x000000d4191ca211 */ /* 0x040fe200078008ff */
[----:B------:R-:W4:Y:S01]  /*2620*/  @!P6 LDC.64 R10, c[0x0][0x388] ;  /* 0x0000e200ff0aeb82 */ /* 0x000f220000000a00 */
[----:B------:R1:W-:Y:S01]  /*2630*/  @P3 STS.128 [R202+0xd000], RZ ;  /* 0x00d000ffca003388 */ /* 0x0003e20000000c00 */
[----:B------:R-:W-:Y:S01]  /*2640*/  IMAD.U32 R15, RZ, RZ, UR30 ;  /* 0x0000001eff0f7e24 */ /* 0x000fe2000f8e00ff */
[----:B------:R-:W-:Y:S01]  /*2650*/  @!P2 LEA.HI.X R29, R25, R213, R22, 0x1, P0 ;  /* 0x000000d5191da211 */ /* 0x000fe200000f0c16 */
[----:B------:R-:W-:Y:S01]  /*2660*/  IMAD.IADD R27, R7, 0x1, R26 ;  /* 0x00000001071b7824 */ /* 0x000fe200078e021a */
[----:B------:R-:W-:Y:S01]  /*2670*/  ISETP.GE.AND P0, PT, R197, R16, PT ;  /* 0x00000010c500720c */ /* 0x000fe20003f06270 */
[----:B------:R-:W-:Y:S01]  /*2680*/  IMAD.U32 R5, RZ, RZ, UR30 ;  /* 0x0000001eff057e24 */ /* 0x000fe2000f8e00ff */
[----:B------:R-:W-:Y:S01]  /*2690*/  @!P2 LEA R14, P1, R15, R214, 0x1 ;  /* 0x000000d60f0ea211 */ /* 0x000fe200078208ff */
[----:B------:R-:W-:Y:S01]  /*26a0*/  IMAD.U32 R4, RZ, RZ, UR29 ;  /* 0x0000001dff047e24 */ /* 0x000fe2000f8e00ff */
[----:B------:R-:W-:Y:S01]  /*26b0*/  @!PT LDS RZ, [RZ] ;  /* 0x00000000fffff984 */ /* 0x000fe20000000800 */
[----:B------:R-:W-:Y:S01]  /*26c0*/  @!PT LDS RZ, [RZ] ;  /* 0x00000000fffff984 */ /* 0x000fe20000000800 */
[----:B------:R-:W-:Y:S01]  /*26d0*/  @!PT LDS RZ, [RZ] ;  /* 0x00000000fffff984 */ /* 0x000fe20000000800 */
[----:B------:R-:W-:Y:S01]  /*26e0*/  @!P3 LDGSTS.E.BYPASS.LTC128B.128 [R202+0xd000], desc[UR22][R30.64] ;  /* 0x0d0000001ecabfae */ /* 0x000fe2000b981a16 */
[----:B------:R-:W-:-:S02]  /*26f0*/  @!P5 IMAD R13, R24, UR12, RZ ;  /* 0x0000000c180ddc24 */ /* 0x000fc4000f8e02ff */
[----:B------:R-:W-:Y:S01]  /*2700*/  IMAD.SHL.U32 R222, R229, 0x40, RZ ;  /* 0x00000040e5de7824 */ /* 0x000fe200078e00ff */
[----:B------:R-:W-:Y:S01]  /*2710*/  @!P2 LEA.HI.X R15, R5, R215, R4, 0x1, P1 ;  /* 0x000000d7050fa211 */ /* 0x000fe200008f0c04 */
[----:B------:R-:W-:Y:S01]  /*2720*/  @!P5 IMAD.MOV.U32 R8, RZ, RZ, R6 ;  /* 0x000000ffff08d224 */ /* 0x000fe200078e0006 */
[----:B------:R-:W-:Y:S01]  /*2730*/  ISETP.NE.AND P1, PT, R18, 0x1, PT ;  /* 0x000000011200780c */ /* 0x000fe20003f25270 */
[--C-:B------:R-:W-:Y:S01]  /*2740*/  @!P5 IMAD.MOV.U32 R9, RZ, RZ, R27.reuse ;  /* 0x000000ffff09d224 */ /* 0x100fe200078e001b */
[----:B------:R-:W0:Y:S01]  /*2750*/  LDGDEPBAR ;  /* 0x00000000000079af */ /* 0x000e220000000000 */
[----:B------:R-:W-:Y:S01]  /*2760*/  @!P4 IMAD.MOV.U32 R7, RZ, RZ, R27 ;  /* 0x000000ffff07c224 */ /* 0x000fe200078e001b */
[----:B------:R-:W-:Y:S01]  /*2770*/  SEL R173, RZ, 0x2000, P1 ;  /* 0x00002000ffad7807 */ /* 0x000fe20000800000 */
[----:B------:R-:W-:Y:S01]  /*2780*/  @!P4 IMAD R18, R21, UR12, RZ ;  /* 0x0000000c1512cc24 */ /* 0x000fe2000f8e02ff */
[----:B------:R-:W-:Y:S01]  /*2790*/  @!P0 LDGSTS.E.BYPASS.LTC128B.128 [R202+0x4000], desc[UR22][R214.64] ;  /* 0x04000000d6ca8fae */ /* 0x000fe2000b981a16 */
[C---:B------:R-:W-:Y:S01]  /*27a0*/  @!P5 IMAD R13, R20.reuse, UR13, R13 ;  /* 0x0000000d140ddc24 */ /* 0x040fe2000f8e020d */
[----:B------:R-:W-:Y:S01]  /*27b0*/  SHF.R.U32.HI R206, RZ, 0x1, R12 ;  /* 0x00000001ffce7819 */ /* 0x000fe2000001160c */
[----:B------:R-:W-:Y:S01]  /*27c0*/  @!P3 IMAD R4, R23, UR12, RZ ;  /* 0x0000000c1704bc24 */ /* 0x000fe2000f8e02ff */
[----:B------:R1:W-:Y:S01]  /*27d0*/  @P0 STS.128 [R202+0x4000], RZ ;  /* 0x004000ffca000388 */ /* 0x0003e20000000c00 */
[----:B------:R-:W-:Y:S01]  /*27e0*/  @!P5 IMAD.WIDE.U32 R20, R20, UR12, R8 ;  /* 0x0000000c1414dc25 */ /* 0x000fe2000f8e0008 */
[----:B------:R-:W-:Y:S01]  /*27f0*/  IADD3 R207, PT, PT, R207, 0x80, -R228 ;  /* 0x00000080cfcf7810 */ /* 0x000fe20007ffe8e4 */
[----:B------:R-:W3:Y:S01]  /*2800*/  @!P5 LDC.64 R8, c[0x0][0x388] ;  /* 0x0000e200ff08db82 */ /* 0x000ee20000000a00 */
[----:B------:R1:W-:Y:S01]  /*2810*/  @P2 STS.128 [R202+0x5000], RZ ;  /* 0x005000ffca002388 */ /* 0x0003e20000000c00 */
[--C-:B------:R-:W-:Y:S01]  /*2820*/  @!P6 IMAD.MOV.U32 R26, RZ, RZ, R6.reuse ;  /* 0x000000ffff1ae224 */ /* 0x100fe200078e0006 */
[----:B------:R-:W-:Y:S01]  /*2830*/  CS2R R94, SRZ ;  /* 0x00000000005e7805 */ /* 0x000fe2000001ff00 */
[--C-:B------:R-:W-:Y:S01]  /*2840*/  @!P3 IMAD.MOV.U32 R24, RZ, RZ, R6.reuse ;  /* 0x000000ffff18b224 */ /* 0x100fe200078e0006 */
[----:B------:R-:W-:Y:S01]  /*2850*/  @!PT LDS RZ, [RZ] ;  /* 0x00000000fffff984 */ /* 0x000fe20000000800 */
[----:B------:R-:W-:Y:S01]  /*2860*/  @!PT LDS RZ, [RZ] ;  /* 0x00000000fffff984 */ /* 0x000fe20000000800 */
[----:B------:R-:W-:Y:S01]  /*2870*/  @!PT LDS RZ, [RZ] ;  /* 0x00000000fffff984 */ /* 0x000fe20000000800 */
[----:B------:R1:W-:Y:S01]  /*2880*/  @!P2 LDGSTS.E.BYPASS.LTC128B.128 [R202+0x5000], desc[UR22][R14.64] ;  /* 0x050000000ecaafae */ /* 0x0003e2000b981a16 */
[C---:B------:R-:W-:Y:S01]  /*2890*/  @!P4 IMAD.WIDE.U32 R22, R17.reuse, UR12, R6 ;  /* 0x0000000c1116cc25 */ /* 0x040fe2000f8e0006 */
[----:B------:R-:W-:Y:S01]  /*28a0*/  CS2R R92, SRZ ;  /* 0x00000000005c7805 */ /* 0x000fe2000001ff00 */
[----:B------:R-:W1:Y:S01]  /*28b0*/  @!P4 LDC.64 R6, c[0x0][0x388] ;  /* 0x0000e200ff06cb82 */ /* 0x000e620000000a00 */
[----:B------:R-:W-:Y:S01]  /*28c0*/  CS2R R98, SRZ ;  /* 0x0000000000627805 */ /* 0x000fe2000001ff00 */
[----:B------:R-:W-:Y:S01]  /*28d0*/  @!P4 IMAD R18, R17, UR13, R18 ;  /* 0x0000000d1112cc24 */ /* 0x000fe2000f8e0212 */
[----:B------:R-:W-:Y:S01]  /*28e0*/  CS2R R96, SRZ ;  /* 0x0000000000607805 */ /* 0x000fe2000001ff00 */
[----:B------:R-:W-:Y:S01]  /*28f0*/  @!P3 IMAD R17, R19, UR13, R4 ;  /* 0x0000000d1311bc24 */ /* 0x000fe2000f8e0204 */
[----:B------:R-:W-:Y:S01]  /*2900*/  CS2R R90, SRZ ;  /* 0x00000000005a7805 */ /* 0x000fe2000001ff00 */
[----:B------:R-:W-:Y:S01]  /*2910*/  IMAD.IADD R227, R202, 0x1, R173 ;  /* 0x00000001cae37824 */ /* 0x000fe200078e02ad */
[----:B------:R-:W-:Y:S01]  /*2920*/  CS2R R88, SRZ ;  /* 0x0000000000587805 */ /* 0x000fe2000001ff00 */
[----:B------:R-:W1:Y:S01]  /*2930*/  @!P3 LDC.64 R4, c[0x0][0x388] ;  /* 0x0000e200ff04bb82 */ /* 0x000e620000000a00 */
[C---:B--2---:R-:W-:Y:S01]  /*2940*/  @!P6 IMAD.WIDE.U32 R32, R197.reuse, UR12, R26 ;  /* 0x0000000cc520ec25 */ /* 0x044fe2000f8e001a */
[----:B------:R-:W-:Y:S01]  /*2950*/  CS2R R86, SRZ ;  /* 0x0000000000567805 */ /* 0x000fe2000001ff00 */
[----:B------:R-:W-:Y:S01]  /*2960*/  @!P0 LDGSTS.E.BYPASS.LTC128B.128 [R227], desc[UR22][R212.64] ;  /* 0x00000000d4e38fae */ /* 0x000fe2000b981a16 */
[----:B------:R-:W-:Y:S01]  /*2970*/  CS2R R84, SRZ ;  /* 0x0000000000547805 */ /* 0x000fe2000001ff00 */
[----:B------:R-:W-:Y:S01]  /*2980*/  @!P3 IMAD.MOV.U32 R25, RZ, RZ, R27 ;  /* 0x000000ffff19b224 */ /* 0x000fe200078e001b */
[----:B----4-:R-:W-:Y:S01]  /*2990*/  @!P6 LEA R10, P1, R32, R10, 0x1 ;  /* 0x0000000a200ae211 */ /* 0x010fe200078208ff */
[----:B------:R-:W-:Y:S01]  /*29a0*/  @!P6 IMAD R26, R197, UR13, R33 ;  /* 0x0000000dc51aec24 */ /* 0x000fe2000f8e0221 */
[----:B------:R2:W-:Y:S01]  /*29b0*/  @P0 STS.128 [R227], RZ ;  /* 0x000000ffe3000388 */ /* 0x0005e20000000c00 */
[----:B------:R-:W-:Y:S01]  /*29c0*/  @!P5 IMAD.IADD R13, R21, 0x1, R13 ;  /* 0x00000001150dd824 */ /* 0x000fe200078e020d */
[----:B---3--:R-:W-:Y:S01]  /*29d0*/  @!P5 LEA R8, P0, R20, R8, 0x1 ;  /* 0x000000081408d211 */ /* 0x008fe200078008ff */
[----:B------:R-:W-:Y:S01]  /*29e0*/  @!P3 IMAD.WIDE.U32 R24, R19, UR12, R24 ;  /* 0x0000000c1318bc25 */ /* 0x000fe2000f8e0018 */
[----:B------:R-:W-:Y:S01]  /*29f0*/  @!P6 LEA.HI.X R11, R32, R11, R26, 0x1, P1 ;  /* 0x0000000b200be211 */ /* 0x000fe200008f0c1a */
[----:B------:R2:W-:Y:S01]  /*2a00*/  @P2 STS.128 [R227+0x1000], RZ ;  /* 0x001000ffe3002388 */ /* 0x0005e20000000c00 */
[----:B------:R-:W-:Y:S01]  /*2a10*/  @!P5 LEA.HI.X R9, R20, R9, R13, 0x1, P0 ;  /* 0x000000091409d211 */ /* 0x000fe200000f0c0d */
[----:B------:R-:W-:Y:S01]  /*2a20*/  @!P4 IMAD.IADD R18, R23, 0x1, R18 ;  /* 0x000000011712c824 */ /* 0x000fe200078e0212 */
[C---:B-1----:R-:W-:Y:S01]  /*2a30*/  @!P4 LEA R6, P1, R22.reuse, R6, 0x1 ;  /* 0x000000061606c211 */ /* 0x042fe200078208ff */
[----:B------:R-:W-:Y:S01]  /*2a40*/  @!P3 IMAD.IADD R17, R25, 0x1, R17 ;  /* 0x000000011911b824 */ /* 0x000fe200078e0211 */
[----:B------:R-:W-:Y:S01]  /*2a50*/  @!PT LDS RZ, [RZ] ;  /* 0x00000000fffff984 */ /* 0x000fe20000000800 */
[----:B------:R-:W-:Y:S01]  /*2a60*/  @!PT LDS RZ, [RZ] ;  /* 0x00000000fffff984 */ /* 0x000fe20000000800 */
[----:B------:R-:W-:Y:S01]  /*2a70*/  @!PT LDS RZ, [RZ] ;  /* 0x00000000fffff984 */ /* 0x000fe20000000800 */
[----:B------:R-:W-:Y:S01]  /*2a80*/  @!P2 LDGSTS.E.BYPASS.LTC128B.128 [R227+0x1000], desc[UR22][R28.64] ;  /* 0x010000001ce3afae */ /* 0x000fe2000b981a16 */
[C---:B------:R-:W-:Y:S01]  /*2a90*/  VIADD R13, R193.reuse, 0x8 ;  /* 0x00000008c10d7836 */ /* 0x040fe20000000000 */
[----:B------:R-:W-:Y:S01]  /*2aa0*/  @!P4 LEA.HI.X R7, R22, R7, R18, 0x1, P1 ;  /* 0x000000071607c211 */ /* 0x000fe200008f0c12 */
[----:B------:R-:W-:Y:S01]  /*2ab0*/  VIADD R15, R193, 0x28 ;  /* 0x00000028c10f7836 */ /* 0x000fe20000000000 */
[----:B------:R1:W-:Y:S01]  /*2ac0*/  @!P6 LDGSTS.E.BYPASS.LTC128B.128 [R202+0x6000], desc[UR22][R10.64] ;  /* 0x060000000acaefae */ /* 0x0003e2000b981a16 */
[----:B------:R-:W-:Y:S01]  /*2ad0*/  IMAD R220, R229, 0x4, R220 ;  /* 0x00000004e5dc7824 */ /* 0x000fe200078e02dc */
[----:B------:R-:W-:-:S02]  /*2ae0*/  @!P3 LEA R4, P0, R24, R4, 0x1 ;  /* 0x000000041804b211 */ /* 0x000fc400078008ff */
[----:B------:R-:W-:Y:S01]  /*2af0*/  CS2R R78, SRZ ;  /* 0x00000000004e7805 */ /* 0x000fe2000001ff00 */
[----:B------:R2:W-:Y:S01]  /*2b00*/  @P6 STS.128 [R202+0x6000], RZ ;  /* 0x006000ffca006388 */ /* 0x0005e20000000c00 */
[----:B------:R-:W-:Y:S02]  /*2b10*/  ISETP.GE.AND P2, PT, R13, R16, PT ;  /* 0x000000100d00720c */ /* 0x000fe40003f46270 */
[----:B------:R-:W-:Y:S02]  /*2b20*/  CS2R R76, SRZ ;  /* 0x00000000004c7805 */ /* 0x000fe4000001ff00 */
[----:B------:R-:W-:Y:S01]  /*2b30*/  @!P3 LEA.HI.X R5, R24, R5, R17, 0x1, P0 ;  /* 0x000000051805b211 */ /* 0x000fe200000f0c11 */
[----:B------:R2:W-:Y:S01]  /*2b40*/  @P5 STS.128 [R202+0x7000], RZ ;  /* 0x007000ffca005388 */ /* 0x0005e20000000c00 */
[----:B------:R-:W-:Y:S02]  /*2b50*/  LOP3.LUT R17, R193, 0x20, RZ, 0xfc, !PT ;  /* 0x00000020c1117812 */ /* 0x000fe400078efcff */
[----:B------:R-:W-:-:S02]  /*2b60*/  CS2R R82, SRZ ;  /* 0x0000000000527805 */ /* 0x000fc4000001ff00 */
[-C--:B------:R-:W-:Y:S01]  /*2b70*/  ISETP.GE.AND P0, PT, R15, R16.reuse, PT ;  /* 0x000000100f00720c */ /* 0x080fe20003f06270 */
[----:B------:R-:W-:Y:S01]  /*2b80*/  @!PT LDS RZ, [RZ] ;  /* 0x00000000fffff984 */ /* 0x000fe20000000800 */
[----:B------:R-:W-:Y:S01]  /*2b90*/  @!PT LDS RZ, [RZ] ;  /* 0x00000000fffff984 */ /* 0x000fe20000000800 */
[----:B------:R-:W-:Y:S01]  /*2ba0*/  @!PT LDS RZ, [RZ] ;  /* 0x00000000fffff984 */ /* 0x000fe20000000800 */
[----:B------:R3:W-:Y:S01]  /*2bb0*/  @!P5 LDGSTS.E.BYPASS.LTC128B.128 [R202+0x7000], desc[UR22][R8.64] ;  /* 0x0700000008cadfae */ /* 0x0007e2000b981a16 */
[----:B------:R-:W-:Y:S01]  /*2bc0*/  ISETP.GE.AND P1, PT, R17, R16, PT ;  /* 0x000000101100720c */ /* 0x000fe20003f26270 */
[----:B------:R-:W-:Y:S01]  /*2bd0*/  IMAD.WIDE.U32 R14, R193, 0x4, R238 ;  /* 0x00000004c10e7825 */ /* 0x000fe200078e00ee */
[----:B------:R-:W-:Y:S01]  /*2be0*/  CS2R R80, SRZ ;  /* 0x0000000000507805 */ /* 0x000fe2000001ff00 */
[----:B------:R2:W-:Y:S01]  /*2bf0*/  @P4 STS.128 [R202+0x8000], RZ ;  /* 0x008000ffca004388 */ /* 0x0005e20000000c00 */
[----:B------:R-:W-:Y:S02]  /*2c00*/  CS2R R74, SRZ ;  /* 0x00000000004a7805 */ /* 0x000fe4000001ff00 */
[----:B------:R-:W-:Y:S02]  /*2c10*/  CS2R R72, SRZ ;  /* 0x0000000000487805 */ /* 0x000fe4000001ff00 */
        /* <DEDUP_REMOVED lines=8> */
[----:B------:R2:W-:Y:S01]  /*2ca0*/  @P3 STS.128 [R202+0x9000], RZ ;  /* 0x009000ffca003388 */ /* 0x0005e20000000c00 */
[----:B------:R-:W-:Y:S02]  /*2cb0*/  CS2R R66, SRZ ;  /* 0x0000000000427805 */ /* 0x000fe4000001ff00 */
[----:B------:R-:W-:Y:S01]  /*2cc0*/  CS2R R64, SRZ ;  /* 0x0000000000407805 */ /* 0x000fe2000001ff00 */
[----:B-1----:R-:W1:Y:S01]  /*2cd0*/  LDC.64 R10, c[0x0][0x528] ;  /* 0x00014a00ff0a7b82 */ /* 0x002e620000000a00 */
[----:B------:R-:W-:Y:S01]  /*2ce0*/  @!PT LDS RZ, [RZ] ;  /* 0x00000000fffff984 */ /* 0x000fe20000000800 */
[----:B------:R-:W-:Y:S01]  /*2cf0*/  @!PT LDS RZ, [RZ] ;  /* 0x00000000fffff984 */ /* 0x000fe20000000800 */
[----:B------:R-:W-:Y:S01]  /*2d00*/  @!PT LDS RZ, [RZ] ;  /* 0x00000000fffff984 */ /* 0x000fe20000000800 */
[----:B------:R2:W-:Y:S01]  /*2d10*/  @!P3 LDGSTS.E.BYPASS.LTC128B.128 [R202+0x9000], desc[UR22][R4.64] ;  /* 0x0900000004cabfae */ /* 0x0005e2000b981a16 */
[----:B------:R-:W-:Y:S02]  /*2d20*/  ISETP.GE.AND P3, PT, R193, R16, PT ;  /* 0x00000010c100720c */ /* 0x000fe40003f66270 */
[----:B------:R-:W-:-:S02]  /*2d30*/  CS2R R58, SRZ ;  /* 0x00000000003a7805 */ /* 0x000fc4000001ff00 */
[----:B------:R-:W-:Y:S01]  /*2d40*/  CS2R R56, SRZ ;  /* 0x0000000000387805 */ /* 0x000fe2000001ff00 */
[----:B------:R-:W0:Y:S01]  /*2d50*/  LDGDEPBAR ;  /* 0x00000000000079af */ /* 0x000e220000000000 */
[----:B------:R-:W-:Y:S02]  /*2d60*/  CS2R R54, SRZ ;  /* 0x0000000000367805 */ /* 0x000fe4000001ff00 */
[----:B------:R-:W-:Y:S02]  /*2d70*/  CS2R R52, SRZ ;  /* 0x0000000000347805 */ /* 0x000fe4000001ff00 */
[----:B------:R-:W-:Y:S01]  /*2d80*/  CS2R R46, SRZ ;  /* 0x00000000002e7805 */ /* 0x000fe2000001ff00 */
[----:B------:R2:W5:Y:S01]  /*2d90*/  @!P2 LDG.E R225, desc[UR22][R14.64+0x20] ;  /* 0x000020160ee1a981 */ /* 0x000562000c1e1900 */
[----:B------:R-:W-:Y:S02]  /*2da0*/  CS2R R44, SRZ ;  /* 0x00000000002c7805 */ /* 0x000fe4000001ff00 */
[----:B------:R-:W-:-:S02]  /*2db0*/  CS2R R50, SRZ ;  /* 0x0000000000327805 */ /* 0x000fc4000001ff00 */
[----:B------:R-:W-:Y:S01]  /*2dc0*/  CS2R R48, SRZ ;  /* 0x0000000000307805 */ /* 0x000fe2000001ff00 */
[----:B------:R2:W5:Y:S01]  /*2dd0*/  @!P1 LDG.E R224, desc[UR22][R14.64+0x80] ;  /* 0x000080160ee09981 */ /* 0x000562000c1e1900 */
[----:B------:R-:W-:Y:S02]  /*2de0*/  CS2R R42, SRZ ;  /* 0x00000000002a7805 */ /* 0x000fe4000001ff00 */
[----:B------:R-:W-:Y:S02]  /*2df0*/  CS2R R40, SRZ ;  /* 0x0000000000287805 */ /* 0x000fe4000001ff00 */
[----:B------:R-:W-:Y:S01]  /*2e00*/  CS2R R38, SRZ ;  /* 0x0000000000267805 */ /* 0x000fe2000001ff00 */
[----:B------:R2:W5:Y:S01]  /*2e10*/  @!P3 LDG.E R226, desc[UR22][R14.64] ;  /* 0x000000160ee2b981 */ /* 0x000562000c1e1900 */
[----:B------:R-:W-:Y:S02]  /*2e20*/  CS2R R36, SRZ ;  /* 0x0000000000247805 */ /* 0x000fe4000001ff00 */
[----:B------:R-:W-:Y:S01]  /*2e30*/  SHF.R.U32.HI R219, RZ, 0x6, R204 ;  /* 0x00000006ffdb7819 */ /* 0x000fe200000116cc */
[----:B------:R-:W-:Y:S01]  /*2e40*/  UIADD3 UR5, UPT, UPT, UR24, 0x80, URZ ;  /* 0x0000008018057890 */ /* 0x000fe2000fffe0ff */
[----:B------:R2:W5:Y:S01]  /*2e50*/  @!P0 LDG.E R223, desc[UR22][R14.64+0xa0] ;  /* 0x0000a0160edf8981 */ /* 0x000562000c1e1900 */
[----:B------:R-:W2:Y:S01]  /*2e60*/  LDCU UR4, c[0x0][0x3e0] ;  /* 0x00007c00ff0477ac */ /* 0x000ea20008000800 */
[----:B------:R-:W2:Y:S01]  /*2e70*/  LDCU.U8 UR6, c[0x0][0x4f8] ;  /* 0x00009f00ff0677ac */ /* 0x000ea20008000000 */
[----:B------:R-:W-:-:S04]  /*2e80*/  DEPBAR.LE SB0, 0x1 ;  /* 0x000080400000791a */ /* 0x000fc80000000000 */
[----:B------:R-:W-:Y:S06]  /*2e90*/  BAR.SYNC.DEFER_BLOCKING 0x0 ;  /* 0x0000000000007b1d */ /* 0x000fec0000010000 */
[----:B-1----:R-:W2:Y:S04]  /*2ea0*/  LDG.E.64 R216, desc[UR22][R10.64+0x8] ;  /* 0x000008160ad87981 */ /* 0x002ea8000c1e1b00 */
        /* <DEDUP_REMOVED lines=9> */
[----:B---3--:R-:W-:-:S04]  /*2f40*/  IMAD R9, R194, UR25, R187 ;  /* 0x00000019c2097c24 */ /* 0x008fc8000f8e02bb */
[----:B------:R-:W-:Y:S02]  /*2f50*/  IMAD.SHL.U32 R9, R9, 0x20, RZ ;  /* 0x0000002009097824 */ /* 0x000fe400078e00ff */
[----:B----4-:R-:W-:Y:S01]  /*2f60*/  IMAD.SHL.U32 R7, R12, 0x2, RZ ;  /* 0x000000020c077824 */ /* 0x010fe200078e00ff */
[----:B------:R-:W-:-:S04]  /*2f70*/  IADD3 R6, PT, PT, R222, R193, R228 ;  /* 0x000000c1de067210 */ /* 0x000fc80007ffe0e4 */
[----:B------:R-:W-:Y:S01]  /*2f80*/  LOP3.LUT R7, R7, 0x6, RZ, 0xc0, !PT ;  /* 0x0000000607077812 */ /* 0x000fe200078ec0ff */
[----:B------:R-:W-:-:S03]  /*2f90*/  IMAD.IADD R174, R190, 0x1, R173 ;  /* 0x00000001beae7824 */ /* 0x000fc600078e02ad */
[----:B------:R-:W-:Y:S01]  /*2fa0*/  LOP3.LUT R206, R7, 0x1e0, R206, 0xf8, !PT ;  /* 0x000001e007ce7812 */ /* 0x000fe200078ef8ce */
[----:B------:R-:W-:Y:S01]  /*2fb0*/  VIADD R220, R220, 0xfffffffc ;  /* 0xfffffffcdcdc7836 */ /* 0x000fe20000000000 */
[----:B------:R-:W-:Y:S01]  /*2fc0*/  IADD3 R221, PT, PT, R6, -0x1f, -R221 ;  /* 0xffffffe106dd7810 */ /* 0x000fe20007ffe8dd */
[----:B------:R-:W-:Y:S01]  /*2fd0*/  IMAD.IADD R173, R188, 0x1, R173 ;  /* 0x00000001bcad7824 */ /* 0x000fe200078e02ad */
[----:B------:R-:W-:Y:S01]  /*2fe0*/  USHF.L.U32 UR10, UR10, 0x6, URZ ;  /* 0x000000060a0a7899 */ /* 0x000fe200080006ff */
[----:B------:R-:W-:Y:S01]  /*2ff0*/  VIADD R206, R206, UR24 ;  /* 0x00000018cece7c36 */ /* 0x000fe20008000000 */
[----:B--2---:R-:W-:Y:S02]  /*3000*/  IADD3 R234, P1, P0, R9, R216, R234 ;  /* 0x000000d809ea7210 */ /* 0x004fe4000783e0ea */
[----:B------:R-:W-:Y:S02]  /*3010*/  SHF.R.S32.HI R216, RZ, 0x1f, R9 ;  /* 0x0000001fffd87819 */ /* 0x000fe40000011409 */
[----:B------:R-:W-:-:S02]  /*3020*/  R2UR UR32, R5 ;  /* 0x00000000052072ca */ /* 0x000fc400000e0000 */
[----:B------:R-:W-:Y:S02]  /*3030*/  IADD3.X R216, PT, PT, R216, R217, RZ, P1, P0 ;  /* 0x000000d9d8d87210 */ /* 0x000fe40000fe04ff */
[----:B------:R-:W-:Y:S02]  /*3040*/  R2UR UR33, R4 ;  /* 0x00000000042172ca */ /* 0x000fe400000e0000 */
[----:B------:R-:W-:-:S04]  /*3050*/  LOP3.LUT P0, RZ, R204, 0x4, RZ, 0xc0, !PT ;  /* 0x00000004ccff7812 */ /* 0x000fc8000780c0ff */
[----:B------:R-:W-:Y:S01]  /*3060*/  SEL R218, R218, 0xfffffff0, !P0 ;  /* 0xfffffff0dada7807 */ /* 0x000fe20004000000 */
[----:B------:R-:W-:-:S04]  /*3070*/  IMAD.WIDE.U32 R234, R234, -0x2daee0ad, RZ ;  /* 0xd2511f53eaea7825 */ /* 0x000fc800078e00ff */
[----:B------:R-:W-:Y:S01]  /*3080*/  IMAD.IADD R217, R201, 0x1, R218 ;  /* 0x00000001c9d97824 */ /* 0x000fe200078e02da */
[----:B------:R-:W-:Y:S02]  /*3090*/  UIADD3 UR25, UPT, UPT, UR32, -0x4498517b, URZ ;  /* 0xbb67ae8520197890 */ /* 0x000fe4000fffe0ff */
[----:B------:R-:W-:Y:S02]  /*30a0*/  UIADD3 UR28, UPT, UPT, UR33, -0x61c88647, URZ ;  /* 0x9e3779b9211c7890 */ /* 0x000fe4000fffe0ff */
[----:B------:R-:W-:Y:S02]  /*30b0*/  UIADD3 UR19, UPT, UPT, UR33, 0x3c6ef372, URZ ;  /* 0x3c6ef37221137890 */ /* 0x000fe4000fffe0ff */
[----:B------:R-:W-:Y:S02]  /*30c0*/  UIADD3 UR18, UPT, UPT, UR32, 0x76cf5d0a, URZ ;  /* 0x76cf5d0a20127890 */ /* 0x000fe4000fffe0ff */
[----:B------:R-:W-:Y:S02]  /*30d0*/  UIADD3 UR17, UPT, UPT, UR33, -0x255992d5, URZ ;  /* 0xdaa66d2b21117890 */ /* 0x000fe4000fffe0ff */
[----:B------:R-:W-:-:S02]  /*30e0*/  UIADD3 UR16, UPT, UPT, UR32, 0x32370b8f, URZ ;  /* 0x32370b8f20107890 */ /* 0x000fc4000fffe0ff */
[----:B------:R-:W-:Y:S02]  /*30f0*/  UIADD3 UR15, UPT, UPT, UR33, 0x78dde6e4, URZ ;  /* 0x78dde6e4210f7890 */ /* 0x000fe4000fffe0ff */
[----:B------:R-:W-:Y:S02]  /*3100*/  UIADD3 UR14, UPT, UPT, UR32, -0x126145ec, URZ ;  /* 0xed9eba14200e7890 */ /* 0x000fe4000fffe0ff */
[----:B------:R-:W-:Y:S02]  /*3110*/  UIADD3 UR13, UPT, UPT, UR33, 0x1715609d, URZ ;  /* 0x1715609d210d7890 */ /* 0x000fe4000fffe0ff */
[----:B------:R-:W-:Y:S02]  /*3120*/  UIADD3 UR12, UPT, UPT, UR32, -0x56f99767, URZ ;  /* 0xa9066899200c7890 */ /* 0x000fe4000fffe0ff */
[----:B------:R-:W-:Y:S02]  /*3130*/  UIADD3 UR11, UPT, UPT, UR33, -0x4ab325aa, URZ ;  /* 0xb54cda56210b7890 */ /* 0x000fe4000fffe0ff */
[----:B-1----:R-:W-:-:S12]  /*3140*/  UIADD3 UR24, UPT, UPT, UR32, 0x646e171e, URZ ;  /* 0x646e171e20187890 */ /* 0x002fd8000fffe0ff */
.L_x_674:
[----:B------:R-:W0:Y:S01]  /*3150*/  LDGDEPBAR ;  /* 0x00000000000079af */ /* 0x000e220000000000 */
[--C-:B------:R-:W-:Y:S02]  /*3160*/  IMAD.IADD R128, R183, 0x1, R174.reuse ;  /* 0x00000001b7807824 */ /* 0x100fe400078e02ae */
[C---:B-----5:R-:W-:Y:S01]  /*3170*/  FMUL.FTZ R241, R226.reuse, 1.4426950216293334961 ;  /* 0x3fb8aa3be2f17820 */ /* 0x060fe20000410000 */
[----:B------:R-:W-:Y:S01]  /*3180*/  IMAD.IADD R192, R181, 0x1, R174 ;  /* 0x00000001b5c07824 */ /* 0x000fe200078e02ae */
[----:B------:R-:W-:Y:S01]  /*3190*/  FSETP.NEU.FTZ.AND P1, PT, R226, -INF , PT ;  /* 0xff800000e200780b */ /* 0x000fe20003f3d000 */
[----:B------:R-:W-:Y:S01]  /*31a0*/  VIADD R222, R222, 0xffffffc0 ;  /* 0xffffffc0dede7836 */ /* 0x000fe20000000000 */
[----:B------:R-:W-:Y:S01]  /*31b0*/  LEA R250, P0, R193, R210, 0x2 ;  /* 0x000000d2c1fa7211 */ /* 0x000fe200078010ff */
[----:B------:R-:W-:Y:S02]  /*31c0*/  IMAD.IADD R185, R183, 0x1, R192 ;  /* 0x00000001b7b97824 */ /* 0x000fe400078e02c0 */
[C---:B------:R-:W-:Y:S01]  /*31d0*/  FMUL.FTZ R232, R223.reuse, 1.4426950216293334961 ;  /* 0x3fb8aa3bdfe87820 */ /* 0x040fe20000410000 */
[----:B------:R-:W-:Y:S01]  /*31e0*/  IMAD.MOV.U32 R211, RZ, RZ, R209 ;  /* 0x000000ffffd37224 */ /* 0x000fe200078e00d1 */
[----:B------:R-:W-:Y:S01]  /*31f0*/  ISETP.GE.AND P4, PT, R222, R207, PT ;  /* 0x000000cfde00720c */ /* 0x000fe20003f86270 */
[----:B------:R-:W-:Y:S01]  /*3200*/  FMUL.FTZ R240, R224, 1.4426950216293334961 ;  /* 0x3fb8aa3be0f07820 */ /* 0x000fe20000410000 */
[----:B------:R-:W-:Y:S01]  /*3210*/  FSETP.NEU.FTZ.AND P5, PT, R223, -INF , PT ;  /* 0xff800000df00780b */ /* 0x000fe20003fbd000 */
[----:B------:R-:W-:Y:S01]  /*3220*/  VIADD R246, R220, 0x2 ;  /* 0x00000002dcf67836 */ /* 0x000fe20000000000 */
[----:B------:R-:W-:Y:S01]  /*3230*/  ISETP.GT.AND P4, PT, R228, UR5, P4 ;  /* 0x00000005e4007c0c */ /* 0x000fe2000a784270 */
[----:B------:R-:W-:Y:S01]  /*3240*/  VIADD R229, R229, 0xffffffff ;  /* 0xffffffffe5e57836 */ /* 0x000fe20000000000 */
[----:B------:R-:W-:Y:S01]  /*3250*/  LEA.HI.X R251, R193, R211, RZ, 0x2, P0 ;  /* 0x000000d3c1fb7211 */ /* 0x000fe200000f14ff */
[C---:B------:R-:W-:Y:S01]  /*3260*/  FMUL.FTZ R211, R225.reuse, 1.4426950216293334961 ;  /* 0x3fb8aa3be1d37820 */ /* 0x040fe20000410000 */
[----:B------:R-:W-:Y:S01]  /*3270*/  FSETP.NEU.FTZ.AND P6, PT, R224, -INF , PT ;  /* 0xff800000e000780b */ /* 0x000fe20003fdd000 */
[----:B------:R-:W-:Y:S01]  /*3280*/  IMAD.WIDE.U32 R246, R246, -0x326172a9, RZ ;  /* 0xcd9e8d57f6f67825 */ /* 0x000fe200078e00ff */
[----:B------:R-:W-:Y:S01]  /*3290*/  FSETP.NEU.FTZ.AND P0, PT, R225, -INF , PT ;  /* 0xff800000e100780b */ /* 0x000fe20003f1d000 */
[----:B------:R-:W-:Y:S04]  /*32a0*/  DEPBAR.LE SB0, 0x0 ;  /* 0x000080000000791a */ /* 0x000fe80000000000 */
[----:B------:R-:W-:Y:S02]  /*32b0*/  BAR.SYNC.DEFER_BLOCKING 0x0 ;  /* 0x0000000000007b1d */ /* 0x000fe40000010000 */
[C---:B------:R-:W-:Y:S01]  /*32c0*/  @!P4 VIADD R242, R206.reuse, 0x1 ;  /* 0x00000001cef2c836 */ /* 0x040fe20000000000 */
[C-C-:B------:R-:W-:Y:S01]  /*32d0*/  @!P4 VIADDMNMX R243, R221.reuse, 0xffffffe8, R228.reuse, PT ;  /* 0xffffffe8ddf3c846 */ /* 0x140fe200038001e4 */
[----:B------:R-:W-:Y:S01]  /*32e0*/  @!P4 VIADD R244, R206, 0x18 ;  /* 0x00000018cef4c836 */ /* 0x000fe20000000000 */
[--C-:B------:R-:W-:Y:S01]  /*32f0*/  @!P4 VIADDMNMX R245, R221, 0x8, R228.reuse, PT ;  /* 0x00000008ddf5c846 */ /* 0x100fe200038001e4 */
        /* <DEDUP_REMOVED lines=26> */
[----:B------:R1:W4:Y:S07]  /*34a0*/  LDSM.16.M88.4 R120, [R185+0x1000] ;  /* 0x00100000b978783b */ /* 0x00032e0000000200 */
[-C--:B--2---:R-:W-:Y:S08]  /*34b0*/  HMMA.16816.F32.BF16 R20, R116, R104.reuse, R20 ;  /* 0x000000687414723c */ /* 0x084ff00000041814 */
[C---:B------:R-:W-:Y:S04]  /*34c0*/  HMMA.16816.F32.BF16 R24, R124.reuse, R104, R24 ;  /* 0x000000687c18723c */ /* 0x040fe80000041818 */
[----:B------:R-:W-:Y:S02]  /*34d0*/  FSEL R105, R211, RZ, P0 ;  /* 0x000000ffd3697208 */ /* 0x000fe40000000000 */
[----:B------:R-:W-:Y:S02]  /*34e0*/  @!P4 VIMNMX R211, PT, PT, R221, R228, PT ;  /* 0x000000e4ddd3c248 */ /* 0x000fe40003fe0100 */
[----:B-1----:R-:W-:Y:S01]  /*34f0*/  FSEL R185, R240, RZ, P6 ;  /* 0x000000fff0b97208 */ /* 0x002fe20003000000 */
[-C--:B------:R-:W-:Y:S03]  /*3500*/  HMMA.16816.F32.BF16 R28, R124, R106.reuse, R28 ;  /* 0x0000006a7c1c723c */ /* 0x080fe6000004181c */
[----:B------:R-:W-:Y:S01]  /*3510*/  FSEL R125, R241, RZ, P1 ;  /* 0x000000fff17d7208 */ /* 0x000fe20000800000 */
[----:B------:R-:W-:Y:S01]  /*3520*/  @!P4 VIADD R240, R206, 0x8 ;  /* 0x00000008cef0c836 */ /* 0x000fe20000000000 */
[----:B------:R-:W-:Y:S02]  /*3530*/  @!P4 VIADDMNMX R241, R221, 0xffffffe0, R228, PT ;  /* 0xffffffe0ddf1c846 */ /* 0x000fe400038001e4 */
[C---:B------:R-:W-:Y:S01]  /*3540*/  @!P4 ISETP.GE.AND P0, PT, R242.reuse, R245, PT ;  /* 0x000000f5f200c20c */ /* 0x040fe20003f06270 */
[----:B------:R-:W-:Y:S04]  /*3550*/  HMMA.16816.F32.BF16 R32, R116, R106, R32 ;  /* 0x0000006a7420723c */ /* 0x000fe80000041820 */
[C---:B------:R-:W-:Y:S02]  /*3560*/  @!P4 ISETP.GE.AND P2, PT, R242.reuse, R241, PT ;  /* 0x000000f1f200c20c */ /* 0x040fe40003f46270 */
[-C--:B------:R-:W-:Y:S02]  /*3570*/  @!P4 ISETP.GE.AND P1, PT, R242, R243.reuse, PT ;  /* 0x000000f3f200c20c */ /* 0x080fe40003f26270 */
[----:B------:R-:W-:Y:S01]  /*3580*/  FSEL R106, R232, RZ, P5 ;  /* 0x000000ffe86a7208 */ /* 0x000fe20002800000 */
[-C--:B---3--:R-:W-:Y:S05]  /*3590*/  HMMA.16816.F32.BF16 R4, R100, R108.reuse, R4 ;  /* 0x0000006c6404723c */ /* 0x088fea0000041804 */
[C---:B------:R-:W-:Y:S01]  /*35a0*/  @!P4 ISETP.GE.AND P5, PT, R206.reuse, R243, PT ;  /* 0x000000f3ce00c20c */ /* 0x040fe20003fa6270 */
[C---:B------:R-:W-:Y:S01]  /*35b0*/  @!P4 VIADD R232, R206.reuse, 0x9 ;  /* 0x00000009cee8c836 */ /* 0x040fe20000000000 */
[----:B------:R-:W-:Y:S01]  /*35c0*/  @!P4 ISETP.GE.AND P6, PT, R206, R241, PT ;  /* 0x000000f1ce00c20c */ /* 0x000fe20003fc6270 */
[C---:B----4-:R-:W-:Y:S04]  /*35d0*/  HMMA.16816.F32.BF16 R8, R112.reuse, R108, R8 ;  /* 0x0000006c7008723c */ /* 0x050fe80000041808 */
[----:B------:R-:W-:Y:S01]  /*35e0*/  @!P4 ISETP.GE.AND P3, PT, R242, R211, PT ;  /* 0x000000d3f200c20c */ /* 0x000fe20003f66270 */
[C---:B------:R-:W-:Y:S03]  /*35f0*/  @!P4 VIADD R242, R206.reuse, 0x19 ;  /* 0x00000019cef2c836 */ /* 0x040fe60000000000 */
[-C--:B------:R-:W-:Y:S08]  /*3600*/  HMMA.16816.F32.BF16 R12, R112, R110.reuse, R12 ;  /* 0x0000006e700c723c */ /* 0x080ff0000004180c */
[C---:B------:R-:W-:Y:S08]  /*3610*/  HMMA.16816.F32.BF16 R16, R100.reuse, R110, R16 ;  /* 0x0000006e6410723c */ /* 0x040ff00000041810 */
[-C--:B------:R-:W-:Y:S08]  /*3620*/  HMMA.16816.F32.BF16 R20, R100, R128.reuse, R20 ;  /* 0x000000806414723c */ /* 0x080ff00000041814 */
[C---:B------:R-:W-:Y:S08]  /*3630*/  HMMA.16816.F32.BF16 R24, R112.reuse, R128, R24 ;  /* 0x000000807018723c */ /* 0x040ff00000041818 */
[-C--:B------:R-:W-:Y:S08]  /*3640*/  HMMA.16816.F32.BF16 R28, R112, R130.reuse, R28 ;  /* 0x00000082701c723c */ /* 0x080ff0000004181c */
[----:B------:R-:W-:Y:S01]  /*3650*/  HMMA.16816.F32.BF16 R32, R100, R130, R32 ;  /* 0x000000826420723c */ /* 0x000fe20000041820 */
[----:B------:R-:W1:Y:S07]  /*3660*/  LDSM.16.M88.4 R100, [R179+-0x3800] ;  /* 0xffc80000b364783b */ /* 0x000e6e0000000200 */
[-C--:B------:R-:W-:Y:S08]  /*3670*/  HMMA.16816.F32.BF16 R4, R132, R136.reuse, R4 ;  /* 0x000000888404723c */ /* 0x080ff00000041804 */
[C---:B------:R-:W-:Y:S08]  /*3680*/  HMMA.16816.F32.BF16 R8, R120.reuse, R136, R8 ;  /* 0x000000887808723c */ /* 0x040ff00000041808 */
[-C--:B------:R-:W-:Y:S03]  /*3690*/  HMMA.16816.F32.BF16 R12, R120, R138.reuse, R12 ;  /* 0x0000008a780c723c */ /* 0x080fe6000004180c */
[----:B------:R-:W-:Y:S02]  /*36a0*/  @!P4 FSEL R5, R5, -INF , !P2 ;  /* 0xff8000000505c808 */ /* 0x000fe40005000000 */
[----:B------:R-:W-:Y:S02]  /*36b0*/  @!P4 ISETP.GE.AND P2, PT, R206, R245, PT ;  /* 0x000000f5ce00c20c */ /* 0x000fe40003f46270 */
[----:B------:R-:W-:Y:S01]  /*36c0*/  @!P4 FSEL R4, R4, -INF , !P6 ;  /* 0xff8000000404c808 */ /* 0x000fe20007000000 */
[C---:B------:R-:W-:Y:S04]  /*36d0*/  HMMA.16816.F32.BF16 R16, R132.reuse, R138, R16 ;  /* 0x0000008a8410723c */ /* 0x040fe80000041810 */
[----:B------:R-:W-:Y:S01]  /*36e0*/  @!P4 FSEL R6, R6, -INF , !P5 ;  /* 0xff8000000606c808 */ /* 0x000fe20006800000 */
[----:B------:R-:W-:Y:S01]  /*36f0*/  IMAD.WIDE.U32 R138, R220, -0x326172a9, RZ ;  /* 0xcd9e8d57dc8a7825 */ /* 0x000fe200078e00ff */
[----:B------:R-:W-:Y:S02]  /*3700*/  @!P4 FSEL R10, R10, -INF , !P2 ;  /* 0xff8000000a0ac808 */ /* 0x000fe40005000000 */
[-C--:B------:R-:W-:Y:S01]  /*3710*/  @!P4 ISETP.GE.AND P2, PT, R232, R211.reuse, PT ;  /* 0x000000d3e800c20c */ /* 0x080fe20003f46270 */
[-C--:B-1----:R-:W-:Y:S03]  /*3720*/  HMMA.16816.F32.BF16 R20, R132, R100.reuse, R20 ;  /* 0x000000648414723c */ /* 0x082fe60000041814 */
[-C--:B------:R-:W-:Y:S02]  /*3730*/  @!P4 ISETP.GE.AND P5, PT, R240, R211.reuse, PT ;  /* 0x000000d3f000c20c */ /* 0x080fe40003fa6270 */
[----:B------:R-:W-:Y:S02]  /*3740*/  @!P4 FSEL R7, R7, -INF , !P1 ;  /* 0xff8000000707c808 */ /* 0x000fe40004800000 */
[----:B------:R-:W-:Y:S01]  /*3750*/  @!P4 ISETP.GE.AND P6, PT, R206, R211, PT ;  /* 0x000000d3ce00c20c */ /* 0x000fe20003fc6270 */
[C---:B------:R-:W-:Y:S04]  /*3760*/  HMMA.16816.F32.BF16 R24, R120.reuse, R100, R24 ;  /* 0x000000647818723c */ /* 0x040fe80000041818 */
[----:B------:R-:W-:Y:S02]  /*3770*/  LOP3.LUT R248, R216, UR33, R139, 0x96, !PT ;  /* 0x00000021d8f87c12 */ /* 0x000fe4000f8e968b */
[----:B------:R-:W-:Y:S02]  /*3780*/  @!P4 FSEL R11, R11, -INF , !P0 ;  /* 0xff8000000b0bc808 */ /* 0x000fe40004000000 */
[----:B------:R-:W-:Y:S01]  /*3790*/  @!P4 ISETP.GE.AND P0, PT, R232, R245, PT ;  /* 0x000000f5e800c20c */ /* 0x000fe20003f06270 */
[-C--:B------:R-:W-:Y:S03]  /*37a0*/  HMMA.16816.F32.BF16 R28, R120, R102.reuse, R28 ;  /* 0x00000066781c723c */ /* 0x080fe6000004181c */
[----:B------:R-:W-:Y:S02]  /*37b0*/  @!P4 FSEL R12, R12, -INF , !P5 ;  /* 0xff8000000c0cc808 */ /* 0x000fe40006800000 */
[----:B------:R-:W-:Y:S02]  /*37c0*/  @!P4 FSEL R13, R13, -INF , !P2 ;  /* 0xff8000000d0dc808 */ /* 0x000fe40005000000 */
[-C--:B------:R-:W-:Y:S01]  /*37d0*/  @!P4 ISETP.GE.AND P2, PT, R232, R243.reuse, PT ;  /* 0x000000f3e800c20c */ /* 0x080fe20003f46270 */
[----:B------:R-:W-:Y:S04]  /*37e0*/  HMMA.16816.F32.BF16 R32, R132, R102, R32 ;  /* 0x000000668420723c */ /* 0x000fe80000041820 */
[----:B------:R-:W-:Y:S02]  /*37f0*/  @!P4 FSEL R8, R8, -INF , !P6 ;  /* 0xff8000000808c808 */ /* 0x000fe40007000000 */
[----:B------:R-:W-:Y:S02]  /*3800*/  @!P4 FSEL R19, R19, -INF , !P2 ;  /* 0xff8000001313c808 */ /* 0x000fe40005000000 */
[----:B------:R-:W-:Y:S02]  /*3810*/  @!P4 FSEL R9, R9, -INF , !P3 ;  /* 0xff8000000909c808 */ /* 0x000fe40005800000 */
[----:B------:R-:W-:Y:S02]  /*3820*/  @!P4 ISETP.GE.AND P3, PT, R240, R243, PT ;  /* 0x000000f3f000c20c */ /* 0x000fe40003f66270 */
[----:B------:R-:W-:Y:S01]  /*3830*/  @!P4 ISETP.GE.AND P5, PT, R232, R241, PT ;  /* 0x000000f1e800c20c */ /* 0x000fe20003fa6270 */
[----:B------:R-:W-:Y:S01]  /*3840*/  @!P4 VIADD R232, R206, 0x10 ;  /* 0x00000010cee8c836 */ /* 0x000fe20000000000 */
[C---:B------:R-:W-:Y:S02]  /*3850*/  @!P4 ISETP.GE.AND P1, PT, R240.reuse, R245, PT ;  /* 0x000000f5f000c20c */ /* 0x040fe40003f26270 */
[-C--:B------:R-:W-:Y:S01]  /*3860*/  @!P4 ISETP.GE.AND P6, PT, R240, R241.reuse, PT ;  /* 0x000000f1f000c20c */ /* 0x080fe20003fc6270 */
[----:B------:R-:W-:Y:S01]  /*3870*/  @!P4 VIADD R240, R206, 0x11 ;  /* 0x00000011cef0c836 */ /* 0x000fe20000000000 */
[----:B------:R-:W-:Y:S02]  /*3880*/  @!P4 FSEL R14, R14, -INF , !P1 ;  /* 0xff8000000e0ec808 */ /* 0x000fe40004800000 */
[----:B------:R-:W-:Y:S02]  /*3890*/  @!P4 ISETP.GE.AND P1, PT, R232, R241, PT ;  /* 0x000000f1e800c20c */ /* 0x000fe40003f26270 */
[----:B------:R-:W-:Y:S02]  /*38a0*/  @!P4 ISETP.GE.AND P2, PT, R240, R243, PT ;  /* 0x000000f3f000c20c */ /* 0x000fe40003f46270 */
[----:B------:R-:W-:Y:S02]  /*38b0*/  @!P4 FSEL R18, R18, -INF , !P3 ;  /* 0xff8000001212c808 */ /* 0x000fe40005800000 */
[----:B------:R-:W-:Y:S02]  /*38c0*/  @!P4 ISETP.GE.AND P3, PT, R240, R241, PT ;  /* 0x000000f1f000c20c */ /* 0x000fe40003f66270 */
[----:B------:R-:W-:Y:S02]  /*38d0*/  @!P4 FSEL R16, R16, -INF , !P6 ;  /* 0xff8000001010c808 */ /* 0x000fe40007000000 */
[-C--:B------:R-:W-:Y:S02]  /*38e0*/  @!P4 ISETP.GE.AND P6, PT, R232, R211.reuse, PT ;  /* 0x000000d3e800c20c */ /* 0x080fe40003fc6270 */
[----:B------:R-:W-:Y:S01]  /*38f0*/  @!P4 FSEL R20, R20, -INF , !P1 ;  /* 0xff8000001414c808 */ /* 0x000fe20004800000 */
[--C-:B------:R-:W-:Y:S01]  /*3900*/  FFMA.FTZ R135, R16, UR7, -R125.reuse ;  /* 0x0000000710877c23 */ /* 0x100fe2000801087d */
[C---:B------:R-:W-:Y:S02]  /*3910*/  @!P4 ISETP.GE.AND P1, PT, R240.reuse, R211, PT ;  /* 0x000000d3f000c20c */ /* 0x040fe40003f26270 */
[----:B------:R-:W-:Y:S02]  /*3920*/  @!P4 FSEL R21, R21, -INF , !P3 ;  /* 0xff8000001515c808 */ /* 0x000fe40005800000 */
[-C--:B------:R-:W-:Y:S01]  /*3930*/  @!P4 ISETP.GE.AND P3, PT, R240, R245.reuse, PT ;  /* 0x000000f5f000c20c */ /* 0x080fe20003f66270 */
[----:B------:R-:W-:Y:S01]  /*3940*/  IMAD.U32 R240, RZ, RZ, UR21 ;  /* 0x00000015fff07e24 */ /* 0x000fe2000f8e00ff */
[----:B------:R-:W-:Y:S01]  /*3950*/  @!P4 FSEL R17, R17, -INF , !P5 ;  /* 0xff8000001111c808 */ /* 0x000fe20006800000 */
[--C-:B------:R-:W-:Y:S01]  /*3960*/  FFMA.FTZ R21, R21, UR7, -R125.reuse ;  /* 0x0000000715157c23 */ /* 0x100fe2000801087d */
[C---:B------:R-:W-:Y:S02]  /*3970*/  @!P4 ISETP.GE.AND P5, PT, R232.reuse, R245, PT ;  /* 0x000000f5e800c20c */ /* 0x040fe40003fa6270 */
[----:B------:R-:W-:Y:S01]  /*3980*/  @!P4 FSEL R15, R15, -INF , !P0 ;  /* 0xff8000000f0fc808 */ /* 0x000fe20004000000 */
[--C-:B------:R-:W-:Y:S01]  /*3990*/  FFMA.FTZ R134, R17, UR7, -R125.reuse ;  /* 0x0000000711867c23 */ /* 0x100fe2000801087d */
[----:B------:R-:W-:Y:S01]  /*39a0*/  @!P4 ISETP.GE.AND P0, PT, R232, R243, PT ;  /* 0x000000f3e800c20c */ /* 0x000fe20003f06270 */
[----:B------:R-:W-:Y:S01]  /*39b0*/  FFMA.FTZ R232, R5, UR7, -R125 ;  /* 0x0000000705e87c23 */ /* 0x000fe2000801087d */
[----:B------:R-:W-:Y:S02]  /*39c0*/  @!P4 FSEL R24, R24, -INF , !P6 ;  /* 0xff8000001818c808 */ /* 0x000fe40007000000 */
[-C--:B------:R-:W-:Y:S02]  /*39d0*/  @!P4 ISETP.GE.AND P6, PT, R244, R245.reuse, PT ;  /* 0x000000f5f400c20c */ /* 0x080fe40003fc6270 */
[----:B------:R-:W-:Y:S01]  /*39e0*/  @!P4 FSEL R25, R25, -INF , !P1 ;  /* 0xff8000001919c808 */ /* 0x000fe20004800000 */
[----:B------:R-:W-:Y:S01]  /*39f0*/  MUFU.EX2 R232, R232 ;  /* 0x000000e800e87308 */ /* 0x000fe20000000800 */
[----:B------:R-:W-:Y:S02]  /*3a00*/  @!P4 FSEL R26, R26, -INF , !P5 ;  /* 0xff8000001a1ac808 */ /* 0x000fe40006800000 */
[----:B------:R-:W-:Y:S01]  /*3a10*/  @!P4 ISETP.GE.AND P1, PT, R242, R245, PT ;  /* 0x000000f5f200c20c */ /* 0x000fe20003f26270 */
[----:B------:R-:W-:Y:S01]  /*3a20*/  IMAD R245, R240, 0x4, R219 ;  /* 0x00000004f0f57824 */ /* 0x000fe200078e02db */
[----:B------:R-:W-:Y:S01]  /*3a30*/  @!P4 FSEL R22, R22, -INF , !P0 ;  /* 0xff8000001616c808 */ /* 0x000fe20004000000 */
[--C-:B------:R-:W-:Y:S01]  /*3a40*/  FFMA.FTZ R240, R6, UR7, -R105.reuse ;  /* 0x0000000706f07c23 */ /* 0x100fe20008010869 */
[----:B------:R-:W-:Y:S02]  /*3a50*/  @!P4 FSEL R27, R27, -INF , !P3 ;  /* 0xff8000001b1bc808 */ /* 0x000fe40005800000 */
[----:B------:R-:W-:Y:S01]  /*3a60*/  @!P4 ISETP.GE.AND P5, PT, R244, R241, PT ;  /* 0x000000f1f400c20c */ /* 0x000fe20003fa6270 */
[--C-:B------:R-:W-:Y:S01]  /*3a70*/  FFMA.FTZ R22, R22, UR7, -R105.reuse ;  /* 0x0000000716167c23 */ /* 0x100fe20008010869 */
[----:B------:R-:W-:Y:S01]  /*3a80*/  @!P4 FSEL R23, R23, -INF , !P2 ;  /* 0xff8000001717c808 */ /* 0x000fe20005000000 */
[----:B------:R-:W-:Y:S01]  /*3a90*/  MUFU.EX2 R240, R240 ;  /* 0x000000f000f07308 */ /* 0x000fe20000000800 */
[----:B------:R-:W-:Y:S02]  /*3aa0*/  @!P4 ISETP.GE.AND P0, PT, R244, R211, PT ;  /* 0x000000d3f400c20c */ /* 0x000fe40003f06270 */
[C---:B------:R-:W-:Y:S01]  /*3ab0*/  @!P4 ISETP.GE.AND P3, PT, R242.reuse, R241, PT ;  /* 0x000000f1f200c20c */ /* 0x040fe20003f66270 */
[----:B------:R-:W-:Y:S01]  /*3ac0*/  FFMA.FTZ R241, R7, UR7, -R105 ;  /* 0x0000000707f17c23 */ /* 0x000fe20008010869 */
[----:B------:R-:W-:Y:S01]  /*3ad0*/  @!P4 ISETP.GE.AND P2, PT, R242, R211, PT ;  /* 0x000000d3f200c20c */ /* 0x000fe20003f46270 */
[----:B------:R-:W-:Y:S01]  /*3ae0*/  IMAD.WIDE.U32 R6, R248, -0x2daee0ad, RZ ;  /* 0xd2511f53f8067825 */ /* 0x000fe200078e00ff */
[----:B------:R-:W-:Y:S02]  /*3af0*/  @!P4 FSEL R28, R28, -INF , !P0 ;  /* 0xff8000001c1cc808 */ /* 0x000fe40004000000 */
[----:B------:R-:W-:Y:S01]  /*3b00*/  LOP3.LUT R245, R245, UR32, R235, 0x96, !PT ;  /* 0x00000020f5f57c12 */ /* 0x000fe2000f8e96eb */
[----:B------:R-:W-:Y:S01]  /*3b10*/  FFMA.FTZ R211, R4, UR7, -R125 ;  /* 0x0000000704d37c23 */ /* 0x000fe2000801087d */
[----:B------:R-:W-:Y:S01]  /*3b20*/  @!P4 FSEL R31, R31, -INF , !P1 ;  /* 0xff8000001f1fc808 */ /* 0x000fe20004800000 */
[----:B------:R-:W-:Y:S01]  /*3b30*/  FFMA.FTZ R23, R23, UR7, -R105 ;  /* 0x0000000717177c23 */ /* 0x000fe20008010869 */
[----:B------:R-:W-:Y:S01]  /*3b40*/  @!P4 FSEL R29, R29, -INF , !P2 ;  /* 0xff8000001d1dc808 */ /* 0x000fe20005000000 */
[----:B------:R-:W-:Y:S01]  /*3b50*/  IMAD.WIDE.U32 R130, R245, -0x326172a9, RZ ;  /* 0xcd9e8d57f5827825 */ /* 0x000fe200078e00ff */
[----:B------:R-:W-:Y:S01]  /*3b60*/  @!P4 FSEL R33, R33, -INF , !P3 ;  /* 0xff8000002121c808 */ /* 0x000fe20005800000 */
[----:B------:R-:W-:Y:S01]  /*3b70*/  MUFU.EX2 R211, R211 ;  /* 0x000000d300d37308 */ /* 0x000fe20000000800 */
[-C--:B------:R-:W-:Y:S01]  /*3b80*/  @!P4 ISETP.GE.AND P0, PT, R244, R243.reuse, PT ;  /* 0x000000f3f400c20c */ /* 0x080fe20003f06270 */
[----:B------:R-:W-:Y:S01]  /*3b90*/  FFMA.FTZ R245, R9, UR7, -R185 ;  /* 0x0000000709f57c23 */ /* 0x000fe200080108b9 */
[----:B------:R-:W-:Y:S02]  /*3ba0*/  LOP3.LUT R248, R138, UR28, R131, 0x96, !PT ;  /* 0x0000001c8af87c12 */ /* 0x000fe4000f8e9683 */
[----:B------:R-:W-:Y:S01]  /*3bb0*/  @!P4 ISETP.GE.AND P2, PT, R242, R243, PT ;  /* 0x000000f3f200c20c */ /* 0x000fe20003f46270 */
[----:B------:R-:W-:Y:S01]  /*3bc0*/  FFMA.FTZ R242, R8, UR7, -R185 ;  /* 0x0000000708f27c23 */ /* 0x000fe200080108b9 */
[----:B------:R-:W-:Y:S03]  /*3bd0*/  @!P4 FSEL R32, R32, -INF , !P5 ;  /* 0xff8000002020c808 */ /* 0x000fe60006800000 */
[----:B------:R-:W1:Y:S01]  /*3be0*/  MUFU.EX2 R241, R241 ;  /* 0x000000f100f17308 */ /* 0x000e620000000800 */
[----:B------:R-:W-:Y:S02]  /*3bf0*/  LOP3.LUT R244, R216, UR33, R247, 0x96, !PT ;  /* 0x00000021d8f47c12 */ /* 0x000fe4000f8e96f7 */
[----:B------:R-:W-:Y:S01]  /*3c00*/  @!P4 FSEL R34, R34, -INF , !P0 ;  /* 0xff8000002222c808 */ /* 0x000fe20004000000 */
[----:B------:R-:W5:Y:S01]  /*3c10*/  LDG.E R247, desc[UR22][R250.64+0x80] ;  /* 0x00008016faf77981 */ /* 0x000f62000c1e1900 */
[----:B------:R-:W-:Y:S01]  /*3c20*/  LOP3.LUT R243, R234, UR25, R7, 0x96, !PT ;  /* 0x00000019eaf37c12 */ /* 0x000fe2000f8e9607 */
[----:B------:R-:W-:Y:S01]  /*3c30*/  IMAD.WIDE.U32 R118, R244, -0x2daee0ad, RZ ;  /* 0xd2511f53f4767825 */ /* 0x000fe200078e00ff */
[----:B------:R-:W-:Y:S01]  /*3c40*/  @!P4 FSEL R35, R35, -INF , !P2 ;  /* 0xff8000002323c808 */ /* 0x000fe20005000000 */
[----:B------:R-:W2:Y:S01]  /*3c50*/  LDG.E R244, desc[UR22][R250.64] ;  /* 0x00000016faf47981 */ /* 0x000ea2000c1e1900 */
[----:B------:R-:W-:Y:S01]  /*3c60*/  LOP3.LUT R249, R246, UR28, R131, 0x96, !PT ;  /* 0x0000001cf6f97c12 */ /* 0x000fe2000f8e9683 */
[----:B------:R-:W-:Y:S01]  /*3c70*/  IMAD.WIDE.U32 R122, R243, -0x326172a9, RZ ;  /* 0xcd9e8d57f37a7825 */ /* 0x000fe200078e00ff */
[----:B------:R-:W-:Y:S01]  /*3c80*/  LOP3.LUT R129, R234, UR25, R119, 0x96, !PT ;  /* 0x00000019ea817c12 */ /* 0x000fe2000f8e9677 */
[----:B------:R-:W3:Y:S01]  /*3c90*/  LDG.E R243, desc[UR22][R250.64+0x20] ;  /* 0x00002016faf37981 */ /* 0x000ee2000c1e1900 */
[----:B------:R-:W-:Y:S01]  /*3ca0*/  @!P4 FSEL R30, R30, -INF , !P6 ;  /* 0xff8000001e1ec808 */ /* 0x000fe20007000000 */
[----:B------:R-:W-:Y:S01]  /*3cb0*/  FFMA.FTZ R34, R34, UR7, -R105 ;  /* 0x0000000722227c23 */ /* 0x000fe20008010869 */
[----:B------:R-:W-:Y:S01]  /*3cc0*/  LOP3.LUT R252, R130, UR19, R123, 0x96, !PT ;  /* 0x0000001382fc7c12 */ /* 0x000fe2000f8e967b */
[----:B------:R4:W5:Y:S01]  /*3cd0*/  LDG.E R246, desc[UR22][R250.64+0xa0] ;  /* 0x0000a016faf67981 */ /* 0x000962000c1e1900 */
[----:B------:R-:W-:Y:S04]  /*3ce0*/  IMAD.WIDE.U32 R138, R249, -0x2daee0ad, RZ ;  /* 0xd2511f53f98a7825 */ /* 0x000fe800078e00ff */
[--C-:B------:R-:W-:Y:S01]  /*3cf0*/  FFMA.FTZ R249, R11, UR7, -R106.reuse ;  /* 0x000000070bf97c23 */ /* 0x100fe2000801086a */
[----:B------:R-:W-:Y:S01]  /*3d00*/  MUFU.EX2 R245, R245 ;  /* 0x000000f500f57308 */ /* 0x000fe20000000800 */
[--C-:B------:R-:W-:Y:S01]  /*3d10*/  FFMA.FTZ R30, R30, UR7, -R106.reuse ;  /* 0x000000071e1e7c23 */ /* 0x100fe2000801086a */
[----:B------:R-:W-:Y:S04]  /*3d20*/  IMAD.WIDE.U32 R136, R252, -0x2daee0ad, RZ ;  /* 0xd2511f53fc887825 */ /* 0x000fe800078e00ff */
[----:B------:R-:W-:Y:S04]  /*3d30*/  IMAD.WIDE.U32 R126, R129, -0x326172a9, RZ ;  /* 0xcd9e8d57817e7825 */ /* 0x000fe800078e00ff */
[----:B------:R-:W-:Y:S01]  /*3d40*/  MUFU.EX2 R249, R249 ;  /* 0x000000f900f97308 */ /* 0x000fe20000000800 */
[----:B------:R-:W-:Y:S05]  /*3d50*/  LOP3.LUT R130, R130, UR19, R127, 0x96, !PT ;  /* 0x0000001382827c12 */ /* 0x000fea000f8e967f */
[----:B------:R-:W-:Y:S04]  /*3d60*/  IMAD.WIDE.U32 R130, R130, -0x2daee0ad, RZ ;  /* 0xd2511f5382827825 */ /* 0x000fe800078e00ff */
[----:B------:R-:W-:Y:S01]  /*3d70*/  MUFU.EX2 R242, R242 ;  /* 0x000000f200f27308 */ /* 0x000fe20000000800 */
[----:B------:R-:W-:Y:S01]  /*3d80*/  LOP3.LUT R138, R138, UR16, R131, 0x96, !PT ;  /* 0x000000108a8a7c12 */ /* 0x000fe2000f8e9683 */
[----:B----4-:R-:W-:Y:S04]  /*3d90*/  IMAD.WIDE.U32 R250, R248, -0x2daee0ad, RZ ;  /* 0xd2511f53f8fa7825 */ /* 0x010fe800078e00ff */
[--C-:B------:R-:W-:Y:S01]  /*3da0*/  FFMA.FTZ R248, R10, UR7, -R106.reuse ;  /* 0x000000070af87c23 */ /* 0x100fe2000801086a */
[----:B------:R-:W-:Y:S01]  /*3db0*/  FFMA.FTZ R131, R12, UR7, -R185 ;  /* 0x000000070c837c23 */ /* 0x000fe200080108b9 */
[----:B------:R-:W-:Y:S02]  /*3dc0*/  LOP3.LUT R252, R6, UR18, R251, 0x96, !PT ;  /* 0x0000001206fc7c12 */ /* 0x000fe4000f8e96fb */
[----:B------:R-:W-:Y:S01]  /*3dd0*/  LOP3.LUT R251, R118, UR18, R139, 0x96, !PT ;  /* 0x0000001276fb7c12 */ /* 0x000fe2000f8e968b */
[----:B------:R-:W-:Y:S01]  /*3de0*/  IMAD.WIDE.U32 R138, R138, -0x326172a9, RZ ;  /* 0xcd9e8d578a8a7825 */ /* 0x000fe200078e00ff */
[----:B------:R-:W-:Y:S01]  /*3df0*/  LOP3.LUT R250, R250, UR16, R137, 0x96, !PT ;  /* 0x00000010fafa7c12 */ /* 0x000fe2000f8e9689 */
[----:B------:R-:W-:Y:S02]  /*3e00*/  MUFU.EX2 R248, R248 ;  /* 0x000000f800f87308 */ /* 0x000fe40000000800 */
[----:B------:R-:W-:Y:S04]  /*3e10*/  IMAD.WIDE.U32 R10, R252, -0x326172a9, RZ ;  /* 0xcd9e8d57fc0a7825 */ /* 0x000fe800078e00ff */
[----:B------:R-:W-:Y:S01]  /*3e20*/  IMAD.WIDE.U32 R118, R250, -0x326172a9, RZ ;  /* 0xcd9e8d57fa767825 */ /* 0x000fe200078e00ff */
[----:B------:R-:W-:Y:S03]  /*3e30*/  LOP3.LUT R250, R122, UR17, R11, 0x96, !PT ;  /* 0x000000117afa7c12 */ /* 0x000fe6000f8e960b */
[----:B------:R-:W-:Y:S01]  /*3e40*/  IMAD.WIDE.U32 R6, R251, -0x326172a9, RZ ;  /* 0xcd9e8d57fb067825 */ /* 0x000fe200078e00ff */
[----:B------:R-:W-:Y:S04]  /*3e50*/  LOP3.LUT R251, R10, UR15, R119, 0x96, !PT ;  /* 0x0000000f0afb7c12 */ /* 0x000fe8000f8e9677 */
[----:B------:R-:W-:Y:S01]  /*3e60*/  LOP3.LUT R252, R126, UR17, R7, 0x96, !PT ;  /* 0x000000117efc7c12 */ /* 0x000fe2000f8e9607 */
[----:B------:R-:W-:Y:S01]  /*3e70*/  IMAD.WIDE.U32 R126, R250, -0x2daee0ad, RZ ;  /* 0xd2511f53fa7e7825 */ /* 0x000fe200078e00ff */
[----:B------:R-:W-:Y:S01]  /*3e80*/  LOP3.LUT R137, R6, UR15, R139, 0x96, !PT ;  /* 0x0000000f06897c12 */ /* 0x000fe2000f8e968b */
[----:B------:R4:W-:Y:S02]  /*3e90*/  MUFU.EX2 R250, R131 ;  /* 0x0000008300fa7308 */ /* 0x0009e40000000800 */
[----:B------:R-:W-:Y:S01]  /*3ea0*/  IMAD.WIDE.U32 R10, R252, -0x2daee0ad, RZ ;  /* 0xd2511f53fc0a7825 */ /* 0x000fe200078e00ff */
[----:B------:R-:W-:Y:S03]  /*3eb0*/  LOP3.LUT R252, R136, UR14, R127, 0x96, !PT ;  /* 0x0000000e88fc7c12 */ /* 0x000fe6000f8e967f */
[----:B------:R-:W-:Y:S01]  /*3ec0*/  IMAD.WIDE.U32 R122, R251, -0x2daee0ad, RZ ;  /* 0xd2511f53fb7a7825 */ /* 0x000fe200078e00ff */
[----:B------:R-:W-:Y:S03]  /*3ed0*/  LOP3.LUT R130, R130, UR14, R11, 0x96, !PT ;  /* 0x0000000e82827c12 */ /* 0x000fe6000f8e960b */
[----:B------:R-:W-:Y:S01]  /*3ee0*/  FFMA.FTZ R251, R13, UR7, -R185 ;  /* 0x000000070dfb7c23 */ /* 0x000fe200080108b9 */
[----:B------:R-:W-:Y:S01]  /*3ef0*/  IMAD.WIDE.U32 R114, R252, -0x326172a9, RZ ;  /* 0xcd9e8d57fc727825 */ /* 0x000fe200078e00ff */
[----:B------:R-:W-:Y:S03]  /*3f00*/  LOP3.LUT R129, R126, UR12, R123, 0x96, !PT ;  /* 0x0000000c7e817c12 */ /* 0x000fe6000f8e967b */
[--C-:B------:R-:W-:Y:S01]  /*3f10*/  FFMA.FTZ R252, R14, UR7, -R106.reuse ;  /* 0x000000070efc7c23 */ /* 0x100fe2000801086a */
[----:B------:R-:W-:Y:S01]  /*3f20*/  IMAD.WIDE.U32 R6, R130, -0x326172a9, RZ ;  /* 0xcd9e8d5782067825 */ /* 0x000fe200078e00ff */
[----:B------:R-:W-:Y:S01]  /*3f30*/  LOP3.LUT R130, R118, UR13, R115, 0x96, !PT ;  /* 0x0000000d76827c12 */ /* 0x000fe2000f8e9673 */
[----:B------:R-:W-:Y:S02]  /*3f40*/  MUFU.EX2 R251, R251 ;  /* 0x000000fb00fb7308 */ /* 0x000fe40000000800 */
[----:B------:R-:W-:Y:S01]  /*3f50*/  IMAD.WIDE.U32 R126, R129, -0x326172a9, RZ ;  /* 0xcd9e8d57817e7825 */ /* 0x000fe200078e00ff */
[----:B----4-:R-:W-:Y:S03]  /*3f60*/  LOP3.LUT R131, R138, UR13, R7, 0x96, !PT ;  /* 0x0000000d8a837c12 */ /* 0x010fe6000f8e9607 */
[----:B------:R-:W-:Y:S01]  /*3f70*/  FFMA.FTZ R129, R15, UR7, -R106 ;  /* 0x000000070f817c23 */ /* 0x000fe2000801086a */
[----:B------:R-:W-:Y:S01]  /*3f80*/  IMAD.WIDE.U32 R132, R130, -0x2daee0ad, RZ ;  /* 0xd2511f5382847825 */ /* 0x000fe200078e00ff */
[----:B------:R-:W-:Y:S02]  /*3f90*/  LOP3.LUT R138, R114, UR11, R127, 0x96, !PT ;  /* 0x0000000b728a7c12 */ /* 0x000fe4000f8e967f */
[----:B------:R4:W-:Y:S01]  /*3fa0*/  MUFU.EX2 R130, R135 ;  /* 0x0000008700827308 */ /* 0x0009e20000000800 */
[----:B------:R-:W-:Y:S01]  /*3fb0*/  PRMT R118, R126, 0x7771, RZ ;  /* 0x000077717e767816 */ /* 0x000fe200000000ff */
[----:B------:R-:W-:Y:S01]  /*3fc0*/  IMAD.WIDE.U32 R136, R137, -0x2daee0ad, RZ ;  /* 0xd2511f5389887825 */ /* 0x000fe200078e00ff */
[----:B------:R-:W-:Y:S02]  /*3fd0*/  LOP3.LUT R122, R122, UR24, R133, 0x96, !PT ;  /* 0x000000187a7a7c12 */ /* 0x000fe4000f8e9685 */
[----:B------:R-:W-:Y:S01]  /*3fe0*/  ISETP.GT.U32.AND P1, PT, R118, UR6, PT ;  /* 0x0000000676007c0c */ /* 0x000fe2000bf24070 */
[----:B------:R-:W-:Y:S01]  /*3ff0*/  FFMA.FTZ R118, R18, UR7, -R105 ;  /* 0x0000000712767c23 */ /* 0x000fe20008010869 */
[----:B------:R-:W-:Y:S01]  /*4000*/  LOP3.LUT R137, R10, UR12, R137, 0x96, !PT ;  /* 0x0000000c0a897c12 */ /* 0x000fe2000f8e9689 */
[----:B------:R-:W-:Y:S01]  /*4010*/  IMAD.WIDE.U32 R16, R131, -0x2daee0ad, RZ ;  /* 0xd2511f5383107825 */ /* 0x000fe200078e00ff */
[--C-:B------:R-:W-:Y:S01]  /*4020*/  SHF.R.U32.HI R18, RZ, 0x18, R138.reuse ;  /* 0x00000018ff127819 */ /* 0x100fe2000001168a */
[----:B------:R1:W1:Y:S01]  /*4030*/  MUFU.EX2 R131, R134 ;  /* 0x0000008600837308 */ /* 0x0002620000000800 */
[----:B------:R-:W-:Y:S01]  /*4040*/  LOP3.LUT R133, R138, 0xff, RZ, 0xc0, !PT ;  /* 0x000000ff8a857812 */ /* 0x000fe200078ec0ff */
[----:B------:R-:W-:Y:S01]  /*4050*/  IMAD.WIDE.U32 R10, R137, -0x326172a9, RZ ;  /* 0xcd9e8d57890a7825 */ /* 0x000fe200078e00ff */
[----:B------:R-:W-:Y:S02]  /*4060*/  ISETP.LE.U32.AND P3, PT, R18, UR6, PT ;  /* 0x0000000612007c0c */ /* 0x000fe4000bf63070 */
[----:B------:R-:W-:Y:S02]  /*4070*/  ISETP.LE.U32.AND P5, PT, R133, UR6, PT ;  /* 0x0000000685007c0c */ /* 0x000fe4000bfa3070 */
[----:B----4-:R-:W-:Y:S03]  /*4080*/  LOP3.LUT R135, R138, 0xffff, RZ, 0xc0, !PT ;  /* 0x0000ffff8a877812 */ /* 0x010fe600078ec0ff */
[----:B------:R-:W4:Y:S01]  /*4090*/  MUFU.EX2 R252, R252 ;  /* 0x000000fc00fc7308 */ /* 0x000f220000000800 */
[----:B------:R-:W-:Y:S02]  /*40a0*/  LOP3.LUT R137, R6, UR11, R11, 0x96, !PT ;  /* 0x0000000b06897c12 */ /* 0x000fe4000f8e960b */
[----:B------:R-:W-:Y:S02]  /*40b0*/  SHF.R.U32.HI R135, RZ, 0x8, R135 ;  /* 0x00000008ff877819 */ /* 0x000fe40000011687 */
[----:B------:R-:W-:Y:S02]  /*40c0*/  PRMT R138, R138, 0x7632, R138 ;  /* 0x000076328a8a7816 */ /* 0x000fe4000000008a */
[----:B------:R-:W-:Y:S01]  /*40d0*/  LOP3.LUT R18, R135, 0xffff, RZ, 0xc0, !PT ;  /* 0x0000ffff87127812 */ /* 0x000fe200078ec0ff */
[----:B-1----:R-:W-:Y:S01]  /*40e0*/  @!P3 FADD.FTZ R241, -R241, -RZ ;  /* 0x800000fff1f1b221 */ /* 0x002fe20000010100 */
[----:B------:R-:W-:Y:S01]  /*40f0*/  LOP3.LUT R138, R138, 0xff, RZ, 0xc0, !PT ;  /* 0x000000ff8a8a7812 */ /* 0x000fe200078ec0ff */
[----:B------:R-:W-:Y:S01]  /*4100*/  @!P5 FADD.FTZ R211, -R211, -RZ ;  /* 0x800000ffd3d3d221 */ /* 0x000fe20000010100 */
[----:B------:R-:W-:Y:S01]  /*4110*/  ISETP.LE.U32.AND P0, PT, R18, UR6, PT ;  /* 0x0000000612007c0c */ /* 0x000fe2000bf03070 */
[----:B------:R-:W-:Y:S01]  /*4120*/  FFMA.FTZ R134, R19, UR7, -R105 ;  /* 0x0000000713867c23 */ /* 0x000fe20008010869 */
[----:B------:R-:W-:Y:S01]  /*4130*/  LOP3.LUT R18, R137, 0xffff, RZ, 0xc0, !PT ;  /* 0x0000ffff89127812 */ /* 0x000fe200078ec0ff */
[----:B------:R-:W1:Y:S01]  /*4140*/  MUFU.EX2 R129, R129 ;  /* 0x0000008100817308 */ /* 0x000e620000000800 */
[----:B------:R-:W-:Y:S01]  /*4150*/  ISETP.LE.U32.AND P2, PT, R138, UR6, PT ;  /* 0x000000068a007c0c */ /* 0x000fe2000bf43070 */
[----:B------:R-:W-:Y:S01]  /*4160*/  FFMA.FTZ R135, R20, UR7, -R125 ;  /* 0x0000000714877c23 */ /* 0x000fe2000801087d */
[----:B------:R-:W-:Y:S01]  /*4170*/  SHF.R.U32.HI R18, RZ, 0x8, R18 ;  /* 0x00000008ff127819 */ /* 0x000fe20000011612 */
[----:B------:R-:W-:Y:S01]  /*4180*/  @P1 FADD.FTZ R131, -R131, -RZ ;  /* 0x800000ff83831221 */ /* 0x000fe20000010100 */
[----:B------:R-:W-:Y:S01]  /*4190*/  LOP3.LUT R19, R137, 0xff, RZ, 0xc0, !PT ;  /* 0x000000ff89137812 */ /* 0x000fe200078ec0ff */
[----:B------:R-:W-:Y:S01]  /*41a0*/  FFMA.FTZ R105, R35, UR7, -R105 ;  /* 0x0000000723697c23 */ /* 0x000fe20008010869 */
[----:B------:R-:W-:Y:S03]  /*41b0*/  LOP3.LUT R18, R18, 0xffff, RZ, 0xc0, !PT ;  /* 0x0000ffff12127812 */ /* 0x000fe600078ec0ff */
[----:B------:R-:W1:Y:S01]  /*41c0*/  MUFU.EX2 R135, R135 ;  /* 0x0000008700877308 */ /* 0x000e620000000800 */
[----:B------:R-:W-:Y:S01]  /*41d0*/  ISETP.LE.U32.AND P4, PT, R19, UR6, PT ;  /* 0x0000000613007c0c */ /* 0x000fe2000bf83070 */
[----:B------:R-:W-:Y:S01]  /*41e0*/  @!P0 FADD.FTZ R232, -R232, -RZ ;  /* 0x800000ffe8e88221 */ /* 0x000fe20000010100 */
[----:B------:R-:W-:Y:S02]  /*41f0*/  ISETP.LE.U32.AND P5, PT, R18, UR6, PT ;  /* 0x0000000612007c0c */ /* 0x000fe4000bfa3070 */
[----:B------:R-:W-:Y:S01]  /*4200*/  PRMT R18, R137, 0x7632, R18 ;  /* 0x0000763289127816 */ /* 0x000fe20000000012 */
[----:B------:R-:W-:Y:S01]  /*4210*/  @!P2 FADD.FTZ R240, -R240, -RZ ;  /* 0x800000fff0f0a221 */ /* 0x000fe20000010100 */
[----:B------:R-:W-:Y:S03]  /*4220*/  PRMT R7, R10, 0x7770, RZ ;  /* 0x000077700a077816 */ /* 0x000fe600000000ff */
[----:B------:R4:W-:Y:S01]  /*4230*/  MUFU.EX2 R133, R118 ;  /* 0x0000007600857308 */ /* 0x0009e20000000800 */
[----:B------:R-:W-:Y:S02]  /*4240*/  LOP3.LUT R18, R18, 0xff, RZ, 0xc0, !PT ;  /* 0x000000ff12127812 */ /* 0x000fe400078ec0ff */
[----:B------:R-:W-:Y:S02]  /*4250*/  SHF.R.U32.HI R19, RZ, 0x18, R137 ;  /* 0x00000018ff137819 */ /* 0x000fe40000011689 */
[----:B------:R-:W-:Y:S01]  /*4260*/  ISETP.LE.U32.AND P2, PT, R18, UR6, PT ;  /* 0x0000000612007c0c */ /* 0x000fe2000bf43070 */
[----:B------:R-:W-:Y:S01]  /*4270*/  @!P4 FADD.FTZ R242, -R242, -RZ ;  /* 0x800000fff2f2c221 */ /* 0x000fe20000010100 */
[----:B------:R-:W-:Y:S01]  /*4280*/  ISETP.LE.U32.AND P3, PT, R19, UR6, PT ;  /* 0x0000000613007c0c */ /* 0x000fe2000bf63070 */
[----:B------:R-:W-:Y:S01]  /*4290*/  @!P5 FADD.FTZ R245, -R245, -RZ ;  /* 0x800000fff5f5d221 */ /* 0x000fe20000010100 */
[----:B------:R-:W-:Y:S01]  /*42a0*/  ISETP.LE.U32.AND P5, PT, R7, UR6, PT ;  /* 0x0000000607007c0c */ /* 0x000fe2000bfa3070 */
[--C-:B------:R-:W-:Y:S01]  /*42b0*/  FFMA.FTZ R7, R26, UR7, -R106.reuse ;  /* 0x000000071a077c23 */ /* 0x100fe2000801086a */
[C---:B------:R-:W-:Y:S01]  /*42c0*/  PRMT R6, R10.reuse, 0x7771, RZ ;  /* 0x000077710a067816 */ /* 0x040fe200000000ff */
[----:B------:R-:W1:Y:S01]  /*42d0*/  MUFU.EX2 R137, R22 ;  /* 0x0000001600897308 */ /* 0x000e620000000800 */
[C---:B------:R-:W-:Y:S02]  /*42e0*/  PRMT R5, R10.reuse, 0x7772, RZ ;  /* 0x000077720a057816 */ /* 0x040fe400000000ff */
[----:B------:R-:W-:Y:S02]  /*42f0*/  PRMT R123, R10, 0x7773, RZ ;  /* 0x000077730a7b7816 */ /* 0x000fe400000000ff */
[----:B------:R-:W-:Y:S01]  /*4300*/  PRMT R119, R126, 0x7770, RZ ;  /* 0x000077707e777816 */ /* 0x000fe200000000ff */
[----:B------:R-:W-:Y:S01]  /*4310*/  @!P2 FADD.FTZ R248, -R248, -RZ ;  /* 0x800000fff8f8a221 */ /* 0x000fe20000010100 */
[----:B------:R-:W-:Y:S01]  /*4320*/  ISETP.GT.U32.AND P2, PT, R6, UR6, PT ;  /* 0x0000000606007c0c */ /* 0x000fe2000bf44070 */
[----:B------:R-:W-:Y:S01]  /*4330*/  @!P3 FADD.FTZ R249, -R249, -RZ ;  /* 0x800000fff9f9b221 */ /* 0x000fe20000010100 */
[----:B------:R-:W-:Y:S01]  /*4340*/  ISETP.GT.U32.AND P3, PT, R5, UR6, PT ;  /* 0x0000000605007c0c */ /* 0x000fe2000bf64070 */
[----:B------:R-:W-:Y:S01]  /*4350*/  @!P5 FADD.FTZ R250, -R250, -RZ ;  /* 0x800000fffafad221 */ /* 0x000fe20000010100 */
[----:B------:R-:W-:Y:S01]  /*4360*/  ISETP.GT.U32.AND P5, PT, R123, UR6, PT ;  /* 0x000000067b007c0c */ /* 0x000fe2000bfa4070 */
[--C-:B------:R-:W-:Y:S01]  /*4370*/  FFMA.FTZ R6, R27, UR7, -R106.reuse ;  /* 0x000000071b067c23 */ /* 0x100fe2000801086a */
[----:B------:R-:W-:Y:S01]  /*4380*/  ISETP.LE.U32.AND P6, PT, R119, UR6, PT ;  /* 0x0000000677007c0c */ /* 0x000fe2000bfc3070 */
[----:B------:R-:W-:Y:S01]  /*4390*/  MUFU.EX2 R138, R21 ;  /* 0x00000015008a7308 */ /* 0x000fe20000000800 */
[----:B------:R-:W-:Y:S01]  /*43a0*/  PRMT R119, R132, 0x7770, RZ ;  /* 0x0000777084777816 */ /* 0x000fe200000000ff */
[----:B----4-:R-:W-:Y:S01]  /*43b0*/  FFMA.FTZ R118, R25, UR7, -R185 ;  /* 0x0000000719767c23 */ /* 0x010fe200080108b9 */
[----:B------:R-:W-:Y:S01]  /*43c0*/  LOP3.LUT R26, R122, 0xff, RZ, 0xc0, !PT ;  /* 0x000000ff7a1a7812 */ /* 0x000fe200078ec0ff */
[----:B------:R-:W-:Y:S01]  /*43d0*/  FFMA.FTZ R106, R31, UR7, -R106 ;  /* 0x000000071f6a7c23 */ /* 0x000fe2000801086a */
[----:B------:R-:W-:Y:S01]  /*43e0*/  SHF.R.U32.HI R27, RZ, 0x18, R122 ;  /* 0x00000018ff1b7819 */ /* 0x000fe2000001167a */
[----:B------:R-:W-:Y:S01]  /*43f0*/  @P2 FADD.FTZ R251, -R251, -RZ ;  /* 0x800000fffbfb2221 */ /* 0x000fe20000010100 */
[----:B------:R-:W-:Y:S01]  /*4400*/  ISETP.LE.U32.AND P2, PT, R119, UR6, PT ;  /* 0x0000000677007c0c */ /* 0x000fe2000bf43070 */
[----:B------:R-:W-:Y:S02]  /*4410*/  @P3 FADD.FTZ R252, -R252, -RZ ;  /* 0x800000fffcfc3221 */ /* 0x000fe40000010100 */
[----:B------:R4:W4:Y:S01]  /*4420*/  MUFU.EX2 R119, R7 ;  /* 0x0000000700777308 */ /* 0x0009220000000800 */
[----:B------:R-:W-:Y:S01]  /*4430*/  PRMT R123, R122, 0x7632, R123 ;  /* 0x000076327a7b7816 */ /* 0x000fe2000000007b */
[----:B-1----:R-:W-:Y:S01]  /*4440*/  @P5 FADD.FTZ R129, -R129, -RZ ;  /* 0x800000ff81815221 */ /* 0x002fe20000010100 */
[----:B------:R-:W-:Y:S01]  /*4450*/  ISETP.LE.U32.AND P3, PT, R26, UR6, PT ;  /* 0x000000061a007c0c */ /* 0x000fe2000bf63070 */
[----:B------:R-:W-:Y:S01]  /*4460*/  @!P6 FADD.FTZ R130, -R130, -RZ ;  /* 0x800000ff8282e221 */ /* 0x000fe20000010100 */
[----:B------:R-:W-:Y:S02]  /*4470*/  ISETP.LE.U32.AND P5, PT, R27, UR6, PT ;  /* 0x000000061b007c0c */ /* 0x000fe4000bfa3070 */
[----:B------:R-:W-:Y:S03]  /*4480*/  LOP3.LUT R27, R123, 0xff, RZ, 0xc0, !PT ;  /* 0x000000ff7b1b7812 */ /* 0x000fe600078ec0ff */
[----:B------:R-:W-:Y:S01]  /*4490*/  MUFU.EX2 R134, R134 ;  /* 0x0000008600867308 */ /* 0x000fe20000000800 */
[----:B------:R-:W-:Y:S01]  /*44a0*/  LOP3.LUT R17, R136, UR24, R17, 0x96, !PT ;  /* 0x0000001888117c12 */ /* 0x000fe2000f8e9611 */
[----:B------:R-:W-:Y:S01]  /*44b0*/  IMAD.IADD R136, R233, 0x1, R218 ;  /* 0x00000001e9887824 */ /* 0x000fe200078e02da */
[----:B------:R-:W-:Y:S02]  /*44c0*/  PRMT R117, R126, 0x7772, RZ ;  /* 0x000077727e757816 */ /* 0x000fe400000000ff */
[----:B------:R-:W-:Y:S02]  /*44d0*/  LOP3.LUT R26, R122, 0xffff, RZ, 0xc0, !PT ;  /* 0x0000ffff7a1a7812 */ /* 0x000fe400078ec0ff */
[----:B------:R-:W-:Y:S01]  /*44e0*/  ISETP.LE.U32.AND P6, PT, R27, UR6, PT ;  /* 0x000000061b007c0c */ /* 0x000fe2000bfc3070 */
[----:B------:R-:W-:Y:S01]  /*44f0*/  @!P3 FADD.FTZ R135, -R135, -RZ ;  /* 0x800000ff8787b221 */ /* 0x000fe20000010100 */
[----:B------:R-:W-:Y:S01]  /*4500*/  ISETP.GT.U32.AND P0, PT, R117, UR6, PT ;  /* 0x0000000675007c0c */ /* 0x000fe2000bf04070 */
[----:B------:R-:W-:Y:S01]  /*4510*/  FFMA.FTZ R117, R24, UR7, -R185 ;  /* 0x0000000718757c23 */ /* 0x000fe200080108b9 */
[----:B------:R-:W-:Y:S01]  /*4520*/  PRMT R27, R17, 0x7632, R27 ;  /* 0x00007632111b7816 */ /* 0x000fe2000000001b */
[--C-:B----4-:R-:W-:Y:S01]  /*4530*/  FFMA.FTZ R7, R28, UR7, -R185.reuse ;  /* 0x000000071c077c23 */ /* 0x110fe200080108b9 */
[----:B------:R-:W-:Y:S01]  /*4540*/  SHF.R.U32.HI R26, RZ, 0x8, R26 ;  /* 0x00000008ff1a7819 */ /* 0x000fe2000001161a */
[----:B------:R-:W-:Y:S01]  /*4550*/  FFMA.FTZ R185, R29, UR7, -R185 ;  /* 0x000000071db97c23 */ /* 0x000fe200080108b9 */
[----:B------:R-:W-:Y:S01]  /*4560*/  LOP3.LUT R27, R27, 0xff, RZ, 0xc0, !PT ;  /* 0x000000ff1b1b7812 */ /* 0x000fe200078ec0ff */
[----:B------:R-:W1:Y:S01]  /*4570*/  MUFU.EX2 R117, R117 ;  /* 0x0000007500757308 */ /* 0x000e620000000800 */
[----:B------:R-:W-:Y:S02]  /*4580*/  LOP3.LUT R26, R26, 0xffff, RZ, 0xc0, !PT ;  /* 0x0000ffff1a1a7812 */ /* 0x000fe400078ec0ff */
[----:B------:R-:W-:Y:S01]  /*4590*/  ISETP.LE.U32.AND P3, PT, R27, UR6, PT ;  /* 0x000000061b007c0c */ /* 0x000fe2000bf63070 */
[----:B------:R-:W-:Y:S01]  /*45a0*/  @!P6 FADD.FTZ R137, -R137, -RZ ;  /* 0x800000ff8989e221 */ /* 0x000fe20000010100 */
[----:B------:R-:W-:Y:S01]  /*45b0*/  ISETP.LE.U32.AND P1, PT, R26, UR6, PT ;  /* 0x000000061a007c0c */ /* 0x000fe2000bf23070 */
[----:B------:R-:W-:Y:S01]  /*45c0*/  @P0 FADD.FTZ R133, -R133, -RZ ;  /* 0x800000ff85850221 */ /* 0x000fe20000010100 */
[----:B------:R-:W-:Y:S03]  /*45d0*/  LOP3.LUT R29, R17, 0xff, RZ, 0xc0, !PT ;  /* 0x000000ff111d7812 */ /* 0x000fe600078ec0ff */
[----:B------:R-:W-:Y:S01]  /*45e0*/  MUFU.EX2 R118, R118 ;  /* 0x0000007600767308 */ /* 0x000fe20000000800 */
[----:B------:R-:W-:Y:S02]  /*45f0*/  PRMT R139, R126, 0x7773, RZ ;  /* 0x000077737e8b7816 */ /* 0x000fe400000000ff */
[----:B------:R-:W-:Y:S01]  /*4600*/  ISETP.LE.U32.AND P0, PT, R29, UR6, PT ;  /* 0x000000061d007c0c */ /* 0x000fe2000bf03070 */
[--C-:B------:R-:W-:Y:S01]  /*4610*/  FFMA.FTZ R29, R32, UR7, -R125.reuse ;  /* 0x00000007201d7c23 */ /* 0x100fe2000801087d */
[----:B------:R-:W-:Y:S01]  /*4620*/  FFMA.FTZ R125, R33, UR7, -R125 ;  /* 0x00000007217d7c23 */ /* 0x000fe2000801087d */
[----:B------:R-:W-:Y:S02]  /*4630*/  ISETP.GT.U32.AND P4, PT, R139, UR6, PT ;  /* 0x000000068b007c0c */ /* 0x000fe4000bf84070 */
[----:B------:R-:W-:Y:S01]  /*4640*/  PRMT R18, R132, 0x7771, RZ ;  /* 0x0000777184127816 */ /* 0x000fe200000000ff */
[----:B------:R-:W-:Y:S01]  /*4650*/  @!P3 FADD.FTZ R119, -R119, -RZ ;  /* 0x800000ff7777b221 */ /* 0x000fe20000010100 */
[----:B------:R-:W-:Y:S01]  /*4660*/  PRMT R22, R16, 0x7772, RZ ;  /* 0x0000777210167816 */ /* 0x000fe200000000ff */
[----:B------:R-:W-:Y:S01]  /*4670*/  @!P1 FADD.FTZ R138, -R138, -RZ ;  /* 0x800000ff8a8a9221 */ /* 0x000fe20000010100 */
[----:B------:R-:W-:Y:S01]  /*4680*/  LOP3.LUT R26, R17, 0xffff, RZ, 0xc0, !PT ;  /* 0x0000ffff111a7812 */ /* 0x000fe200078ec0ff */
[----:B------:R-:W4:Y:S01]  /*4690*/  MUFU.EX2 R139, R23 ;  /* 0x00000017008b7308 */ /* 0x000f220000000800 */
[----:B------:R-:W-:Y:S02]  /*46a0*/  ISETP.GT.U32.AND P1, PT, R18, UR6, PT ;  /* 0x0000000612007c0c */ /* 0x000fe4000bf24070 */
[----:B------:R-:W-:Y:S01]  /*46b0*/  ISETP.GT.U32.AND P3, PT, R22, UR6, PT ;  /* 0x0000000616007c0c */ /* 0x000fe2000bf64070 */
[----:B-1----:R-:W-:Y:S01]  /*46c0*/  @!P0 FADD.FTZ R117, -R117, -RZ ;  /* 0x800000ff75758221 */ /* 0x002fe20000010100 */
[----:B------:R-:W-:Y:S01]  /*46d0*/  SHF.R.U32.HI R26, RZ, 0x8, R26 ;  /* 0x00000008ff1a7819 */ /* 0x000fe2000001161a */
[----:B------:R-:W-:Y:S01]  /*46e0*/  @P4 FADD.FTZ R134, -R134, -RZ ;  /* 0x800000ff86864221 */ /* 0x000fe20000010100 */
[----:B------:R-:W-:Y:S03]  /*46f0*/  F2FP.RELU.BF16.F32.PACK_AB R22, R232, R211 ;  /* 0x000000d3e816723e */ /* 0x000fe600000018ff */
[----:B------:R-:W1:Y:S01]  /*4700*/  MUFU.EX2 R125, R125 ;  /* 0x0000007d007d7308 */ /* 0x000e620000000800 */
[----:B------:R-:W-:Y:S02]  /*4710*/  F2FP.RELU.BF16.F32.PACK_AB R18, R241, R240 ;  /* 0x000000f0f112723e */ /* 0x000fe400000018ff */
[----:B------:R-:W-:Y:S01]  /*4720*/  LOP3.LUT R26, R26, 0xffff, RZ, 0xc0, !PT ;  /* 0x0000ffff1a1a7812 */ /* 0x000fe200078ec0ff */
[----:B------:R-:W-:Y:S01]  /*4730*/  STS [R201], R22 ;  /* 0x00000016c9007388 */ /* 0x000fe20000000800 */
[----:B------:R-:W-:Y:S02]  /*4740*/  PRMT R21, R132, 0x7773, RZ ;  /* 0x0000777384157816 */ /* 0x000fe400000000ff */
[----:B------:R-:W-:Y:S01]  /*4750*/  ISETP.LE.U32.AND P4, PT, R26, UR6, PT ;  /* 0x000000061a007c0c */ /* 0x000fe2000bf83070 */
[----:B------:R1:W-:Y:S02]  /*4760*/  STS [R201+0x400], R18 ;  /* 0x00040012c9007388 */ /* 0x0003e40000000800 */
[----:B------:R-:W1:Y:S01]  /*4770*/  MUFU.EX2 R126, R30 ;  /* 0x0000001e007e7308 */ /* 0x000e620000000800 */
[----:B------:R-:W-:Y:S01]  /*4780*/  SHF.R.U32.HI R17, RZ, 0x18, R17 ;  /* 0x00000018ff117819 */ /* 0x000fe20000011611 */
[----:B----4-:R-:W-:Y:S01]  /*4790*/  @!P5 FADD.FTZ R139, -R139, -RZ ;  /* 0x800000ff8b8bd221 */ /* 0x010fe20000010100 */
[C---:B------:R-:W-:Y:S02]  /*47a0*/  PRMT R25, R16.reuse, 0x7770, RZ ;  /* 0x0000777010197816 */ /* 0x040fe400000000ff */
[----:B------:R-:W-:Y:S02]  /*47b0*/  PRMT R23, R16, 0x7771, RZ ;  /* 0x0000777110177816 */ /* 0x000fe400000000ff */
[----:B------:R-:W-:Y:S01]  /*47c0*/  ISETP.GT.U32.AND P5, PT, R21, UR6, PT ;  /* 0x0000000615007c0c */ /* 0x000fe2000bfa4070 */
[----:B-1----:R-:W-:Y:S01]  /*47d0*/  @P1 FADD.FTZ R125, -R125, -RZ ;  /* 0x800000ff7d7d1221 */ /* 0x002fe20000010100 */
[----:B------:R-:W-:Y:S01]  /*47e0*/  ISETP.LE.U32.AND P1, PT, R17, UR6, PT ;  /* 0x0000000611007c0c */ /* 0x000fe2000bf23070 */
[----:B------:R-:W1:Y:S01]  /*47f0*/  MUFU.EX2 R121, R29 ;  /* 0x0000001d00797308 */ /* 0x000e620000000800 */
[----:B------:R-:W-:Y:S01]  /*4800*/  F2FP.RELU.BF16.F32.PACK_AB R21, R131, R130 ;  /* 0x000000828315723e */ /* 0x000fe200000018ff */
[----:B------:R-:W-:Y:S01]  /*4810*/  @!P4 FADD.FTZ R118, -R118, -RZ ;  /* 0x800000ff7676c221 */ /* 0x000fe20000010100 */
[----:B------:R-:W-:Y:S02]  /*4820*/  F2FP.RELU.BF16.F32.PACK_AB R17, R134, R133 ;  /* 0x000000858611723e */ /* 0x000fe400000018ff */
[----:B------:R-:W-:Y:S01]  /*4830*/  ISETP.LE.U32.AND P0, PT, R25, UR6, PT ;  /* 0x0000000619007c0c */ /* 0x000fe2000bf03070 */
[----:B------:R-:W-:Y:S01]  /*4840*/  STS [R217], R21 ;  /* 0x00000015d9007388 */ /* 0x000fe20000000800 */
[----:B------:R-:W-:Y:S03]  /*4850*/  ISETP.GT.U32.AND P4, PT, R23, UR6, PT ;  /* 0x0000000617007c0c */ /* 0x000fe6000bf84070 */
[----:B------:R-:W-:Y:S01]  /*4860*/  MUFU.EX2 R127, R34 ;  /* 0x00000022007f7308 */ /* 0x000fe20000000800 */
[----:B------:R-:W-:Y:S01]  /*4870*/  F2FP.RELU.BF16.F32.PACK_AB R25, R245, R242 ;  /* 0x000000f2f519723e */ /* 0x000fe200000018ff */
[----:B------:R4:W-:Y:S01]  /*4880*/  STS [R217+0x400], R17 ;  /* 0x00040011d9007388 */ /* 0x0009e20000000800 */
[----:B------:R-:W-:Y:S01]  /*4890*/  F2FP.RELU.BF16.F32.PACK_AB R23, R249, R248 ;  /* 0x000000f8f917723e */ /* 0x000fe200000018ff */
[----:B------:R-:W-:Y:S01]  /*48a0*/  @P3 FADD.FTZ R126, -R126, -RZ ;  /* 0x800000ff7e7e3221 */ /* 0x000fe20000010100 */
[----:B------:R-:W-:Y:S01]  /*48b0*/  F2FP.RELU.BF16.F32.PACK_AB R30, R251, R250 ;  /* 0x000000fafb1e723e */ /* 0x000fe200000018ff */
[----:B------:R-:W-:Y:S01]  /*48c0*/  STS [R201+0x1000], R25 ;  /* 0x00100019c9007388 */ /* 0x000fe20000000800 */
[----:B------:R-:W-:Y:S03]  /*48d0*/  F2FP.RELU.BF16.F32.PACK_AB R26, R129, R252 ;  /* 0x000000fc811a723e */ /* 0x000fe600000018ff */
[----:B------:R-:W4:Y:S01]  /*48e0*/  MUFU.EX2 R122, R6 ;  /* 0x00000006007a7308 */ /* 0x000f220000000800 */
[----:B------:R-:W-:Y:S01]  /*48f0*/  F2FP.RELU.BF16.F32.PACK_AB R18, R138, R135 ;  /* 0x000000878a12723e */ /* 0x000fe200000018ff */
[----:B------:R-:W-:Y:S01]  /*4900*/  STS [R201+0x1400], R23 ;  /* 0x00140017c9007388 */ /* 0x000fe20000000800 */
[----:B------:R-:W-:Y:S01]  /*4910*/  F2FP.RELU.BF16.F32.PACK_AB R22, R139, R137 ;  /* 0x000000898b16723e */ /* 0x000fe200000018ff */
[----:B-1----:R-:W-:Y:S01]  /*4920*/  @!P2 FADD.FTZ R121, -R121, -RZ ;  /* 0x800000ff7979a221 */ /* 0x002fe20000010100 */
[----:B------:R-:W-:Y:S01]  /*4930*/  PRMT R19, R132, 0x7772, RZ ;  /* 0x0000777284137816 */ /* 0x000fe200000000ff */
[----:B------:R-:W-:Y:S01]  /*4940*/  STS [R217+0x1000], R30 ;  /* 0x0010001ed9007388 */ /* 0x000fe20000000800 */
[----:B------:R-:W-:Y:S03]  /*4950*/  PRMT R5, R16, 0x7773, RZ ;  /* 0x0000777310057816 */ /* 0x000fe600000000ff */
[----:B------:R-:W1:Y:S01]  /*4960*/  MUFU.EX2 R132, R105 ;  /* 0x0000006900847308 */ /* 0x000e620000000800 */
[----:B------:R-:W-:Y:S01]  /*4970*/  ISETP.GT.U32.AND P6, PT, R19, UR6, PT ;  /* 0x0000000613007c0c */ /* 0x000fe2000bfc4070 */
[----:B------:R-:W-:Y:S01]  /*4980*/  STS [R217+0x1400], R26 ;  /* 0x0014001ad9007388 */ /* 0x000fe20000000800 */
[----:B------:R-:W-:Y:S02]  /*4990*/  ISETP.GT.U32.AND P2, PT, R5, UR6, PT ;  /* 0x0000000605007c0c */ /* 0x000fe4000bf44070 */
[----:B------:R-:W-:Y:S01]  /*49a0*/  F2FP.RELU.BF16.F32.PACK_AB R19, R125, R121 ;  /* 0x000000797d13723e */ /* 0x000fe200000018ff */
[----:B------:R2:W-:Y:S01]  /*49b0*/  STS [R233], R18 ;  /* 0x00000012e9007388 */ /* 0x0005e20000000800 */
[----:B------:R-:W-:Y:S03]  /*49c0*/  FSETP.GE.FTZ.AND P3, PT, R131, RZ, PT ;  /* 0x000000ff8300720b */ /* 0x000fe60003f76000 */
[----:B------:R-:W3:Y:S01]  /*49d0*/  MUFU.EX2 R192, R106 ;  /* 0x0000006a00c07308 */ /* 0x000ee20000000800 */
[----:B----4-:R-:W-:Y:S01]  /*49e0*/  @!P1 FADD.FTZ R122, -R122, -RZ ;  /* 0x800000ff7a7a9221 */ /* 0x010fe20000010100 */
[----:B------:R4:W-:Y:S01]  /*49f0*/  STS [R233+0x400], R22 ;  /* 0x00040016e9007388 */ /* 0x0009e20000000800 */
[----:B------:R-:W-:Y:S01]  /*4a00*/  FSETP.GE.FTZ.AND P1, PT, R211, RZ, PT ;  /* 0x000000ffd300720b */ /* 0x000fe20003f36000 */
[----:B------:R-:W-:Y:S02]  /*4a10*/  @P6 FADD.FTZ R127, -R127, -RZ ;  /* 0x800000ff7f7f6221 */ /* 0x000fe40000010100 */
[----:B------:R-:W-:Y:S04]  /*4a20*/  STS [R136], R19 ;  /* 0x0000001388007388 */ /* 0x000fe80000000800 */
[----:B------:R-:W4:Y:S01]  /*4a30*/  MUFU.EX2 R123, R7 ;  /* 0x00000007007b7308 */ /* 0x000f220000000800 */
[----:B-1----:R-:W-:Y:S05]  /*4a40*/  @P5 FADD.FTZ R132, -R132, -RZ ;  /* 0x800000ff84845221 */ /* 0x002fea0000010100 */
[----:B------:R-:W-:Y:S04]  /*4a50*/  F2FP.RELU.BF16.F32.PACK_AB R17, R132, R127 ;  /* 0x0000007f8411723e */ /* 0x000fe800000018ff */
[----:B------:R-:W1:Y:S01]  /*4a60*/  MUFU.EX2 R185, R185 ;  /* 0x000000b900b97308 */ /* 0x000e620000000800 */
[----:B---3--:R-:W-:Y:S01]  /*4a70*/  @P2 FADD.FTZ R192, -R192, -RZ ;  /* 0x800000ffc0c02221 */ /* 0x008fe20000010100 */
[----:B------:R-:W-:Y:S01]  /*4a80*/  FSETP.GE.FTZ.AND P2, PT, R135, RZ, PT ;  /* 0x000000ff8700720b */ /* 0x000fe20003f56000 */
[----:B------:R-:W-:Y:S03]  /*4a90*/  STS [R136+0x400], R17 ;  /* 0x0004001188007388 */ /* 0x000fe60000000800 */
[----:B------:R-:W-:Y:S02]  /*4aa0*/  F2FP.RELU.BF16.F32.PACK_AB R29, R192, R126 ;  /* 0x0000007ec01d723e */ /* 0x000fe400000018ff */
[----:B--2---:R-:W-:Y:S01]  /*4ab0*/  F2FP.RELU.BF16.F32.PACK_AB R18, R118, R117 ;  /* 0x000000757612723e */ /* 0x004fe200000018ff */
[----:B----4-:R-:W-:Y:S01]  /*4ac0*/  @!P0 FADD.FTZ R123, -R123, -RZ ;  /* 0x800000ff7b7b8221 */ /* 0x010fe20000010100 */
[----:B------:R-:W-:Y:S02]  /*4ad0*/  FSETP.GE.FTZ.AND P0, PT, R232, RZ, PT ;  /* 0x000000ffe800720b */ /* 0x000fe40003f16000 */
[----:B------:R-:W-:Y:S01]  /*4ae0*/  F2FP.RELU.BF16.F32.PACK_AB R22, R122, R119 ;  /* 0x000000777a16723e */ /* 0x000fe200000018ff */
[----:B------:R-:W-:Y:S01]  /*4af0*/  STS [R233+0x1000], R18 ;  /* 0x00100012e9007388 */ /* 0x000fe20000000800 */
[----:B-1----:R-:W-:Y:S03]  /*4b00*/  @P4 FADD.FTZ R185, -R185, -RZ ;  /* 0x800000ffb9b94221 */ /* 0x002fe60000010100 */
[----:B------:R-:W-:Y:S01]  /*4b10*/  STS [R233+0x1400], R22 ;  /* 0x00140016e9007388 */ /* 0x000fe20000000800 */
[----:B------:R-:W-:Y:S02]  /*4b20*/  FSETP.GE.FTZ.AND P4, PT, R130, RZ, PT ;  /* 0x000000ff8200720b */ /* 0x000fe40003f96000 */
[----:B------:R-:W-:Y:S01]  /*4b30*/  F2FP.RELU.BF16.F32.PACK_AB R25, R185, R123 ;  /* 0x0000007bb919723e */ /* 0x000fe200000018ff */
        /* <DEDUP_REMOVED lines=41> */
[----:B------:R-:W-:Y:S02]  /*4dd0*/  FSEL R106, R105, R244, P1 ;  /* 0x000000f4696a7208 */ /* 0x000fe40000800000 */
[-C--:B------:R-:W-:Y:S03]  /*4de0*/  HMMA.16816.F32.BF16 R20, R112, R168.reuse, R20 ;  /* 0x000000a87014723c */ /* 0x080fe60000041814 */
[----:B------:R-:W-:Y:S01]  /*4df0*/  FSETP.GE.FTZ.AND P0, PT, R125, RZ, PT ;  /* 0x000000ff7d00720b */ /* 0x000fe20003f16000 */
[----:B------:R-:W-:Y:S01]  /*4e00*/  FMUL.FTZ R232, R232, R5 ;  /* 0x00000005e8e87220 */ /* 0x000fe20000410000 */
[----:B------:R-:W-:Y:S01]  /*4e10*/  FSETP.GE.FTZ.AND P1, PT, R138, RZ, PT ;  /* 0x000000ff8a00720b */ /* 0x000fe20003f36000 */
[----:B------:R-:W-:Y:S02]  /*4e20*/  FMUL.FTZ R211, R211, R106 ;  /* 0x0000006ad3d37220 */ /* 0x000fe40000410000 */
[C---:B------:R-:W-:Y:S04]  /*4e30*/  HMMA.16816.F32.BF16 R24, R108.reuse, R168, R24 ;  /* 0x000000a86c18723c */ /* 0x040fe80000041818 */
[----:B------:R-:W-:Y:S01]  /*4e40*/  F2FP.BF16.F32.PACK_AB R232, R232, R211 ;  /* 0x000000d3e8e8723e */ /* 0x000fe200000010ff */
[C---:B------:R-:W-:Y:S01]  /*4e50*/  FADD.FTZ R5, -R244.reuse, R16 ;  /* 0x00000010f4057221 */ /* 0x040fe20000010100 */
[C---:B------:R-:W-:Y:S02]  /*4e60*/  FADD.FTZ R17, -R244.reuse, R17 ;  /* 0x00000011f4117221 */ /* 0x040fe40000010100 */
[-C--:B------:R-:W-:Y:S03]  /*4e70*/  HMMA.16816.F32.BF16 R28, R108, R170.reuse, R28 ;  /* 0x000000aa6c1c723c */ /* 0x080fe6000004181c */
[-C--:B------:R-:W-:Y:S01]  /*4e80*/  FSEL R5, R5, R244.reuse, P4 ;  /* 0x000000f405057208 */ /* 0x080fe20002000000 */
[C---:B------:R-:W-:Y:S01]  /*4e90*/  FADD.FTZ R21, -R244.reuse, R21 ;  /* 0x00000015f4157221 */ /* 0x040fe20000010100 */
[-C--:B------:R-:W-:Y:S01]  /*4ea0*/  FSEL R17, R17, R244.reuse, P3 ;  /* 0x000000f411117208 */ /* 0x080fe20001800000 */
[----:B------:R-:W-:Y:S02]  /*4eb0*/  FADD.FTZ R105, -R244, R20 ;  /* 0x00000014f4697221 */ /* 0x000fe40000010100 */
[----:B------:R-:W-:Y:S04]  /*4ec0*/  HMMA.16816.F32.BF16 R32, R112, R170, R32 ;  /* 0x000000aa7020723c */ /* 0x000fe80000041820 */
[-C--:B------:R-:W-:Y:S01]  /*4ed0*/  FSEL R21, R21, R244.reuse, P1 ;  /* 0x000000f415157208 */ /* 0x080fe20000800000 */
        /* <DEDUP_REMOVED lines=8> */
[----:B------:R-:W-:Y:S01]  /*4f60*/  FMUL.FTZ R135, R135, R16 ;  /* 0x0000001087877220 */ /* 0x000fe20000410000 */
[----:B------:R-:W-:Y:S02]  /*4f70*/  FADD.FTZ R130, -R243, R7 ;  /* 0x00000007f3827221 */ /* 0x000fe40000010100 */
[----:B------:R-:W-:Y:S02]  /*4f80*/  FSEL R21, R21, R243, P2 ;  /* 0x000000f315157208 */ /* 0x000fe40001000000 */
[----:B------:R-:W-:Y:S01]  /*4f90*/  F2FP.BF16.F32.PACK_AB R138, R138, R135 ;  /* 0x000000878a8a723e */ /* 0x000fe200000010ff */
[C---:B------:R-:W-:Y:S05]  /*4fa0*/  FADD.FTZ R17, -R244.reuse, R32 ;  /* 0x00000020f4117221 */ /* 0x040fea0000010100 */
[----:B------:R-:W-:Y:S01]  /*4fb0*/  FSEL R17, R17, R244, P1 ;  /* 0x000000f411117208 */ /* 0x000fe20000800000 */
[----:B------:R-:W-:Y:S01]  /*4fc0*/  @P0 FADD.FTZ R244, -R244, R33 ;  /* 0x00000021f4f40221 */ /* 0x000fe20000010100 */
[----:B------:R-:W-:Y:S02]  /*4fd0*/  ISETP.GT.AND P0, PT, R229, R208, PT ;  /* 0x000000d0e500720c */ /* 0x000fe40003f04270 */
[----:B------:R-:W-:Y:S01]  /*4fe0*/  FSETP.GE.FTZ.AND P1, PT, R241, RZ, PT ;  /* 0x000000fff100720b */ /* 0x000fe20003f36000 */
[----:B------:R-:W-:Y:S01]  /*4ff0*/  FMUL.FTZ R17, R121, R17 ;  /* 0x0000001179117220 */ /* 0x000fe20000410000 */
[----:B------:R-:W-:Y:S02]  /*5000*/  FMUL.FTZ R244, R125, R244 ;  /* 0x000000f47df47220 */ /* 0x000fe40000410000 */
[----:B------:R-:W-:Y:S07]  /*5010*/  FSEL R130, R130, R243, P1 ;  /* 0x000000f382827208 */ /* 0x000fee0000800000 */
[----:B------:R-:W-:Y:S05]  /*5020*/  @!P0 BRA `(.L_x_672) ;  /* 0x0000000000588947 */ /* 0x000fea0003800000 */
        /* <DEDUP_REMOVED lines=22> */
.L_x_672:
[----:B------:R-:W-:Y:S01]  /*5190*/  FADD.FTZ R18, -R243, R18 ;  /* 0x00000012f3127221 */ /* 0x000fe20000010100 */
[----:B------:R-:W-:Y:S01]  /*51a0*/  FSETP.GE.FTZ.AND P1, PT, R133, RZ, PT ;  /* 0x000000ff8500720b */ /* 0x000fe20003f36000 */
[----:B------:R-:W-:Y:S01]  /*51b0*/  FADD.FTZ R6, -R243, R23 ;  /* 0x00000017f3067221 */ /* 0x000fe20000010100 */
[----:B------:R-:W-:Y:S01]  /*51c0*/  FSETP.GE.FTZ.AND P2, PT, R139, RZ, PT ;  /* 0x000000ff8b00720b */ /* 0x000fe20003f56000 */
[C---:B------:R-:W-:Y:S01]  /*51d0*/  FADD.FTZ R4, -R243.reuse, R19 ;  /* 0x00000013f3047221 */ /* 0x040fe20000010100 */
[-C--:B------:R-:W-:Y:S01]  /*51e0*/  FSEL R18, R18, R243.reuse, P1 ;  /* 0x000000f312127208 */ /* 0x080fe20000800000 */
[C---:B------:R-:W-:Y:S01]  /*51f0*/  FADD.FTZ R22, -R243.reuse, R22 ;  /* 0x00000016f3167221 */ /* 0x040fe20000010100 */
[----:B------:R-:W-:Y:S01]  /*5200*/  FSETP.GE.FTZ.AND P1, PT, R132, RZ, PT ;  /* 0x000000ff8400720b */ /* 0x000fe20003f36000 */
[----:B------:R-:W-:Y:S01]  /*5210*/  FADD.FTZ R34, -R243, R34 ;  /* 0x00000022f3227221 */ /* 0x000fe20000010100 */
[----:B------:R-:W-:Y:S01]  /*5220*/  FSETP.GE.FTZ.AND P4, PT, R134, RZ, PT ;  /* 0x000000ff8600720b */ /* 0x000fe20003f96000 */
[----:B-----5:R-:W-:Y:S01]  /*5230*/  FADD.FTZ R12, -R247, R12 ;  /* 0x0000000cf70c7221 */ /* 0x020fe20000010100 */
[-C--:B------:R-:W-:Y:S01]  /*5240*/  FSEL R6, R6, R243.reuse, P2 ;  /* 0x000000f306067208 */ /* 0x080fe20001000000 */
[----:B------:R-:W-:Y:S01]  /*5250*/  FMUL.FTZ R18, R133, R18 ;  /* 0x0000001285127220 */ /* 0x000fe20000410000 */
[----:B------:R-:W-:Y:S01]  /*5260*/  FSETP.GE.FTZ.AND P3, PT, R137, RZ, PT ;  /* 0x000000ff8900720b */ /* 0x000fe20003f76000 */
[----:B------:R-:W-:Y:S01]  /*5270*/  FADD.FTZ R8, -R247, R8 ;  /* 0x00000008f7087221 */ /* 0x000fe20000010100 */
[----:B------:R-:W-:Y:S01]  /*5280*/  FSETP.GE.FTZ.AND P2, PT, R127, RZ, PT ;  /* 0x000000ff7f00720b */ /* 0x000fe20003f56000 */
[----:B------:R-:W-:Y:S01]  /*5290*/  FMUL.FTZ R139, R139, R6 ;  /* 0x000000068b8b7220 */ /* 0x000fe20000410000 */
[-C--:B------:R-:W-:Y:S01]  /*52a0*/  FSEL R5, R4, R243.reuse, P4 ;  /* 0x000000f304057208 */ /* 0x080fe20002000000 */
[C---:B------:R-:W-:Y:S01]  /*52b0*/  FADD.FTZ R4, -R247.reuse, R9 ;  /* 0x00000009f7047221 */ /* 0x040fe20000010100 */
[-C--:B------:R-:W-:Y:S01]  /*52c0*/  FSEL R22, R22, R243.reuse, P3 ;  /* 0x000000f316167208 */ /* 0x080fe20001800000 */
[----:B------:R-:W-:Y:S01]  /*52d0*/  FADD.FTZ R6, -R247, R13 ;  /* 0x0000000df7067221 */ /* 0x000fe20000010100 */
[----:B------:R-:W-:Y:S01]  /*52e0*/  FSEL R34, R34, R243, P2 ;  /* 0x000000f322227208 */ /* 0x000fe20001000000 */
[----:B------:R-:W-:Y:S01]  /*52f0*/  @P1 FADD.FTZ R243, -R243, R35 ;  /* 0x00000023f3f31221 */ /* 0x000fe20000010100 */
[----:B------:R-:W-:Y:S01]  /*5300*/  FMUL.FTZ R5, R134, R5 ;  /* 0x0000000586057220 */ /* 0x000fe20000410000 */
[----:B------:R-:W-:Y:S01]  /*5310*/  FSETP.GE.FTZ.AND P1, PT, R250, RZ, PT ;  /* 0x000000fffa00720b */ /* 0x000fe20003f36000 */
[C---:B------:R-:W-:Y:S01]  /*5320*/  FADD.FTZ R24, -R247.reuse, R24 ;  /* 0x00000018f7187221 */ /* 0x040fe20000010100 */
[----:B------:R-:W-:Y:S01]  /*5330*/  FSETP.GE.FTZ.AND P3, PT, R242, RZ, PT ;  /* 0x000000fff200720b */ /* 0x000fe20003f76000 */
[----:B------:R-:W-:Y:S01]  /*5340*/  FADD.FTZ R28, -R247, R28 ;  /* 0x0000001cf71c7221 */ /* 0x000fe20000010100 */
[----:B------:R-:W-:Y:S01]  /*5350*/  FSETP.GE.FTZ.AND P2, PT, R245, RZ, PT ;  /* 0x000000fff500720b */ /* 0x000fe20003f56000 */
[----:B------:R-:W-:Y:S01]  /*5360*/  FADD.FTZ R11, -R246, R11 ;  /* 0x0000000bf60b7221 */ /* 0x000fe20000010100 */
[----:B------:R-:W-:Y:S01]  /*5370*/  FSEL R7, R12, R247, P1 ;  /* 0x000000f70c077208 */ /* 0x000fe20000800000 */
[----:B------:R-:W-:Y:S01]  /*5380*/  FMUL.FTZ R21, R240, R21 ;  /* 0x00000015f0157220 */ /* 0x000fe20000410000 */
[----:B------:R-:W-:Y:S01]  /*5390*/  F2FP.BF16.F32.PACK_AB R18, R5, R18 ;  /* 0x000000120512723e */ /* 0x000fe200000010ff */
[----:B------:R-:W-:Y:S01]  /*53a0*/  FMUL.FTZ R130, R241, R130 ;  /* 0x00000082f1827220 */ /* 0x000fe20000410000 */
[----:B------:R-:W-:Y:S01]  /*53b0*/  FSETP.GE.FTZ.AND P1, PT, R185, RZ, PT ;  /* 0x000000ffb900720b */ /* 0x000fe20003f36000 */
[----:B------:R-:W-:Y:S01]  /*53c0*/  FMUL.FTZ R7, R250, R7 ;  /* 0x00000007fa077220 */ /* 0x000fe20000410000 */
[-C--:B------:R-:W-:Y:S01]  /*53d0*/  FSEL R5, R8, R247.reuse, P3 ;  /* 0x000000f708057208 */ /* 0x080fe20001800000 */
[----:B------:R-:W-:Y:S01]  /*53e0*/  FADD.FTZ R8, -R247, R25 ;  /* 0x00000019f7087221 */ /* 0x000fe20000010100 */
[----:B------:R-:W-:Y:S01]  /*53f0*/  FSEL R4, R4, R247, P2 ;  /* 0x000000f704047208 */ /* 0x000fe20001000000 */
[----:B------:R-:W-:Y:S01]  /*5400*/  FADD.FTZ R15, -R246, R15 ;  /* 0x0000000ff60f7221 */ /* 0x000fe20000010100 */
[----:B------:R-:W-:Y:S01]  /*5410*/  FSETP.GE.FTZ.AND P2, PT, R251, RZ, PT ;  /* 0x000000fffb00720b */ /* 0x000fe20003f56000 */
[----:B------:R-:W-:Y:S01]  /*5420*/  FMUL.FTZ R5, R242, R5 ;  /* 0x00000005f2057220 */ /* 0x000fe20000410000 */
[----:B------:R-:W-:Y:S01]  /*5430*/  FSETP.GE.FTZ.AND P4, PT, R117, RZ, PT ;  /* 0x000000ff7500720b */ /* 0x000fe20003f96000 */
[----:B------:R-:W-:Y:S01]  /*5440*/  FMUL.FTZ R4, R245, R4 ;  /* 0x00000004f5047220 */ /* 0x000fe20000410000 */
[----:B------:R-:W-:Y:S01]  /*5450*/  FSEL R6, R6, R247, P2 ;  /* 0x000000f706067208 */ /* 0x000fe20001000000 */
[----:B------:R-:W-:Y:S01]  /*5460*/  STS [R201+-0x4000], R232 ;  /* 0xffc000e8c9007388 */ /* 0x000fe20000000800 */
[----:B------:R-:W-:Y:S01]  /*5470*/  FSETP.GE.FTZ.AND P3, PT, R118, RZ, PT ;  /* 0x000000ff7600720b */ /* 0x000fe20003f76000 */
[----:B------:R-:W-:Y:S01]  /*5480*/  FADD.FTZ R27, -R246, R27 ;  /* 0x0000001bf61b7221 */ /* 0x000fe20000010100 */
[----:B------:R-:W-:Y:S01]  /*5490*/  FSETP.GE.FTZ.AND P2, PT, R123, RZ, PT ;  /* 0x000000ff7b00720b */ /* 0x000fe20003f56000 */
[----:B------:R-:W-:Y:S01]  /*54a0*/  FMUL.FTZ R6, R251, R6 ;  /* 0x00000006fb067220 */ /* 0x000fe20000410000 */
[----:B------:R-:W-:Y:S01]  /*54b0*/  F2FP.BF16.F32.PACK_AB R4, R4, R5 ;  /* 0x000000050404723e */ /* 0x000fe200000010ff */
[----:B------:R-:W-:Y:S01]  /*54c0*/  FADD.FTZ R5, -R246, R10 ;  /* 0x0000000af6057221 */ /* 0x000fe20000010100 */
[-C--:B------:R-:W-:Y:S01]  /*54d0*/  FSEL R24, R24, R247.reuse, P4 ;  /* 0x000000f718187208 */ /* 0x080fe20002000000 */
[----:B------:R-:W-:Y:S01]  /*54e0*/  FMUL.FTZ R22, R137, R22 ;  /* 0x0000001689167220 */ /* 0x000fe20000410000 */
[-C--:B------:R-:W-:Y:S01]  /*54f0*/  FSEL R9, R8, R247.reuse, P3 ;  /* 0x000000f708097208 */ /* 0x080fe20001800000 */
[----:B------:R-:W-:Y:S01]  /*5500*/  FMUL.FTZ R34, R127, R34 ;  /* 0x000000227f227220 */ /* 0x000fe20000410000 */
[----:B------:R-:W-:Y:S01]  /*5510*/  FSEL R28, R28, R247, P2 ;  /* 0x000000f71c1c7208 */ /* 0x000fe20001000000 */
[----:B------:R-:W-:Y:S01]  /*5520*/  @P1 FADD.FTZ R247, -R247, R29 ;  /* 0x0000001df7f71221 */ /* 0x000fe20000010100 */
[----:B------:R-:W-:Y:S01]  /*5530*/  FSETP.GE.FTZ.AND P2, PT, R248, RZ, PT ;  /* 0x000000fff800720b */ /* 0x000fe20003f56000 */
[----:B------:R-:W-:Y:S01]  /*5540*/  FMUL.FTZ R24, R117, R24 ;  /* 0x0000001875187220 */ /* 0x000fe20000410000 */
[----:B------:R-:W-:Y:S01]  /*5550*/  FSETP.GE.FTZ.AND P1, PT, R249, RZ, PT ;  /* 0x000000fff900720b */ /* 0x000fe20003f36000 */
[----:B------:R-:W-:Y:S01]  /*5560*/  FMUL.FTZ R9, R118, R9 ;  /* 0x0000000976097220 */ /* 0x000fe20000410000 */
[----:B------:R-:W-:Y:S01]  /*5570*/  F2FP.BF16.F32.PACK_AB R6, R6, R7 ;  /* 0x000000070606723e */ /* 0x000fe200000010ff */
[----:B------:R-:W-:Y:S01]  /*5580*/  FADD.FTZ R7, -R246, R14 ;  /* 0x0000000ef6077221 */ /* 0x000fe20000010100 */
[-C--:B------:R-:W-:Y:S01]  /*5590*/  FSEL R5, R5, R246.reuse, P2 ;  /* 0x000000f605057208 */ /* 0x080fe20001000000 */
[----:B------:R-:W-:Y:S01]  /*55a0*/  FMUL.FTZ R243, R132, R243 ;  /* 0x000000f384f37220 */ /* 0x000fe20000410000 */
[----:B------:R-:W-:Y:S01]  /*55b0*/  FSEL R8, R11, R246, P1 ;  /* 0x000000f60b087208 */ /* 0x000fe20000800000 */
[----:B------:R-:W-:Y:S01]  /*55c0*/  FADD.FTZ R11, -R246, R30 ;  /* 0x0000001ef60b7221 */ /* 0x000fe20000010100 */
[----:B------:R-:W-:Y:S01]  /*55d0*/  FSETP.GE.FTZ.AND P5, PT, R129, RZ, PT ;  /* 0x000000ff8100720b */ /* 0x000fe20003fb6000 */
[----:B------:R-:W-:Y:S01]  /*55e0*/  FMUL.FTZ R5, R248, R5 ;  /* 0x00000005f8057220 */ /* 0x000fe20000410000 */
[----:B------:R-:W-:Y:S01]  /*55f0*/  FSETP.GE.FTZ.AND P2, PT, R252, RZ, PT ;  /* 0x000000fffc00720b */ /* 0x000fe20003f56000 */
[----:B------:R-:W-:Y:S01]  /*5600*/  FMUL.FTZ R8, R249, R8 ;  /* 0x00000008f9087220 */ /* 0x000fe20000410000 */
[----:B------:R-:W-:Y:S01]  /*5610*/  F2FP.BF16.F32.PACK_AB R130, R130, R21 ;  /* 0x000000158282723e */ /* 0x000fe200000010ff */
[----:B------:R-:W-:Y:S01]  /*5620*/  FMUL.FTZ R28, R123, R28 ;  /* 0x0000001c7b1c7220 */ /* 0x000fe20000410000 */
[-C--:B------:R-:W-:Y:S01]  /*5630*/  FSEL R10, R15, R246.reuse, P5 ;  /* 0x000000f60f0a7208 */ /* 0x080fe20002800000 */
[----:B------:R-:W-:Y:S01]  /*5640*/  FMUL.FTZ R185, R185, R247 ;  /* 0x000000f7b9b97220 */ /* 0x000fe20000410000 */
[----:B------:R-:W-:Y:S01]  /*5650*/  FSEL R7, R7, R246, P2 ;  /* 0x000000f607077208 */ /* 0x000fe20001000000 */
[----:B------:R-:W-:Y:S01]  /*5660*/  STS [R201+-0x3c00], R130 ;  /* 0xffc40082c9007388 */ /* 0x000fe20000000800 */
[----:B------:R-:W-:Y:S01]  /*5670*/  FSETP.GE.FTZ.AND P1, PT, R192, RZ, PT ;  /* 0x000000ffc000720b */ /* 0x000fe20003f36000 */
[----:B------:R-:W-:Y:S01]  /*5680*/  FMUL.FTZ R10, R129, R10 ;  /* 0x0000000a810a7220 */ /* 0x000fe20000410000 */
[----:B-1----:R-:W-:Y:S01]  /*5690*/  F2FP.BF16.F32.PACK_AB R32, R9, R24 ;  /* 0x000000180920723e */ /* 0x002fe200000010ff */
[----:B------:R-:W-:Y:S01]  /*56a0*/  FMUL.FTZ R7, R252, R7 ;  /* 0x00000007fc077220 */ /* 0x000fe20000410000 */
[----:B------:R-:W-:Y:S01]  /*56b0*/  F2FP.BF16.F32.PACK_AB R8, R8, R5 ;  /* 0x000000050808723e */ /* 0x000fe200000010ff */
[----:B------:R-:W-:Y:S01]  /*56c0*/  STS [R217+-0x4000], R211 ;  /* 0xffc000d3d9007388 */ /* 0x000fe20000000800 */
[----:B------:R-:W-:Y:S01]  /*56d0*/  FADD.FTZ R9, -R246, R26 ;  /* 0x0000001af6097221 */ /* 0x000fe20000010100 */
[----:B------:R-:W-:Y:S01]  /*56e0*/  FSETP.GE.FTZ.AND P4, PT, R119, RZ, PT ;  /* 0x000000ff7700720b */ /* 0x000fe20003f96000 */
[----:B------:R-:W-:Y:S02]  /*56f0*/  IMAD R116, R203, UR4, RZ ;  /* 0x00000004cb747c24 */ /* 0x000fe4000f8e02ff */
[----:B------:R-:W-:Y:S01]  /*5700*/  STS [R217+-0x3c00], R18 ;  /* 0xffc40012d9007388 */ /* 0x000fe20000000800 */
[----:B------:R-:W-:Y:S02]  /*5710*/  FSETP.GE.FTZ.AND P3, PT, R122, RZ, PT ;  /* 0x000000ff7a00720b */ /* 0x000fe40003f76000 */
[----:B------:R-:W-:Y:S02]  /*5720*/  F2FP.BF16.F32.PACK_AB R10, R10, R7 ;  /* 0x000000070a0a723e */ /* 0x000fe400000010ff */
[----:B------:R-:W-:Y:S01]  /*5730*/  STS [R201+-0x3000], R4 ;  /* 0xffd00004c9007388 */ /* 0x000fe20000000800 */
[-C--:B------:R-:W-:Y:S02]  /*5740*/  FSEL R12, R9, R246.reuse, P4 ;  /* 0x000000f6090c7208 */ /* 0x080fe40002000000 */
[----:B------:R-:W-:Y:S02]  /*5750*/  FSEL R27, R27, R246, P3 ;  /* 0x000000f61b1b7208 */ /* 0x000fe40001800000 */
[----:B------:R-:W-:Y:S01]  /*5760*/  STS [R201+-0x2c00], R8 ;  /* 0xffd40008c9007388 */ /* 0x000fe20000000800 */
[----:B------:R-:W-:Y:S01]  /*5770*/  FSETP.GE.FTZ.AND P2, PT, R126, RZ, PT ;  /* 0x000000ff7e00720b */ /* 0x000fe20003f56000 */
[----:B------:R-:W-:Y:S01]  /*5780*/  FMUL.FTZ R12, R119, R12 ;  /* 0x0000000c770c7220 */ /* 0x000fe20000410000 */
[----:B------:R-:W-:Y:S02]  /*5790*/  F2FP.BF16.F32.PACK_AB R22, R139, R22 ;  /* 0x000000168b16723e */ /* 0x000fe400000010ff */
[----:B------:R-:W-:Y:S01]  /*57a0*/  STS [R217+-0x3000], R6 ;  /* 0xffd00006d9007388 */ /* 0x000fe20000000800 */
[----:B------:R-:W-:Y:S01]  /*57b0*/  FSEL R11, R11, R246, P2 ;  /* 0x000000f60b0b7208 */ /* 0x000fe20001000000 */
[----:B------:R-:W-:Y:S01]  /*57c0*/  @P1 FADD.FTZ R246, -R246, R31 ;  /* 0x0000001ff6f61221 */ /* 0x000fe20000010100 */
[----:B------:R-:W-:Y:S02]  /*57d0*/  FMUL.FTZ R27, R122, R27 ;  /* 0x0000001b7a1b7220 */ /* 0x000fe40000410000 */
[----:B------:R-:W-:Y:S01]  /*57e0*/  STS [R217+-0x2c00], R10 ;  /* 0xffd4000ad9007388 */ /* 0x000fe20000000800 */
[----:B------:R-:W-:Y:S01]  /*57f0*/  F2FP.BF16.F32.PACK_AB R33, R244, R17 ;  /* 0x00000011f421723e */ /* 0x000fe200000010ff */
[----:B------:R-:W-:Y:S01]  /*5800*/  FMUL.FTZ R11, R126, R11 ;  /* 0x0000000b7e0b7220 */ /* 0x000fe20000410000 */
[----:B------:R-:W-:Y:S02]  /*5810*/  F2FP.BF16.F32.PACK_AB R243, R243, R34 ;  /* 0x00000022f3f3723e */ /* 0x000fe400000010ff */
[----:B------:R-:W-:Y:S01]  /*5820*/  STS [R233+-0x4000], R138 ;  /* 0xffc0008ae9007388 */ /* 0x000fe20000000800 */
[----:B------:R-:W-:Y:S01]  /*5830*/  FMUL.FTZ R192, R192, R246 ;  /* 0x000000f6c0c07220 */ /* 0x000fe20000410000 */
[----:B------:R-:W-:Y:S03]  /*5840*/  F2FP.BF16.F32.PACK_AB R34, R27, R12 ;  /* 0x0000000c1b22723e */ /* 0x000fe600000010ff */
[----:B------:R-:W-:Y:S01]  /*5850*/  STS [R233+-0x3c00], R22 ;  /* 0xffc40016e9007388 */ /* 0x000fe20000000800 */
[----:B------:R-:W-:Y:S02]  /*5860*/  F2FP.BF16.F32.PACK_AB R185, R185, R28 ;  /* 0x0000001cb9b9723e */ /* 0x000fe400000010ff */
[----:B------:R-:W-:Y:S02]  /*5870*/  F2FP.BF16.F32.PACK_AB R101, R192, R11 ;  /* 0x0000000bc065723e */ /* 0x000fe400000010ff */
[----:B------:R-:W-:Y:S05]  /*5880*/  STS [R136+-0x4000], R33 ;  /* 0xffc0002188007388 */ /* 0x000fea0000000800 */
        /* <DEDUP_REMOVED lines=60> */
[----:B------:R-:W-:Y:S04]  /*5c50*/  IMAD.U32 R7, RZ, RZ, UR30 ;  /* 0x0000001eff077e24 */ /* 0x000fe8000f8e00ff */
[----:B------:R-:W-:Y:S05]  /*5c60*/  IMAD.X R4, RZ, RZ, ~UR10, P1 ;  /* 0x8000000aff047e24 */ /* 0x000fea00088e06ff */
[----:B------:R-:W-:Y:S04]  /*5c70*/  SHF.R.S64 R5, R5, 0x1f, R4 ;  /* 0x0000001f05057819 */ /* 0x000fe80000001004 */
[----:B------:R-:W-:Y:S01]  /*5c80*/  IADD3 R214, P1, PT, R5, R214, RZ ;  /* 0x000000d605d67210 */ /* 0x000fe20007f3e0ff */
[----:B------:R-:W-:Y:S03]  /*5c90*/  IMAD.U32 R5, RZ, RZ, UR30 ;  /* 0x0000001eff057e24 */ /* 0x000fe6000f8e00ff */
[----:B------:R-:W-:Y:S01]  /*5ca0*/  LEA.HI.X.SX32 R215, R4, R215, 0x1, P1 ;  /* 0x000000d704d77211 */ /* 0x000fe200008f0eff */
[----:B------:R-:W-:Y:S01]  /*5cb0*/  IMAD.U32 R4, RZ, RZ, UR29 ;  /* 0x0000001dff047e24 */ /* 0x000fe2000f8e00ff */
[----:B------:R-:W-:Y:S03]  /*5cc0*/  LEA R8, P1, R7, R214, 0x1 ;  /* 0x000000d607087211 */ /* 0x000fe600078208ff */
[----:B------:R-:W-:Y:S01]  /*5cd0*/  @!PT LDS RZ, [RZ] ;  /* 0x00000000fffff984 */ /* 0x000fe20000000800 */
[----:B------:R-:W-:Y:S01]  /*5ce0*/  @!PT LDS RZ, [RZ] ;  /* 0x00000000fffff984 */ /* 0x000fe20000000800 */
[----:B------:R-:W-:Y:S01]  /*5cf0*/  @!PT LDS RZ, [RZ] ;  /* 0x00000000fffff984 */ /* 0x000fe20000000800 */
[----:B------:R1:W-:Y:S01]  /*5d00*/  LDGSTS.E.BYPASS.LTC128B.128 [R202+0x4000], desc[UR22][R214.64] ;  /* 0x04000000d6ca7fae */ /* 0x0003e2000b981a16 */
[----:B------:R-:W-:Y:S05]  /*5d10*/  LEA.HI.X R9, R5, R215, R4, 0x1, P1 ;  /* 0x000000d705097211 */ /* 0x000fea00008f0c04 */
[----:B------:R1:W-:Y:S04]  /*5d20*/  LDGSTS.E.BYPASS.LTC128B.128 [R202+0x5000], desc[UR22][R8.64] ;  /* 0x0500000008ca7fae */ /* 0x0003e8000b981a16 */
[----:B------:R-:W0:Y:S02]  /*5d30*/  LDGDEPBAR ;  /* 0x00000000000079af */ /* 0x000e240000000000 */
.L_x_673:
        /* <DEDUP_REMOVED lines=318> */
.L_x_675:
[----:B------:R-:W2:Y:S01]  /*7120*/  LDCU.64 UR10, c[0x0][0x5c0] ;  /* 0x0000b800ff0a77ac */ /* 0x000ea20008000a00 */
[----:B------:R-:W-:-:S05]  /*7130*/  IADD3 R16, PT, PT, R230, R231, RZ ;  /* 0x000000e7e6107210 */ /* 0x000fca0007ffe0ff */
[C---:B--2---:R-:W-:Y:S02]  /*7140*/  IMAD R8, R16.reuse, UR11, RZ ;  /* 0x0000000b10087c24 */ /* 0x044fe4000f8e02ff */
[----:B------:R-:W-:-:S05]  /*7150*/  IMAD.WIDE.U32 R16, R16, UR10, RZ ;  /* 0x0000000a10107c25 */ /* 0x000fca000f8e00ff */
[----:B------:R-:W-:Y:S02]  /*7160*/  IADD3 R8, PT, PT, R17, R8, RZ ;  /* 0x0000000811087210 */ /* 0x000fe40007ffe0ff */
.L_x_676:
        /* <DEDUP_REMOVED lines=11> */
.L_x_677:
[----:B------:R-:W2:Y:S01]  /*7220*/  LDCU.64 UR6, c[0x0][0x5c8] ;  /* 0x0000b900ff0677ac */ /* 0x000ea20008000a00 */
[----:B------:R-:W-:-:S05]  /*7230*/  IADD3 R14, PT, PT, R230, R231, RZ ;  /* 0x000000e7e60e7210 */ /* 0x000fca0007ffe0ff */
[C---:B--2---:R-:W-:Y:S02]  /*7240*/  IMAD R12, R14.reuse, UR7, RZ ;  /* 0x000000070e0c7c24 */ /* 0x044fe4000f8e02ff */
[----:B------:R-:W-:-:S05]  /*7250*/  IMAD.WIDE.U32 R14, R14, UR6, RZ ;  /* 0x000000060e0e7c25 */ /* 0x000fca000f8e00ff */
[----:B------:R-:W-:Y:S02]  /*7260*/  IADD3 R12, PT, PT, R15, R12, RZ ;  /* 0x0000000c0f0c7210 */ /* 0x000fe40007ffe0ff */
.L_x_678:
[----:B------:R-:W-:Y:S01]  /*7270*/  BAR.SYNC.DEFER_BLOCKING 0x0 ;  /* 0x0000000000007b1d */ /* 0x000fe20000010000 */
[----:B------:R-:W-:Y:S01]  /*7280*/  USHF.L.U32 UR12, UR21, 0x7, URZ ;  /* 0x00000007150c7899 */ /* 0x000fe200080006ff */
[CC--:B------:R-:W-:Y:S02]  /*7290*/  ISETP.GE.AND P3, PT, R197.reuse, R205.reuse, PT ;  /* 0x000000cdc500720c */ /* 0x0c0fe40003f66270 */
[----:B------:R-:W-:Y:S01]  /*72a0*/  IADD3 R27, P2, PT, R197, 0x20, RZ ;  /* 0x00000020c51b7810 */ /* 0x000fe20007f5e0ff */
[----:B------:R-:W-:Y:S01]  /*72b0*/  USHF.R.S32.HI UR13, URZ, 0x1f, UR12 ;  /* 0x0000001fff0d7899 */ /* 0x000fe2000801140c */
[----:B------:R-:W-:Y:S01]  /*72c0*/  BSSY.RECONVERGENT B0, `(.L_x_679) ;  /* 0x000001e000007945 */ /* 0x000fe20003800200 */
[----:B------:R-:W-:Y:S01]  /*72d0*/  UIMAD.WIDE.U32 UR14, UR12, UR10, URZ ;  /* 0x0000000a0c0e72a5 */ /* 0x000fe2000f8e00ff */
[-C--:B------:R-:W-:Y:S01]  /*72e0*/  ISETP.GE.AND P6, PT, R200, R205.reuse, PT ;  /* 0x000000cdc800720c */ /* 0x080fe20003fc6270 */
[----:B------:R-:W-:Y:S01]  /*72f0*/  UIMAD UR4, UR13, UR10, URZ ;  /* 0x0000000a0d0472a4 */ /* 0x000fe2000f8e02ff */
[-C--:B------:R-:W-:Y:S01]  /*7300*/  ISETP.GE.AND P5, PT, R199, R205.reuse, PT ;  /* 0x000000cdc700720c */ /* 0x080fe20003fa6270 */
[----:B------:R-:W-:Y:S01]  /*7310*/  IMAD.X R26, RZ, RZ, RZ, P2 ;  /* 0x000000ffff1a7224 */ /* 0x000fe200010e06ff */
[----:B------:R-:W-:Y:S01]  /*7320*/  ISETP.GE.AND P4, PT, R198, R205, PT ;  /* 0x000000cdc600720c */ /* 0x000fe20003f86270 */
[----:B------:R-:W-:Y:S01]  /*7330*/  IMAD.U32 R10, RZ, RZ, UR14 ;  /* 0x0000000eff0a7e24 */ /* 0x000fe2000f8e00ff */
[----:B------:R-:W-:Y:S01]  /*7340*/  UIMAD UR14, UR12, UR11, UR4 ;  /* 0x0000000b0c0e72a4 */ /* 0x000fe2000f8e0204 */
[----:B------:R-:W-:Y:S01]  /*7350*/  IMAD.U32 R11, RZ, RZ, UR15 ;  /* 0x0000000fff0b7e24 */ /* 0x000fe2000f8e00ff */
[----:B------:R-:W-:-:S02]  /*7360*/  IADD3 R25, P1, PT, R197, 0x40, RZ ;  /* 0x00000040c5197810 */ /* 0x000fc40007f3e0ff */
[----:B------:R-:W-:Y:S02]  /*7370*/  LOP3.LUT R17, R10, 0x38, R196, 0xf8, !PT ;  /* 0x000000380a117812 */ /* 0x000fe400078ef8c4 */
[----:B------:R-:W2:Y:S01]  /*7380*/  LDCU.64 UR4, c[0x0][0x5d8] ;  /* 0x0000bb00ff0477ac */ /* 0x000ea20008000a00 */
[----:B------:R-:W-:Y:S01]  /*7390*/  IMAD.U32 R9, RZ, RZ, UR14 ;  /* 0x0000000eff097e24 */ /* 0x000fe2000f8e00ff */
[----:B------:R-:W-:Y:S01]  /*73a0*/  IADD3 R16, P0, PT, R16, R17, RZ ;  /* 0x0000001110107210 */ /* 0x000fe20007f1e0ff */
[----:B-1----:R1:W3:Y:S03]  /*73b0*/  LDS.128 R4, [R202+0x7000] ;  /* 0x00700000ca047984 */ /* 0x0022e60000000c00 */
[----:B------:R-:W-:Y:S02]  /*73c0*/  IADD3.X R17, PT, PT, R8, UR15, R9, P0, !PT ;  /* 0x0000000f08117c10 */ /* 0x000fe400087fe409 */
[----:B------:R-:W-:Y:S01]  /*73d0*/  IADD3 R24, P0, PT, R197, 0x60, RZ ;  /* 0x00000060c5187810 */ /* 0x000fe20007f1e0ff */
[----:B--2---:R-:W-:-:S04]  /*73e0*/  IMAD.WIDE.U32 R16, R187, UR4, R16 ;  /* 0x00000004bb107c25 */ /* 0x004fc8000f8e0010 */
[----:B------:R-:W-:Y:S01]  /*73f0*/  IMAD R13, R187, UR5, R17 ;  /* 0x00000005bb0d7c24 */ /* 0x000fe2000f8e0211 */
[----:B------:R-:W-:Y:S07]  /*7400*/  @P3 BRA `(.L_x_680) ;  /* 0x0000000000243947 */ /* 0x000fee0003800000 */
[----:B------:R-:W2:Y:S01]  /*7410*/  LDS.128 R8, [R202+0x6000] ;  /* 0x00600000ca087984 */ /* 0x000ea20000000c00 */
[----:B------:R-:W4:Y:S01]  /*7420*/  LDCU.64 UR4, c[0x0][0x560] ;  /* 0x0000ac00ff0477ac */ /* 0x000f220008000a00 */
[----:B------:R-:W-:Y:S02]  /*7430*/  MOV R18, R16 ;  /* 0x0000001000127202 */ /* 0x000fe40000000f00 */
[----:B------:R-:W-:-:S03]  /*7440*/  MOV R19, R13 ;  /* 0x0000000d00137202 */ /* 0x000fc60000000f00 */
[----:B------:R-:W-:-:S04]  /*7450*/  IMAD.WIDE.U32 R20, R197, UR10, R18 ;  /* 0x0000000ac5147c25 */ /* 0x000fc8000f8e0012 */
[----:B------:R-:W-:Y:S01]  /*7460*/  IMAD R15, R197, UR11, R21 ;  /* 0x0000000bc50f7c24 */ /* 0x000fe2000f8e0215 */
[----:B----4-:R-:W-:-:S04]  /*7470*/  LEA R18, P2, R20, UR4, 0x1 ;  /* 0x0000000414127c11 */ /* 0x010fc8000f8408ff */
[----:B------:R-:W-:-:S05]  /*7480*/  LEA.HI.X R19, R20, UR5, R15, 0x1, P2 ;  /* 0x0000000514137c11 */ /* 0x000fca00090f0c0f */
[----:B--2---:R2:W-:Y:S04]  /*7490*/  STG.E.128 desc[UR22][R18.64], R8 ;  /* 0x0000000812007986 */ /* 0x0045e8000c101d16 */
.L_x_680:
[----:B------:R-:W-:Y:S05]  /*74a0*/  BSYNC.RECONVERGENT B0 ;  /* 0x0000000000007941 */ /* 0x000fea0003800200 */
.L_x_679:
[----:B------:R-:W-:Y:S04]  /*74b0*/  BSSY.RECONVERGENT B0, `(.L_x_681) ;  /* 0x000000c000007945 */ /* 0x000fe80003800200 */
[----:B------:R-:W-:Y:S05]  /*74c0*/  @P6 BRA `(.L_x_682) ;  /* 0x0000000000286947 */ /* 0x000fea0003800000 */
[----:B------:R-:W4:Y:S01]  /*74d0*/  LDCU.64 UR4, c[0x0][0x560] ;  /* 0x0000ac00ff0477ac */ /* 0x000f220008000a00 */
[----:B--2---:R-:W-:Y:S01]  /*74e0*/  MOV R10, R16 ;  /* 0x00000010000a7202 */ /* 0x004fe20000000f00 */
        /* <DEDUP_REMOVED lines=8> */
.L_x_682:
[----:B------:R-:W-:Y:S05]  /*7570*/  BSYNC.RECONVERGENT B0 ;  /* 0x0000000000007941 */ /* 0x000fea0003800200 */
.L_x_681:
[----:B---34-:R3:W4:Y:S01]  /*7580*/  LDS.128 R4, [R202+0x8000] ;  /* 0x00800000ca047984 */ /* 0x0187220000000c00 */
[----:B------:R-:W-:Y:S01]  /*7590*/  BSSY.RECONVERGENT B0, `(.L_x_683) ;  /* 0x000000d000007945 */ /* 0x000fe20003800200 */
[----:B------:R-:W-:-:S03]  /*75a0*/  IADD3.X R28, PT, PT, RZ, RZ, RZ, P1, !PT ;  /* 0x000000ffff1c7210 */ /* 0x000fc60000ffe4ff */
        /* <DEDUP_REMOVED lines=11> */
.L_x_684:
[----:B------:R-:W-:Y:S05]  /*7660*/  BSYNC.RECONVERGENT B0 ;  /* 0x0000000000007941 */ /* 0x000fea0003800200 */
.L_x_683:
[----:B-1--4-:R1:W4:Y:S01]  /*7670*/  LDS.128 R4, [R202+0x9000] ;  /* 0x00900000ca047984 */ /* 0x0123220000000c00 */
[----:B------:R-:W-:Y:S01]  /*7680*/  BSSY.RECONVERGENT B0, `(.L_x_685) ;  /* 0x000000e000007945 */ /* 0x000fe20003800200 */
[----:B--2---:R-:W-:Y:S01]  /*7690*/  LOP3.LUT R10, R196, 0x38, RZ, 0xc0, !PT ;  /* 0x00000038c40a7812 */ /* 0x004fe200078ec0ff */
[----:B------:R-:W-:Y:S01]  /*76a0*/  IMAD.U32 R8, RZ, RZ, UR6 ;  /* 0x00000006ff087e24 */ /* 0x000fe2000f8e00ff */
[----:B------:R-:W-:Y:S01]  /*76b0*/  IADD3.X R29, PT, PT, RZ, RZ, RZ, P0, !PT ;  /* 0x000000ffff1d7210 */ /* 0x000fe200007fe4ff */
        /* <DEDUP_REMOVED lines=9> */
[----:B----4-:R2:W-:Y:S04]  /*7750*/  STG.E.128 desc[UR22][R18.64], R4 ;  /* 0x0000000412007986 */ /* 0x0105e8000c101d16 */
.L_x_686:
[----:B------:R-:W-:Y:S05]  /*7760*/  BSYNC.RECONVERGENT B0 ;  /* 0x0000000000007941 */ /* 0x000fea0003800200 */
.L_x_685:
[----:B------:R-:W-:Y:S01]  /*7770*/  MOV R11, RZ ;  /* 0x000000ff000b7202 */ /* 0x000fe20000000f00 */
[----:B------:R-:W3:Y:S01]  /*7780*/  LDCU.64 UR4, c[0x0][0x5e0] ;  /* 0x0000bc00ff0477ac */ /* 0x000ee20008000a00 */
[----:B------:R-:W1:Y:S01]  /*7790*/  LDS.128 R20, [R202+0xa000] ;  /* 0x00a00000ca147984 */ /* 0x000e620000000c00 */
[----:B--2-4-:R-:W2:Y:S01]  /*77a0*/  @!P3 LDC.64 R4, c[0x0][0x568] ;  /* 0x00015a00ff04bb82 */ /* 0x014ea20000000a00 */
[----:B------:R-:W-:Y:S01]  /*77b0*/  BSSY.RECONVERGENT B0, `(.L_x_687) ;  /* 0x000001c000007945 */ /* 0x000fe20003800200 */
[----:B------:R-:W-:Y:S01]  /*77c0*/  UIMAD UR13, UR13, UR6, URZ ;  /* 0x000000060d0d72a4 */ /* 0x000fe2000f8e02ff */
[----:B------:R-:W-:Y:S01]  /*77d0*/  IMAD.WIDE.U32 R8, R8, UR12, R10 ;  /* 0x0000000c08087c25 */ /* 0x000fe2000f8e000a */
[----:B------:R4:W1:Y:S02]  /*77e0*/  LDS.128 R16, [R202+0xb000] ;  /* 0x00b00000ca107984 */ /* 0x0008640000000c00 */
[----:B------:R-:W-:Y:S01]  /*77f0*/  UIMAD UR13, UR12, UR7, UR13 ;  /* 0x000000070c0d72a4 */ /* 0x000fe2000f8e020d */
[----:B------:R-:W-:-:S05]  /*7800*/  IADD3 R30, P0, PT, R14, R8, RZ ;  /* 0x000000080e1e7210 */ /* 0x000fca0007f1e0ff */
[----:B------:R-:W-:Y:S02]  /*7810*/  IADD3.X R31, PT, PT, R12, UR13, R9, P0, !PT ;  /* 0x0000000d0c1f7c10 */ /* 0x000fe400087fe409 */
[----:B------:R4:W1:Y:S01]  /*7820*/  LDS.128 R12, [R202+0xc000] ;  /* 0x00c00000ca0c7984 */ /* 0x0008620000000c00 */
[----:B---3--:R-:W-:-:S03]  /*7830*/  IMAD.WIDE.U32 R30, R187, UR4, R30 ;  /* 0x00000004bb1e7c25 */ /* 0x008fc6000f8e001e */
[----:B------:R4:W3:Y:S01]  /*7840*/  LDS.128 R8, [R202+0xd000] ;  /* 0x00d00000ca087984 */ /* 0x0008e20000000c00 */
[----:B------:R-:W-:Y:S01]  /*7850*/  IMAD R33, R187, UR5, R31 ;  /* 0x00000005bb217c24 */ /* 0x000fe2000f8e021f */
[----:B------:R-:W-:-:S05]  /*7860*/  @!P3 MOV R32, R30 ;  /* 0x0000001e0020b202 */ /* 0x000fca0000000f00 */
[----:B------:R-:W-:-:S04]  /*7870*/  @!P3 IMAD.WIDE.U32 R34, R197, UR6, R32 ;  /* 0x00000006c522bc25 */ /* 0x000fc8000f8e0020 */
[----:B------:R-:W-:Y:S01]  /*7880*/  @!P3 IMAD R6, R197, UR7, R35 ;  /* 0x00000007c506bc24 */ /* 0x000fe2000f8e0223 */
[----:B--2---:R-:W-:-:S04]  /*7890*/  @!P3 LEA R4, P0, R34, R4, 0x1 ;  /* 0x000000042204b211 */ /* 0x004fc800078008ff */
[----:B------:R-:W-:-:S05]  /*78a0*/  @!P3 LEA.HI.X R5, R34, R5, R6, 0x1, P0 ;  /* 0x000000052205b211 */ /* 0x000fca00000f0c06 */
[----:B-1----:R4:W-:Y:S01]  /*78b0*/  @!P3 STG.E.128 desc[UR22][R4.64], R20 ;  /* 0x000000140400b986 */ /* 0x0029e2000c101d16 */
[----:B------:R-:W-:Y:S05]  /*78c0*/  @P6 BRA `(.L_x_688) ;  /* 0x0000000000286947 */ /* 0x000fea0003800000 */
[----:B------:R-:W1:Y:S01]  /*78d0*/  LDCU.64 UR4, c[0x0][0x568] ;  /* 0x0000ad00ff0477ac */ /* 0x000e620008000a00 */
[----:B------:R-:W-:Y:S01]  /*78e0*/  MOV R6, R30 ;  /* 0x0000001e00067202 */ /* 0x000fe20000000f00 */
[----:B----4-:R-:W-:Y:S01]  /*78f0*/  IMAD R4, R26, UR6, RZ ;  /* 0x000000061a047c24 */ /* 0x010fe2000f8e02ff */
[----:B------:R-:W-:-:S03]  /*7900*/  MOV R7, R33 ;  /* 0x0000002100077202 */ /* 0x000fc60000000f00 */
[C---:B------:R-:W-:Y:S02]  /*7910*/  IMAD R4, R27.reuse, UR7, R4 ;  /* 0x000000071b047c24 */ /* 0x040fe4000f8e0204 */
[----:B------:R-:W-:-:S05]  /*7920*/  IMAD.WIDE.U32 R6, R27, UR6, R6 ;  /* 0x000000061b067c25 */ /* 0x000fca000f8e0006 */
[----:B------:R-:W-:Y:S02]  /*7930*/  IADD3 R4, PT, PT, R4, R7, RZ ;  /* 0x0000000704047210 */ /* 0x000fe40007ffe0ff */
[----:B-1----:R-:W-:-:S04]  /*7940*/  LEA R20, P0, R6, UR4, 0x1 ;  /* 0x0000000406147c11 */ /* 0x002fc8000f8008ff */
[----:B------:R-:W-:-:S05]  /*7950*/  LEA.HI.X R21, R6, UR5, R4, 0x1, P0 ;  /* 0x0000000506157c11 */ /* 0x000fca00080f0c04 */
[----:B------:R1:W-:Y:S04]  /*7960*/  STG.E.128 desc[UR22][R20.64], R16 ;  /* 0x0000001014007986 */ /* 0x0003e8000c101d16 */
.L_x_688:
[----:B------:R-:W-:Y:S05]  /*7970*/  BSYNC.RECONVERGENT B0 ;  /* 0x0000000000007941 */ /* 0x000fea0003800200 */
.L_x_687:
[----:B------:R-:W-:Y:S04]  /*7980*/  BSSY.RECONVERGENT B0, `(.L_x_689) ;  /* 0x000000c000007945 */ /* 0x000fe80003800200 */
        /* <DEDUP_REMOVED lines=11> */
.L_x_690:
[----:B------:R-:W-:Y:S05]  /*7a40*/  BSYNC.RECONVERGENT B0 ;  /* 0x0000000000007941 */ /* 0x000fea0003800200 */
.L_x_689:
[----:B------:R-:W-:Y:S05]  /*7a50*/  @P4 BRA `(.L_x_671) ;  /* 0x0000000000284947 */ /* 0x000fea0003800000 */
[----:B------:R-:W3:Y:S01]  /*7a60*/  LDCU.64 UR4, c[0x0][0x568] ;  /* 0x0000ad00ff0477ac */ /* 0x000ee20008000a00 */
[----:B----4-:R-:W-:Y:S01]  /*7a70*/  MOV R4, R30 ;  /* 0x0000001e00047202 */ /* 0x010fe20000000f00 */
        /* <DEDUP_REMOVED lines=8> */
.L_x_671:
[----:B------:R-:W-:Y:S05]  /*7b00*/  BSYNC.RECONVERGENT B1 ;  /* 0x0000000000017941 */ /* 0x000fea0003800200 */
.L_x_645:
        /* <DEDUP_REMOVED lines=11> */
.L_x_692:
        /* <DEDUP_REMOVED lines=12> */
.L_x_1416:


//--------------------- .text._ZN5flash44flash_bwd_dq_dk_dv_loop_seqk_parallel_kernelI23Flash_bwd_kernel_traitsILi64ELi64ELi128ELi8ELi2ELi4ELi4ELb1ELb0EN7cutlass10bfloat16_tE19Flash_kernel_traitsILi64ELi64ELi128ELi8ES3_EELb0ELb1ELb0ELb0ELb0ELb1ELb1EEEvNS_16Flash_bwd_paramsE --------------------------
	.section	.text._ZN5flash44flash_bwd_dq_dk_dv_loop_seqk_parallel_kernelI23Flash_bwd_kernel_traitsILi64ELi64ELi128ELi8ELi2ELi4ELi4ELb1ELb0EN7cutlass10bfloat16_tE19Flash_kernel_traitsILi64ELi64ELi128ELi8ES3_EELb0ELb1ELb0ELb0ELb0ELb1ELb1EEEvNS_16Flash_bwd_paramsE,"ax",@progbits
	.align	128
        .global         _ZN5flash44flash_bwd_dq_dk_dv_loop_seqk_parallel_kernelI23Flash_bwd_kernel_traitsILi64ELi64ELi128ELi8ELi2ELi4ELi4ELb1ELb0EN7cutlass10bfloat16_tE19Flash_kernel_traitsILi64ELi64ELi128ELi8ES3_EELb0ELb1ELb0ELb0ELb0ELb1ELb1EEEvNS_16Flash_bwd_paramsE
        .type           _ZN5flash44flash_bwd_dq_dk_dv_loop_seqk_parallel_kernelI23Flash_bwd_kernel_traitsILi64ELi64ELi128ELi8ELi2ELi4ELi4ELb1ELb0EN7cutlass10bfloat16_tE19Flash_kernel_traitsILi64ELi64ELi128ELi8ES3_EELb0ELb1ELb0ELb0ELb0ELb1ELb1EEEvNS_16Flash_bwd_paramsE,@function
        .size           _ZN5flash44flash_bwd_dq_dk_dv_loop_seqk_parallel_kernelI23Flash_bwd_kernel_traitsILi64ELi64ELi128ELi8ELi2ELi4ELi4ELb1ELb0EN7cutlass10bfloat16_tE19Flash_kernel_traitsILi64ELi64ELi128ELi8ES3_EELb0ELb1ELb0ELb0ELb0ELb1ELb1EEEvNS_16Flash_bwd_paramsE,(.L_x_1417 - _ZN5flash44flash_bwd_dq_dk_dv_loop_seqk_parallel_kernelI23Flash_bwd_kernel_traitsILi64ELi64ELi128ELi8ELi2ELi4ELi4ELb1ELb0EN7cutlass10bfloat16_tE19Flash_kernel_traitsILi64ELi64ELi128ELi8ES3_EELb0ELb1ELb0ELb0ELb0ELb1ELb1EEEvNS_16Flash_bwd_paramsE)
        .other          _ZN5flash44flash_bwd_dq_dk_dv_loop_seqk_parallel_kernelI23Flash_bwd_kernel_traitsILi64ELi64ELi128ELi8ELi2ELi4ELi4ELb1ELb0EN7cutlass10bfloat16_tE19Flash_kernel_traitsILi64ELi64ELi128ELi8ES3_EELb0ELb1ELb0ELb0ELb0ELb1ELb1EEEvNS_16Flash_bwd_paramsE,@"STO_CUDA_ENTRY STV_DEFAULT"
_ZN5flash44flash_bwd_dq_dk_dv_loop_seqk_parallel_kernelI23Flash_bwd_kernel_traitsILi64ELi64ELi128ELi8ELi2ELi4ELi4ELb1ELb0EN7cutlass10bfloat16_tE19Flash_kernel_traitsILi64ELi64ELi128ELi8ES3_EELb0ELb1ELb0ELb0ELb0ELb1ELb1EEEvNS_16Flash_bwd_paramsE:
.text._ZN5flash44flash_bwd_dq_dk_dv_loop_seqk_parallel_kernelI23Flash_bwd_kernel_traitsILi64ELi64ELi128ELi8ELi2ELi4ELi4ELb1ELb0EN7cutlass10bfloat16_tE19Flash_kernel_traitsILi64ELi64ELi128ELi8ES3_EELb0ELb1ELb0ELb0ELb0ELb1ELb1EEEvNS_16Flash_bwd_paramsE:
        /* <DEDUP_REMOVED lines=17> */
[----:B------:R-:W-:Y:S01]  /*0110*/  UMOV UR14, 0x400 ;  /* 0x00000400000e7882 */ /* 0x000fe20000000000 */
[----:B------:R-:W-:Y:S01]  /*0120*/  UMOV UR13, 0x400 ;  /* 0x00000400000d7882 */ /* 0x000fe20000000000 */
[----:B------:R-:W1:Y:S01]  /*0130*/  LDCU.64 UR28, c[0x0][0x358] ;  /* 0x00006b00ff1c77ac */ /* 0x000e620008000a00 */
[----:B------:R-:W1:Y:S04]  /*0140*/  LDCU.64 UR10, c[0x0][0x460] ;  /* 0x00008c00ff0a77ac */ /* 0x000e680008000a00 */
[----:B------:R-:W5:Y:S01]  /*0150*/  S2UR UR4, SR_CgaCtaId ;  /* 0x00000000000479c3 */ /* 0x000f620000008800 */
[----:B------:R-:W3:Y:S01]  /*0160*/  LDCU.64 UR8, c[0x0][0x470] ;  /* 0x00008e00ff0877ac */ /* 0x000ee20008000a00 */
[----:B------:R-:W-:-:S06]  /*0170*/  UMOV UR30, URZ ;  /* 0x000000ff001e7c82 */ /* 0x000fcc0008000000 */
[----:B------:R-:W3:Y:S01]  /*0180*/  S2UR UR25, SR_CgaCtaId ;  /* 0x00000000001979c3 */ /* 0x000ee20000008800 */
[----:B--2---:R-:W-:-:S04]  /*0190*/  ULEA UR7, UR7, UR16, 0x18 ;  /* 0x0000001007077291 */ /* 0x004fc8000f8ec0ff */
[----:B------:R-:W-:Y:S01]  /*01a0*/  UIADD3 UR5, UPT, UPT, UR7, 0xa000, URZ ;  /* 0x0000a00007057890 */ /* 0x000fe2000fffe0ff */
[--C-:B-1----:R-:W-:Y:S01]  /*01b0*/  SHF.R.U32.HI R7, RZ, 0x1, R2.reuse ;  /* 0x00000001ff077819 */ /* 0x102fe20000011602 */
[C---:B------:R-:W-:Y:S01]  /*01c0*/  IMAD.SHL.U32 R8, R2.reuse, 0x10, RZ ;  /* 0x0000001002087824 */ /* 0x040fe200078e00ff */
[--C-:B------:R-:W-:Y:S01]  /*01d0*/  SHF.R.U32.HI R0, RZ, 0x2, R2.reuse ;  /* 0x00000002ff007819 */ /* 0x100fe20000011602 */
[C---:B------:R-:W-:Y:S01]  /*01e0*/  IMAD.SHL.U32 R3, R2.reuse, 0x2, RZ ;  /* 0x0000000202037824 */ /* 0x040fe200078e00ff */
[----:B------:R-:W-:Y:S01]  /*01f0*/  LOP3.LUT R243, R7, 0x10, RZ, 0xc0, !PT ;  /* 0x0000001007f37812 */ /* 0x000fe200078ec0ff */
[C---:B------:R-:W-:Y:S01]  /*0200*/  IMAD.SHL.U32 R6, R2.reuse, 0x20, RZ ;  /* 0x0000002002067824 */ /* 0x040fe200078e00ff */
[----:B------:R-:W-:Y:S01]  /*0210*/  SHF.R.U32.HI R172, RZ, 0x4, R2 ;  /* 0x00000004ffac7819 */ /* 0x000fe20000011602 */
[C---:B------:R-:W-:Y:S01]  /*0220*/  IMAD.SHL.U32 R4, R2.reuse, 0x8, RZ ;  /* 0x0000000802047824 */ /* 0x040fe200078e00ff */
[----:B------:R-:W-:Y:S01]  /*0230*/  LOP3.LUT R243, R243, 0x7, R0, 0xf8, !PT ;  /* 0x00000007f3f37812 */ /* 0x000fe200078ef800 */
[----:B------:R-:W-:Y:S01]  /*0240*/  IMAD.SHL.U32 R5, R2, 0x40, RZ ;  /* 0x0000004002057824 */ /* 0x000fe200078e00ff */
[----:B------:R-:W-:Y:S01]  /*0250*/  LOP3.LUT R172, R172, 0x8, RZ, 0xc0, !PT ;  /* 0x00000008acac7812 */ /* 0x000fe200078ec0ff */
[----:B------:R-:W1:Y:S01]  /*0260*/  S2UR UR22, SR_CgaCtaId ;  /* 0x00000000001679c3 */ /* 0x000e620000008800 */
[----:B------:R-:W-:Y:S01]  /*0270*/  LOP3.LUT R0, R7, 0x30, RZ, 0xc0, !PT ;  /* 0x0000003007007812 */ /* 0x000fe200078ec0ff */
[----:B----4-:R-:W-:Y:S01]  /*0280*/  ULEA UR26, UR26, UR6, 0x18 ;  /* 0x000000061a1a7291 */ /* 0x010fe2000f8ec0ff */
[----:B------:R-:W-:Y:S01]  /*0290*/  LOP3.LUT R8, R8, 0x1c0, RZ, 0xc0, !PT ;  /* 0x000001c008087812 */ /* 0x000fe200078ec0ff */
[----:B------:R-:W-:Y:S01]  /*02a0*/  UIADD3 UR6, UPT, UPT, UR7, 0xe000, URZ ;  /* 0x0000e00007067890 */ /* 0x000fe2000fffe0ff */
[----:B------:R-:W-:Y:S01]  /*02b0*/  LOP3.LUT P0, RZ, R2, 0x8, RZ, 0xc0, !PT ;  /* 0x0000000802ff7812 */ /* 0x000fe2000780c0ff */
[----:B-----5:R-:W-:Y:S01]  /*02c0*/  ULEA UR4, UR4, UR15, 0x18 ;  /* 0x0000000f04047291 */ /* 0x020fe2000f8ec0ff */
[--C-:B------:R-:W-:Y:S01]  /*02d0*/  LOP3.LUT R172, R172, 0x10, R2.reuse, 0xf8, !PT ;  /* 0x00000010acac7812 */ /* 0x100fe200078ef802 */
[----:B------:R-:W2:Y:S01]  /*02e0*/  S2UR UR27, SR_CTAID.X ;  /* 0x00000000001b79c3 */ /* 0x000ea20000002500 */
[----:B------:R-:W-:Y:S01]  /*02f0*/  LOP3.LUT R0, R0, 0x8, R2, 0xf8, !PT ;  /* 0x0000000800007812 */ /* 0x000fe200078ef802 */
[----:B---3--:R-:W-:Y:S01]  /*0300*/  ULEA UR25, UR25, UR14, 0x18 ;  /* 0x0000000e19197291 */ /* 0x008fe2000f8ec0ff */
[----:B------:R-:W-:Y:S01]  /*0310*/  LOP3.LUT R2, R8, 0x38, R3, 0xf8, !PT ;  /* 0x0000003808027812 */ /* 0x000fe200078ef803 */
[----:B------:R-:W-:Y:S01]  /*0320*/  UIADD3 UR4, UPT, UPT, UR4, 0xa000, URZ ;  /* 0x0000a00004047890 */ /* 0x000fe2000fffe0ff */
[----:B------:R-:W-:-:S02]  /*0330*/  LOP3.LUT R3, R3, 0x7006, R6, 0xc8, !PT ;  /* 0x0000700603037812 */ /* 0x000fc400078ec806 */
[----:B------:R-:W-:Y:S01]  /*0340*/  LOP3.LUT R2, R2, 0x20, R7, 0x78, !PT ;  /* 0x0000002002027812 */ /* 0x000fe200078e7807 */
[----:B------:R-:W3:Y:S01]  /*0350*/  S2UR UR24, SR_CTAID.Y ;  /* 0x00000000001879c3 */ /* 0x000ee20000002600 */
[----:B------:R-:W-:Y:S02]  /*0360*/  LOP3.LUT R3, R3, 0x400, R6, 0xf8, !PT ;  /* 0x0000040003037812 */ /* 0x000fe400078ef806 */
[----:B------:R-:W-:Y:S02]  /*0370*/  LOP3.LUT R4, R4, 0x38, RZ, 0xc0, !PT ;  /* 0x0000003804047812 */ /* 0x000fe400078ec0ff */
[--C-:B------:R-:W-:Y:S02]  /*0380*/  LOP3.LUT R0, R0, 0x1c0, R5.reuse, 0xf8, !PT ;  /* 0x000001c000007812 */ /* 0x100fe400078ef805 */
[----:B------:R-:W-:Y:S01]  /*0390*/  LOP3.LUT R3, R3, R2, RZ, 0xfc, !PT ;  /* 0x0000000203037212 */ /* 0x000fe200078efcff */
[----:B------:R-:W4:Y:S01]  /*03a0*/  S2UR UR23, SR_CTAID.Z ;  /* 0x00000000001779c3 */ /* 0x000f220000002700 */
[----:B------:R-:W-:Y:S01]  /*03b0*/  LOP3.LUT R176, R4, 0x1c0, R5, 0xf8, !PT ;  /* 0x000001c004b07812 */ /* 0x000fe200078ef805 */
[----:B-1----:R-:W-:Y:S01]  /*03c0*/  ULEA UR22, UR22, UR13, 0x18 ;  /* 0x0000000d16167291 */ /* 0x002fe2000f8ec0ff */
[----:B------:R-:W-:-:S02]  /*03d0*/  LOP3.LUT R2, R0, R4, RZ, 0x3c, !PT ;  /* 0x0000000400027212 */ /* 0x000fc400078e3cff */
[----:B------:R-:W-:Y:S02]  /*03e0*/  LOP3.LUT R0, R5, 0x200, RZ, 0xc0, !PT ;  /* 0x0000020005007812 */ /* 0x000fe400078ec0ff */
[----:B------:R-:W-:Y:S02]  /*03f0*/  LOP3.LUT R172, R172, R176, RZ, 0x3c, !PT ;  /* 0x000000b0acac7212 */ /* 0x000fe400078e3cff */
[----:B------:R-:W-:Y:S02]  /*0400*/  LOP3.LUT R176, R176, 0x8, R7, 0x78, !PT ;  /* 0x00000008b0b07812 */ /* 0x000fe400078e7807 */
[C-C-:B------:R-:W-:Y:S02]  /*0410*/  LOP3.LUT R175, R0.reuse, 0x400, R6.reuse, 0xf8, !PT ;  /* 0x0000040000af7812 */ /* 0x140fe400078ef806 */
[----:B------:R-:W-:Y:S02]  /*0420*/  LOP3.LUT R0, R0, 0xc00, R6, 0xf8, !PT ;  /* 0x00000c0000007812 */ /* 0x000fe400078ef806 */
[----:B------:R-:W-:Y:S01]  /*0430*/  LEA R196, R3, UR6, 0x1 ;  /* 0x0000000603c47c11 */ /* 0x000fe2000f8e08ff */
[----:B------:R-:W-:Y:S01]  /*0440*/  IMAD.U32 R3, RZ, RZ, UR12 ;  /* 0x0000000cff037e24 */ /* 0x000fe2000f8e00ff */
[----:B------:R-:W-:-:S02]  /*0450*/  LOP3.LUT R172, R172, 0x200, R5, 0xf8, !PT ;  /* 0x00000200acac7812 */ /* 0x000fc400078ef805 */
[-C--:B------:R-:W-:Y:S01]  /*0460*/  LOP3.LUT R175, R175, R176.reuse, RZ, 0xfc, !PT ;  /* 0x000000b0afaf7212 */ /* 0x080fe200078efcff */
[----:B------:R-:W-:Y:S01]  /*0470*/  VIADD R191, R196, 0x20 ;  /* 0x00000020c4bf7836 */ /* 0x000fe20000000000 */
[----:B------:R-:W-:Y:S01]  /*0480*/  LOP3.LUT R2, R2, 0x200, R6, 0xf8, !PT ;  /* 0x0000020002027812 */ /* 0x000fe200078ef806 */
[----:B------:R-:W-:Y:S01]  /*0490*/  @P0 VIADD R191, R196, 0xffffffe0 ;  /* 0xffffffe0c4bf0836 */ /* 0x000fe20000000000 */
[----:B------:R-:W-:Y:S02]  /*04a0*/  LOP3.LUT R176, R0, R176, RZ, 0xfc, !PT ;  /* 0x000000b000b07212 */ /* 0x000fe400078efcff */
[----:B------:R-:W-:Y:S02]  /*04b0*/  LEA R172, R172, UR7, 0x1 ;  /* 0x00000007acac7c11 */ /* 0x000fe4000f8e08ff */
[----:B------:R-:W-:Y:S02]  /*04c0*/  LEA R175, R175, UR7, 0x1 ;  /* 0x00000007afaf7c11 */ /* 0x000fe4000f8e08ff */
[----:B------:R-:W-:-:S02]  /*04d0*/  LEA R2, R2, UR6, 0x1 ;  /* 0x0000000602027c11 */ /* 0x000fc4000f8e08ff */
[----:B------:R-:W-:Y:S01]  /*04e0*/  LEA R176, R176, UR5, 0x1 ;  /* 0x00000005b0b07c11 */ /* 0x000fe2000f8e08ff */
[----:B--234-:R-:W-:-:S06]  /*04f0*/  UMOV UR5, URZ ;  /* 0x000000ff00057c82 */ /* 0x01cfcc0008000000 */
.L_x_740:
[----:B------:R-:W1:Y:S01]  /*0500*/  S2R R41, SR_CTAID.Y ;  /* 0x0000000000297919 */ /* 0x000e620000002600 */
[----:B------:R-:W2:Y:S01]  /*0510*/  LDCU.64 UR6, c[0x0][0x478] ;  /* 0x00008f00ff0677ac */ /* 0x000ea20008000a00 */
[----:B------:R-:W-:Y:S01]  /*0520*/  ISETP.NE.U32.AND P1, PT, RZ, UR8, PT ;  /* 0x00000008ff007c0c */ /* 0x000fe2000bf25070 */
[----:B------:R-:W-:Y:S01]  /*0530*/  IMAD.MOV.U32 R248, RZ, RZ, RZ ;  /* 0x000000fffff87224 */ /* 0x000fe200078e00ff */
[----:B------:R-:W3:Y:S01]  /*0540*/  LDC.U8 R16, c[0x0][0x532] ;  /* 0x00014c80ff107b82 */ /* 0x000ee20000000000 */
[----:B------:R-:W-:Y:S02]  /*0550*/  ISETP.NE.U32.AND P4, PT, RZ, UR10, PT ;  /* 0x0000000aff007c0c */ /* 0x000fe4000bf85070 */
[----:B------:R-:W-:Y:S02]  /*0560*/  ISETP.NE.AND.EX P1, PT, RZ, UR9, PT, P1 ;  /* 0x00000009ff007c0c */ /* 0x000fe4000bf25310 */
[----:B------:R-:W-:-:S03]  /*0570*/  ISETP.NE.AND.EX P4, PT, RZ, UR11, PT, P4 ;  /* 0x0000000bff007c0c */ /* 0x000fc6000bf85340 */
[----:B----4-:R-:W4:Y:S01]  /*0580*/  LDC.64 R8, c[0x0][0x468] ;  /* 0x00011a00ff087b82 */ /* 0x010f220000000a00 */
        /* <DEDUP_REMOVED lines=8> */
[----:B------:R-:W-:Y:S02]  /*0610*/  @P1 IADD3.X R7, PT, PT, R13, UR9, RZ, P0, !PT ;  /* 0x000000090d071c10 */ /* 0x000fe400087fe4ff */
[----:B------:R-:W-:Y:S01]  /*0620*/  ISETP.NE.U32.AND P2, PT, RZ, UR10, PT ;  /* 0x0000000aff007c0c */ /* 0x000fe2000bf45070 */
[----:B------:R2:W2:Y:S03]  /*0630*/  @P3 LDG.E R12, desc[UR28][R4.64] ;  /* 0x0000001c040c3981 */ /* 0x0004a6000c1e1900 */
[----:B------:R-:W-:Y:S01]  /*0640*/  ISETP.NE.AND.EX P0, PT, RZ, UR11, PT, P2 ;  /* 0x0000000bff007c0c */ /* 0x000fe2000bf05320 */
[----:B------:R1:W2:Y:S01]  /*0650*/  @P1 LDG.E R248, desc[UR28][R6.64] ;  /* 0x0000001c06f81981 */ /* 0x0002a2000c1e1900 */
[----:B------:R-:W-:Y:S01]  /*0660*/  IMAD.MOV.U32 R10, RZ, RZ, -0x1 ;  /* 0xffffffffff0a7424 */ /* 0x000fe200078e00ff */
[----:B---3--:R-:W-:-:S02]  /*0670*/  ISETP.NE.AND P5, PT, R16, RZ, PT ;  /* 0x000000ff1000720c */ /* 0x008fc40003fa5270 */
[----:B----4-:R-:W-:-:S04]  /*0680*/  ISETP.EQ.U32.AND P2, PT, R8, RZ, PT ;  /* 0x000000ff0800720c */ /* 0x010fc80003f42070 */
[----:B------:R-:W-:Y:S01]  /*0690*/  ISETP.EQ.OR.EX P2, PT, R9, RZ, !P5, P2 ;  /* 0x000000ff0900720c */ /* 0x000fe20006f42720 */
[----:B------:R-:W-:Y:S02]  /*06a0*/  IMAD.MOV.U32 R251, RZ, RZ, -0x1 ;  /* 0xfffffffffffb7424 */ /* 0x000fe400078e00ff */
[----:B--2---:R-:W-:Y:S01]  /*06b0*/  IMAD.WIDE.U32 R4, R41, 0x4, R14 ;  /* 0x0000000429047825 */ /* 0x004fe200078e000e */
[----:B-1----:R-:W1:Y:S04]  /*06c0*/  @!P3 LDC.64 R6, c[0x0][0x488] ;  /* 0x00012200ff06bb82 */ /* 0x002e680000000a00 */
[----:B-----5:R-:W5:Y:S04]  /*06d0*/  @P0 LDG.E R10, desc[UR28][R4.64] ;  /* 0x0000001c040a0981 */ /* 0x020f68000c1e1900 */
[----:B------:R2:W5:Y:S01]  /*06e0*/  @P4 LDG.E R11, desc[UR28][R4.64+0x4] ;  /* 0x0000041c040b4981 */ /* 0x000562000c1e1900 */
[----:B------:R-:W3:Y:S01]  /*06f0*/  @!P4 LDC R190, c[0x0][0x434] ;  /* 0x00010d00ffbecb82 */ /* 0x000ee20000000800 */
[----:B--2---:R-:W-:-:S07]  /*0700*/  IADD3 R4, P1, PT, R0, R8, RZ ;  /* 0x0000000800047210 */ /* 0x004fce0007f3e0ff */
[----:B------:R-:W2:Y:S01]  /*0710*/  @!P3 LDC R0, c[0x0][0x43c] ;  /* 0x00010f00ff00bb82 */ /* 0x000ea20000000800 */
[----:B------:R-:W-:-:S05]  /*0720*/  IMAD.X R5, R13, 0x1, R9, P1 ;  /* 0x000000010d057824 */ /* 0x000fca00008e0609 */
[----:B------:R4:W5:Y:S01]  /*0730*/  @!P2 LDG.E R251, desc[UR28][R4.64] ;  /* 0x0000001c04fba981 */ /* 0x000962000c1e1900 */
[----:B------:R-:W-:-:S04]  /*0740*/  ISETP.NE.U32.AND P2, PT, R8, RZ, PT ;  /* 0x000000ff0800720c */ /* 0x000fc80003f45070 */
[----:B------:R-:W-:Y:S02]  /*0750*/  ISETP.NE.AND.EX P2, PT, R9, RZ, PT, P2 ;  /* 0x000000ff0900720c */ /* 0x000fe40003f45320 */
[----:B-1----:R-:W-:-:S04]  /*0760*/  @!P3 ISETP.NE.U32.AND P1, PT, R6, RZ, PT ;  /* 0x000000ff0600b20c */ /* 0x002fc80003f25070 */
[----:B------:R-:W-:-:S04]  /*0770*/  @!P3 ISETP.NE.AND.EX P1, PT, R7, RZ, PT, P1 ;  /* 0x000000ff0700b20c */ /* 0x000fc80003f25310 */
[----:B--2---:R-:W-:Y:S01]  /*0780*/  @!P3 SEL R0, R0, RZ, P1 ;  /* 0x000000ff0000b207 */ /* 0x004fe20000800000 */
[----:B------:R-:W-:Y:S02]  /*0790*/  @P3 IMAD.IADD R200, R12, 0x1, -R248 ;  /* 0x000000010cc83824 */ /* 0x000fe400078e0af8 */
[----:B---34-:R-:W-:Y:S06]  /*07a0*/  @!P2 BRA `(.L_x_693) ;  /* 0x00000000000ca947 */ /* 0x018fec0003800000 */
[----:B------:R-:W2:Y:S02]  /*07b0*/  @P5 LDG.E R3, desc[UR28][R4.64+0x4] ;  /* 0x0000041c04035981 */ /* 0x000ea4000c1e1900 */
[----:B--2--5:R-:W-:-:S06]  /*07c0*/  @P5 IADD3 R3, PT, PT, R3, -R251, RZ ;  /* 0x800000fb03035210 */ /* 0x024fcc0007ffe0ff */
[----:B------:R1:W5:Y:S02]  /*07d0*/  @!P5 LDG.E R3, desc[UR28][R4.64] ;  /* 0x0000001c0403d981 */ /* 0x000364000c1e1900 */
.L_x_693:
        /* <DEDUP_REMOVED lines=8> */
[----:B------:R-:W-:-:S04]  /*0860*/  SHF.R.S32.HI R3, RZ, 0x1f, R0 ;  /* 0x0000001fff037819 */ /* 0x000fc80000011400 */
[----:B------:R-:W-:-:S03]  /*0870*/  LEA.HI R3, R3, R0, RZ, 0x6 ;  /* 0x0000000003037211 */ /* 0x000fc600078f30ff */
[----:B-1----:R-:W1:Y:S01]  /*0880*/  @!P3 LDC.64 R4, c[0x0][0x398] ;  /* 0x0000e600ff04bb82 */ /* 0x002e620000000a00 */
[----:B------:R-:W-:-:S04]  /*0890*/  SHF.R.S32.HI R198, RZ, 0x6, R3 ;  /* 0x00000006ffc67819 */ /* 0x000fc80000011403 */
[----:B------:R-:W-:-:S03]  /*08a0*/  SHF.L.U32 R241, R198, 0x6, RZ ;  /* 0x00000006c6f17819 */ /* 0x000fc600000006ff */
[----:B------:R-:W2:Y:S01]  /*08b0*/  @P3 LDC.64 R8, c[0x0][0x3b0] ;  /* 0x0000ec00ff083b82 */ /* 0x000ea20000000a00 */
[----:B------:R-:W-:-:S04]  /*08c0*/  IADD3 R18, PT, PT, R241, -0x40, RZ ;  /* 0xffffffc0f1127810 */ /* 0x000fc80007ffe0ff */
[----:B------:R-:W-:Y:S01]  /*08d0*/  SHF.R.S32.HI R28, RZ, 0x1f, R18 ;  /* 0x0000001fff1c7819 */ /* 0x000fe20000011412 */
[----:B-1----:R-:W-:-:S04]  /*08e0*/  @!P3 IMAD.WIDE.U32 R6, R41, R4, RZ ;  /* 0x000000042906b225 */ /* 0x002fc800078e00ff */
[----:B------:R-:W-:Y:S02]  /*08f0*/  @!P3 IMAD R31, R41, R5, R7 ;  /* 0x00000005291fb224 */ /* 0x000fe400078e0207 */
[----:B------:R-:W-:Y:S02]  /*0900*/  @!P3 IMAD.MOV.U32 R29, RZ, RZ, R6 ;  /* 0x000000ffff1db224 */ /* 0x000fe400078e0006 */
[----:B--2---:R-:W-:-:S04]  /*0910*/  @P3 IMAD.WIDE.U32 R4, R10, R8, RZ ;  /* 0x000000080a043225 */ /* 0x004fc800078e00ff */
        /* <DEDUP_REMOVED lines=14> */
.L_x_695:
[----:B------:R-:W1:Y:S01]  /*0a00*/  LDCU.64 UR18, c[0x0][0x3b8] ;  /* 0x00007700ff1277ac */ /* 0x000e620008000a00 */
[----:B------:R-:W-:-:S05]  /*0a10*/  IADD3 R4, PT, PT, R248, R251, RZ ;  /* 0x000000fbf8047210 */ /* 0x000fca0007ffe0ff */
[C---:B-1----:R-:W-:Y:S02]  /*0a20*/  IMAD R0, R4.reuse, UR19, RZ ;  /* 0x0000001304007c24 */ /* 0x042fe4000f8e02ff */
[----:B------:R-:W-:-:S05]  /*0a30*/  IMAD.WIDE.U32 R4, R4, UR18, RZ ;  /* 0x0000001204047c25 */ /* 0x000fca000f8e00ff */
[----:B------:R-:W-:Y:S02]  /*0a40*/  IADD3 R40, PT, PT, R5, R0, RZ ;  /* 0x0000000005287210 */ /* 0x000fe40007ffe0ff */
[----:B------:R-:W-:-:S07]  /*0a50*/  MOV R39, R4 ;  /* 0x0000000400277202 */ /* 0x000fce0000000f00 */
.L_x_696:
[----:B------:R-:W1:Y:S01]  /*0a60*/  LDC R7, c[0x0][0x3e8] ;  /* 0x0000fa00ff077b82 */ /* 0x000e620000000800 */
[----:B------:R-:W2:Y:S01]  /*0a70*/  S2R R43, SR_CTAID.Z ;  /* 0x00000000002b7919 */ /* 0x000ea20000002700 */
[----:B------:R-:W-:Y:S02]  /*0a80*/  SHF.R.S32.HI R30, RZ, 0x1f, R19 ;  /* 0x0000001fff1e7819 */ /* 0x000fe40000011413 */
[----:B-1----:R-:W-:-:S04]  /*0a90*/  IABS R6, R7 ;  /* 0x0000000700067213 */ /* 0x002fc80000000000 */
[----:B------:R-:W1:Y:S01]  /*0aa0*/  I2F.RP R4, R6 ;  /* 0x0000000600047306 */ /* 0x000e620000209400 */
[----:B--2---:R-:W-:-:S07]  /*0ab0*/  IABS R3, R43 ;  /* 0x0000002b00037213 */ /* 0x004fce0000000000 */
[----:B-1----:R-:W1:Y:S02]  /*0ac0*/  MUFU.RCP R4, R4 ;  /* 0x0000000400047308 */ /* 0x002e640000001000 */
[----:B-1----:R-:W-:-:S06]  /*0ad0*/  VIADD R4, R4, 0xffffffe ;  /* 0x0ffffffe04047836 */ /* 0x002fcc0000000000 */
[----:B------:R-:W1:Y:S02]  /*0ae0*/  F2I.FTZ.U32.TRUNC.NTZ R5, R4 ;  /* 0x0000000400057305 */ /* 0x000e64000021f000 */
[----:B-1----:R-:W-:Y:S02]  /*0af0*/  IMAD.MOV R0, RZ, RZ, -R5 ;  /* 0x000000ffff007224 */ /* 0x002fe400078e0a05 */
        /* <DEDUP_REMOVED lines=31> */
.L_x_697:
[----:B------:R-:W1:Y:S01]  /*0cf0*/  LDCU.64 UR16, c[0x0][0x3c0] ;  /* 0x00007800ff1077ac */ /* 0x000e620008000a00 */
[----:B------:R-:W-:-:S05]  /*0d00*/  IADD3 R0, PT, PT, R248, R251, RZ ;  /* 0x000000fbf8007210 */ /* 0x000fca0007ffe0ff */
[C---:B-1----:R-:W-:Y:S02]  /*0d10*/  IMAD R3, R0.reuse, UR17, RZ ;  /* 0x0000001100037c24 */ /* 0x042fe4000f8e02ff */
[----:B------:R-:W-:-:S05]  /*0d20*/  IMAD.WIDE.U32 R4, R0, UR16, RZ ;  /* 0x0000001000047c25 */ /* 0x000fca000f8e00ff */
[----:B------:R-:W-:Y:S02]  /*0d30*/  IADD3 R35, PT, PT, R5, R3, RZ ;  /* 0x0000000305237210 */ /* 0x000fe40007ffe0ff */
[----:B------:R-:W-:-:S07]  /*0d40*/  MOV R33, R4 ;  /* 0x0000000400217202 */ /* 0x000fce0000000f00 */
.L_x_698:
[----:B------:R-:W1:Y:S01]  /*0d50*/  @!P3 LDC.64 R4, c[0x0][0x588] ;  /* 0x00016200ff04bb82 */ /* 0x000e620000000a00 */
[----:B------:R-:W2:Y:S07]  /*0d60*/  LDCU UR12, c[0x0][0x44c] ;  /* 0x00008980ff0c77ac */ /* 0x000eae0008000800 */
[----:B------:R-:W3:Y:S08]  /*0d70*/  @P3 LDC.64 R8, c[0x0][0x590] ;  /* 0x00016400ff083b82 */ /* 0x000ef00000000a00 */
[----:B------:R-:W2:Y:S01]  /*0d80*/  LDC R16, c[0x0][0x3e0] ;  /* 0x0000f800ff107b82 */ /* 0x000ea20000000800 */
[----:B-1----:R-:W-:-:S04]  /*0d90*/  @!P3 IMAD.WIDE.U32 R6, R41, R4, RZ ;  /* 0x000000042906b225 */ /* 0x002fc800078e00ff */
[----:B------:R-:W-:Y:S01]  /*0da0*/  @!P3 IMAD R25, R41, R5, R7 ;  /* 0x000000052919b224 */ /* 0x000fe200078e0207 */
[----:B------:R-:W-:Y:S01]  /*0db0*/  @!P3 MOV R24, R6 ;  /* 0x000000060018b202 */ /* 0x000fe20000000f00 */
[----:B---3--:R-:W-:-:S04]  /*0dc0*/  @P3 IMAD.WIDE.U32 R4, R10, R8, RZ ;  /* 0x000000080a043225 */ /* 0x008fc800078e00ff */
[----:B------:R-:W-:Y:S01]  /*0dd0*/  @P3 IMAD R25, R10, R9, R5 ;  /* 0x000000090a193224 */ /* 0x000fe200078e0205 */
[----:B------:R-:W-:Y:S01]  /*0de0*/  @P3 MOV R24, R4 ;  /* 0x0000000400183202 */ /* 0x000fe20000000f00 */
[----:B--2---:R-:W-:Y:S01]  /*0df0*/  IMAD.WIDE R14, R16, UR12, RZ ;  /* 0x0000000c100e7c25 */ /* 0x004fe2000f8e02ff */
[----:B------:R-:W-:Y:S06]  /*0e00*/  @P3 BRA `(.L_x_699) ;  /* 0x0000000000443947 */ /* 0x000fec0003800000 */
[----:B------:R-:W1:Y:S01]  /*0e10*/  LDCU UR6, c[0x0][0x444] ;  /* 0x00008880ff0677ac */ /* 0x000e620008000800 */
[----:B------:R-:W-:Y:S01]  /*0e20*/  SHF.R.S32.HI R3, RZ, 0x1f, R16 ;  /* 0x0000001fff037819 */ /* 0x000fe20000011410 */
[----:B-1----:R-:W-:Y:S01]  /*0e30*/  USHF.R.S32.HI UR7, URZ, 0x1f, UR6 ;  /* 0x0000001fff077899 */ /* 0x002fe20008011406 */
[----:B------:R-:W-:Y:S01]  /*0e40*/  IMAD.WIDE.U32 R6, R41, UR6, RZ ;  /* 0x0000000629067c25 */ /* 0x000fe2000f8e00ff */
[----:B------:R-:W-:-:S04]  /*0e50*/  USHF.R.S32.HI UR6, URZ, 0x1f, UR12 ;  /* 0x0000001fff067899 */ /* 0x000fc8000801140c */
[----:B------:R-:W-:Y:S02]  /*0e60*/  IMAD R0, R41, UR7, RZ ;  /* 0x0000000729007c24 */ /* 0x000fe4000f8e02ff */
[----:B------:R-:W-:-:S03]  /*0e70*/  IMAD.WIDE.U32 R4, R6, R16, RZ ;  /* 0x0000001006047225 */ /* 0x000fc600078e00ff */
[----:B------:R-:W-:-:S05]  /*0e80*/  IADD3 R0, PT, PT, R7, R0, RZ ;  /* 0x0000000007007210 */ /* 0x000fca0007ffe0ff */
        /* <DEDUP_REMOVED lines=9> */
.L_x_699:
[-C--:B------:R-:W-:Y:S02]  /*0f20*/  IMAD R0, R15, R10.reuse, RZ ;  /* 0x0000000a0f007224 */ /* 0x080fe400078e02ff */
[----:B------:R-:W-:-:S05]  /*0f30*/  IMAD.WIDE.U32 R4, R14, R10, RZ ;  /* 0x0000000a0e047225 */ /* 0x000fca00078e00ff */
[----:B------:R-:W-:Y:S02]  /*0f40*/  IADD3 R12, PT, PT, R5, R0, RZ ;  /* 0x00000000050c7210 */ /* 0x000fe40007ffe0ff */
[----:B------:R-:W-:-:S07]  /*0f50*/  MOV R11, R4 ;  /* 0x00000004000b7202 */ /* 0x000fce0000000f00 */
.L_x_700:
[----:B------:R-:W1:Y:S01]  /*0f60*/  LDCU.U8 UR6, c[0x0][0x548] ;  /* 0x0000a900ff0677ac */ /* 0x000e620008000000 */
[----:B------:R-:W-:Y:S01]  /*0f70*/  SHF.L.U32 R6, R41, 0x7, RZ ;  /* 0x0000000729067819 */ /* 0x000fe200000006ff */
[----:B------:R-:W-:Y:S01]  /*0f80*/  IMAD R20, R43, UR12, RZ ;  /* 0x0000000c2b147c24 */ /* 0x000fe2000f8e02ff */
        /* <DEDUP_REMOVED lines=11> */
[----:B------:R-:W-:-:S07]  /*1040*/  ISETP.NE.AND P0, PT, R10, -0x1, PT ;  /* 0xffffffff0a00780c */ /* 0x000fce0003f05270 */
[----:B------:R-:W2:Y:S01]  /*1050*/  LDC R27, c[0x0][0x454] ;  /* 0x00011500ff1b7b82 */ /* 0x000ea20000000800 */
[----:B-1----:R-:W-:-:S05]  /*1060*/  IMAD R0, R41, R0, RZ ;  /* 0x0000000029007224 */ /* 0x002fca00078e02ff */
[----:B------:R-:W-:-:S05]  /*1070*/  SEL R0, R0, R10, !P0 ;  /* 0x0000000a00007207 */ /* 0x000fca0004000000 */
[----:B--2---:R-:W-:Y:S01]  /*1080*/  IMAD R27, R43, R27, R0 ;  /* 0x0000001b2b1b7224 */ /* 0x004fe200078e0200 */
[----:B------:R-:W-:Y:S05]  /*1090*/  BRA `(.L_x_702) ;  /* 0x00000000000c7947 */ /* 0x000fea0003800000 */
.L_x_701:
[----:B------:R-:W1:Y:S01]  /*10a0*/  LDC R27, c[0x0][0x434] ;  /* 0x00010d00ff1b7b82 */ /* 0x000e620000000800 */
[----:B------:R-:W-:-:S04]  /*10b0*/  IMAD R0, R41, R16, R43 ;  /* 0x0000001029007224 */ /* 0x000fc800078e022b */
[----:B-1----:R-:W-:-:S03]  /*10c0*/  IMAD R27, R0, R27, RZ ;  /* 0x0000001b001b7224 */ /* 0x002fc600078e02ff */
.L_x_702:
        /* <DEDUP_REMOVED lines=11> */
.L_x_703:
[----:B------:R-:W1:Y:S01]  /*1180*/  LDC R23, c[0x0][0x444] ;  /* 0x00011100ff177b82 */ /* 0x000e620000000800 */
[----:B------:R-:W-:-:S04]  /*1190*/  IMAD R0, R41, R16, R43 ;  /* 0x0000001029007224 */ /* 0x000fc800078e022b */
[----:B-1----:R-:W-:-:S07]  /*11a0*/  IMAD R23, R0, R23, RZ ;  /* 0x0000001700177224 */ /* 0x002fce00078e02ff */
.L_x_704:
[----:B------:R-:W1:Y:S01]  /*11b0*/  S2R R46, SR_TID.X ;  /* 0x00000000002e7919 */ /* 0x000e620000002100 */
[----:B------:R-:W2:Y:S01]  /*11c0*/  LDC.64 R8, c[0x0][0x5f8] ;  /* 0x00017e00ff087b82 */ /* 0x000ea20000000a00 */
[----:B------:R-:W-:Y:S01]  /*11d0*/  IMAD R244, R16, UR12, RZ ;  /* 0x0000000c10f47c24 */ /* 0x000fe2000f8e02ff */
[----:B------:R-:W-:Y:S01]  /*11e0*/  ISETP.NE.AND P2, PT, RZ, UR7, PT ;  /* 0x00000007ff007c0c */ /* 0x000fe2000bf45270 */
[----:B------:R-:W3:Y:S01]  /*11f0*/  S2R R47, SR_TID.X ;  /* 0x00000000002f7919 */ /* 0x000ee20000002100 */
[--C-:B------:R-:W-:Y:S01]  /*1200*/  IADD3 R5, P1, P0, R4, R11, R20.reuse ;  /* 0x0000000b04057210 */ /* 0x100fe2000783e014 */
[----:B------:R-:W4:Y:S01]  /*1210*/  LDCU.64 UR20, c[0x0][0x3c8] ;  /* 0x00007900ff1477ac */ /* 0x000f220008000a00 */
[----:B------:R-:W-:Y:S01]  /*1220*/  SHF.R.S32.HI R4, RZ, 0x1f, R20 ;  /* 0x0000001fff047819 */ /* 0x000fe20000011414 */
[----:B------:R-:W-:Y:S01]  /*1230*/  IMAD.IADD R36, R19, 0x1, R190 ;  /* 0x0000000113247824 */ /* 0x000fe200078e02be */
[----:B------:R-:W5:Y:S01]  /*1240*/  LDC.64 R14, c[0x0][0x3b0] ;  /* 0x0000ec00ff0e7b82 */ /* 0x000f620000000a00 */
[----:B------:R-:W4:Y:S01]  /*1250*/  LDCU.64 UR6, c[0x0][0x570] ;  /* 0x0000ae00ff0677ac */ /* 0x000f220008000a00 */
[----:B------:R-:W-:Y:S01]  /*1260*/  IADD3.X R4, PT, PT, R13, R12, R4, P1, P0 ;  /* 0x0000000c0d047210 */ /* 0x000fe20000fe0404 */
[----:B------:R-:W-:Y:S01]  /*1270*/  IMAD.MOV.U32 R13, RZ, RZ, RZ ;  /* 0x000000ffff0d7224 */ /* 0x000fe200078e00ff */
[----:B------:R-:W-:Y:S01]  /*1280*/  BSSY.RECONVERGENT B1, `(.L_x_694) ;  /* 0x0000665000017945 */ /* 0x000fe20003800200 */
[----:B------:R-:W4:Y:S03]  /*1290*/  LDCU.64 UR14, c[0x0][0x380] ;  /* 0x00007000ff0e77ac */ /* 0x000f260008000a00 */
[----:B------:R-:W4:Y:S01]  /*12a0*/  LDC.64 R16, c[0x0][0x590] ;  /* 0x00016400ff107b82 */ /* 0x000f220000000a00 */
[----:B------:R-:W5:Y:S01]  /*12b0*/  LDCU.64 UR12, c[0x0][0x550] ;  /* 0x0000aa00ff0c77ac */ /* 0x000f620008000a00 */
[----:B--2---:R-:W-:-:S06]  /*12c0*/  IMAD.WIDE.U32 R6, R8, UR27, RZ ;  /* 0x0000001b08067c25 */ /* 0x004fcc000f8e00ff */
[----:B------:R-:W2:Y:S01]  /*12d0*/  LDC.64 R20, c[0x0][0x598] ;  /* 0x00016600ff147b82 */ /* 0x000ea20000000a00 */
[----:B------:R-:W-:Y:S01]  /*12e0*/  IMAD.SHL.U32 R8, R244, 0x40, RZ ;  /* 0x00000040f4087824 */ /* 0x000fe200078e00ff */
[----:B-1----:R-:W-:Y:S01]  /*12f0*/  SHF.R.U32.HI R3, RZ, 0x5, R46 ;  /* 0x00000005ff037819 */ /* 0x002fe2000001162e */
[C---:B------:R-:W-:Y:S01]  /*1300*/  IMAD.SHL.U32 R45, R46.reuse, 0x8, RZ ;  /* 0x000000082e2d7824 */ /* 0x040fe200078e00ff */
[----:B------:R-:W-:-:S04]  /*1310*/  LOP3.LUT R0, R46, 0x1f, RZ, 0xc0, !PT ;  /* 0x0000001f2e007812 */ /* 0x000fc800078ec0ff */
[----:B------:R-:W1:Y:S01]  /*1320*/  LDC.64 R222, c[0x0][0x420] ;  /* 0x00010800ffde7b82 */ /* 0x000e620000000a00 */
[----:B---3--:R-:W-:Y:S02]  /*1330*/  SHF.R.U32.HI R42, RZ, 0x3, R47 ;  /* 0x00000003ff2a7819 */ /* 0x008fe4000001162f */
[----:B------:R-:W-:Y:S01]  /*1340*/  LOP3.LUT R12, R45, 0x38, RZ, 0xc0, !PT ;  /* 0x000000382d0c7812 */ /* 0x000fe200078ec0ff */
[----:B------:R-:W-:Y:S01]  /*1350*/  IMAD R0, R244, R3, R0 ;  /* 0x00000003f4007224 */ /* 0x000fe200078e0200 */
[----:B------:R-:W-:Y:S01]  /*1360*/  SEL R3, R6, RZ, P2 ;  /* 0x000000ff06037207 */ /* 0x000fe20001000000 */
[----:B------:R-:W-:Y:S01]  /*1370*/  IMAD R6, R9, UR27, R7 ;  /* 0x0000001b09067c24 */ /* 0x000fe2000f8e0207 */
[C---:B----4-:R-:W-:Y:S01]  /*1380*/  SHF.L.U64.HI R250, R16.reuse, 0x5, R17 ;  /* 0x0000000510fa7819 */ /* 0x050fe20000010211 */
[----:B------:R-:W-:Y:S01]  /*1390*/  IMAD.SHL.U32 R246, R16, 0x20, RZ ;  /* 0x0000002010f67824 */ /* 0x000fe200078e00ff */
[----:B------:R-:W-:Y:S02]  /*13a0*/  IADD3 R11, P1, P0, R0, R5, R3 ;  /* 0x00000005000b7210 */ /* 0x000fe4000783e003 */
[----:B------:R-:W-:-:S02]  /*13b0*/  SHF.R.S32.HI R3, RZ, 0x1f, R0 ;  /* 0x0000001fff037819 */ /* 0x000fc40000011400 */
[----:B------:R-:W-:Y:S01]  /*13c0*/  SEL R0, R6, RZ, P2 ;  /* 0x000000ff06007207 */ /* 0x000fe20001000000 */
[----:B-----5:R-:W-:Y:S01]  /*13d0*/  IMAD.WIDE.U32 R6, R18, R14, R12 ;  /* 0x0000000e12067225 */ /* 0x020fe200078e000c */
[----:B------:R-:W-:Y:S02]  /*13e0*/  SHF.L.U64.HI R37, R14, 0x5, R15 ;  /* 0x000000050e257819 */ /* 0x000fe4000001020f */
[----:B------:R-:W-:Y:S01]  /*13f0*/  IADD3.X R10, PT, PT, R3, R4, R0, P1, P0 ;  /* 0x00000004030a7210 */ /* 0x000fe20000fe0400 */
[----:B------:R-:W-:Y:S01]  /*1400*/  IMAD R3, R28, R14, RZ ;  /* 0x0000000e1c037224 */ /* 0x000fe200078e02ff */
[----:B------:R-:W-:Y:S01]  /*1410*/  IADD3 R4, P0, PT, R12, R24, RZ ;  /* 0x000000180c047210 */ /* 0x000fe20007f1e0ff */
[----:B------:R-:W-:Y:S01]  /*1420*/  IMAD R0, R28, R16, RZ ;  /* 0x000000101c007224 */ /* 0x000fe200078e02ff */
[----:B------:R-:W-:Y:S01]  /*1430*/  IADD3 R6, P1, PT, R29, R6, RZ ;  /* 0x000000061d067210 */ /* 0x000fe20007f3e0ff */
[----:B------:R-:W-:Y:S01]  /*1440*/  IMAD R9, R18, R15, R3 ;  /* 0x0000000f12097224 */ /* 0x000fe200078e0203 */
[----:B------:R-:W-:Y:S01]  /*1450*/  LEA.HI R44, R46, 0x20, RZ, 0x1d ;  /* 0x000000202e2c7811 */ /* 0x000fe200078fe8ff */
[----:B------:R-:W-:Y:S01]  /*1460*/  IMAD.X R5, RZ, RZ, R25, P0 ;  /* 0x000000ffff057224 */ /* 0x000fe200000e0619 */
[----:B------:R-:W-:Y:S01]  /*1470*/  IADD3 R3, P0, PT, R8, R11, RZ ;  /* 0x0000000b08037210 */ /* 0x000fe20007f1e0ff */
[C---:B------:R-:W-:Y:S01]  /*1480*/  IMAD R0, R18.reuse, R17, R0 ;  /* 0x0000001112007224 */ /* 0x040fe200078e0200 */
[----:B------:R-:W3:Y:S01]  /*1490*/  LDC.64 R24, c[0x0][0x5e8] ;  /* 0x00017a00ff187b82 */ /* 0x000ee20000000a00 */
[----:B------:R-:W-:Y:S01]  /*14a0*/  IMAD.WIDE.U32 R4, R18, R16, R4 ;  /* 0x0000001012047225 */ /* 0x000fe200078e0004 */
[----:B------:R-:W-:-:S02]  /*14b0*/  IADD3.X R7, PT, PT, R31, R7, R9, P1, !PT ;  /* 0x000000071f077210 */ /* 0x000fc40000ffe409 */
[----:B------:R-:W-:Y:S01]  /*14c0*/  LEA.HI.X.SX32 R10, R8, R10, 0x1, P0 ;  /* 0x0000000a080a7211 */ /* 0x000fe200000f0eff */
[----:B------:R-:W-:Y:S01]  /*14d0*/  IMAD.IADD R5, R5, 0x1, R0 ;  /* 0x0000000105057824 */ /* 0x000fe200078e0200 */
[----:B------:R-:W-:Y:S01]  /*14e0*/  LEA R192, P0, R3, UR6, 0x2 ;  /* 0x0000000603c07c11 */ /* 0x000fe2000f8010ff */
[----:B------:R-:W-:Y:S01]  /*14f0*/  IMAD.WIDE.U32 R6, R43, UR20, R6 ;  /* 0x000000142b067c25 */ /* 0x000fe2000f8e0006 */
[----:B------:R-:W4:Y:S02]  /*1500*/  LDC R18, c[0x0][0x508] ;  /* 0x00014200ff127b82 */ /* 0x000f240000000800 */
[----:B------:R-:W-:Y:S01]  /*1510*/  LEA.HI.X R193, R3, UR7, R10, 0x2, P0 ;  /* 0x0000000703c17c11 */ /* 0x000fe200080f140a */
[----:B------:R-:W-:Y:S02]  /*1520*/  IMAD R7, R43, UR21, R7 ;  /* 0x000000152b077c24 */ /* 0x000fe4000f8e0207 */
[----:B------:R-:W-:Y:S02]  /*1530*/  IMAD R0, R26, 0x40, R23 ;  /* 0x000000401a007824 */ /* 0x000fe400078e0217 */
[----:B------:R-:W-:-:S04]  /*1540*/  IMAD.WIDE.U32 R6, R42, R14, R6 ;  /* 0x0000000e2a067225 */ /* 0x000fc800078e0006 */
[----:B------:R-:W-:Y:S01]  /*1550*/  IMAD R3, R42, R15, R7 ;  /* 0x0000000f2a037224 */ /* 0x000fe200078e0207 */
[----:B------:R-:W-:Y:S01]  /*1560*/  LEA R230, P1, R6, UR14, 0x1 ;  /* 0x0000000e06e67c11 */ /* 0x000fe2000f8208ff */
[----:B--2---:R-:W-:-:S03]  /*1570*/  IMAD.WIDE.U32 R4, R43, R20, R4 ;  /* 0x000000142b047225 */ /* 0x004fc600078e0004 */
[----:B------:R-:W-:Y:S01]  /*1580*/  LEA.HI.X R229, R6, UR15, R3, 0x1, P1 ;  /* 0x0000000f06e57c11 */ /* 0x000fe200088f0c03 */
[----:B---3--:R-:W-:Y:S01]  /*1590*/  IMAD.WIDE R8, R0, 0x4, R24 ;  /* 0x0000000400087825 */ /* 0x008fe200078e0218 */
[----:B------:R-:W-:-:S03]  /*15a0*/  IADD3 R24, P3, PT, R42, 0x60, RZ ;  /* 0x000000602a187810 */ /* 0x000fc60007f7e0ff */
[----:B------:R-:W-:Y:S01]  /*15b0*/  IMAD R5, R43, R21, R5 ;  /* 0x000000152b057224 */ /* 0x000fe200078e0205 */
[----:B------:R-:W-:Y:S01]  /*15c0*/  IADD3 R21, P1, PT, R42, 0x20, RZ ;  /* 0x000000202a157810 */ /* 0x000fe20007f3e0ff */
[----:B------:R-:W-:Y:S01]  /*15d0*/  IMAD R3, R26, 0x40, R27 ;  /* 0x000000401a037824 */ /* 0x000fe200078e021b */
[----:B----4-:R-:W-:Y:S01]  /*15e0*/  IADD3 R0, PT, PT, R36, -R18, -R200 ;  /* 0x8000001224007210 */ /* 0x010fe20007ffe8c8 */
[----:B------:R-:W-:Y:S01]  /*15f0*/  IMAD.WIDE.U32 R4, R42, R16, R4 ;  /* 0x000000102a047225 */ /* 0x000fe200078e0004 */
[----:B------:R-:W-:Y:S02]  /*1600*/  LEA.HI R18, R46, 0x60, RZ, 0x1d ;  /* 0x000000602e127811 */ /* 0x000fe400078fe8ff */
[----:B------:R-:W-:Y:S01]  /*1610*/  SHF.R.S32.HI R7, RZ, 0x1f, R0 ;  /* 0x0000001fff077819 */ /* 0x000fe20000011400 */
[----:B------:R-:W-:Y:S01]  /*1620*/  IMAD R5, R42, R17, R5 ;  /* 0x000000112a057224 */ /* 0x000fe200078e0205 */
[C---:B------:R-:W-:Y:S01]  /*1630*/  LEA R231, P0, R4.reuse, UR12, 0x1 ;  /* 0x0000000c04e77c11 */ /* 0x040fe2000f8008ff */
[----:B------:R-:W-:Y:S01]  /*1640*/  IMAD.MOV.U32 R240, RZ, RZ, R8 ;  /* 0x000000fffff07224 */ /* 0x000fe200078e0008 */
[----:B------:R-:W-:Y:S01]  /*1650*/  LEA.HI R0, R7, R0, RZ, 0x6 ;  /* 0x0000000007007211 */ /* 0x000fe200078f30ff */
[----:B------:R-:W-:Y:S01]  /*1660*/  IMAD.MOV.U32 R239, RZ, RZ, R9 ;  /* 0x000000ffffef7224 */ /* 0x000fe200078e0009 */
[----:B------:R-:W-:Y:S01]  /*1670*/  LEA.HI.X R228, R4, UR13, R5, 0x1, P0 ;  /* 0x0000000d04e47c11 */ /* 0x000fe200080f0c05 */
[----:B-1----:R-:W-:Y:S01]  /*1680*/  IMAD.WIDE R222, R3, 0x4, R222 ;  /* 0x0000000403de7825 */ /* 0x002fe200078e02de */
[----:B------:R-:W-:-:S02]  /*1690*/  SHF.R.S32.HI R0, RZ, 0x6, R0 ;  /* 0x00000006ff007819 */ /* 0x000fc40000011400 */
[----:B------:R-:W-:Y:S01]  /*16a0*/  IADD3 R23, P0, PT, R42, 0x40, RZ ;  /* 0x000000402a177810 */ /* 0x000fe20007f1e0ff */
[----:B------:R-:W-:Y:S01]  /*16b0*/  IMAD.SHL.U32 R25, R14, 0x20, RZ ;  /* 0x000000200e197824 */ /* 0x000fe200078e00ff */
[----:B------:R-:W-:Y:S01]  /*16c0*/  VIMNMX R245, PT, PT, RZ, R0, !PT ;  /* 0x00000000fff57248 */ /* 0x000fe20007fe0100 */
[----:B------:R-:W-:Y:S01]  /*16d0*/  IMAD.X R34, RZ, RZ, RZ, P3 ;  /* 0x000000ffff227224 */ /* 0x000fe200018e06ff */
[----:B------:R-:W-:Y:S01]  /*16e0*/  LEA.HI R16, R46, 0x40, RZ, 0x1d ;  /* 0x000000402e107811 */ /* 0x000fe200078fe8ff */
[----:B------:R-:W-:Y:S01]  /*16f0*/  IMAD.X R27, RZ, RZ, RZ, P1 ;  /* 0x000000ffff1b7224 */ /* 0x000fe200008e06ff */
[----:B------:R-:W-:Y:S01]  /*1700*/  ISETP.GT.AND P4, PT, R198, R245, PT ;  /* 0x000000f5c600720c */ /* 0x000fe20003f84270 */
[----:B------:R-:W-:-:S12]  /*1710*/  IMAD.X R32, RZ, RZ, RZ, P0 ;  /* 0x000000ffff207224 */ /* 0x000fd800000e06ff */
[----:B------:R-:W-:Y:S05]  /*1720*/  @P4 BRA `(.L_x_705) ;  /* 0x0000000800484947 */ /* 0x000fea0003800000 */
        /* <DEDUP_REMOVED lines=12> */
.L_x_706:
[----:B------:R-:W1:Y:S01]  /*17f0*/  LDCU.64 UR14, c[0x0][0x5c0] ;  /* 0x0000b800ff0e77ac */ /* 0x000e620008000a00 */
[----:B------:R-:W-:-:S05]  /*1800*/  IADD3 R0, PT, PT, R248, R251, RZ ;  /* 0x000000fbf8007210 */ /* 0x000fca0007ffe0ff */
[C---:B-1----:R-:W-:Y:S02]  /*1810*/  IMAD R3, R0.reuse, UR15, RZ ;  /* 0x0000000f00037c24 */ /* 0x042fe4000f8e02ff */
[----:B------:R-:W-:-:S05]  /*1820*/  IMAD.WIDE.U32 R4, R0, UR14, RZ ;  /* 0x0000000e00047c25 */ /* 0x000fca000f8e00ff */
[----:B------:R-:W-:Y:S02]  /*1830*/  IADD3 R7, PT, PT, R5, R3, RZ ;  /* 0x0000000305077210 */ /* 0x000fe40007ffe0ff */
[----:B------:R-:W-:Y:S02]  /*1840*/  MOV R6, R4 ;  /* 0x0000000400067202 */ /* 0x000fe40000000f00 */
.L_x_707:
        /* <DEDUP_REMOVED lines=12> */
.L_x_708:
[----:B------:R-:W1:Y:S01]  /*1910*/  LDCU.64 UR12, c[0x0][0x5c8] ;  /* 0x0000b900ff0c77ac */ /* 0x000e620008000a00 */
[----:B------:R-:W-:-:S05]  /*1920*/  IADD3 R0, PT, PT, R248, R251, RZ ;  /* 0x000000fbf8007210 */ /* 0x000fca0007ffe0ff */
[C---:B-1----:R-:W-:Y:S02]  /*1930*/  IMAD R3, R0.reuse, UR13, RZ ;  /* 0x0000000d00037c24 */ /* 0x042fe4000f8e02ff */
[----:B------:R-:W-:-:S05]  /*1940*/  IMAD.WIDE.U32 R4, R0, UR12, RZ ;  /* 0x0000000c00047c25 */ /* 0x000fca000f8e00ff */
[----:B------:R-:W-:Y:S02]  /*1950*/  IADD3 R15, PT, PT, R5, R3, RZ ;  /* 0x00000003050f7210 */ /* 0x000fe40007ffe0ff */
[----:B------:R-:W-:-:S07]  /*1960*/  MOV R14, R4 ;  /* 0x00000004000e7202 */ /* 0x000fce0000000f00 */
.L_x_709:
[----:B------:R-:W-:Y:S01]  /*1970*/  IMAD.IADD R3, R200, 0x1, -R19 ;  /* 0x00000001c8037824 */ /* 0x000fe200078e0a13 */
[----:B------:R-:W1:Y:S01]  /*1980*/  LDCU.64 UR6, c[0x0][0x5d8] ;  /* 0x0000bb00ff0677ac */ /* 0x000e620008000a00 */
[----:B------:R-:W-:Y:S01]  /*1990*/  IMAD R0, R30, UR14, RZ ;  /* 0x0000000e1e007c24 */ /* 0x000fe2000f8e02ff */
[----:B------:R-:W-:Y:S01]  /*19a0*/  BSSY.RECONVERGENT B0, `(.L_x_710) ;  /* 0x000001d000007945 */ /* 0x000fe20003800200 */
[C---:B------:R-:W-:Y:S01]  /*19b0*/  IMAD.WIDE.U32 R4, R19.reuse, UR14, R12 ;  /* 0x0000000e13047c25 */ /* 0x040fe2000f8e000c */
[-C--:B------:R-:W-:Y:S02]  /*19c0*/  ISETP.GE.AND P4, PT, R42, R3.reuse, PT ;  /* 0x000000032a00720c */ /* 0x080fe40003f86270 */
[-C--:B------:R-:W-:Y:S01]  /*19d0*/  ISETP.GE.AND P3, PT, R44, R3.reuse, PT ;  /* 0x000000032c00720c */ /* 0x080fe20003f66270 */
        /* <DEDUP_REMOVED lines=25> */
.L_x_711:
[----:B------:R-:W-:Y:S05]  /*1b70*/  BSYNC.RECONVERGENT B0 ;  /* 0x0000000000007941 */ /* 0x000fea0003800200 */
.L_x_710:
        /* <DEDUP_REMOVED lines=12> */
.L_x_713:
[----:B------:R-:W-:Y:S05]  /*1c40*/  BSYNC.RECONVERGENT B0 ;  /* 0x0000000000007941 */ /* 0x000fea0003800200 */
.L_x_712:
        /* <DEDUP_REMOVED lines=11> */
.L_x_715:
[----:B------:R-:W-:Y:S05]  /*1d00*/  BSYNC.RECONVERGENT B0 ;  /* 0x0000000000007941 */ /* 0x000fea0003800200 */
.L_x_714:
        /* <DEDUP_REMOVED lines=27> */
.L_x_717:
[----:B------:R-:W-:Y:S05]  /*1ec0*/  BSYNC.RECONVERGENT B0 ;  /* 0x0000000000007941 */ /* 0x000fea0003800200 */
.L_x_716:
        /* <DEDUP_REMOVED lines=12> */
.L_x_719:
[----:B------:R-:W-:Y:S05]  /*1f90*/  BSYNC.RECONVERGENT B0 ;  /* 0x0000000000007941 */ /* 0x000fea0003800200 */
.L_x_718:
        /* <DEDUP_REMOVED lines=11> */
.L_x_705:
[----:B------:R-:W-:Y:S01]  /*2050*/  IMAD.IADD R0, R200, 0x1, -R19 ;  /* 0x00000001c8007824 */ /* 0x000fe200078e0a13 */
[----:B------:R-:W1:Y:S01]  /*2060*/  LDCU.64 UR6, c[0x0][0x3d8] ;  /* 0x00007b00ff0677ac */ /* 0x000e620008000a00 */
[----:B------:R-:W-:Y:S02]  /*2070*/  IMAD R3, R30, UR16, RZ ;  /* 0x000000101e037c24 */ /* 0x000fe4000f8e02ff */
[C---:B------:R-:W-:Y:S01]  /*2080*/  IMAD.WIDE.U32 R4, R19.reuse, UR16, R12 ;  /* 0x0000001013047c25 */ /* 0x040fe2000f8e000c */
[-C--:B------:R-:W-:Y:S01]  /*2090*/  ISETP.GE.AND P5, PT, R44, R0.reuse, PT ;  /* 0x000000002c00720c */ /* 0x080fe20003fa6270 */
[----:B------:R-:W2:Y:S01]  /*20a0*/  LDCU UR13, c[0x0][0x50c] ;  /* 0x0000a180ff0d77ac */ /* 0x000ea20008000800 */
[----:B------:R-:W-:Y:S01]  /*20b0*/  ISETP.GE.AND P6, PT, R42, R0, PT ;  /* 0x000000002a00720c */ /* 0x000fe20003fc6270 */
[----:B------:R-:W-:Y:S01]  /*20c0*/  IMAD R3, R19, UR17, R3 ;  /* 0x0000001113037c24 */ /* 0x000fe2000f8e0203 */
[----:B------:R-:W-:Y:S01]  /*20d0*/  IADD3 R4, P0, PT, R33, R4, RZ ;  /* 0x0000000421047210 */ /* 0x000fe20007f1e0ff */
[----:B------:R-:W-:Y:S01]  /*20e0*/  IMAD.WIDE.U32 R12, R19, UR18, R12 ;  /* 0x00000012130c7c25 */ /* 0x000fe2000f8e000c */
[-C--:B------:R-:W-:Y:S01]  /*20f0*/  ISETP.GE.AND P4, PT, R16, R0.reuse, PT ;  /* 0x000000001000720c */ /* 0x080fe20003f86270 */
[----:B------:R-:W3:Y:S01]  /*2100*/  LDCU UR12, c[0x0][0x45c] ;  /* 0x00008b80ff0c77ac */ /* 0x000ee20008000800 */
[----:B------:R-:W-:Y:S01]  /*2110*/  IADD3.X R5, PT, PT, R35, R5, R3, P0, !PT ;  /* 0x0000000523057210 */ /* 0x000fe200007fe403 */
[----:B------:R-:W-:Y:S01]  /*2120*/  IMAD.MOV.U32 R238, RZ, RZ, 0x7f800000 ;  /* 0x7f800000ffee7424 */ /* 0x000fe200078e00ff */
[----:B------:R-:W-:Y:S01]  /*2130*/  ISETP.GE.AND P3, PT, R18, R0, PT ;  /* 0x000000001200720c */ /* 0x000fe20003f66270 */
[----:B------:R-:W-:-:S02]  /*2140*/  IMAD R0, R30, UR18, RZ ;  /* 0x000000121e007c24 */ /* 0x000fc4000f8e02ff */
[----:B------:R-:W-:Y:S01]  /*2150*/  IMAD.MOV.U32 R237, RZ, RZ, 0x7f800000 ;  /* 0x7f800000ffed7424 */ /* 0x000fe200078e00ff */
[----:B------:R-:W4:Y:S01]  /*2160*/  @!P5 LDC.64 R16, c[0x0][0x390] ;  /* 0x0000e400ff10db82 */ /* 0x000f220000000a00 */
[----:B-1----:R-:W-:Y:S02]  /*2170*/  IMAD R3, R38, UR6, RZ ;  /* 0x0000000626037c24 */ /* 0x002fe4000f8e02ff */
[----:B------:R-:W-:-:S04]  /*2180*/  IMAD.WIDE.U32 R4, R22, UR6, R4 ;  /* 0x0000000616047c25 */ /* 0x000fc8000f8e0004 */
[----:B------:R-:W-:Y:S01]  /*2190*/  IMAD R6, R22, UR7, R3 ;  /* 0x0000000716067c24 */ /* 0x000fe2000f8e0203 */
[----:B------:R-:W1:Y:S01]  /*21a0*/  @!P6 LDC.64 R14, c[0x0][0x390] ;  /* 0x0000e400ff0eeb82 */ /* 0x000e620000000a00 */
[----:B------:R-:W-:Y:S01]  /*21b0*/  @!P5 IMAD R3, R27, UR16, RZ ;  /* 0x000000101b03dc24 */ /* 0x000fe2000f8e02ff */
[----:B------:R-:W2:Y:S01]  /*21c0*/  LDCU.64 UR6, c[0x0][0x3d0] ;  /* 0x00007a00ff0677ac */ /* 0x000ea20008000a00 */
[----:B------:R-:W-:Y:S02]  /*21d0*/  IMAD.IADD R5, R5, 0x1, R6 ;  /* 0x0000000105057824 */ /* 0x000fe400078e0206 */
[----:B------:R-:W-:Y:S02]  /*21e0*/  @!P5 IMAD.MOV.U32 R8, RZ, RZ, R4 ;  /* 0x000000ffff08d224 */ /* 0x000fe400078e0004 */
[----:B------:R-:W-:Y:S01]  /*21f0*/  @!P5 IMAD.MOV.U32 R9, RZ, RZ, R5 ;  /* 0x000000ffff09d224 */ /* 0x000fe200078e0005 */
[----:B------:R-:W3:Y:S01]  /*2200*/  @!P4 LDC.64 R30, c[0x0][0x390] ;  /* 0x0000e400ff1ecb82 */ /* 0x000ee20000000a00 */
[----:B------:R-:W-:-:S02]  /*2210*/  @!P5 IMAD R3, R21, UR17, R3 ;  /* 0x000000111503dc24 */ /* 0x000fc4000f8e0203 */
[----:B------:R-:W-:-:S04]  /*2220*/  @!P5 IMAD.WIDE.U32 R8, R21, UR16, R8 ;  /* 0x000000101508dc25 */ /* 0x000fc8000f8e0008 */
[----:B------:R-:W-:Y:S01]  /*2230*/  @!P5 IMAD.IADD R3, R9, 0x1, R3 ;  /* 0x000000010903d824 */ /* 0x000fe200078e0203 */
[----:B------:R-:W2:Y:S01]  /*2240*/  @!P3 LDC.64 R28, c[0x0][0x390] ;  /* 0x0000e400ff1cbb82 */ /* 0x000ea20000000a00 */
[----:B----4-:R-:W-:Y:S01]  /*2250*/  @!P5 LEA R16, P0, R8, R16, 0x1 ;  /* 0x000000100810d211 */ /* 0x010fe200078008ff */
[----:B------:R-:W-:Y:S02]  /*2260*/  IMAD R20, R19, UR19, R0 ;  /* 0x0000001313147c24 */ /* 0x000fe4000f8e0200 */
[----:B------:R-:W-:Y:S01]  /*2270*/  @!P4 IMAD R0, R32, UR16, RZ ;  /* 0x000000102000cc24 */ /* 0x000fe2000f8e02ff */
[----:B------:R-:W-:Y:S01]  /*2280*/  @!P5 LEA.HI.X R17, R8, R17, R3, 0x1, P0 ;  /* 0x000000110811d211 */ /* 0x000fe200000f0c03 */
[----:B------:R-:W-:Y:S01]  /*2290*/  @!P4 IMAD.MOV.U32 R6, RZ, RZ, R4 ;  /* 0x000000ffff06c224 */ /* 0x000fe200078e0004 */
[----:B------:R-:W-:Y:S01]  /*22a0*/  LOP3.LUT R3, R45, 0x1f8, RZ, 0xc0, !PT ;  /* 0x000001f82d037812 */ /* 0x000fe200078ec0ff */
[--C-:B------:R-:W-:Y:S02]  /*22b0*/  @!P4 IMAD.MOV.U32 R7, RZ, RZ, R5.reuse ;  /* 0x000000ffff07c224 */ /* 0x100fe400078e0005 */
[----:B------:R-:W-:Y:S01]  /*22c0*/  IMAD.MOV.U32 R236, RZ, RZ, 0x7f800000 ;  /* 0x7f800000ffec7424 */ /* 0x000fe200078e00ff */
[----:B------:R-:W-:Y:S01]  /*22d0*/  LOP3.LUT R3, R3, 0x38, R46, 0x78, !PT ;  /* 0x0000003803037812 */ /* 0x000fe200078e782e */
[----:B------:R-:W-:-:S04]  /*22e0*/  @!P6 IMAD.WIDE.U32 R10, R42, UR16, R4 ;  /* 0x000000102a0aec25 */ /* 0x000fc8000f8e0004 */
[----:B------:R-:W-:Y:S01]  /*22f0*/  IMAD.MOV.U32 R235, RZ, RZ, 0x7f800000 ;  /* 0x7f800000ffeb7424 */ /* 0x000fe200078e00ff */
[----:B-1----:R-:W-:Y:S01]  /*2300*/  @!P6 LEA R18, P1, R10, R14, 0x1 ;  /* 0x0000000e0a12e211 */ /* 0x002fe200078208ff */
[----:B------:R-:W-:Y:S01]  /*2310*/  @!P4 IMAD R0, R23, UR17, R0 ;  /* 0x000000111700cc24 */ /* 0x000fe2000f8e0200 */
[----:B------:R-:W-:Y:S01]  /*2320*/  LOP3.LUT R8, R3, 0x1e00, R45, 0xf8, !PT ;  /* 0x00001e0003087812 */ /* 0x000fe200078ef82d */
[----:B------:R-:W-:-:S04]  /*2330*/  @!P4 IMAD.WIDE.U32 R6, R23, UR16, R6 ;  /* 0x000000101706cc25 */ /* 0x000fc8000f8e0006 */
[----:B------:R-:W-:Y:S01]  /*2340*/  IMAD.MOV.U32 R128, RZ, RZ, 0x20 ;  /* 0x00000020ff807424 */ /* 0x000fe200078e00ff */
[----:B---3--:R-:W-:Y:S01]  /*2350*/  @!P4 LEA R14, P0, R6, R30, 0x1 ;  /* 0x0000001e060ec211 */ /* 0x008fe200078008ff */
[----:B------:R-:W-:Y:S01]  /*2360*/  @!P6 IMAD R11, R42, UR17, R11 ;  /* 0x000000112a0bec24 */ /* 0x000fe2000f8e020b */
[----:B------:R-:W1:Y:S01]  /*2370*/  S2R R100, SR_TID.X ;  /* 0x0000000000647919 */ /* 0x000e620000002100 */
[----:B------:R-:W-:Y:S01]  /*2380*/  @!P4 IMAD.IADD R0, R7, 0x1, R0 ;  /* 0x000000010700c824 */ /* 0x000fe200078e0200 */
[----:B------:R-:W-:Y:S01]  /*2390*/  LOP3.LUT R7, R26, 0x80000001, RZ, 0xc0, !PT ;  /* 0x800000011a077812 */ /* 0x000fe200078ec0ff */
[----:B------:R-:W-:Y:S01]  /*23a0*/  @!P3 IMAD R3, R34, UR16, RZ ;  /* 0x000000102203bc24 */ /* 0x000fe2000f8e02ff */
[----:B------:R-:W-:Y:S01]  /*23b0*/  @!P6 LEA.HI.X R19, R10, R15, R11, 0x1, P1 ;  /* 0x0000000f0a13e211 */ /* 0x000fe200008f0c0b */
[----:B------:R-:W3:Y:S01]  /*23c0*/  LDC R242, c[0x0][0x44c] ;  /* 0x00011300fff27b82 */ /* 0x000ee20000000800 */
[----:B------:R-:W-:Y:S01]  /*23d0*/  IADD3 R10, P1, PT, R39, R12, RZ ;  /* 0x0000000c270a7210 */ /* 0x000fe20007f3e0ff */
[----:B------:R-:W-:Y:S01]  /*23e0*/  @!P3 IMAD R3, R24, UR17, R3 ;  /* 0x000000111803bc24 */ /* 0x000fe2000f8e0203 */
[----:B------:R-:W-:Y:S01]  /*23f0*/  @!P4 LEA.HI.X R15, R6, R31, R0, 0x1, P0 ;  /* 0x0000001f060fc211 */ /* 0x000fe200000f0c00 */
[----:B--2---:R-:W-:Y:S01]  /*2400*/  IMAD R0, R38, UR6, RZ ;  /* 0x0000000626007c24 */ /* 0x004fe2000f8e02ff */
[----:B------:R-:W-:Y:S01]  /*2410*/  ISETP.NE.AND P0, PT, R7, 0x1, PT ;  /* 0x000000010700780c */ /* 0x000fe20003f05270 */
[----:B------:R-:W-:Y:S01]  /*2420*/  @!P3 IMAD.WIDE.U32 R6, R24, UR16, R4 ;  /* 0x000000101806bc25 */ /* 0x000fe2000f8e0004 */
[----:B------:R-:W-:-:S02]  /*2430*/  IADD3.X R11, PT, PT, R40, R13, R20, P1, !PT ;  /* 0x0000000d280b7210 */ /* 0x000fc40000ffe414 */
[----:B------:R-:W-:Y:S01]  /*2440*/  SEL R173, RZ, 0x2000, P0 ;  /* 0x00002000ffad7807 */ /* 0x000fe20000000000 */
[----:B------:R-:W-:Y:S02]  /*2450*/  IMAD R20, R26, -0x40, R190 ;  /* 0xffffffc01a147824 */ /* 0x000fe400078e02be */
[----:B------:R-:W-:Y:S01]  /*2460*/  IMAD R13, R22, UR7, R0 ;  /* 0x00000007160d7c24 */ /* 0x000fe2000f8e0200 */
[----:B------:R-:W-:Y:S01]  /*2470*/  LEA R0, R8, UR26, 0x1 ;  /* 0x0000001a08007c11 */ /* 0x000fe2000f8e08ff */
[----:B------:R-:W-:Y:S01]  /*2480*/  @P2 BAR.SYNC.DEFER_BLOCKING 0x0 ;  /* 0x0000000000002b1d */ /* 0x000fe20000010000 */
[----:B------:R-:W-:Y:S01]  /*2490*/  @!P3 IMAD.IADD R3, R7, 0x1, R3 ;  /* 0x000000010703b824 */ /* 0x000fe200078e0203 */
[----:B------:R-:W-:Y:S01]  /*24a0*/  @!P3 LEA R8, P2, R6, R28, 0x1 ;  /* 0x0000001c0608b211 */ /* 0x000fe200078408ff */
[----:B------:R-:W-:Y:S01]  /*24b0*/  IMAD.WIDE.U32 R4, R22, UR6, R10 ;  /* 0x0000000616047c25 */ /* 0x000fe2000f8e000a */
[-C--:B------:R-:W-:Y:S02]  /*24c0*/  ISETP.GE.AND P1, PT, R44, R20.reuse, PT ;  /* 0x000000142c00720c */ /* 0x080fe40003f26270 */
[----:B------:R-:W-:Y:S01]  /*24d0*/  @!P3 LEA.HI.X R9, R6, R29, R3, 0x1, P2 ;  /* 0x0000001d0609b211 */ /* 0x000fe200010f0c03 */
[----:B------:R-:W-:Y:S01]  /*24e0*/  IMAD.IADD R221, R173, 0x1, R0 ;  /* 0x00000001addd7824 */ /* 0x000fe200078e0200 */
[----:B------:R-:W-:Y:S01]  /*24f0*/  ISETP.GE.AND P2, PT, R42, R20, PT ;  /* 0x000000142a00720c */ /* 0x000fe20003f46270 */
[----:B------:R-:W-:Y:S01]  /*2500*/  VIADD R3, R243, 0x8 ;  /* 0x00000008f3037836 */ /* 0x000fe20000000000 */
[----:B------:R-:W2:Y:S01]  /*2510*/  LDCU UR6, c[0x0][0x590] ;  /* 0x0000b200ff0677ac */ /* 0x000ea20008000800 */
[----:B------:R-:W-:-:S02]  /*2520*/  IMAD.IADD R5, R5, 0x1, R13 ;  /* 0x0000000105057824 */ /* 0x000fc400078e020d */
[----:B------:R-:W-:Y:S02]  /*2530*/  @!P4 IMAD.MOV.U32 R10, RZ, RZ, R4 ;  /* 0x000000ffff0ac224 */ /* 0x000fe400078e0004 */
[----:B------:R-:W-:Y:S02]  /*2540*/  IMAD.MOV.U32 R118, RZ, RZ, 0x40 ;  /* 0x00000040ff767424 */ /* 0x000fe400078e00ff */
[----:B------:R-:W-:Y:S01]  /*2550*/  IMAD.MOV.U32 R252, RZ, RZ, 0x10 ;  /* 0x00000010fffc7424 */ /* 0x000fe200078e00ff */
[----:B------:R-:W-:Y:S01]  /*2560*/  @!P1 LEA R6, P0, R246, R231, 0x1 ;  /* 0x000000e7f6069211 */ /* 0x000fe200078008ff */
[----:B------:R-:W-:Y:S01]  /*2570*/  @!P4 IMAD.MOV.U32 R11, RZ, RZ, R5 ;  /* 0x000000ffff0bc224 */ /* 0x000fe200078e0005 */
[----:B------:R-:W-:Y:S01]  /*2580*/  IADD3 R249, PT, PT, R36, 0x80, -R200 ;  /* 0x0000008024f97810 */ /* 0x000fe20007ffe8c8 */
[----:B------:R-:W-:Y:S01]  /*2590*/  IMAD.IADD R174, R175, 0x1, R173 ;  /* 0x00000001afae7824 */ /* 0x000fe200078e02ad */
[----:B------:R-:W-:Y:S01]  /*25a0*/  @!P1 LEA.HI.X R7, R246, R228, R250, 0x1, P0 ;  /* 0x000000e4f6079211 */ /* 0x000fe200000f0cfa */
[----:B------:R-:W-:Y:S01]  /*25b0*/  @!P4 IMAD.WIDE.U32 R10, R23, UR18, R10 ;  /* 0x00000012170acc25 */ /* 0x000fe2000f8e000a */
[----:B------:R-:W-:Y:S01]  /*25c0*/  @!PT LDS RZ, [RZ] ;  /* 0x00000000fffff984 */ /* 0x000fe20000000800 */
[----:B------:R-:W-:Y:S01]  /*25d0*/  @!PT LDS RZ, [RZ] ;  /* 0x00000000fffff984 */ /* 0x000fe20000000800 */
[----:B------:R-:W-:Y:S01]  /*25e0*/  @!PT LDS RZ, [RZ] ;  /* 0x00000000fffff984 */ /* 0x000fe20000000800 */
[----:B------:R4:W-:Y:S01]  /*25f0*/  @!P6 LDGSTS.E.BYPASS.LTC128B.128 [R0+0xa000], desc[UR28][R18.64] ;  /* 0x0a0000001200efae */ /* 0x0009e2000b981a1c */
[----:B------:R-:W-:-:S02]  /*2600*/  @!P1 LEA R12, P0, R25, R230, 0x1 ;  /* 0x000000e6190c9211 */ /* 0x000fc400078008ff */
[----:B------:R-:W-:Y:S01]  /*2610*/  CS2R R94, SRZ ;  /* 0x00000000005e7805 */ /* 0x000fe2000001ff00 */
[----:B------:R-:W-:Y:S01]  /*2620*/  IMAD.SHL.U32 R244, R244, 0x8, RZ ;  /* 0x00000008f4f47824 */ /* 0x000fe200078e00ff */
[----:B------:R-:W-:Y:S01]  /*2630*/  @P6 STS.128 [R0+0xa000], RZ ;  /* 0x00a000ff00006388 */ /* 0x000fe20000000c00 */
[----:B------:R-:W-:Y:S02]  /*2640*/  @!P1 LEA.HI.X R13, R25, R229, R37, 0x1, P0 ;  /* 0x000000e5190d9211 */ /* 0x000fe400000f0c25 */
[----:B------:R-:W-:Y:S02]  /*2650*/  CS2R R92, SRZ ;  /* 0x00000000005c7805 */ /* 0x000fe4000001ff00 */
[----:B------:R-:W-:Y:S01]  /*2660*/  CS2R R98, SRZ ;  /* 0x0000000000627805 */ /* 0x000fe2000001ff00 */
[----:B------:R-:W-:Y:S01]  /*2670*/  @P5 STS.128 [R0+0xb000], RZ ;  /* 0x00b000ff00005388 */ /* 0x000fe20000000c00 */
        /* <DEDUP_REMOVED lines=22> */
[----:B------:R-:W-:Y:S02]  /*27e0*/  CS2R R68, SRZ ;  /* 0x0000000000447805 */ /* 0x000fe4000001ff00 */
[----:B------:R-:W-:Y:S01]  /*27f0*/  CS2R R62, SRZ ;  /* 0x00000000003e7805 */ /* 0x000fe2000001ff00 */
[----:B----4-:R-:W4:Y:S01]  /*2800*/  @!P5 LDC.64 R18, c[0x0][0x388] ;  /* 0x0000e200ff12db82 */ /* 0x010f220000000a00 */
[----:B------:R-:W-:Y:S01]  /*2810*/  @!PT LDS RZ, [RZ] ;  /* 0x00000000fffff984 */ /* 0x000fe20000000800 */
[----:B------:R-:W-:Y:S01]  /*2820*/  @!PT LDS RZ, [RZ] ;  /* 0x00000000fffff984 */ /* 0x000fe20000000800 */
[----:B------:R-:W-:Y:S01]  /*2830*/  @!PT LDS RZ, [RZ] ;  /* 0x00000000fffff984 */ /* 0x000fe20000000800 */
[----:B------:R2:W-:Y:S01]  /*2840*/  @!P3 LDGSTS.E.BYPASS.LTC128B.128 [R0+0xd000], desc[UR28][R8.64] ;  /* 0x0d0000000800bfae */ /* 0x0005e2000b981a1c */
[----:B------:R-:W-:-:S02]  /*2850*/  CS2R R60, SRZ ;  /* 0x00000000003c7805 */ /* 0x000fc4000001ff00 */
[----:B------:R-:W-:Y:S02]  /*2860*/  CS2R R66, SRZ ;  /* 0x0000000000427805 */ /* 0x000fe4000001ff00 */
[----:B------:R-:W-:Y:S01]  /*2870*/  CS2R R64, SRZ ;  /* 0x0000000000407805 */ /* 0x000fe2000001ff00 */
[----:B------:R-:W0:Y:S01]  /*2880*/  LDGDEPBAR ;  /* 0x00000000000079af */ /* 0x000e220000000000 */
        /* <DEDUP_REMOVED lines=8> */
[----:B------:R-:W3:Y:S01]  /*2910*/  LDCU UR7, c[0x0][0x3e0] ;  /* 0x00007c00ff0777ac */ /* 0x000ee20008000800 */
[----:B-1----:R-:W1:Y:S01]  /*2920*/  @!P6 LDC.64 R14, c[0x0][0x388] ;  /* 0x0000e200ff0eeb82 */ /* 0x002e620000000a00 */
[----:B--2---:R-:W-:Y:S02]  /*2930*/  @!P2 IMAD.MOV.U32 R8, RZ, RZ, R231 ;  /* 0x000000ffff08a224 */ /* 0x004fe400078e00e7 */
[----:B------:R-:W-:-:S05]  /*2940*/  @!P2 IMAD.MOV.U32 R9, RZ, RZ, R228 ;  /* 0x000000ffff09a224 */ /* 0x000fca00078e00e4 */
[----:B------:R2:W-:Y:S04]  /*2950*/  @!P2 LDGSTS.E.BYPASS.LTC128B.128 [R0+0x4000], desc[UR28][R8.64] ;  /* 0x040000000800afae */ /* 0x0005e8000b981a1c */
[----:B------:R-:W-:Y:S04]  /*2960*/  @P2 STS.128 [R0+0x4000], RZ ;  /* 0x004000ff00002388 */ /* 0x000fe80000000c00 */
[----:B------:R-:W-:Y:S04]  /*2970*/  @P1 STS.128 [R0+0x5000], RZ ;  /* 0x005000ff00001388 */ /* 0x000fe80000000c00 */
[----:B------:R-:W-:Y:S01]  /*2980*/  @!PT LDS RZ, [RZ] ;  /* 0x00000000fffff984 */ /* 0x000fe20000000800 */
[----:B------:R-:W-:Y:S01]  /*2990*/  @!PT LDS RZ, [RZ] ;  /* 0x00000000fffff984 */ /* 0x000fe20000000800 */
[----:B------:R-:W-:Y:S01]  /*29a0*/  @!PT LDS RZ, [RZ] ;  /* 0x00000000fffff984 */ /* 0x000fe20000000800 */
[----:B------:R3:W-:Y:S01]  /*29b0*/  @!P1 LDGSTS.E.BYPASS.LTC128B.128 [R0+0x5000], desc[UR28][R6.64] ;  /* 0x0500000006009fae */ /* 0x0007e2000b981a1c */
[----:B--2---:R-:W-:-:S02]  /*29c0*/  @!P4 IMAD R8, R32, UR18, RZ ;  /* 0x000000122008cc24 */ /* 0x004fc4000f8e02ff */
[----:B------:R-:W-:Y:S02]  /*29d0*/  @!P6 IMAD.MOV.U32 R9, RZ, RZ, R5 ;  /* 0x000000ffff09e224 */ /* 0x000fe400078e0005 */
[----:B------:R-:W-:Y:S02]  /*29e0*/  @!P4 IMAD R17, R23, UR19, R8 ;  /* 0x000000131711cc24 */ /* 0x000fe4000f8e0208 */
[----:B------:R-:W-:Y:S01]  /*29f0*/  @!P6 IMAD.MOV.U32 R8, RZ, RZ, R4 ;  /* 0x000000ffff08e224 */ /* 0x000fe200078e0004 */
[----:B------:R-:W2:Y:S03]  /*2a00*/  @!P3 LDC.64 R22, c[0x0][0x388] ;  /* 0x0000e200ff16bb82 */ /* 0x000ea60000000a00 */
[----:B------:R-:W-:-:S04]  /*2a10*/  @!P6 IMAD.WIDE.U32 R8, R42, UR18, R8 ;  /* 0x000000122a08ec25 */ /* 0x000fc8000f8e0008 */
[----:B---3--:R-:W-:Y:S01]  /*2a20*/  @!P2 IMAD.MOV.U32 R6, RZ, RZ, R230 ;  /* 0x000000ffff06a224 */ /* 0x008fe200078e00e6 */
[----:B-1----:R-:W-:Y:S01]  /*2a30*/  @!P6 LEA R14, P0, R8, R14, 0x1 ;  /* 0x0000000e080ee211 */ /* 0x002fe200078008ff */
[----:B------:R-:W-:-:S05]  /*2a40*/  @!P2 IMAD.MOV.U32 R7, RZ, RZ, R229 ;  /* 0x000000ffff07a224 */ /* 0x000fca00078e00e5 */
[----:B------:R1:W-:Y:S04]  /*2a50*/  @!P2 LDGSTS.E.BYPASS.LTC128B.128 [R221], desc[UR28][R6.64] ;  /* 0x0000000006ddafae */ /* 0x0003e8000b981a1c */
[----:B------:R-:W-:Y:S01]  /*2a60*/  @P2 STS.128 [R221], RZ ;  /* 0x000000ffdd002388 */ /* 0x000fe20000000c00 */
[----:B------:R-:W-:Y:S01]  /*2a70*/  ISETP.GE.AND P2, PT, R3, R20, PT ;  /* 0x000000140300720c */ /* 0x000fe20003f46270 */
[----:B------:R-:W-:Y:S02]  /*2a80*/  @!P5 IMAD R3, R27, UR18, RZ ;  /* 0x000000121b03dc24 */ /* 0x000fe4000f8e02ff */
[----:B------:R-:W3:Y:S01]  /*2a90*/  @!P4 LDC.64 R26, c[0x0][0x388] ;  /* 0x0000e200ff1acb82 */ /* 0x000ee20000000a00 */
[----:B------:R-:W-:Y:S01]  /*2aa0*/  @P1 STS.128 [R221+0x1000], RZ ;  /* 0x001000ffdd001388 */ /* 0x000fe20000000c00 */
[----:B------:R-:W-:-:S02]  /*2ab0*/  @!P5 IMAD R16, R21, UR19, R3 ;  /* 0x000000131510dc24 */ /* 0x000fc4000f8e0203 */
[----:B------:R-:W-:Y:S01]  /*2ac0*/  @!P6 IMAD R3, R42, UR19, R9 ;  /* 0x000000132a03ec24 */ /* 0x000fe2000f8e0209 */
[----:B------:R-:W-:Y:S01]  /*2ad0*/  @!PT LDS RZ, [RZ] ;  /* 0x00000000fffff984 */ /* 0x000fe20000000800 */
[----:B------:R-:W-:Y:S01]  /*2ae0*/  @!PT LDS RZ, [RZ] ;  /* 0x00000000fffff984 */ /* 0x000fe20000000800 */
[----:B------:R-:W-:Y:S01]  /*2af0*/  @!PT LDS RZ, [RZ] ;  /* 0x00000000fffff984 */ /* 0x000fe20000000800 */
[----:B------:R4:W-:Y:S04]  /*2b00*/  @!P1 LDGSTS.E.BYPASS.LTC128B.128 [R221+0x1000], desc[UR28][R12.64] ;  /* 0x010000000cdd9fae */ /* 0x0009e8000b981a1c */
[----:B------:R-:W-:Y:S01]  /*2b10*/  @!P6 LEA.HI.X R15, R8, R15, R3, 0x1, P0 ;  /* 0x0000000f080fe211 */ /* 0x000fe200000f0c03 */
[----:B------:R-:W-:Y:S01]  /*2b20*/  @!P3 IMAD R3, R34, UR18, RZ ;  /* 0x000000122203bc24 */ /* 0x000fe2000f8e02ff */
[----:B------:R-:W-:-:S03]  /*2b30*/  LOP3.LUT R8, R243, 0x20, RZ, 0xfc, !PT ;  /* 0x00000020f3087812 */ /* 0x000fc600078efcff */
[----:B------:R-:W-:Y:S01]  /*2b40*/  @!P3 IMAD R3, R24, UR19, R3 ;  /* 0x000000131803bc24 */ /* 0x000fe2000f8e0203 */
[----:B------:R-:W-:Y:S01]  /*2b50*/  ISETP.GE.AND P1, PT, R8, R20, PT ;  /* 0x000000140800720c */ /* 0x000fe20003f26270 */
[----:B------:R-:W-:Y:S01]  /*2b60*/  @!P6 LDGSTS.E.BYPASS.LTC128B.128 [R0+0x6000], desc[UR28][R14.64] ;  /* 0x060000000e00efae */ /* 0x000fe2000b981a1c */
[----:B-1----:R-:W-:-:S03]  /*2b70*/  @!P5 IMAD.WIDE.U32 R6, R21, UR18, R4 ;  /* 0x000000121506dc25 */ /* 0x002fc6000f8e0004 */
[----:B------:R-:W-:Y:S01]  /*2b80*/  @P6 STS.128 [R0+0x6000], RZ ;  /* 0x006000ff00006388 */ /* 0x000fe20000000c00 */
[----:B------:R-:W-:-:S03]  /*2b90*/  @!P5 IMAD.IADD R7, R7, 0x1, R16 ;  /* 0x000000010707d824 */ /* 0x000fc600078e0210 */
[----:B------:R-:W-:Y:S01]  /*2ba0*/  @P5 STS.128 [R0+0x7000], RZ ;  /* 0x007000ff00005388 */ /* 0x000fe20000000c00 */
[----:B------:R-:W-:-:S04]  /*2bb0*/  @!P3 IMAD.WIDE.U32 R4, R24, UR18, R4 ;  /* 0x000000121804bc25 */ /* 0x000fc8000f8e0004 */
[----:B------:R-:W-:Y:S01]  /*2bc0*/  @!P3 IMAD.IADD R3, R5, 0x1, R3 ;  /* 0x000000010503b824 */ /* 0x000fe200078e0203 */
[----:B----4-:R-:W-:-:S04]  /*2bd0*/  @!P5 LEA R12, P0, R6, R18, 0x1 ;  /* 0x00000012060cd211 */ /* 0x010fc800078008ff */
[----:B------:R-:W-:Y:S01]  /*2be0*/  @!P5 LEA.HI.X R13, R6, R19, R7, 0x1, P0 ;  /* 0x00000013060dd211 */ /* 0x000fe200000f0c07 */
[----:B------:R-:W-:Y:S01]  /*2bf0*/  @!P4 IMAD.IADD R6, R11, 0x1, R17 ;  /* 0x000000010b06c824 */ /* 0x000fe200078e0211 */
[C---:B---3--:R-:W-:Y:S01]  /*2c00*/  @!P4 LEA R8, P0, R10.reuse, R26, 0x1 ;  /* 0x0000001a0a08c211 */ /* 0x048fe200078008ff */
[----:B------:R-:W-:Y:S02]  /*2c10*/  VIADD R7, R243, 0x28 ;  /* 0x00000028f3077836 */ /* 0x000fe40000000000 */
[----:B------:R-:W-:Y:S01]  /*2c20*/  @!PT LDS RZ, [RZ] ;  /* 0x00000000fffff984 */ /* 0x000fe20000000800 */
[----:B------:R-:W-:Y:S01]  /*2c30*/  @!PT LDS RZ, [RZ] ;  /* 0x00000000fffff984 */ /* 0x000fe20000000800 */
[----:B------:R-:W-:Y:S01]  /*2c40*/  @!PT LDS RZ, [RZ] ;  /* 0x00000000fffff984 */ /* 0x000fe20000000800 */
[----:B------:R-:W-:Y:S01]  /*2c50*/  @!P5 LDGSTS.E.BYPASS.LTC128B.128 [R0+0x7000], desc[UR28][R12.64] ;  /* 0x070000000c00dfae */ /* 0x000fe2000b981a1c */
[----:B------:R-:W-:Y:S02]  /*2c60*/  @!P4 LEA.HI.X R9, R10, R27, R6, 0x1, P0 ;  /* 0x0000001b0a09c211 */ /* 0x000fe400000f0c06 */
[----:B--2---:R-:W-:Y:S01]  /*2c70*/  @!P3 LEA R6, P0, R4, R22, 0x1 ;  /* 0x000000160406b211 */ /* 0x004fe200078008ff */
[----:B------:R-:W-:Y:S01]  /*2c80*/  @P4 STS.128 [R0+0x8000], RZ ;  /* 0x008000ff00004388 */ /* 0x000fe20000000c00 */
[----:B------:R-:W-:-:S02]  /*2c90*/  ISETP.GE.AND P5, PT, R7, R20, PT ;  /* 0x000000140700720c */ /* 0x000fc40003fa6270 */
[----:B------:R-:W-:Y:S01]  /*2ca0*/  @!P3 LEA.HI.X R7, R4, R23, R3, 0x1, P0 ;  /* 0x000000170407b211 */ /* 0x000fe200000f0c03 */
[----:B------:R-:W-:Y:S01]  /*2cb0*/  @!PT LDS RZ, [RZ] ;  /* 0x00000000fffff984 */ /* 0x000fe20000000800 */
[----:B------:R-:W-:Y:S01]  /*2cc0*/  @!PT LDS RZ, [RZ] ;  /* 0x00000000fffff984 */ /* 0x000fe20000000800 */
[----:B------:R-:W-:Y:S01]  /*2cd0*/  @!PT LDS RZ, [RZ] ;  /* 0x00000000fffff984 */ /* 0x000fe20000000800 */
[----:B------:R-:W-:Y:S01]  /*2ce0*/  @!P4 LDGSTS.E.BYPASS.LTC128B.128 [R0+0x8000], desc[UR28][R8.64] ;  /* 0x080000000800cfae */ /* 0x000fe2000b981a1c */
[C---:B------:R-:W-:Y:S01]  /*2cf0*/  ISETP.GE.AND P0, PT, R243.reuse, R20, PT ;  /* 0x00000014f300720c */ /* 0x040fe20003f06270 */
[----:B------:R-:W-:Y:S02]  /*2d00*/  IMAD.WIDE.U32 R4, R243, 0x4, R222 ;  /* 0x00000004f3047825 */ /* 0x000fe400078e00de */
[----:B------:R1:W-:Y:S04]  /*2d10*/  @P3 STS.128 [R0+0x9000], RZ ;  /* 0x009000ff00003388 */ /* 0x0003e80000000c00 */
[----:B------:R-:W-:Y:S01]  /*2d20*/  @!PT LDS RZ, [RZ] ;  /* 0x00000000fffff984 */ /* 0x000fe20000000800 */
[----:B------:R-:W-:Y:S01]  /*2d30*/  @!PT LDS RZ, [RZ] ;  /* 0x00000000fffff984 */ /* 0x000fe20000000800 */
[----:B------:R-:W-:Y:S01]  /*2d40*/  @!PT LDS RZ, [RZ] ;  /* 0x00000000fffff984 */ /* 0x000fe20000000800 */
[----:B------:R1:W-:Y:S04]  /*2d50*/  @!P3 LDGSTS.E.BYPASS.LTC128B.128 [R0+0x9000], desc[UR28][R6.64] ;  /* 0x090000000600bfae */ /* 0x0003e8000b981a1c */
[----:B------:R-:W0:Y:S01]  /*2d60*/  LDGDEPBAR ;  /* 0x00000000000079af */ /* 0x000e220000000000 */
[----:B------:R-:W-:-:S03]  /*2d70*/  IMAD.SHL.U32 R3, R47, 0x40, RZ ;  /* 0x000000402f037824 */ /* 0x000fc600078e00ff */
[----:B------:R-:W5:Y:S04]  /*2d80*/  @!P0 LDG.E R238, desc[UR28][R4.64] ;  /* 0x0000001c04ee8981 */ /* 0x000f68000c1e1900 */
[----:B------:R-:W5:Y:S04]  /*2d90*/  @!P2 LDG.E R237, desc[UR28][R4.64+0x20] ;  /* 0x0000201c04eda981 */ /* 0x000f68000c1e1900 */
[----:B------:R-:W5:Y:S04]  /*2da0*/  @!P1 LDG.E R236, desc[UR28][R4.64+0x80] ;  /* 0x0000801c04ec9981 */ /* 0x000f68000c1e1900 */
[----:B------:R2:W5:Y:S01]  /*2db0*/  @!P5 LDG.E R235, desc[UR28][R4.64+0xa0] ;  /* 0x0000a01c04ebd981 */ /* 0x000562000c1e1900 */
[----:B------:R-:W-:-:S02]  /*2dc0*/  R2P PR, R46, 0x6 ;  /* 0x000000062e007804 */ /* 0x000fc40000000000 */
[----:B------:R-:W-:Y:S02]  /*2dd0*/  CS2R R44, SRZ ;  /* 0x00000000002c7805 */ /* 0x000fe4000001ff00 */
[----:B------:R-:W-:Y:S02]  /*2de0*/  LOP3.LUT P0, RZ, R100, 0x4, RZ, 0xc0, !PT ;  /* 0x0000000464ff7812 */ /* 0x000fe4000780c0ff */
[----:B------:R-:W-:Y:S02]  /*2df0*/  CS2R R42, SRZ ;  /* 0x00000000002a7805 */ /* 0x000fe4000001ff00 */
[----:B------:R-:W-:Y:S02]  /*2e00*/  CS2R R36, SRZ ;  /* 0x0000000000247805 */ /* 0x000fe4000001ff00 */
[----:B------:R-:W-:Y:S01]  /*2e10*/  SEL R128, R128, 0xffffffe0, !P1 ;  /* 0xffffffe080807807 */ /* 0x000fe20004800000 */
[----:B-1----:R-:W-:Y:S01]  /*2e20*/  IMAD.SHL.U32 R0, R47, 0x8, RZ ;  /* 0x000000082f007824 */ /* 0x002fe200078e00ff */
[----:B------:R-:W-:-:S04]  /*2e30*/  DEPBAR.LE SB0, 0x1 ;  /* 0x000080400000791a */ /* 0x000fc80000000000 */
[----:B------:R-:W-:Y:S01]  /*2e40*/  LOP3.LUT R0, R0, 0x38, RZ, 0xc0, !PT ;  /* 0x0000003800007812 */ /* 0x000fe200078ec0ff */
[----:B------:R-:W-:Y:S01]  /*2e50*/  IMAD.IADD R173, R172, 0x1, R173 ;  /* 0x00000001acad7824 */ /* 0x000fe200078e02ad */
[----:B------:R-:W-:Y:S01]  /*2e60*/  SEL R118, R118, 0xffffffc0, !P2 ;  /* 0xffffffc076767807 */ /* 0x000fe20005000000 */
[----:B------:R-:W-:Y:S01]  /*2e70*/  USHF.L.U32 UR6, UR6, 0x6, URZ ;  /* 0x0000000606067899 */ /* 0x000fe200080006ff */
[----:B------:R-:W-:Y:S02]  /*2e80*/  LOP3.LUT R0, R0, 0x1c0, R3, 0xf8, !PT ;  /* 0x000001c000007812 */ /* 0x000fe400078ef803 */
[----:B------:R-:W-:Y:S02]  /*2e90*/  SEL R252, R252, 0xfffffff0, !P0 ;  /* 0xfffffff0fcfc7807 */ /* 0x000fe40004000000 */
[----:B------:R-:W-:Y:S02]  /*2ea0*/  LOP3.LUT R0, R0, 0x8, R47, 0x78, !PT ;  /* 0x0000000800007812 */ /* 0x000fe400078e782f */
[----:B------:R-:W-:Y:S01]  /*2eb0*/  IADD3 R3, PT, PT, R241, R243, R200 ;  /* 0x000000f3f1037210 */ /* 0x000fe20007ffe0c8 */
[----:B------:R-:W-:Y:S01]  /*2ec0*/  IMAD.IADD R185, R196, 0x1, R252 ;  /* 0x00000001c4b97824 */ /* 0x000fe200078e02fc */
[----:B------:R-:W-:Y:S01]  /*2ed0*/  BAR.SYNC.DEFER_BLOCKING 0x0 ;  /* 0x0000000000007b1d */ /* 0x000fe20000010000 */
[----:B--2---:R-:W-:Y:S01]  /*2ee0*/  IMAD.SHL.U32 R4, R47, 0x20, RZ ;  /* 0x000000202f047824 */ /* 0x004fe200078e00ff */
[----:B------:R-:W-:-:S02]  /*2ef0*/  IADD3 R190, PT, PT, R3, -0x1f, -R190 ;  /* 0xffffffe103be7810 */ /* 0x000fc40007ffe8be */
[----:B------:R-:W-:Y:S02]  /*2f00*/  CS2R R46, SRZ ;  /* 0x00000000002e7805 */ /* 0x000fe4000001ff00 */
[----:B------:R-:W-:Y:S02]  /*2f10*/  LOP3.LUT P3, RZ, R100, 0x2, RZ, 0xc0, !PT ;  /* 0x0000000264ff7812 */ /* 0x000fe4000786c0ff */
[----:B------:R-:W-:-:S04]  /*2f20*/  LOP3.LUT R0, R0, 0x7a00, R4, 0xf8, !PT ;  /* 0x00007a0000007812 */ /* 0x000fc800078ef804 */
[----:B------:R-:W-:-:S05]  /*2f30*/  LEA R177, R0, UR4, 0x1 ;  /* 0x0000000400b17c11 */ /* 0x000fca000f8e08ff */
[C---:B------:R-:W-:Y:S02]  /*2f40*/  VIADD R160, R177.reuse, 0x40 ;  /* 0x00000040b1a07836 */ /* 0x040fe40000000000 */
[C---:B------:R-:W-:Y:S02]  /*2f50*/  @P2 VIADD R160, R177.reuse, 0xffffffc0 ;  /* 0xffffffc0b1a02836 */ /* 0x040fe40000000000 */
[C---:B------:R-:W-:Y:S02]  /*2f60*/  IMAD.IADD R178, R177.reuse, 0x1, R128 ;  /* 0x00000001b1b27824 */ /* 0x040fe400078e0280 */
[C---:B------:R-:W-:Y:S02]  /*2f70*/  IMAD.IADD R168, R128.reuse, 0x1, R160 ;  /* 0x0000000180a87824 */ /* 0x040fe400078e02a0 */
[----:B------:R-:W-:Y:S01]  /*2f80*/  IMAD.IADD R179, R177, 0x1, R118 ;  /* 0x00000001b1b37824 */ /* 0x000fe200078e0276 */
[----:B------:R1:W2:Y:S03]  /*2f90*/  LDSM.16.M88.4 R156, [R160] ;  /* 0x00000000a09c783b */ /* 0x0002a60000000200 */
[----:B------:R-:W-:Y:S01]  /*2fa0*/  IMAD.IADD R180, R128, 0x1, R179 ;  /* 0x0000000180b47824 */ /* 0x000fe200078e02b3 */
[----:B------:R1:W3:Y:S04]  /*2fb0*/  LDSM.16.M88.4 R164, [R168] ;  /* 0x00000000a8a4783b */ /* 0x0002e80000000200 */
[----:B------:R-:W4:Y:S04]  /*2fc0*/  LDSM.16.M88.4 R160, [R160+0x800] ;  /* 0x00080000a0a0783b */ /* 0x000f280000000200 */
[----:B------:R-:W1:Y:S04]  /*2fd0*/  LDSM.16.M88.4 R168, [R168+0x800] ;  /* 0x00080000a8a8783b */ /* 0x000e680000000200 */
[----:B------:R1:W1:Y:S04]  /*2fe0*/  LDSM.16.M88.4 R140, [R177] ;  /* 0x00000000b18c783b */ /* 0x0002680000000200 */
[----:B------:R1:W1:Y:S04]  /*2ff0*/  LDSM.16.M88.4 R144, [R177+0x800] ;  /* 0x00080000b190783b */ /* 0x0002680000000200 */
[----:B------:R1:W1:Y:S04]  /*3000*/  LDSM.16.M88.4 R148, [R178] ;  /* 0x00000000b294783b */ /* 0x0002680000000200 */
[----:B------:R1:W1:Y:S02]  /*3010*/  LDSM.16.M88.4 R152, [R178+0x800] ;  /* 0x00080000b298783b */ /* 0x0002640000000200 */
.L_x_723:
[----:B------:R-:W0:Y:S01]  /*3020*/  LDGDEPBAR ;  /* 0x00000000000079af */ /* 0x000e220000000000 */
[----:B------:R-:W-:Y:S02]  /*3030*/  IADD3 R112, PT, PT, R128, R174, RZ ;  /* 0x000000ae80707210 */ /* 0x000fe40007ffe0ff */
[----:B------:R-:W-:Y:S01]  /*3040*/  IADD3 R0, PT, PT, R174, R118, RZ ;  /* 0x00000076ae007210 */ /* 0x000fe20007ffe0ff */
[----:B------:R-:W2:Y:S01]  /*3050*/  S2R R182, SR_TID.X ;  /* 0x0000000000b67919 */ /* 0x000ea20000002100 */
[----:B------:R-:W-:Y:S02]  /*3060*/  IADD3 R241, PT, PT, R241, -0x40, RZ ;  /* 0xffffffc0f1f17810 */ /* 0x000fe40007ffe0ff */
[----:B------:R-:W-:Y:S02]  /*3070*/  IADD3 R3, PT, PT, R128, R0, RZ ;  /* 0x0000000080037210 */ /* 0x000fe40007ffe0ff */
[----:B------:R-:W-:Y:S02]  /*3080*/  ISETP.GE.AND P6, PT, R241, R249, PT ;  /* 0x000000f9f100720c */ /* 0x000fe40003fc6270 */
[----:B-----5:R-:W-:Y:S02]  /*3090*/  FSETP.NEU.FTZ.AND P2, PT, R238, -INF , PT ;  /* 0xff800000ee00780b */ /* 0x020fe40003f5d000 */
[----:B------:R-:W-:Y:S02]  /*30a0*/  FSETP.NEU.FTZ.AND P1, PT, R237, -INF , PT ;  /* 0xff800000ed00780b */ /* 0x000fe40003f3d000 */
[----:B------:R-:W-:Y:S01]  /*30b0*/  IADD3 R198, PT, PT, R198, -0x1, RZ ;  /* 0xffffffffc6c67810 */ /* 0x000fe20007ffe0ff */
[----:B------:R-:W-:Y:S04]  /*30c0*/  DEPBAR.LE SB0, 0x0 ;  /* 0x000080000000791a */ /* 0x000fe80000000000 */
[----:B------:R-:W-:Y:S06]  /*30d0*/  BAR.SYNC.DEFER_BLOCKING 0x0 ;  /* 0x0000000000007b1d */ /* 0x000fec0000010000 */
[----:B------:R-:W-:Y:S08]  /*30e0*/  LDSM.16.M88.4 R32, [R174] ;  /* 0x00000000ae20783b */ /* 0x000ff00000000200 */
[----:B------:R-:W3:Y:S08]  /*30f0*/  LDSM.16.M88.4 R16, [R177+-0x4000] ;  /* 0xffc00000b110783b */ /* 0x000ef00000000200 */
[----:B------:R-:W4:Y:S08]  /*3100*/  LDSM.16.M88.4 R28, [R174+0x1000] ;  /* 0x00100000ae1c783b */ /* 0x000f300000000200 */
[----:B------:R-:W2:Y:S08]  /*3110*/  LDSM.16.M88.4 R100, [R177+-0x3800] ;  /* 0xffc80000b164783b */ /* 0x000eb00000000200 */
[----:B------:R-:W-:Y:S08]  /*3120*/  LDSM.16.M88.4 R104, [R112] ;  /* 0x000000007068783b */ /* 0x000ff00000000200 */
[----:B------:R-:W1:Y:S01]  /*3130*/  LDSM.16.M88.4 R108, [R178+-0x4000] ;  /* 0xffc00000b26c783b */ /* 0x000e620000000200 */
[-C--:B---3--:R-:W-:Y:S07]  /*3140*/  HMMA.16816.F32.BF16 R4, R32, R16.reuse, RZ ;  /* 0x000000102004723c */ /* 0x088fee00000418ff */
[----:B------:R-:W3:Y:S01]  /*3150*/  LDSM.16.M88.4 R112, [R112+0x1000] ;  /* 0x001000007070783b */ /* 0x000ee20000000200 */
[C---:B----4-:R-:W-:Y:S07]  /*3160*/  HMMA.16816.F32.BF16 R8, R28.reuse, R16, RZ ;  /* 0x000000101c08723c */ /* 0x050fee00000418ff */
[----:B------:R-:W4:Y:S01]  /*3170*/  LDSM.16.M88.4 R116, [R178+-0x3800] ;  /* 0xffc80000b274783b */ /* 0x000f220000000200 */
[-C--:B------:R-:W-:Y:S07]  /*3180*/  HMMA.16816.F32.BF16 R12, R28, R18.reuse, RZ ;  /* 0x000000121c0c723c */ /* 0x080fee00000418ff */
[----:B------:R-:W-:Y:S01]  /*3190*/  LDSM.16.M88.4 R120, [R0] ;  /* 0x000000000078783b */ /* 0x000fe20000000200 */
[C---:B------:R-:W-:Y:S07]  /*31a0*/  HMMA.16816.F32.BF16 R16, R32.reuse, R18, RZ ;  /* 0x000000122010723c */ /* 0x040fee00000418ff */
[----:B------:R-:W4:Y:S01]  /*31b0*/  LDSM.16.M88.4 R124, [R179+-0x4000] ;  /* 0xffc00000b37c783b */ /* 0x000f220000000200 */
[-C--:B--2---:R-:W-:Y:S07]  /*31c0*/  HMMA.16816.F32.BF16 R20, R32, R100.reuse, RZ ;  /* 0x000000642014723c */ /* 0x084fee00000418ff */
[----:B------:R-:W-:Y:S01]  /*31d0*/  LDSM.16.M88.4 R128, [R179+-0x3800] ;  /* 0xffc80000b380783b */ /* 0x000fe20000000200 */
[C---:B------:R-:W-:Y:S07]  /*31e0*/  HMMA.16816.F32.BF16 R24, R28.reuse, R100, RZ ;  /* 0x000000641c18723c */ /* 0x040fee00000418ff */
[----:B------:R-:W-:Y:S01]  /*31f0*/  LDSM.16.M88.4 R132, [R3] ;  /* 0x000000000384783b */ /* 0x000fe20000000200 */
[-C--:B------:R-:W-:Y:S07]  /*3200*/  HMMA.16816.F32.BF16 R28, R28, R102.reuse, RZ ;  /* 0x000000661c1c723c */ /* 0x080fee00000418ff */
[----:B------:R-:W-:Y:S01]  /*3210*/  LDSM.16.M88.4 R136, [R180+-0x4000] ;  /* 0xffc00000b488783b */ /* 0x000fe20000000200 */
[----:B------:R-:W-:Y:S07]  /*3220*/  HMMA.16816.F32.BF16 R32, R32, R102, RZ ;  /* 0x000000662020723c */ /* 0x000fee00000418ff */
[----:B------:R2:W4:Y:S01]  /*3230*/  LDSM.16.M88.4 R100, [R0+0x1000] ;  /* 0x001000000064783b */ /* 0x0005220000000200 */
[-C--:B-1----:R-:W-:Y:S08]  /*3240*/  HMMA.16816.F32.BF16 R4, R104, R108.reuse, R4 ;  /* 0x0000006c6804723c */ /* 0x082ff00000041804 */
[C---:B---3--:R-:W-:Y:S01]  /*3250*/  HMMA.16816.F32.BF16 R8, R112.reuse, R108, R8 ;  /* 0x0000006c7008723c */ /* 0x048fe20000041808 */
[----:B------:R-:W-:Y:S03]  /*3260*/  MOV R108, 0x40 ;  /* 0x00000040006c7802 */ /* 0x000fe60000000f00 */
[----:B------:R-:W-:Y:S04]  /*3270*/  IADD3 R109, PT, PT, R191, R252, RZ ;  /* 0x000000fcbf6d7210 */ /* 0x000fe80007ffe0ff */
[-C--:B------:R-:W-:Y:S03]  /*3280*/  HMMA.16816.F32.BF16 R12, R112, R110.reuse, R12 ;  /* 0x0000006e700c723c */ /* 0x080fe6000004180c */
[C---:B--2---:R-:W-:Y:S04]  /*3290*/  SHF.L.U32 R0, R247.reuse, 0x7, RZ ;  /* 0x00000007f7007819 */ /* 0x044fe800000006ff */
[----:B------:R-:W-:Y:S01]  /*32a0*/  IADD3 R0, PT, PT, R0, 0x80, RZ ;  /* 0x0000008000007810 */ /* 0x000fe20007ffe0ff */
[C---:B------:R-:W-:Y:S04]  /*32b0*/  HMMA.16816.F32.BF16 R16, R104.reuse, R110, R16 ;  /* 0x0000006e6810723c */ /* 0x040fe80000041810 */
[----:B------:R-:W-:Y:S04]  /*32c0*/  ISETP.LT.AND P6, PT, R0, R200, P6 ;  /* 0x000000c80000720c */ /* 0x000fe800037c1270 */
[-C--:B----4-:R-:W-:Y:S08]  /*32d0*/  HMMA.16816.F32.BF16 R20, R104, R116.reuse, R20 ;  /* 0x000000746814723c */ /* 0x090ff00000041814 */
[C---:B------:R-:W-:Y:S04]  /*32e0*/  HMMA.16816.F32.BF16 R24, R112.reuse, R116, R24 ;  /* 0x000000747018723c */ /* 0x040fe80000041818 */
[----:B------:R-:W-:Y:S04]  /*32f0*/  @!P6 SHF.L.U32 R0, R182, 0x1, RZ ;  /* 0x00000001b600e819 */ /* 0x000fe800000006ff */
[-C--:B------:R-:W-:Y:S03]  /*3300*/  HMMA.16816.F32.BF16 R28, R112, R118.reuse, R28 ;  /* 0x00000076701c723c */ /* 0x080fe6000004181c */
[----:B------:R-:W-:Y:S05]  /*3310*/  @!P6 LOP3.LUT R0, R0, 0x6, RZ, 0xc0, !PT ;  /* 0x000000060000e812 */ /* 0x000fea00078ec0ff */
[----:B------:R-:W-:Y:S01]  /*3320*/  HMMA.16816.F32.BF16 R32, R104, R118, R32 ;  /* 0x000000766820723c */ /* 0x000fe20000041820 */
[----:B------:R1:W2:Y:S03]  /*3330*/  LDSM.16.M88.4 R104, [R3+0x1000] ;  /* 0x001000000368783b */ /* 0x0002a60000000200 */
[----:B------:R-:W-:Y:S04]  /*3340*/  SEL R118, R108, 0xffffffc0, !P0 ;  /* 0xffffffc06c767807 */ /* 0x000fe80004000000 */
[-C--:B------:R-:W-:Y:S08]  /*3350*/  HMMA.16816.F32.BF16 R4, R120, R124.reuse, R4 ;  /* 0x0000007c7804723c */ /* 0x080ff00000041804 */
[C---:B------:R-:W-:Y:S08]  /*3360*/  HMMA.16816.F32.BF16 R8, R100.reuse, R124, R8 ;  /* 0x0000007c6408723c */ /* 0x040ff00000041808 */
[-C--:B------:R-:W-:Y:S03]  /*3370*/  HMMA.16816.F32.BF16 R12, R100, R126.reuse, R12 ;  /* 0x0000007e640c723c */ /* 0x080fe6000004180c */
[----:B-1----:R-:W-:Y:S04]  /*3380*/  @!P6 SHF.R.U32.HI R3, RZ, 0x1, R182 ;  /* 0x00000001ff03e819 */ /* 0x002fe800000116b6 */
[----:B------:R-:W-:Y:S01]  /*3390*/  @!P6 LOP3.LUT R0, R0, 0x1e0, R3, 0xf8, !PT ;  /* 0x000001e00000e812 */ /* 0x000fe200078ef803 */
[C---:B------:R-:W-:Y:S04]  /*33a0*/  HMMA.16816.F32.BF16 R16, R120.reuse, R126, R16 ;  /* 0x0000007e7810723c */ /* 0x040fe80000041810 */
[----:B------:R-:W-:Y:S04]  /*33b0*/  @!P6 IMAD R0, R247, 0x80, R0 ;  /* 0x00000080f700e824 */ /* 0x000fe800078e0200 */
[-C--:B------:R-:W-:Y:S03]  /*33c0*/  HMMA.16816.F32.BF16 R20, R120, R128.reuse, R20 ;  /* 0x000000807814723c */ /* 0x080fe60000041814 */
[----:B------:R-:W-:Y:S05]  /*33d0*/  @!P6 IADD3 R3, PT, PT, R0, 0x1, RZ ;  /* 0x000000010003e810 */ /* 0x000fea0007ffe0ff */
[C---:B------:R-:W-:Y:S08]  /*33e0*/  HMMA.16816.F32.BF16 R24, R100.reuse, R128, R24 ;  /* 0x000000806418723c */ /* 0x040ff00000041818 */
[-C--:B------:R-:W-:Y:S08]  /*33f0*/  HMMA.16816.F32.BF16 R28, R100, R130.reuse, R28 ;  /* 0x00000082641c723c */ /* 0x080ff0000004181c */
[----:B------:R-:W-:Y:S08]  /*3400*/  HMMA.16816.F32.BF16 R32, R120, R130, R32 ;  /* 0x000000827820723c */ /* 0x000ff00000041820 */
[-C--:B------:R-:W-:Y:S08]  /*3410*/  HMMA.16816.F32.BF16 R4, R132, R136.reuse, R4 ;  /* 0x000000888404723c */ /* 0x080ff00000041804 */
[C---:B--2---:R-:W-:Y:S08]  /*3420*/  HMMA.16816.F32.BF16 R8, R104.reuse, R136, R8 ;  /* 0x000000886808723c */ /* 0x044ff00000041808 */
        /* <DEDUP_REMOVED lines=21> */
[----:B------:R-:W-:Y:S10]  /*3580*/  MUFU.TANH R214, R6 ;  /* 0x0000000600d67308 */ /* 0x000ff40000002400 */
[----:B------:R3:W-:Y:S01]  /*3590*/  MUFU.TANH R205, R17 ;  /* 0x0000001100cd7308 */ /* 0x0007e20000002400 */
[----:B--2---:R-:W-:Y:S05]  /*35a0*/  FMUL.FTZ R10, R238, 1.4426950216293334961 ;  /* 0x3fb8aa3bee0a7820 */ /* 0x004fea0000410000 */
[----:B------:R-:W-:Y:S04]  /*35b0*/  FSEL R10, R10, RZ, P2 ;  /* 0x000000ff0a0a7208 */ /* 0x000fe80001000000 */
[----:B------:R2:W-:Y:S10]  /*35c0*/  MUFU.TANH R213, R7 ;  /* 0x0000000700d57308 */ /* 0x0005f40000002400 */
[----:B------:R4:W-:Y:S01]  /*35d0*/  MUFU.TANH R122, R12 ;  /* 0x0000000c007a7308 */ /* 0x0009e20000002400 */
[----:B---3--:R-:W-:Y:S04]  /*35e0*/  MOV R17, 0x20 ;  /* 0x0000002000117802 */ /* 0x008fe80000000f00 */
[----:B------:R-:W-:Y:S05]  /*35f0*/  SEL R128, R17, 0xffffffe0, !P3 ;  /* 0xffffffe011807807 */ /* 0x000fea0005800000 */
[----:B------:R3:W-:Y:S01]  /*3600*/  MUFU.TANH R125, R9 ;  /* 0x00000009007d7308 */ /* 0x0007e20000002400 */
[----:B--2---:R-:W2:Y:S09]  /*3610*/  LDSM.16.M88.4 R4, [R180+-0x3800] ;  /* 0xffc80000b404783b */ /* 0x004eb20000000200 */
[----:B------:R1:W-:Y:S01]  /*3620*/  MUFU.TANH R137, R11 ;  /* 0x0000000b00897308 */ /* 0x0003e20000002400 */
[--C-:B----4-:R-:W-:Y:S04]  /*3630*/  @!P6 VIADDMNMX R12, R190, 0xffffffe0, R200.reuse, PT ;  /* 0xffffffe0be0ce846 */ /* 0x110fe800038001c8 */
[-C--:B------:R-:W-:Y:S02]  /*3640*/  @!P6 ISETP.GE.AND P4, PT, R0, R12.reuse, PT ;  /* 0x0000000c0000e20c */ /* 0x080fe40003f86270 */
[----:B------:R-:W-:Y:S03]  /*3650*/  @!P6 ISETP.GE.AND P2, PT, R3, R12, PT ;  /* 0x0000000c0300e20c */ /* 0x000fe60003f46270 */
[----:B------:R4:W2:Y:S01]  /*3660*/  MUFU.TANH R126, R8 ;  /* 0x00000008007e7308 */ /* 0x0008a20000002400 */
[----:B---3--:R-:W-:Y:S05]  /*3670*/  FMUL.FTZ R9, R237, 1.4426950216293334961 ;  /* 0x3fb8aa3bed097820 */ /* 0x008fea0000410000 */
[----:B------:R-:W-:Y:S04]  /*3680*/  FSEL R9, R9, RZ, P1 ;  /* 0x000000ff09097208 */ /* 0x000fe80000800000 */
[----:B------:R3:W3:Y:S01]  /*3690*/  MUFU.TANH R136, R14 ;  /* 0x0000000e00887308 */ /* 0x0006e20000002400 */
[----:B-1----:R-:W-:Y:S04]  /*36a0*/  @!P6 VIADDMNMX R11, R190, 0xffffffe8, R200, PT ;  /* 0xffffffe8be0be846 */ /* 0x002fe800038001c8 */
[----:B------:R-:W-:Y:S05]  /*36b0*/  @!P6 ISETP.GE.AND P1, PT, R0, R11, PT ;  /* 0x0000000b0000e20c */ /* 0x000fea0003f26270 */
[----:B------:R1:W1:Y:S01]  /*36c0*/  MUFU.TANH R121, R13 ;  /* 0x0000000d00797308 */ /* 0x0002620000002400 */
[----:B----4-:R-:W-:Y:S02]  /*36d0*/  MOV R8, R201 ;  /* 0x000000c900087202 */ /* 0x010fe40000000f00 */
[----:B------:R-:W-:Y:S02]  /*36e0*/  @!P6 FSEL R8, R201, -INF , !P2 ;  /* 0xff800000c908e808 */ /* 0x000fe40005000000 */
[----:B------:R-:W-:Y:S05]  /*36f0*/  @!P6 ISETP.GE.AND P2, PT, R3, R11, PT ;  /* 0x0000000b0300e20c */ /* 0x000fea0003f46270 */
[----:B------:R4:W4:Y:S01]  /*3700*/  MUFU.TANH R131, R15 ;  /* 0x0000000f00837308 */ /* 0x0009220000002400 */
[-C--:B--2---:R-:W-:Y:S03]  /*3710*/  HMMA.16816.F32.BF16 R20, R132, R4.reuse, R20 ;  /* 0x000000048414723c */ /* 0x084fe60000041814 */
[--C-:B------:R-:W-:Y:S01]  /*3720*/  FFMA.FTZ R8, R8, UR12, -R10.reuse ;  /* 0x0000000c08087c23 */ /* 0x100fe2000801080a */
[----:B---3--:R-:W-:Y:S05]  /*3730*/  MOV R14, R126 ;  /* 0x0000007e000e7202 */ /* 0x008fea0000000f00 */
[----:B------:R2:W-:Y:S01]  /*3740*/  MUFU.EX2 R224, R8 ;  /* 0x0000000800e07308 */ /* 0x0005e20000000800 */
[C---:B------:R-:W-:Y:S04]  /*3750*/  HMMA.16816.F32.BF16 R24, R104.reuse, R4, R24 ;  /* 0x000000046818723c */ /* 0x040fe80000041818 */
[----:B------:R-:W-:Y:S01]  /*3760*/  MOV R4, R202 ;  /* 0x000000ca00047202 */ /* 0x000fe20000000f00 */
[----:B-1----:R-:W-:Y:S01]  /*3770*/  IMAD.MOV.U32 R13, RZ, RZ, R125 ;  /* 0x000000ffff0d7224 */ /* 0x002fe200078e007d */
[----:B------:R-:W-:Y:S03]  /*3780*/  @!P6 FSEL R4, R202, -INF , !P4 ;  /* 0xff800000ca04e808 */ /* 0x000fe60006000000 */
[----:B------:R1:W3:Y:S01]  /*3790*/  MUFU.TANH R206, R16 ;  /* 0x0000001000ce7308 */ /* 0x0002e20000002400 */
[----:B------:R-:W-:Y:S01]  /*37a0*/  MOV R5, R213 ;  /* 0x000000d500057202 */ /* 0x000fe20000000f00 */
[----:B----4-:R-:W-:Y:S01]  /*37b0*/  FMUL.FTZ R15, R235, 1.4426950216293334961 ;  /* 0x3fb8aa3beb0f7820 */ /* 0x010fe20000410000 */
[----:B------:R-:W-:Y:S01]  /*37c0*/  @!P6 FSEL R5, R213, -INF , !P2 ;  /* 0xff800000d505e808 */ /* 0x000fe20005000000 */
[----:B------:R-:W-:Y:S01]  /*37d0*/  FFMA.FTZ R4, R4, UR12, -R10 ;  /* 0x0000000c04047c23 */ /* 0x000fe2000801080a */
[-C--:B------:R-:W-:Y:S05]  /*37e0*/  HMMA.16816.F32.BF16 R28, R104, R6.reuse, R28 ;  /* 0x00000006681c723c */ /* 0x080fea000004181c */
[----:B------:R4:W-:Y:S01]  /*37f0*/  MUFU.EX2 R113, R4 ;  /* 0x0000000400717308 */ /* 0x0009e20000000800 */
[----:B--2---:R-:W-:Y:S01]  /*3800*/  @!P6 VIMNMX R8, PT, PT, R190, R200, PT ;  /* 0x000000c8be08e248 */ /* 0x004fe20003fe0100 */
[----:B------:R-:W-:Y:S02]  /*3810*/  IMAD.IADD R104, R175, 0x1, R128 ;  /* 0x00000001af687824 */ /* 0x000fe400078e0280 */
[----:B------:R-:W-:Y:S01]  /*3820*/  FMUL.FTZ R20, R20, UR13 ;  /* 0x0000000d14147c20 */ /* 0x000fe20008410000 */
[----:B------:R-:W-:Y:S01]  /*3830*/  FMUL.FTZ R21, R21, UR13 ;  /* 0x0000000d15157c20 */ /* 0x000fe20008410000 */
[-C--:B------:R-:W-:Y:S01]  /*3840*/  @!P6 ISETP.GE.AND P4, PT, R0, R8.reuse, PT ;  /* 0x000000080000e20c */ /* 0x080fe20003f86270 */
[----:B------:R-:W-:Y:S03]  /*3850*/  HMMA.16816.F32.BF16 R32, R132, R6, R32 ;  /* 0x000000068420723c */ /* 0x000fe60000041820 */
[----:B------:R-:W-:Y:S01]  /*3860*/  MUFU.TANH R209, R18 ;  /* 0x0000001200d17308 */ /* 0x000fe20000002400 */
[----:B------:R-:W-:Y:S01]  /*3870*/  @!P6 FSEL R14, R126, -INF , !P4 ;  /* 0xff8000007e0ee808 */ /* 0x000fe20006000000 */
[----:B------:R-:W-:Y:S01]  /*3880*/  IMAD.MOV.U32 R6, RZ, RZ, R136 ;  /* 0x000000ffff067224 */ /* 0x000fe200078e0088 */
[----:B------:R-:W-:Y:S01]  /*3890*/  @!P6 ISETP.GE.AND P5, PT, R3, R8, PT ;  /* 0x000000080300e20c */ /* 0x000fe20003fa6270 */
[----:B------:R-:W-:Y:S01]  /*38a0*/  FMUL.FTZ R22, R22, UR13 ;  /* 0x0000000d16167c20 */ /* 0x000fe20008410000 */
[----:B-1----:R-:W-:Y:S01]  /*38b0*/  MOV R16, R121 ;  /* 0x0000007900107202 */ /* 0x002fe20000000f00 */
[----:B------:R-:W-:Y:S04]  /*38c0*/  FMUL.FTZ R23, R23, UR13 ;  /* 0x0000000d17177c20 */ /* 0x000fe80008410000 */
[----:B------:R-:W-:Y:S01]  /*38d0*/  MUFU.TANH R210, R19 ;  /* 0x0000001300d27308 */ /* 0x000fe20000002400 */
[----:B----4-:R-:W-:Y:S01]  /*38e0*/  MOV R4, R214 ;  /* 0x000000d600047202 */ /* 0x010fe20000000f00 */
[----:B------:R-:W-:Y:S01]  /*38f0*/  FMUL.FTZ R28, R28, UR13 ;  /* 0x0000000d1c1c7c20 */ /* 0x000fe20008410000 */
[----:B------:R-:W-:Y:S01]  /*3900*/  @!P6 FSEL R4, R214, -INF , !P1 ;  /* 0xff800000d604e808 */ /* 0x000fe20004800000 */
[----:B------:R-:W-:Y:S01]  /*3910*/  FMUL.FTZ R29, R29, UR13 ;  /* 0x0000000d1d1d7c20 */ /* 0x000fe20008410000 */
[----:B------:R-:W-:Y:S01]  /*3920*/  FSETP.NEU.FTZ.AND P1, PT, R236, -INF , PT ;  /* 0xff800000ec00780b */ /* 0x000fe20003f3d000 */
[----:B------:R-:W-:Y:S01]  /*3930*/  FMUL.FTZ R30, R30, UR13 ;  /* 0x0000000d1e1e7c20 */ /* 0x000fe20008410000 */
[----:B------:R-:W-:Y:S03]  /*3940*/  @!P6 FSEL R13, R125, -INF , !P5 ;  /* 0xff8000007d0de808 */ /* 0x000fe60006800000 */
[----:B------:R-:W1:Y:S01]  /*3950*/  MUFU.TANH R204, R20 ;  /* 0x0000001400cc7308 */ /* 0x000e620000002400 */
[--C-:B------:R-:W-:Y:S01]  /*3960*/  FFMA.FTZ R4, R4, UR12, -R9.reuse ;  /* 0x0000000c04047c23 */ /* 0x100fe20008010809 */
[----:B------:R-:W-:Y:S01]  /*3970*/  FMUL.FTZ R32, R32, UR13 ;  /* 0x0000000d20207c20 */ /* 0x000fe20008410000 */
[----:B------:R-:W-:Y:S01]  /*3980*/  FMUL.FTZ R33, R33, UR13 ;  /* 0x0000000d21217c20 */ /* 0x000fe20008410000 */
[----:B------:R-:W-:Y:S01]  /*3990*/  FMUL.FTZ R34, R34, UR13 ;  /* 0x0000000d22227c20 */ /* 0x000fe20008410000 */
[----:B------:R-:W-:Y:S01]  /*39a0*/  FMUL.FTZ R35, R35, UR13 ;  /* 0x0000000d23237c20 */ /* 0x000fe20008410000 */
[----:B------:R-:W-:Y:S01]  /*39b0*/  FMUL.FTZ R31, R31, UR13 ;  /* 0x0000000d1f1f7c20 */ /* 0x000fe20008410000 */
[----:B------:R-:W-:Y:S03]  /*39c0*/  FMUL.FTZ R24, R24, UR13 ;  /* 0x0000000d18187c20 */ /* 0x000fe60008410000 */
[----:B------:R2:W-:Y:S01]  /*39d0*/  MUFU.EX2 R234, R4 ;  /* 0x0000000400ea7308 */ /* 0x0005e20000000800 */
[----:B------:R-:W-:Y:S01]  /*39e0*/  MOV R7, R131 ;  /* 0x0000008300077202 */ /* 0x000fe20000000f00 */
[----:B------:R-:W-:Y:S01]  /*39f0*/  FMUL.FTZ R25, R25, UR13 ;  /* 0x0000000d19197c20 */ /* 0x000fe20008410000 */
[----:B------:R-:W-:Y:S01]  /*3a00*/  FMUL.FTZ R26, R26, UR13 ;  /* 0x0000000d1a1a7c20 */ /* 0x000fe20008410000 */
[----:B------:R-:W-:Y:S06]  /*3a10*/  FMUL.FTZ R27, R27, UR13 ;  /* 0x0000000d1b1b7c20 */ /* 0x000fec0008410000 */
[----:B------:R-:W4:Y:S10]  /*3a20*/  MUFU.TANH R203, R21 ;  /* 0x0000001500cb7308 */ /* 0x000f340000002400 */
[----:B------:R-:W4:Y:S01]  /*3a30*/  MUFU.TANH R208, R22 ;  /* 0x0000001600d07308 */ /* 0x000f220000002400 */
[----:B--2---:R-:W-:Y:S01]  /*3a40*/  FFMA.FTZ R4, R5, UR12, -R9 ;  /* 0x0000000c05047c23 */ /* 0x004fe20008010809 */
[----:B------:R-:W-:Y:S04]  /*3a50*/  @!P6 VIADDMNMX R5, R190, 0x8, R200, PT ;  /* 0x00000008be05e846 */ /* 0x000fe800038001c8 */
[-C--:B------:R-:W-:Y:S04]  /*3a60*/  @!P6 ISETP.GE.AND P2, PT, R3, R5.reuse, PT ;  /* 0x000000050300e20c */ /* 0x080fe80003f46270 */
[----:B------:R2:W-:Y:S01]  /*3a70*/  MUFU.EX2 R233, R4 ;  /* 0x0000000400e97308 */ /* 0x0005e20000000800 */
[----:B------:R-:W-:Y:S09]  /*3a80*/  @!P6 ISETP.GE.AND P4, PT, R0, R5, PT ;  /* 0x000000050000e20c */ /* 0x000ff20003f86270 */
[----:B------:R-:W4:Y:S10]  /*3a90*/  MUFU.TANH R207, R23 ;  /* 0x0000001700cf7308 */ /* 0x000f340000002400 */
[----:B------:R-:W4:Y:S01]  /*3aa0*/  MUFU.TANH R117, R24 ;  /* 0x0000001800757308 */ /* 0x000f220000002400 */
[----:B--2---:R-:W-:Y:S05]  /*3ab0*/  FMUL.FTZ R4, R236, 1.4426950216293334961 ;  /* 0x3fb8aa3bec047820 */ /* 0x004fea0000410000 */
[----:B------:R-:W-:Y:S04]  /*3ac0*/  FSEL R4, R4, RZ, P1 ;  /* 0x000000ff04047208 */ /* 0x000fe80000800000 */
[----:B------:R-:W2:Y:S01]  /*3ad0*/  MUFU.TANH R116, R25 ;  /* 0x0000001900747308 */ /* 0x000ea20000002400 */
[----:B------:R-:W-:Y:S01]  /*3ae0*/  FSETP.NEU.FTZ.AND P1, PT, R235, -INF , PT ;  /* 0xff800000eb00780b */ /* 0x000fe20003f3d000 */
[--C-:B------:R-:W-:Y:S01]  /*3af0*/  FFMA.FTZ R3, R14, UR12, -R4.reuse ;  /* 0x0000000c0e037c23 */ /* 0x100fe20008010804 */
[--C-:B------:R-:W-:Y:S01]  /*3b00*/  FFMA.FTZ R13, R13, UR12, -R4.reuse ;  /* 0x0000000c0d0d7c23 */ /* 0x100fe20008010804 */
[----:B------:R-:W-:Y:S02]  /*3b10*/  MOV R14, R181 ;  /* 0x000000b5000e7202 */ /* 0x000fe40000000f00 */
[----:B------:R-:W-:Y:S04]  /*3b20*/  @!P6 FSEL R14, R181, -INF , !P4 ;  /* 0xff800000b50ee808 */ /* 0x000fe80006000000 */
[----:B------:R3:W-:Y:S01]  /*3b30*/  MUFU.EX2 R184, R3 ;  /* 0x0000000300b87308 */ /* 0x0007e20000000800 */
[----:B------:R-:W-:Y:S09]  /*3b40*/  ISETP.GT.AND P4, PT, R198, R245, PT ;  /* 0x000000f5c600720c */ /* 0x000ff20003f84270 */
[----:B------:R1:W-:Y:S10]  /*3b50*/  MUFU.EX2 R183, R13 ;  /* 0x0000000d00b77308 */ /* 0x0003f40000000800 */
[----:B------:R-:W2:Y:S01]  /*3b60*/  MUFU.TANH R124, R26 ;  /* 0x0000001a007c7308 */ /* 0x000ea20000002400 */
[----:B---3--:R-:W-:Y:S02]  /*3b70*/  FSEL R3, R15, RZ, P1 ;  /* 0x000000ff0f037208 */ /* 0x008fe40000800000 */
[----:B------:R-:W-:Y:S02]  /*3b80*/  MOV R15, R137 ;  /* 0x00000089000f7202 */ /* 0x000fe40000000f00 */
[----:B------:R-:W-:Y:S05]  /*3b90*/  @!P6 FSEL R15, R137, -INF , !P2 ;  /* 0xff800000890fe808 */ /* 0x000fea0005000000 */
[----:B------:R-:W-:Y:S01]  /*3ba0*/  MUFU.TANH R123, R27 ;  /* 0x0000001b007b7308 */ /* 0x000fe20000002400 */
[--C-:B-1----:R-:W-:Y:S01]  /*3bb0*/  FFMA.FTZ R13, R14, UR12, -R3.reuse ;  /* 0x0000000c0e0d7c23 */ /* 0x102fe20008010803 */
[----:B------:R-:W-:Y:S04]  /*3bc0*/  @!P6 IADD3 R14, PT, PT, R0, 0x8, RZ ;  /* 0x00000008000ee810 */ /* 0x000fe80007ffe0ff */
[CC--:B------:R-:W-:Y:S04]  /*3bd0*/  @!P6 ISETP.GE.AND P2, PT, R14.reuse, R5.reuse, PT ;  /* 0x000000050e00e20c */ /* 0x0c0fe80003f46270 */
[----:B------:R1:W-:Y:S01]  /*3be0*/  MUFU.EX2 R189, R13 ;  /* 0x0000000d00bd7308 */ /* 0x0003e20000000800 */
[----:B------:R-:W-:Y:S02]  /*3bf0*/  @!P6 ISETP.GE.AND P1, PT, R14, R8, PT ;  /* 0x000000080e00e20c */ /* 0x000fe40003f26270 */
[----:B------:R-:W-:Y:S07]  /*3c00*/  @!P6 FSEL R6, R136, -INF , !P2 ;  /* 0xff8000008806e808 */ /* 0x000fee0005000000 */
[----:B------:R-:W3:Y:S01]  /*3c10*/  MUFU.TANH R115, R28 ;  /* 0x0000001c00737308 */ /* 0x000ee20000002400 */
[--C-:B------:R-:W-:Y:S09]  /*3c20*/  FFMA.FTZ R6, R6, UR12, -R3.reuse ;  /* 0x0000000c06067c23 */ /* 0x100ff20008010803 */
[----:B------:R-:W-:Y:S01]  /*3c30*/  MUFU.EX2 R187, R6 ;  /* 0x0000000600bb7308 */ /* 0x000fe20000000800 */
[--C-:B-1----:R-:W-:Y:S01]  /*3c40*/  FFMA.FTZ R13, R15, UR12, -R3.reuse ;  /* 0x0000000c0f0d7c23 */ /* 0x102fe20008010803 */
[----:B------:R-:W-:Y:S02]  /*3c50*/  MOV R15, R122 ;  /* 0x0000007a000f7202 */ /* 0x000fe40000000f00 */
[----:B------:R-:W-:Y:S06]  /*3c60*/  @!P6 FSEL R15, R122, -INF , !P1 ;  /* 0xff8000007a0fe808 */ /* 0x000fec0004800000 */
[----:B------:R1:W-:Y:S01]  /*3c70*/  MUFU.EX2 R188, R13 ;  /* 0x0000000d00bc7308 */ /* 0x0003e20000000800 */
[--C-:B------:R-:W-:Y:S09]  /*3c80*/  FFMA.FTZ R15, R15, UR12, -R4.reuse ;  /* 0x0000000c0f0f7c23 */ /* 0x100ff20008010804 */
[----:B------:R4:W-:Y:S10]  /*3c90*/  MUFU.EX2 R135, R15 ;  /* 0x0000000f00877308 */ /* 0x0009f40000000800 */
[----:B------:R-:W3:Y:S01]  /*3ca0*/  MUFU.TANH R114, R29 ;  /* 0x0000001d00727308 */ /* 0x000ee20000002400 */
[----:B-1----:R-:W-:Y:S04]  /*3cb0*/  @!P6 IADD3 R13, PT, PT, R0, 0x9, RZ ;  /* 0x00000009000de810 */ /* 0x002fe80007ffe0ff */
[----:B------:R-:W-:Y:S05]  /*3cc0*/  @!P6 ISETP.GE.AND P1, PT, R13, R8, PT ;  /* 0x000000080d00e20c */ /* 0x000fea0003f26270 */
[----:B------:R-:W1:Y:S01]  /*3cd0*/  MUFU.TANH R120, R30 ;  /* 0x0000001e00787308 */ /* 0x000e620000002400 */
[----:B------:R-:W-:Y:S02]  /*3ce0*/  @!P6 FSEL R16, R121, -INF , !P1 ;  /* 0xff8000007910e808 */ /* 0x000fe40004800000 */
[----:B------:R-:W-:Y:S03]  /*3cf0*/  @!P6 ISETP.GE.AND P1, PT, R13, R5, PT ;  /* 0x000000050d00e20c */ /* 0x000fe60003f26270 */
[----:B----4-:R-:W-:Y:S01]  /*3d00*/  FFMA.FTZ R15, R16, UR12, -R4 ;  /* 0x0000000c100f7c23 */ /* 0x010fe20008010804 */
[----:B------:R-:W-:Y:S03]  /*3d10*/  @!P6 FSEL R7, R131, -INF , !P1 ;  /* 0xff8000008307e808 */ /* 0x000fe60004800000 */
[----:B------:R-:W4:Y:S01]  /*3d20*/  MUFU.TANH R195, R32 ;  /* 0x0000002000c37308 */ /* 0x000f220000002400 */
[----:B------:R-:W-:Y:S01]  /*3d30*/  @!P6 ISETP.GE.AND P1, PT, R14, R12, PT ;  /* 0x0000000c0e00e20c */ /* 0x000fe20003f26270 */
[----:B------:R-:W-:Y:S01]  /*3d40*/  FFMA.FTZ R6, R7, UR12, -R3 ;  /* 0x0000000c07067c23 */ /* 0x000fe20008010803 */
[----:B------:R-:W-:Y:S07]  /*3d50*/  MOV R7, R205 ;  /* 0x000000cd00077202 */ /* 0x000fee0000000f00 */
[----:B------:R2:W-:Y:S10]  /*3d60*/  MUFU.EX2 R186, R6 ;  /* 0x0000000600ba7308 */ /* 0x0005f40000000800 */
[----:B------:R3:W-:Y:S10]  /*3d70*/  MUFU.EX2 R134, R15 ;  /* 0x0000000f00867308 */ /* 0x0007f40000000800 */
[----:B------:R-:W4:Y:S01]  /*3d80*/  MUFU.TANH R194, R33 ;  /* 0x0000002100c27308 */ /* 0x000f220000002400 */
[----:B--2---:R-:W-:Y:S02]  /*3d90*/  MOV R6, R206 ;  /* 0x000000ce00067202 */ /* 0x004fe40000000f00 */
[----:B------:R-:W-:Y:S02]  /*3da0*/  @!P6 FSEL R6, R206, -INF , !P1 ;  /* 0xff800000ce06e808 */ /* 0x000fe40004800000 */
[----:B------:R-:W-:Y:S03]  /*3db0*/  @!P6 ISETP.GE.AND P1, PT, R13, R12, PT ;  /* 0x0000000c0d00e20c */ /* 0x000fe60003f26270 */
[----:B------:R-:W-:Y:S01]  /*3dc0*/  FFMA.FTZ R6, R6, UR12, -R10 ;  /* 0x0000000c06067c23 */ /* 0x000fe2000801080a */
[----:B------:R-:W-:Y:S01]  /*3dd0*/  @!P6 FSEL R7, R205, -INF , !P1 ;  /* 0xff800000cd07e808 */ /* 0x000fe20004800000 */
[----:B------:R-:W-:Y:S01]  /*3de0*/  MUFU.TANH R199, R34 ;  /* 0x0000002200c77308 */ /* 0x000fe20000002400 */
[----:B------:R-:W-:Y:S01]  /*3df0*/  @!P6 ISETP.GE.AND P1, PT, R14, R11, PT ;  /* 0x0000000b0e00e20c */ /* 0x000fe20003f26270 */
[----:B------:R-:W-:Y:S01]  /*3e00*/  IMAD.MOV.U32 R14, RZ, RZ, R204 ;  /* 0x000000ffff0e7224 */ /* 0x000fe200078e00cc */
[----:B---3--:R-:W-:Y:S01]  /*3e10*/  MOV R15, R203 ;  /* 0x000000cb000f7202 */ /* 0x008fe20000000f00 */
[--C-:B------:R-:W-:Y:S06]  /*3e20*/  FFMA.FTZ R7, R7, UR12, -R10.reuse ;  /* 0x0000000c07077c23 */ /* 0x100fec000801080a */
[----:B------:R2:W-:Y:S10]  /*3e30*/  MUFU.EX2 R218, R6 ;  /* 0x0000000600da7308 */ /* 0x0005f40000000800 */
[----:B------:R3:W-:Y:S10]  /*3e40*/  MUFU.EX2 R217, R7 ;  /* 0x0000000700d97308 */ /* 0x0007f40000000800 */
[----:B------:R-:W4:Y:S01]  /*3e50*/  MUFU.TANH R197, R35 ;  /* 0x0000002300c57308 */ /* 0x000f220000002400 */
[----:B--2---:R-:W-:Y:S02]  /*3e60*/  MOV R6, R209 ;  /* 0x000000d100067202 */ /* 0x004fe40000000f00 */
[----:B------:R-:W-:Y:S02]  /*3e70*/  @!P6 FSEL R6, R209, -INF , !P1 ;  /* 0xff800000d106e808 */ /* 0x000fe40004800000 */
[-C--:B------:R-:W-:Y:S02]  /*3e80*/  @!P6 ISETP.GE.AND P1, PT, R13, R11.reuse, PT ;  /* 0x0000000b0d00e20c */ /* 0x080fe40003f26270 */
[----:B------:R-:W-:Y:S01]  /*3e90*/  MOV R13, R210 ;  /* 0x000000d2000d7202 */ /* 0x000fe20000000f00 */
[--C-:B------:R-:W-:Y:S01]  /*3ea0*/  FFMA.FTZ R6, R6, UR12, -R9.reuse ;  /* 0x0000000c06067c23 */ /* 0x100fe20008010809 */
[----:B------:R-:W-:Y:S01]  /*3eb0*/  @!P6 FSEL R13, R210, -INF , !P1 ;  /* 0xff800000d20de808 */ /* 0x000fe20004800000 */
[----:B------:R-:W2:Y:S01]  /*3ec0*/  MUFU.TANH R119, R31 ;  /* 0x0000001f00777308 */ /* 0x000ea20000002400 */
[----:B---3--:R-:W-:Y:S03]  /*3ed0*/  @!P6 IADD3 R7, PT, PT, R0, 0x10, RZ ;  /* 0x000000100007e810 */ /* 0x008fe60007ffe0ff */
[--C-:B------:R-:W-:Y:S01]  /*3ee0*/  FFMA.FTZ R13, R13, UR12, -R9.reuse ;  /* 0x0000000c0d0d7c23 */ /* 0x100fe20008010809 */
[-C--:B------:R-:W-:Y:S05]  /*3ef0*/  @!P6 ISETP.GE.AND P1, PT, R7, R12.reuse, PT ;  /* 0x0000000c0700e20c */ /* 0x080fea0003f26270 */
[----:B------:R3:W-:Y:S01]  /*3f00*/  MUFU.EX2 R227, R13 ;  /* 0x0000000d00e37308 */ /* 0x0007e20000000800 */
[----:B------:R-:W-:Y:S09]  /*3f10*/  @!P6 FSEL R14, R204, -INF , !P1 ;  /* 0xff800000cc0ee808 */ /* 0x000ff20004800000 */
[----:B------:R1:W2:Y:S01]  /*3f20*/  MUFU.EX2 R232, R6 ;  /* 0x0000000600e87308 */ /* 0x0002a20000000800 */
[--C-:B---3--:R-:W-:Y:S09]  /*3f30*/  FFMA.FTZ R13, R14, UR12, -R10.reuse ;  /* 0x0000000c0e0d7c23 */ /* 0x108ff2000801080a */
[----:B------:R3:W-:Y:S01]  /*3f40*/  MUFU.EX2 R216, R13 ;  /* 0x0000000d00d87308 */ /* 0x0007e20000000800 */
[----:B-1----:R-:W-:Y:S04]  /*3f50*/  @!P6 IADD3 R6, PT, PT, R0, 0x11, RZ ;  /* 0x000000110006e810 */ /* 0x002fe80007ffe0ff */
[----:B------:R-:W-:Y:S04]  /*3f60*/  @!P6 ISETP.GE.AND P1, PT, R6, R12, PT ;  /* 0x0000000c0600e20c */ /* 0x000fe80003f26270 */
[----:B------:R-:W-:Y:S02]  /*3f70*/  @!P6 FSEL R15, R203, -INF , !P1 ;  /* 0xff800000cb0fe808 */ /* 0x000fe40004800000 */
[-C--:B------:R-:W-:Y:S03]  /*3f80*/  @!P6 ISETP.GE.AND P1, PT, R7, R11.reuse, PT ;  /* 0x0000000b0700e20c */ /* 0x080fe60003f26270 */
[----:B------:R-:W-:Y:S01]  /*3f90*/  FFMA.FTZ R14, R15, UR12, -R10 ;  /* 0x0000000c0f0e7c23 */ /* 0x000fe2000801080a */
[----:B---3--:R-:W-:Y:S02]  /*3fa0*/  MOV R13, R208 ;  /* 0x000000d0000d7202 */ /* 0x008fe40000000f00 */
[----:B------:R-:W-:Y:S01]  /*3fb0*/  @!P6 FSEL R13, R208, -INF , !P1 ;  /* 0xff800000d00de808 */ /* 0x000fe20004800000 */
[----:B------:R1:W-:Y:S01]  /*3fc0*/  MUFU.EX2 R215, R14 ;  /* 0x0000000e00d77308 */ /* 0x0003e20000000800 */
[----:B------:R-:W-:Y:S03]  /*3fd0*/  @!P6 ISETP.GE.AND P1, PT, R6, R11, PT ;  /* 0x0000000b0600e20c */ /* 0x000fe60003f26270 */
[--C-:B------:R-:W-:Y:S06]  /*3fe0*/  FFMA.FTZ R13, R13, UR12, -R9.reuse ;  /* 0x0000000c0d0d7c23 */ /* 0x100fec0008010809 */
[----:B------:R3:W-:Y:S01]  /*3ff0*/  MUFU.EX2 R226, R13 ;  /* 0x0000000d00e27308 */ /* 0x0007e20000000800 */
[----:B-1----:R-:W-:Y:S02]  /*4000*/  MOV R14, R207 ;  /* 0x000000cf000e7202 */ /* 0x002fe40000000f00 */
[----:B------:R-:W-:Y:S02]  /*4010*/  @!P6 FSEL R14, R207, -INF , !P1 ;  /* 0xff800000cf0ee808 */ /* 0x000fe40004800000 */
[-C--:B------:R-:W-:Y:S03]  /*4020*/  @!P6 ISETP.GE.AND P1, PT, R7, R8.reuse, PT ;  /* 0x000000080700e20c */ /* 0x080fe60003f26270 */
[----:B------:R-:W-:Y:S01]  /*4030*/  FFMA.FTZ R14, R14, UR12, -R9 ;  /* 0x0000000c0e0e7c23 */ /* 0x000fe20008010809 */
[----:B---3--:R-:W-:Y:S02]  /*4040*/  MOV R13, R117 ;  /* 0x00000075000d7202 */ /* 0x008fe40000000f00 */
[----:B------:R-:W-:Y:S01]  /*4050*/  @!P6 FSEL R13, R117, -INF , !P1 ;  /* 0xff800000750de808 */ /* 0x000fe20004800000 */
[----:B------:R1:W3:Y:S01]  /*4060*/  MUFU.EX2 R225, R14 ;  /* 0x0000000e00e17308 */ /* 0x0002e20000000800 */
        /* <DEDUP_REMOVED lines=9> */
[----:B------:R-:W-:Y:S01]  /*4100*/  @!P6 ISETP.GE.AND P1, PT, R6, R5, PT ;  /* 0x000000050600e20c */ /* 0x000fe20003f26270 */
[----:B------:R1:W-:Y:S01]  /*4110*/  MUFU.EX2 R130, R13 ;  /* 0x0000000d00827308 */ /* 0x0003e20000000800 */
[C---:B------:R-:W-:Y:S01]  /*4120*/  @!P6 IADD3 R6, PT, PT, R0.reuse, 0x18, RZ ;  /* 0x000000180006e810 */ /* 0x040fe20007ffe0ff */
[--C-:B------:R-:W-:Y:S01]  /*4130*/  FFMA.FTZ R7, R7, UR12, -R3.reuse ;  /* 0x0000000c07077c23 */ /* 0x100fe20008010803 */
[----:B------:R-:W-:Y:S02]  /*4140*/  @!P6 IADD3 R0, PT, PT, R0, 0x19, RZ ;  /* 0x000000190000e810 */ /* 0x000fe40007ffe0ff */
[----:B------:R-:W-:Y:S05]  /*4150*/  MOV R14, R115 ;  /* 0x00000073000e7202 */ /* 0x000fea0000000f00 */
[----:B------:R4:W-:Y:S01]  /*4160*/  MUFU.EX2 R182, R7 ;  /* 0x0000000700b67308 */ /* 0x0009e20000000800 */
[----:B-1----:R-:W-:Y:S02]  /*4170*/  MOV R13, R123 ;  /* 0x0000007b000d7202 */ /* 0x002fe40000000f00 */
[----:B------:R-:W-:Y:S02]  /*4180*/  @!P6 FSEL R13, R123, -INF , !P1 ;  /* 0xff8000007b0de808 */ /* 0x000fe40004800000 */
[-C--:B------:R-:W-:Y:S03]  /*4190*/  @!P6 ISETP.GE.AND P1, PT, R6, R8.reuse, PT ;  /* 0x000000080600e20c */ /* 0x080fe60003f26270 */
[--C-:B----4-:R-:W-:Y:S01]  /*41a0*/  FFMA.FTZ R7, R13, UR12, -R3.reuse ;  /* 0x0000000c0d077c23 */ /* 0x110fe20008010803 */
[----:B------:R-:W-:Y:S02]  /*41b0*/  @!P6 FSEL R14, R115, -INF , !P1 ;  /* 0xff800000730ee808 */ /* 0x000fe40004800000 */
[----:B------:R-:W-:Y:S01]  /*41c0*/  @!P6 ISETP.GE.AND P1, PT, R0, R8, PT ;  /* 0x000000080000e20c */ /* 0x000fe20003f26270 */
[----:B------:R1:W-:Y:S02]  /*41d0*/  MUFU.EX2 R139, R7 ;  /* 0x00000007008b7308 */ /* 0x0003e40000000800 */
[--C-:B------:R-:W-:Y:S08]  /*41e0*/  FFMA.FTZ R8, R14, UR12, -R4.reuse ;  /* 0x0000000c0e087c23 */ /* 0x100ff00008010804 */
[----:B------:R4:W-:Y:S01]  /*41f0*/  MUFU.EX2 R129, R8 ;  /* 0x0000000800817308 */ /* 0x0009e20000000800 */
[----:B-1----:R-:W-:Y:S02]  /*4200*/  MOV R7, R114 ;  /* 0x0000007200077202 */ /* 0x002fe40000000f00 */
[----:B------:R-:W-:Y:S02]  /*4210*/  @!P6 FSEL R7, R114, -INF , !P1 ;  /* 0xff8000007207e808 */ /* 0x000fe40004800000 */
[----:B------:R-:W-:Y:S03]  /*4220*/  @!P6 ISETP.GE.AND P1, PT, R6, R5, PT ;  /* 0x000000050600e20c */ /* 0x000fe60003f26270 */
[----:B------:R-:W-:Y:S01]  /*4230*/  FFMA.FTZ R4, R7, UR12, -R4 ;  /* 0x0000000c07047c23 */ /* 0x000fe20008010804 */
[----:B----4-:R-:W-:Y:S02]  /*4240*/  MOV R8, R120 ;  /* 0x0000007800087202 */ /* 0x010fe40000000f00 */
[----:B------:R-:W-:Y:S01]  /*4250*/  @!P6 FSEL R8, R120, -INF , !P1 ;  /* 0xff8000007808e808 */ /* 0x000fe20004800000 */
[----:B------:R1:W-:Y:S01]  /*4260*/  MUFU.EX2 R127, R4 ;  /* 0x00000004007f7308 */ /* 0x0003e20000000800 */
[-C--:B------:R-:W-:Y:S03]  /*4270*/  @!P6 ISETP.GE.AND P1, PT, R6, R12.reuse, PT ;  /* 0x0000000c0600e20c */ /* 0x080fe60003f26270 */
[----:B------:R-:W-:Y:S06]  /*4280*/  FFMA.FTZ R7, R8, UR12, -R3 ;  /* 0x0000000c08077c23 */ /* 0x000fec0008010803 */
[----:B------:R4:W-:Y:S01]  /*4290*/  MUFU.EX2 R138, R7 ;  /* 0x00000007008a7308 */ /* 0x0009e20000000800 */
[----:B-1----:R-:W-:Y:S01]  /*42a0*/  IMAD.MOV.U32 R4, RZ, RZ, R195 ;  /* 0x000000ffff047224 */ /* 0x002fe200078e00c3 */
[----:B------:R-:W-:Y:S02]  /*42b0*/  @!P6 FSEL R4, R195, -INF , !P1 ;  /* 0xff800000c304e808 */ /* 0x000fe40004800000 */
[----:B------:R-:W-:Y:S03]  /*42c0*/  @!P6 ISETP.GE.AND P1, PT, R0, R12, PT ;  /* 0x0000000c0000e20c */ /* 0x000fe60003f26270 */
[--C-:B------:R-:W-:Y:S01]  /*42d0*/  FFMA.FTZ R4, R4, UR12, -R10.reuse ;  /* 0x0000000c04047c23 */ /* 0x100fe2000801080a */
[----:B----4-:R-:W-:Y:S03]  /*42e0*/  MOV R7, R194 ;  /* 0x000000c200077202 */ /* 0x010fe60000000f00 */
[----:B------:R1:W-:Y:S01]  /*42f0*/  MUFU.EX2 R212, R4 ;  /* 0x0000000400d47308 */ /* 0x0003e20000000800 */
[----:B------:R-:W-:Y:S02]  /*4300*/  @!P6 FSEL R7, R194, -INF , !P1 ;  /* 0xff800000c207e808 */ /* 0x000fe40004800000 */
[----:B------:R-:W-:Y:S02]  /*4310*/  @!P6 ISETP.GE.AND P1, PT, R6, R11, PT ;  /* 0x0000000b0600e20c */ /* 0x000fe40003f26270 */
[----:B------:R-:W-:Y:S01]  /*4320*/  F2FP.BF16.F32.PACK_AB R6, R224, R113 ;  /* 0x00000071e006723e */ /* 0x000fe200000010ff */
[----:B------:R-:W-:Y:S01]  /*4330*/  FFMA.FTZ R10, R7, UR12, -R10 ;  /* 0x0000000c070a7c23 */ /* 0x000fe2000801080a */
[----:B------:R-:W-:Y:S03]  /*4340*/  MOV R7, R197 ;  /* 0x000000c500077202 */ /* 0x000fe60000000f00 */
[----:B------:R4:W-:Y:S01]  /*4350*/  STS [R196], R6 ;  /* 0x00000006c4007388 */ /* 0x0009e20000000800 */
[----:B------:R-:W3:Y:S01]  /*4360*/  MUFU.EX2 R211, R10 ;  /* 0x0000000a00d37308 */ /* 0x000ee20000000800 */
[----:B-1----:R-:W-:Y:S02]  /*4370*/  MOV R4, R199 ;  /* 0x000000c700047202 */ /* 0x002fe40000000f00 */
[----:B------:R-:W-:Y:S02]  /*4380*/  @!P6 FSEL R4, R199, -INF , !P1 ;  /* 0xff800000c704e808 */ /* 0x000fe40004800000 */
[----:B------:R-:W-:Y:S03]  /*4390*/  @!P6 ISETP.GE.AND P1, PT, R0, R11, PT ;  /* 0x0000000b0000e20c */ /* 0x000fe60003f26270 */
[--C-:B------:R-:W-:Y:S01]  /*43a0*/  FFMA.FTZ R8, R4, UR12, -R9.reuse ;  /* 0x0000000c04087c23 */ /* 0x100fe20008010809 */
[----:B------:R-:W-:Y:S02]  /*43b0*/  F2FP.BF16.F32.PACK_AB R4, R233, R234 ;  /* 0x000000eae904723e */ /* 0x000fe400000010ff */
[----:B------:R-:W-:Y:S01]  /*43c0*/  @!P6 FSEL R7, R197, -INF , !P1 ;  /* 0xff800000c507e808 */ /* 0x000fe20004800000 */
[----:B------:R-:W-:Y:S01]  /*43d0*/  MUFU.EX2 R220, R8 ;  /* 0x0000000800dc7308 */ /* 0x000fe20000000800 */
[----:B------:R-:W-:Y:S01]  /*43e0*/  @!P6 ISETP.GE.AND P1, PT, R0, R5, PT ;  /* 0x000000050000e20c */ /* 0x000fe20003f26270 */
[----:B------:R1:W-:Y:S01]  /*43f0*/  STS [R196+0x400], R4 ;  /* 0x00040004c4007388 */ /* 0x0003e20000000800 */
[----:B------:R-:W-:Y:S01]  /*4400*/  F2FP.BF16.F32.PACK_AB R5, R217, R218 ;  /* 0x000000dad905723e */ /* 0x000fe200000010ff */
[----:B------:R-:W-:Y:S01]  /*4410*/  FFMA.FTZ R9, R7, UR12, -R9 ;  /* 0x0000000c07097c23 */ /* 0x000fe20008010809 */
[----:B--2---:R-:W-:Y:S02]  /*4420*/  MOV R0, R119 ;  /* 0x0000007700007202 */ /* 0x004fe40000000f00 */
[----:B----4-:R-:W-:Y:S01]  /*4430*/  F2FP.BF16.F32.PACK_AB R6, R183, R184 ;  /* 0x000000b8b706723e */ /* 0x010fe200000010ff */
[----:B------:R2:W-:Y:S01]  /*4440*/  STS [R185], R5 ;  /* 0x00000005b9007388 */ /* 0x0005e20000000800 */
[----:B------:R-:W-:Y:S01]  /*4450*/  @!P6 FSEL R0, R119, -INF , !P1 ;  /* 0xff8000007700e808 */ /* 0x000fe20004800000 */
[----:B------:R-:W4:Y:S04]  /*4460*/  MUFU.EX2 R219, R9 ;  /* 0x0000000900db7308 */ /* 0x000f280000000800 */
[----:B------:R-:W-:Y:S01]  /*4470*/  FFMA.FTZ R3, R0, UR12, -R3 ;  /* 0x0000000c00037c23 */ /* 0x000fe20008010803 */
[----:B------:R-:W-:Y:S05]  /*4480*/  F2FP.BF16.F32.PACK_AB R0, R188, R189 ;  /* 0x000000bdbc00723e */ /* 0x000fea00000010ff */
[----:B------:R3:W4:Y:S01]  /*4490*/  MUFU.EX2 R133, R3 ;  /* 0x0000000300857308 */ /* 0x0007220000000800 */
[----:B-1----:R-:W-:Y:S05]  /*44a0*/  F2FP.BF16.F32.PACK_AB R4, R227, R232 ;  /* 0x000000e8e304723e */ /* 0x002fea00000010ff */
[----:B------:R1:W-:Y:S01]  /*44b0*/  STS [R185+0x400], R4 ;  /* 0x00040004b9007388 */ /* 0x0003e20000000800 */
[----:B--2---:R-:W-:Y:S02]  /*44c0*/  F2FP.BF16.F32.PACK_AB R5, R186, R187 ;  /* 0x000000bbba05723e */ /* 0x004fe400000010ff */
[----:B---3--:R-:W-:Y:S01]  /*44d0*/  F2FP.BF16.F32.PACK_AB R3, R225, R226 ;  /* 0x000000e2e103723e */ /* 0x008fe200000010ff */
[----:B------:R2:W-:Y:S04]  /*44e0*/  STS [R196+0x1000], R6 ;  /* 0x00100006c4007388 */ /* 0x0005e80000000800 */
[----:B------:R3:W-:Y:S04]  /*44f0*/  STS [R196+0x1400], R0 ;  /* 0x00140000c4007388 */ /* 0x0007e80000000800 */
[----:B------:R4:W-:Y:S01]  /*4500*/  STS [R185+0x1400], R5 ;  /* 0x00140005b9007388 */ /* 0x0009e20000000800 */
[----:B-1----:R-:W-:Y:S02]  /*4510*/  F2FP.BF16.F32.PACK_AB R4, R215, R216 ;  /* 0x000000d8d704723e */ /* 0x002fe400000010ff */
[----:B--2---:R-:W-:Y:S02]  /*4520*/  F2FP.BF16.F32.PACK_AB R6, R134, R135 ;  /* 0x000000878606723e */ /* 0x004fe400000010ff */
[----:B---3--:R-:W-:Y:S03]  /*4530*/  F2FP.BF16.F32.PACK_AB R0, R211, R212 ;  /* 0x000000d4d300723e */ /* 0x008fe600000010ff */
[----:B------:R1:W-:Y:S01]  /*4540*/  STS [R185+0x1000], R6 ;  /* 0x00100006b9007388 */ /* 0x0003e20000000800 */
[----:B----4-:R-:W-:Y:S03]  /*4550*/  F2FP.BF16.F32.PACK_AB R5, R139, R182 ;  /* 0x000000b68b05723e */ /* 0x010fe600000010ff */
[----:B------:R2:W-:Y:S04]  /*4560*/  STS [R191], R4 ;  /* 0x00000004bf007388 */ /* 0x0005e80000000800 */
[----:B------:R3:W-:Y:S04]  /*4570*/  STS [R191+0x400], R3 ;  /* 0x00040003bf007388 */ /* 0x0007e80000000800 */
[----:B------:R4:W-:Y:S01]  /*4580*/  STS [R109], R0 ;  /* 0x000000006d007388 */ /* 0x0009e20000000800 */
[----:B-1----:R-:W-:Y:S02]  /*4590*/  F2FP.BF16.F32.PACK_AB R6, R130, R132 ;  /* 0x000000848206723e */ /* 0x002fe400000010ff */
[----:B--2---:R-:W-:Y:S02]  /*45a0*/  F2FP.BF16.F32.PACK_AB R4, R219, R220 ;  /* 0x000000dcdb04723e */ /* 0x004fe400000010ff */
[----:B---3--:R-:W-:Y:S03]  /*45b0*/  F2FP.BF16.F32.PACK_AB R3, R127, R129 ;  /* 0x000000817f03723e */ /* 0x008fe600000010ff */
[----:B------:R-:W-:Y:S01]  /*45c0*/  STS [R109+0x400], R4 ;  /* 0x000400046d007388 */ /* 0x000fe20000000800 */
[----:B----4-:R-:W-:Y:S03]  /*45d0*/  F2FP.BF16.F32.PACK_AB R0, R133, R138 ;  /* 0x0000008a8500723e */ /* 0x010fe600000010ff */
[----:B------:R-:W-:Y:S04]  /*45e0*/  STS [R191+0x1000], R6 ;  /* 0x00100006bf007388 */ /* 0x000fe80000000800 */
[----:B------:R-:W-:Y:S04]  /*45f0*/  STS [R191+0x1400], R5 ;  /* 0x00140005bf007388 */ /* 0x000fe80000000800 */
[----:B------:R1:W-:Y:S04]  /*4600*/  STS [R109+0x1000], R3 ;  /* 0x001000036d007388 */ /* 0x0003e80000000800 */
[----:B------:R2:W-:Y:S04]  /*4610*/  STS [R109+0x1400], R0 ;  /* 0x001400006d007388 */ /* 0x0005e80000000800 */
[----:B------:R-:W3:Y:S08]  /*4620*/  LDSM.16.M88.4 R32, [R175+0x4000] ;  /* 0x00400000af20783b */ /* 0x000ef00000000200 */
[----:B------:R-:W4:Y:S08]  /*4630*/  LDSM.16.M88.4 R28, [R175+0x5000] ;  /* 0x00500000af1c783b */ /* 0x000f300000000200 */
[----:B------:R-:W4:Y:S01]  /*4640*/  LDSM.16.M88.4 R100, [R104+0x4000] ;  /* 0x004000006864783b */ /* 0x000f220000000200 */
[----:B-1----:R-:W-:Y:S01]  /*4650*/  FFMA.FTZ R3, -R201, R201, 1 ;  /* 0x3f800000c9037423 */ /* 0x002fe200000101c9 */
[----:B--2---:R-:W-:Y:S03]  /*4660*/  IADD3 R0, PT, PT, R175, R118, RZ ;  /* 0x00000076af007210 */ /* 0x004fe60007ffe0ff */
[----:B------:R-:W-:Y:S03]  /*4670*/  FMUL.FTZ R3, R3, UR13 ;  /* 0x0000000d03037c20 */ /* 0x000fe60008410000 */
[----:B------:R-:W1:Y:S01]  /*4680*/  LDSM.16.M88.4 R104, [R104+0x5000] ;  /* 0x005000006868783b */ /* 0x000e620000000200 */
[-C--:B---3--:R-:W-:Y:S08]  /*4690*/  HMMA.16816.F32.BF16 R4, R32, R140.reuse, RZ ;  /* 0x0000008c2004723c */ /* 0x088ff000000418ff */
        /* <DEDUP_REMOVED lines=14> */
[----:B------:R-:W-:Y:S07]  /*4780*/  LDSM.16.M88.4 R104, [R0+0x5000] ;  /* 0x005000000068783b */ /* 0x000fee0000000200 */
[----:B------:R-:W-:Y:S01]  /*4790*/  HMMA.16816.F32.BF16 R32, R100, R154, R32 ;  /* 0x0000009a6420723c */ /* 0x000fe20000041820 */
[----:B------:R1:W2:Y:S03]  /*47a0*/  LDSM.16.M88.4 R100, [R0+0x4000] ;  /* 0x004000000064783b */ /* 0x0002a60000000200 */
[----:B-1----:R-:W-:Y:S04]  /*47b0*/  IADD3 R0, PT, PT, R128, R0, RZ ;  /* 0x0000000080007210 */ /* 0x002fe80007ffe0ff */
[-C--:B--2---:R-:W-:Y:S08]  /*47c0*/  HMMA.16816.F32.BF16 R4, R100, R156.reuse, R4 ;  /* 0x0000009c6404723c */ /* 0x084ff00000041804 */
[C---:B------:R-:W-:Y:S08]  /*47d0*/  HMMA.16816.F32.BF16 R8, R104.reuse, R156, R8 ;  /* 0x0000009c6808723c */ /* 0x040ff00000041808 */
[-C--:B------:R-:W-:Y:S08]  /*47e0*/  HMMA.16816.F32.BF16 R12, R104, R158.reuse, R12 ;  /* 0x0000009e680c723c */ /* 0x080ff0000004180c */
[C---:B------:R-:W-:Y:S08]  /*47f0*/  HMMA.16816.F32.BF16 R16, R100.reuse, R158, R16 ;  /* 0x0000009e6410723c */ /* 0x040ff00000041810 */
[-C--:B------:R-:W-:Y:S08]  /*4800*/  HMMA.16816.F32.BF16 R20, R100, R160.reuse, R20 ;  /* 0x000000a06414723c */ /* 0x080ff00000041814 */
[C---:B------:R-:W-:Y:S08]  /*4810*/  HMMA.16816.F32.BF16 R24, R104.reuse, R160, R24 ;  /* 0x000000a06818723c */ /* 0x040ff00000041818 */
[-C--:B------:R-:W-:Y:S03]  /*4820*/  HMMA.16816.F32.BF16 R28, R104, R162.reuse, R28 ;  /* 0x000000a2681c723c */ /* 0x080fe6000004181c */
[----:B------:R-:W-:Y:S02]  /*4830*/  MOV R104, R240 ;  /* 0x000000f000687202 */ /* 0x000fe40000000f00 */
[----:B------:R-:W-:Y:S02]  /*4840*/  MOV R105, R239 ;  /* 0x000000ef00697202 */ /* 0x000fe40000000f00 */
[C---:B------:R-:W-:Y:S01]  /*4850*/  LEA R110, P1, R243.reuse, R104, 0x2 ;  /* 0x00000068f36e7211 */ /* 0x040fe200078210ff */
[----:B------:R-:W-:Y:S01]  /*4860*/  HMMA.16816.F32.BF16 R32, R100, R162, R32 ;  /* 0x000000a26420723c */ /* 0x000fe20000041820 */
[----:B------:R-:W1:Y:S03]  /*4870*/  LDSM.16.M88.4 R100, [R0+0x4000] ;  /* 0x004000000064783b */ /* 0x000e660000000200 */
[----:B------:R-:W-:Y:S05]  /*4880*/  LEA.HI.X R111, R243, R105, RZ, 0x2, P1 ;  /* 0x00000069f36f7211 */ /* 0x000fea00008f14ff */
[----:B------:R-:W2:Y:S04]  /*4890*/  LDG.E R108, desc[UR28][R110.64] ;  /* 0x0000001c6e6c7981 */ /* 0x000ea8000c1e1900 */
[----:B------:R3:W4:Y:S08]  /*48a0*/  LDSM.16.M88.4 R104, [R0+0x5000] ;  /* 0x005000000068783b */ /* 0x0007300000000200 */
[----:B---3--:R3:W5:Y:S01]  /*48b0*/  LDG.E R0, desc[UR28][R110.64+0xa0] ;  /* 0x0000a01c6e007981 */ /* 0x008762000c1e1900 */
[-C--:B-1----:R-:W-:Y:S08]  /*48c0*/  HMMA.16816.F32.BF16 R4, R100, R164.reuse, R4 ;  /* 0x000000a46404723c */ /* 0x082ff00000041804 */
[C---:B----4-:R-:W-:Y:S08]  /*48d0*/  HMMA.16816.F32.BF16 R8, R104.reuse, R164, R8 ;  /* 0x000000a46808723c */ /* 0x050ff00000041808 */
[-C--:B------:R-:W-:Y:S08]  /*48e0*/  HMMA.16816.F32.BF16 R12, R104, R166.reuse, R12 ;  /* 0x000000a6680c723c */ /* 0x080ff0000004180c */
[C---:B------:R-:W-:Y:S08]  /*48f0*/  HMMA.16816.F32.BF16 R16, R100.reuse, R166, R16 ;  /* 0x000000a66410723c */ /* 0x040ff00000041810 */
[-C--:B------:R-:W-:Y:S08]  /*4900*/  HMMA.16816.F32.BF16 R20, R100, R168.reuse, R20 ;  /* 0x000000a86414723c */ /* 0x080ff00000041814 */
[C---:B------:R-:W-:Y:S08]  /*4910*/  HMMA.16816.F32.BF16 R24, R104.reuse, R168, R24 ;  /* 0x000000a86818723c */ /* 0x040ff00000041818 */
[-C--:B------:R-:W-:Y:S08]  /*4920*/  HMMA.16816.F32.BF16 R28, R104, R170.reuse, R28 ;  /* 0x000000aa681c723c */ /* 0x080ff0000004181c */
[----:B------:R-:W-:Y:S04]  /*4930*/  HMMA.16816.F32.BF16 R32, R100, R170, R32 ;  /* 0x000000aa6420723c */ /* 0x000fe80000041820 */
[----:B------:R-:W-:Y:S04]  /*4940*/  FFMA.FTZ R100, -R204, R204, 1 ;  /* 0x3f800000cc647423 */ /* 0x000fe800000101cc */
[----:B------:R-:W-:Y:S01]  /*4950*/  FMUL.FTZ R100, R100, UR13 ;  /* 0x0000000d64647c20 */ /* 0x000fe20008410000 */
[C---:B--2---:R-:W-:Y:S01]  /*4960*/  FADD.FTZ R4, -R108.reuse, R4 ;  /* 0x000000046c047221 */ /* 0x044fe20000010100 */
[----:B------:R-:W-:Y:S01]  /*4970*/  FADD.FTZ R112, -R108, R5 ;  /* 0x000000056c707221 */ /* 0x000fe20000010100 */
[----:B------:R-:W-:Y:S01]  /*4980*/  FFMA.FTZ R5, -R202, R202, 1 ;  /* 0x3f800000ca057423 */ /* 0x000fe200000101ca */
[----:B------:R-:W-:Y:S01]  /*4990*/  FADD.FTZ R17, -R108, R17 ;  /* 0x000000116c117221 */ /* 0x000fe20000010100 */
[----:B------:R-:W-:Y:S01]  /*49a0*/  FMUL.FTZ R113, R113, R4 ;  /* 0x0000000471717220 */ /* 0x000fe20000410000 */
[----:B------:R-:W-:Y:S01]  /*49b0*/  FMUL.FTZ R112, R224, R112 ;  /* 0x00000070e0707220 */ /* 0x000fe20000410000 */
[----:B------:R-:W2:Y:S01]  /*49c0*/  LDG.E R4, desc[UR28][R110.64+0x20] ;  /* 0x0000201c6e047981 */ /* 0x000ea2000c1e1900 */
[----:B------:R-:W-:Y:S01]  /*49d0*/  FMUL.FTZ R5, R5, UR13 ;  /* 0x0000000d05057c20 */ /* 0x000fe20008410000 */
[----:B------:R-:W-:Y:S01]  /*49e0*/  FMUL.FTZ R101, R217, R17 ;  /* 0x00000011d9657220 */ /* 0x000fe20000410000 */
[----:B------:R-:W-:Y:S01]  /*49f0*/  FMUL.FTZ R112, R112, R3 ;  /* 0x0000000370707220 */ /* 0x000fe20000410000 */
[C---:B------:R-:W-:Y:S01]  /*4a00*/  FADD.FTZ R17, -R108.reuse, R20 ;  /* 0x000000146c117221 */ /* 0x040fe20000010100 */
[----:B------:R3:W5:Y:S01]  /*4a10*/  LDG.E R3, desc[UR28][R110.64+0x80] ;  /* 0x0000801c6e037981 */ /* 0x000762000c1e1900 */
[----:B------:R-:W-:Y:S01]  /*4a20*/  FMUL.FTZ R113, R113, R5 ;  /* 0x0000000571717220 */ /* 0x000fe20000410000 */
[----:B------:R-:W-:Y:S01]  /*4a30*/  FADD.FTZ R16, -R108, R16 ;  /* 0x000000106c107221 */ /* 0x000fe20000010100 */
[----:B------:R-:W-:Y:S01]  /*4a40*/  FFMA.FTZ R5, -R206, R206, 1 ;  /* 0x3f800000ce057423 */ /* 0x000fe200000101ce */
[----:B------:R-:W-:Y:S01]  /*4a50*/  FFMA.FTZ R20, -R205, R205, 1 ;  /* 0x3f800000cd147423 */ /* 0x000fe200000101cd */
[----:B------:R-:W-:Y:S01]  /*4a60*/  FADD.FTZ R102, -R108, R21 ;  /* 0x000000156c667221 */ /* 0x000fe20000010100 */
[----:B------:R-:W-:Y:S01]  /*4a70*/  FMUL.FTZ R16, R218, R16 ;  /* 0x00000010da107220 */ /* 0x000fe20000410000 */
[----:B------:R-:W-:Y:S01]  /*4a80*/  FMUL.FTZ R5, R5, UR13 ;  /* 0x0000000d05057c20 */ /* 0x000fe20008410000 */
[----:B------:R-:W-:Y:S01]  /*4a90*/  FMUL.FTZ R20, R20, UR13 ;  /* 0x0000000d14147c20 */ /* 0x000fe20008410000 */
[----:B------:R-:W-:Y:S01]  /*4aa0*/  FMUL.FTZ R21, R216, R17 ;  /* 0x00000011d8157220 */ /* 0x000fe20000410000 */
[----:B------:R-:W-:Y:S01]  /*4ab0*/  FFMA.FTZ R17, -R203, R203, 1 ;  /* 0x3f800000cb117423 */ /* 0x000fe200000101cb */
[----:B------:R-:W-:Y:S01]  /*4ac0*/  FMUL.FTZ R5, R16, R5 ;  /* 0x0000000510057220 */ /* 0x000fe20000410000 */
[----:B------:R-:W-:Y:S01]  /*4ad0*/  FMUL.FTZ R20, R101, R20 ;  /* 0x0000001465147220 */ /* 0x000fe20000410000 */
[----:B------:R-:W-:Y:S01]  /*4ae0*/  FMUL.FTZ R102, R215, R102 ;  /* 0x00000066d7667220 */ /* 0x000fe20000410000 */
[----:B------:R-:W-:Y:S01]  /*4af0*/  FMUL.FTZ R17, R17, UR13 ;  /* 0x0000000d11117c20 */ /* 0x000fe20008410000 */
[----:B------:R-:W-:Y:S01]  /*4b00*/  FMUL.FTZ R100, R21, R100 ;  /* 0x0000006415647220 */ /* 0x000fe20000410000 */
[----:B------:R-:W-:Y:S01]  /*4b10*/  FADD.FTZ R32, -R108, R32 ;  /* 0x000000206c207221 */ /* 0x000fe20000010100 */
[----:B------:R-:W-:Y:S01]  /*4b20*/  F2FP.BF16.F32.PACK_AB R20, R20, R5 ;  /* 0x000000051414723e */ /* 0x000fe200000010ff */
[----:B------:R-:W-:Y:S01]  /*4b30*/  FADD.FTZ R33, -R108, R33 ;  /* 0x000000216c217221 */ /* 0x000fe20000010100 */
[----:B------:R-:W-:Y:S01]  /*4b40*/  FFMA.FTZ R5, -R195, R195, 1 ;  /* 0x3f800000c3057423 */ /* 0x000fe200000101c3 */
[----:B------:R-:W-:Y:S01]  /*4b50*/  FFMA.FTZ R21, -R194, R194, 1 ;  /* 0x3f800000c2157423 */ /* 0x000fe200000101c2 */
[----:B------:R-:W-:Y:S01]  /*4b60*/  FMUL.FTZ R17, R102, R17 ;  /* 0x0000001166117220 */ /* 0x000fe20000410000 */
[----:B------:R-:W-:Y:S01]  /*4b70*/  FMUL.FTZ R32, R212, R32 ;  /* 0x00000020d4207220 */ /* 0x000fe20000410000 */
[----:B------:R-:W-:Y:S01]  /*4b80*/  FMUL.FTZ R33, R211, R33 ;  /* 0x00000021d3217220 */ /* 0x000fe20000410000 */
[----:B------:R-:W-:Y:S01]  /*4b90*/  FMUL.FTZ R5, R5, UR13 ;  /* 0x0000000d05057c20 */ /* 0x000fe20008410000 */
[----:B------:R-:W-:Y:S01]  /*4ba0*/  FMUL.FTZ R21, R21, UR13 ;  /* 0x0000000d15157c20 */ /* 0x000fe20008410000 */
[----:B------:R-:W-:Y:S02]  /*4bb0*/  F2FP.BF16.F32.PACK_AB R16, R112, R113 ;  /* 0x000000717010723e */ /* 0x000fe400000010ff */
[----:B------:R-:W-:Y:S01]  /*4bc0*/  FMUL.FTZ R5, R32, R5 ;  /* 0x0000000520057220 */ /* 0x000fe20000410000 */
[----:B------:R-:W-:Y:S01]  /*4bd0*/  FMUL.FTZ R21, R33, R21 ;  /* 0x0000001521157220 */ /* 0x000fe20000410000 */
[----:B------:R-:W-:Y:S01]  /*4be0*/  F2FP.BF16.F32.PACK_AB R32, R17, R100 ;  /* 0x000000641120723e */ /* 0x000fe200000010ff */
[----:B------:R-:W-:Y:S01]  /*4bf0*/  FFMA.FTZ R100, -R209, R209, 1 ;  /* 0x3f800000d1647423 */ /* 0x000fe200000101d1 */
[----:B------:R-:W-:Y:S01]  /*4c00*/  FFMA.FTZ R17, -R210, R210, 1 ;  /* 0x3f800000d2117423 */ /* 0x000fe200000101d2 */
[----:B------:R-:W-:Y:S01]  /*4c10*/  FFMA.FTZ R33, -R197, R197, 1 ;  /* 0x3f800000c5217423 */ /* 0x000fe200000101c5 */
[----:B------:R-:W-:Y:S01]  /*4c20*/  F2FP.BF16.F32.PACK_AB R21, R21, R5 ;  /* 0x000000051515723e */ /* 0x000fe200000010ff */
[----:B------:R-:W-:Y:S01]  /*4c30*/  FMUL.FTZ R100, R100, UR13 ;  /* 0x0000000d64647c20 */ /* 0x000fe20008410000 */
[----:B------:R-:W-:Y:S01]  /*4c40*/  FMUL.FTZ R17, R17, UR13 ;  /* 0x0000000d11117c20 */ /* 0x000fe20008410000 */
[----:B------:R-:W-:Y:S01]  /*4c50*/  FMUL.FTZ R33, R33, UR13 ;  /* 0x0000000d21217c20 */ /* 0x000fe20008410000 */
[C---:B--2---:R-:W-:Y:S01]  /*4c60*/  FADD.FTZ R6, -R4.reuse, R6 ;  /* 0x0000000604067221 */ /* 0x044fe20000010100 */
[C---:B------:R-:W-:Y:S01]  /*4c70*/  FADD.FTZ R7, -R4.reuse, R7 ;  /* 0x0000000704077221 */ /* 0x040fe20000010100 */
[C---:B------:R-:W-:Y:S01]  /*4c80*/  FADD.FTZ R18, -R4.reuse, R18 ;  /* 0x0000001204127221 */ /* 0x040fe20000010100 */
[----:B------:R-:W-:Y:S01]  /*4c90*/  FADD.FTZ R19, -R4, R19 ;  /* 0x0000001304137221 */ /* 0x000fe20000010100 */
[----:B------:R-:W-:Y:S01]  /*4ca0*/  FMUL.FTZ R101, R234, R6 ;  /* 0x00000006ea657220 */ /* 0x000fe20000410000 */
[----:B------:R-:W-:Y:S01]  /*4cb0*/  FMUL.FTZ R102, R233, R7 ;  /* 0x00000007e9667220 */ /* 0x000fe20000410000 */
[----:B------:R-:W-:Y:S01]  /*4cc0*/  FFMA.FTZ R6, -R214, R214, 1 ;  /* 0x3f800000d6067423 */ /* 0x000fe200000101d6 */
[----:B------:R-:W-:Y:S01]  /*4cd0*/  FFMA.FTZ R7, -R213, R213, 1 ;  /* 0x3f800000d5077423 */ /* 0x000fe200000101d5 */
[----:B------:R-:W-:Y:S01]  /*4ce0*/  FMUL.FTZ R5, R232, R18 ;  /* 0x00000012e8057220 */ /* 0x000fe20000410000 */
[----:B------:R-:W-:Y:S01]  /*4cf0*/  FADD.FTZ R34, -R4, R34 ;  /* 0x0000002204227221 */ /* 0x000fe20000010100 */
[----:B------:R-:W-:Y:S01]  /*4d00*/  FMUL.FTZ R6, R6, UR13 ;  /* 0x0000000d06067c20 */ /* 0x000fe20008410000 */
[----:B------:R-:W-:Y:S01]  /*4d10*/  FMUL.FTZ R7, R7, UR13 ;  /* 0x0000000d07077c20 */ /* 0x000fe20008410000 */
[----:B------:R-:W-:Y:S01]  /*4d20*/  FMUL.FTZ R100, R5, R100 ;  /* 0x0000006405647220 */ /* 0x000fe20000410000 */
[----:B------:R-:W-:Y:S01]  /*4d30*/  FADD.FTZ R18, -R4, R22 ;  /* 0x0000001604127221 */ /* 0x000fe20000010100 */
[----:B------:R-:W-:Y:S01]  /*4d40*/  FMUL.FTZ R6, R101, R6 ;  /* 0x0000000665067220 */ /* 0x000fe20000410000 */
[----:B------:R-:W-:Y:S01]  /*4d50*/  FMUL.FTZ R7, R102, R7 ;  /* 0x0000000766077220 */ /* 0x000fe20000410000 */
[----:B------:R-:W-:Y:S01]  /*4d60*/  FADD.FTZ R5, -R4, R35 ;  /* 0x0000002304057221 */ /* 0x000fe20000010100 */
[----:B------:R-:W-:Y:S01]  /*4d70*/  FFMA.FTZ R22, -R207, R207, 1 ;  /* 0x3f800000cf167423 */ /* 0x000fe200000101cf */
[----:B------:R-:W-:Y:S02]  /*4d80*/  FMUL.FTZ R18, R226, R18 ;  /* 0x00000012e2127220 */ /* 0x000fe40000410000 */
[----:B------:R-:W-:Y:S01]  /*4d90*/  F2FP.BF16.F32.PACK_AB R7, R7, R6 ;  /* 0x000000060707723e */ /* 0x000fe200000010ff */
[----:B------:R-:W-:Y:S01]  /*4da0*/  FMUL.FTZ R6, R227, R19 ;  /* 0x00000013e3067220 */ /* 0x000fe20000410000 */
[----:B------:R-:W-:Y:S01]  /*4db0*/  FADD.FTZ R19, -R4, R23 ;  /* 0x0000001704137221 */ /* 0x000fe20000010100 */
[----:B------:R-:W-:Y:S01]  /*4dc0*/  FMUL.FTZ R4, R220, R34 ;  /* 0x00000022dc047220 */ /* 0x000fe20000410000 */
[----:B------:R-:W-:Y:S01]  /*4dd0*/  FFMA.FTZ R23, -R208, R208, 1 ;  /* 0x3f800000d0177423 */ /* 0x000fe200000101d0 */
[----:B------:R-:W-:Y:S01]  /*4de0*/  FFMA.FTZ R34, -R199, R199, 1 ;  /* 0x3f800000c7227423 */ /* 0x000fe200000101c7 */
[----:B------:R-:W-:Y:S01]  /*4df0*/  FMUL.FTZ R19, R225, R19 ;  /* 0x00000013e1137220 */ /* 0x000fe20000410000 */
[----:B------:R-:W-:Y:S01]  /*4e00*/  FMUL.FTZ R5, R219, R5 ;  /* 0x00000005db057220 */ /* 0x000fe20000410000 */
[----:B------:R-:W-:Y:S01]  /*4e10*/  FMUL.FTZ R23, R23, UR13 ;  /* 0x0000000d17177c20 */ /* 0x000fe20008410000 */
[----:B------:R-:W-:Y:S01]  /*4e20*/  FMUL.FTZ R22, R22, UR13 ;  /* 0x0000000d16167c20 */ /* 0x000fe20008410000 */
[----:B------:R-:W-:Y:S01]  /*4e30*/  FMUL.FTZ R34, R34, UR13 ;  /* 0x0000000d22227c20 */ /* 0x000fe20008410000 */
[----:B------:R-:W-:Y:S01]  /*4e40*/  FMUL.FTZ R17, R6, R17 ;  /* 0x0000001106117220 */ /* 0x000fe20000410000 */
[----:B------:R-:W-:Y:S01]  /*4e50*/  FMUL.FTZ R23, R18, R23 ;  /* 0x0000001712177220 */ /* 0x000fe20000410000 */
[----:B------:R-:W-:Y:S01]  /*4e60*/  FMUL.FTZ R22, R19, R22 ;  /* 0x0000001613167220 */ /* 0x000fe20000410000 */
[----:B------:R-:W-:Y:S01]  /*4e70*/  FMUL.FTZ R34, R4, R34 ;  /* 0x0000002204227220 */ /* 0x000fe20000410000 */
[----:B------:R-:W-:Y:S01]  /*4e80*/  FMUL.FTZ R33, R5, R33 ;  /* 0x0000002105217220 */ /* 0x000fe20000410000 */
[----:B---3--:R-:W-:Y:S06]  /*4e90*/  @!P4 BRA `(.L_x_721) ;  /* 0x000000000060c947 */ /* 0x008fec0003800000 */
        /* <DEDUP_REMOVED lines=21> */
[----:B------:R1:W-:Y:S05]  /*4ff0*/  LDGSTS.E.BYPASS.LTC128B.128 [R221], desc[UR28][R18.64] ;  /* 0x0000000012dd7fae */ /* 0x0003ea000b981a1c */
[----:B------:R1:W-:Y:S05]  /*5000*/  LDGSTS.E.BYPASS.LTC128B.128 [R221+0x1000], desc[UR28][R4.64] ;  /* 0x0100000004dd7fae */ /* 0x0003ea000b981a1c */
[----:B------:R-:W0:Y:S02]  /*5010*/  LDGDEPBAR ;  /* 0x00000000000079af */ /* 0x000e240000000000 */
.L_x_721:
[----:B------:R2:W-:Y:S01]  /*5020*/  STS [R196+-0x3c00], R7 ;  /* 0xffc40007c4007388 */ /* 0x0005e20000000800 */
[----:B-1----:R-:W-:Y:S01]  /*5030*/  F2FP.BF16.F32.PACK_AB R4, R17, R100 ;  /* 0x000000641104723e */ /* 0x002fe200000010ff */
[C---:B-----5:R-:W-:Y:S01]  /*5040*/  FADD.FTZ R8, -R3.reuse, R8 ;  /* 0x0000000803087221 */ /* 0x060fe20000010100 */
[C---:B------:R-:W-:Y:S02]  /*5050*/  FADD.FTZ R9, -R3.reuse, R9 ;  /* 0x0000000903097221 */ /* 0x040fe40000010100 */
[----:B------:R-:W-:Y:S01]  /*5060*/  STS [R196+-0x4000], R16 ;  /* 0xffc00010c4007388 */ /* 0x000fe20000000800 */
[C---:B------:R-:W-:Y:S01]  /*5070*/  FADD.FTZ R25, -R3.reuse, R25 ;  /* 0x0000001903197221 */ /* 0x040fe20000010100 */
[----:B------:R-:W-:Y:S01]  /*5080*/  FMUL.FTZ R18, R184, R8 ;  /* 0x00000008b8127220 */ /* 0x000fe20000410000 */
[----:B------:R-:W-:Y:S02]  /*5090*/  FFMA.FTZ R8, -R126, R126, 1 ;  /* 0x3f8000007e087423 */ /* 0x000fe4000001017e */
[----:B------:R1:W-:Y:S01]  /*50a0*/  STS [R185+-0x3c00], R4 ;  /* 0xffc40004b9007388 */ /* 0x0003e20000000800 */
[C---:B------:R-:W-:Y:S01]  /*50b0*/  FADD.FTZ R29, -R3.reuse, R29 ;  /* 0x0000001d031d7221 */ /* 0x040fe20000010100 */
[C---:B------:R-:W-:Y:S01]  /*50c0*/  FADD.FTZ R13, -R3.reuse, R13 ;  /* 0x0000000d030d7221 */ /* 0x040fe20000010100 */
[C---:B------:R-:W-:Y:S01]  /*50d0*/  FADD.FTZ R24, -R3.reuse, R24 ;  /* 0x0000001803187221 */ /* 0x040fe20000010100 */
[C---:B------:R-:W-:Y:S01]  /*50e0*/  FADD.FTZ R28, -R3.reuse, R28 ;  /* 0x0000001c031c7221 */ /* 0x040fe20000010100 */
[----:B------:R-:W-:Y:S01]  /*50f0*/  FADD.FTZ R12, -R3, R12 ;  /* 0x0000000c030c7221 */ /* 0x000fe20000010100 */
[----:B------:R-:W-:Y:S01]  /*5100*/  FMUL.FTZ R8, R8, UR13 ;  /* 0x0000000d08087c20 */ /* 0x000fe20008410000 */
[----:B------:R-:W-:Y:S01]  /*5110*/  FMUL.FTZ R9, R183, R9 ;  /* 0x00000009b7097220 */ /* 0x000fe20000410000 */
[----:B------:R-:W-:Y:S01]  /*5120*/  FFMA.FTZ R3, -R114, R114, 1 ;  /* 0x3f80000072037423 */ /* 0x000fe20000010172 */
[----:B------:R-:W-:Y:S01]  /*5130*/  FMUL.FTZ R29, R127, R29 ;  /* 0x0000001d7f1d7220 */ /* 0x000fe20000410000 */
[----:B------:R-:W-:Y:S01]  /*5140*/  FMUL.FTZ R18, R18, R8 ;  /* 0x0000000812127220 */ /* 0x000fe20000410000 */
[----:B------:R-:W-:Y:S01]  /*5150*/  FFMA.FTZ R5, -R121, R121, 1 ;  /* 0x3f80000079057423 */ /* 0x000fe20000010179 */
[----:B------:R-:W-:Y:S01]  /*5160*/  FMUL.FTZ R3, R3, UR13 ;  /* 0x0000000d03037c20 */ /* 0x000fe20008410000 */
[----:B------:R-:W-:Y:S01]  /*5170*/  FFMA.FTZ R6, -R122, R122, 1 ;  /* 0x3f8000007a067423 */ /* 0x000fe2000001017a */
[----:B------:R-:W-:Y:S01]  /*5180*/  STS [R185+-0x4000], R20 ;  /* 0xffc00014b9007388 */ /* 0x000fe20000000800 */
[----:B------:R-:W-:Y:S01]  /*5190*/  FMUL.FTZ R13, R134, R13 ;  /* 0x0000000d860d7220 */ /* 0x000fe20000410000 */
[----:B------:R-:W-:Y:S01]  /*51a0*/  FMUL.FTZ R8, R29, R3 ;  /* 0x000000031d087220 */ /* 0x000fe20000410000 */
[----:B--2---:R-:W-:Y:S01]  /*51b0*/  FFMA.FTZ R7, -R125, R125, 1 ;  /* 0x3f8000007d077423 */ /* 0x004fe2000001017d */
[----:B------:R-:W-:Y:S01]  /*51c0*/  FMUL.FTZ R5, R5, UR13 ;  /* 0x0000000d05057c20 */ /* 0x000fe20008410000 */
[----:B------:R-:W-:Y:S01]  /*51d0*/  FMUL.FTZ R12, R135, R12 ;  /* 0x0000000c870c7220 */ /* 0x000fe20000410000 */
[----:B------:R-:W-:Y:S01]  /*51e0*/  FMUL.FTZ R6, R6, UR13 ;  /* 0x0000000d06067c20 */ /* 0x000fe20008410000 */
[----:B------:R-:W-:Y:S01]  /*51f0*/  FMUL.FTZ R7, R7, UR13 ;  /* 0x0000000d07077c20 */ /* 0x000fe20008410000 */
[----:B------:R-:W-:Y:S01]  /*5200*/  FMUL.FTZ R13, R13, R5 ;  /* 0x000000050d0d7220 */ /* 0x000fe20000410000 */
[----:B------:R-:W-:Y:S01]  /*5210*/  FMUL.FTZ R24, R132, R24 ;  /* 0x0000001884187220 */ /* 0x000fe20000410000 */
[----:B------:R-:W-:Y:S01]  /*5220*/  FMUL.FTZ R12, R12, R6 ;  /* 0x000000060c0c7220 */ /* 0x000fe20000410000 */
[----:B------:R-:W-:Y:S01]  /*5230*/  FMUL.FTZ R9, R9, R7 ;  /* 0x0000000709097220 */ /* 0x000fe20000410000 */
[----:B------:R-:W-:Y:S01]  /*5240*/  FFMA.FTZ R7, -R117, R117, 1 ;  /* 0x3f80000075077423 */ /* 0x000fe20000010175 */
[----:B------:R-:W-:Y:S01]  /*5250*/  FFMA.FTZ R5, -R115, R115, 1 ;  /* 0x3f80000073057423 */ /* 0x000fe20000010173 */
[C---:B------:R-:W-:Y:S01]  /*5260*/  FADD.FTZ R10, -R0.reuse, R10 ;  /* 0x0000000a000a7221 */ /* 0x040fe20000010100 */
[----:B------:R-:W-:Y:S01]  /*5270*/  FADD.FTZ R15, -R0, R15 ;  /* 0x0000000f000f7221 */ /* 0x000fe20000010100 */
[----:B------:R-:W-:Y:S01]  /*5280*/  F2FP.BF16.F32.PACK_AB R3, R9, R18 ;  /* 0x000000120903723e */ /* 0x000fe200000010ff */
[----:B------:R-:W-:Y:S01]  /*5290*/  FMUL.FTZ R7, R7, UR13 ;  /* 0x0000000d07077c20 */ /* 0x000fe20008410000 */
[----:B-1----:R-:W-:Y:S01]  /*52a0*/  FFMA.FTZ R4, -R131, R131, 1 ;  /* 0x3f80000083047423 */ /* 0x002fe20000010183 */
[----:B------:R-:W-:Y:S01]  /*52b0*/  FMUL.FTZ R28, R129, R28 ;  /* 0x0000001c811c7220 */ /* 0x000fe20000410000 */
[----:B------:R-:W-:Y:S01]  /*52c0*/  FMUL.FTZ R5, R5, UR13 ;  /* 0x0000000d05057c20 */ /* 0x000fe20008410000 */
[----:B------:R1:W-:Y:S01]  /*52d0*/  STS [R196+-0x3000], R3 ;  /* 0xffd00003c4007388 */ /* 0x0003e20000000800 */
[----:B------:R-:W-:Y:S01]  /*52e0*/  FMUL.FTZ R24, R24, R7 ;  /* 0x0000000718187220 */ /* 0x000fe20000410000 */
[----:B------:R-:W-:Y:S01]  /*52f0*/  F2FP.BF16.F32.PACK_AB R7, R13, R12 ;  /* 0x0000000c0d07723e */ /* 0x000fe200000010ff */
[----:B------:R-:W-:Y:S01]  /*5300*/  FMUL.FTZ R12, R189, R10 ;  /* 0x0000000abd0c7220 */ /* 0x000fe20000410000 */
[----:B------:R-:W-:Y:S01]  /*5310*/  FMUL.FTZ R15, R186, R15 ;  /* 0x0000000fba0f7220 */ /* 0x000fe20000410000 */
[----:B------:R-:W-:Y:S01]  /*5320*/  FMUL.FTZ R4, R4, UR13 ;  /* 0x0000000d04047c20 */ /* 0x000fe20008410000 */
        /* <DEDUP_REMOVED lines=8> */
[----:B------:R-:W-:Y:S01]  /*53b0*/  FADD.FTZ R14, -R0, R14 ;  /* 0x0000000e000e7221 */ /* 0x000fe20000010100 */
[----:B------:R-:W-:Y:S01]  /*53c0*/  FFMA.FTZ R5, -R136, R136, 1 ;  /* 0x3f80000088057423 */ /* 0x000fe20000010188 */
[----:B------:R-:W-:Y:S01]  /*53d0*/  FADD.FTZ R30, -R0, R30 ;  /* 0x0000001e001e7221 */ /* 0x000fe20000010100 */
[----:B------:R-:W-:Y:S01]  /*53e0*/  FFMA.FTZ R4, -R120, R120, 1 ;  /* 0x3f80000078047423 */ /* 0x000fe20000010178 */
[----:B------:R-:W-:Y:S01]  /*53f0*/  FMUL.FTZ R12, R12, R10 ;  /* 0x0000000a0c0c7220 */ /* 0x000fe20000410000 */
[----:B------:R-:W-:Y:S01]  /*5400*/  FMUL.FTZ R11, R11, R9 ;  /* 0x000000090b0b7220 */ /* 0x000fe20000410000 */
[----:B------:R-:W-:Y:S01]  /*5410*/  FMUL.FTZ R14, R187, R14 ;  /* 0x0000000ebb0e7220 */ /* 0x000fe20000410000 */
[----:B------:R-:W-:Y:S01]  /*5420*/  FMUL.FTZ R5, R5, UR13 ;  /* 0x0000000d05057c20 */ /* 0x000fe20008410000 */
[----:B------:R-:W-:Y:S01]  /*5430*/  FMUL.FTZ R30, R138, R30 ;  /* 0x0000001e8a1e7220 */ /* 0x000fe20000410000 */
[----:B------:R-:W-:Y:S01]  /*5440*/  FMUL.FTZ R4, R4, UR13 ;  /* 0x0000000d04047c20 */ /* 0x000fe20008410000 */
[----:B------:R-:W-:Y:S01]  /*5450*/  FFMA.FTZ R9, -R124, R124, 1 ;  /* 0x3f8000007c097423 */ /* 0x000fe2000001017c */
[----:B------:R-:W-:Y:S01]  /*5460*/  FMUL.FTZ R14, R14, R5 ;  /* 0x000000050e0e7220 */ /* 0x000fe20000410000 */
[----:B------:R-:W-:Y:S01]  /*5470*/  FADD.FTZ R27, -R0, R27 ;  /* 0x0000001b001b7221 */ /* 0x000fe20000010100 */
[----:B------:R-:W-:Y:S01]  /*5480*/  FMUL.FTZ R30, R30, R4 ;  /* 0x000000041e1e7220 */ /* 0x000fe20000410000 */
[----:B------:R-:W-:Y:S01]  /*5490*/  F2FP.BF16.F32.PACK_AB R4, R11, R12 ;  /* 0x0000000c0b04723e */ /* 0x000fe200000010ff */
[----:B------:R-:W-:Y:S01]  /*54a0*/  FFMA.FTZ R5, -R123, R123, 1 ;  /* 0x3f8000007b057423 */ /* 0x000fe2000001017b */
[----:B------:R-:W-:Y:S01]  /*54b0*/  FFMA.FTZ R6, -R116, R116, 1 ;  /* 0x3f80000074067423 */ /* 0x000fe20000010174 */
[C---:B------:R-:W-:Y:S01]  /*54c0*/  FADD.FTZ R26, -R0.reuse, R26 ;  /* 0x0000001a001a7221 */ /* 0x040fe20000010100 */
[----:B-1----:R-:W-:Y:S01]  /*54d0*/  F2FP.BF16.F32.PACK_AB R3, R15, R14 ;  /* 0x0000000e0f03723e */ /* 0x002fe200000010ff */
[----:B------:R-:W-:Y:S01]  /*54e0*/  STS [R196+-0x2c00], R4 ;  /* 0xffd40004c4007388 */ /* 0x000fe20000000800 */
[----:B------:R-:W-:Y:S01]  /*54f0*/  FADD.FTZ R31, -R0, R31 ;  /* 0x0000001f001f7221 */ /* 0x000fe20000010100 */
[----:B------:R-:W-:Y:S01]  /*5500*/  FMUL.FTZ R10, R9, UR13 ;  /* 0x0000000d090a7c20 */ /* 0x000fe20008410000 */
[----:B------:R-:W-:Y:S01]  /*5510*/  FFMA.FTZ R0, -R119, R119, 1 ;  /* 0x3f80000077007423 */ /* 0x000fe20000010177 */
[----:B------:R-:W-:Y:S01]  /*5520*/  FMUL.FTZ R25, R130, R25 ;  /* 0x0000001982197220 */ /* 0x000fe20000410000 */
[----:B------:R-:W-:Y:S01]  /*5530*/  FMUL.FTZ R27, R139, R27 ;  /* 0x0000001b8b1b7220 */ /* 0x000fe20000410000 */
[----:B------:R-:W-:Y:S01]  /*5540*/  FMUL.FTZ R9, R5, UR13 ;  /* 0x0000000d05097c20 */ /* 0x000fe20008410000 */
[----:B------:R-:W-:Y:S01]  /*5550*/  FMUL.FTZ R6, R6, UR13 ;  /* 0x0000000d06067c20 */ /* 0x000fe20008410000 */
[----:B------:R-:W-:Y:S01]  /*5560*/  FMUL.FTZ R26, R182, R26 ;  /* 0x0000001ab61a7220 */ /* 0x000fe20000410000 */
[----:B------:R-:W-:Y:S01]  /*5570*/  F2FP.BF16.F32.PACK_AB R17, R22, R23 ;  /* 0x000000171611723e */ /* 0x000fe200000010ff */
[----:B------:R-:W-:Y:S01]  /*5580*/  STS [R185+-0x3000], R7 ;  /* 0xffd00007b9007388 */ /* 0x000fe20000000800 */
[----:B------:R-:W-:Y:S01]  /*5590*/  FMUL.FTZ R5, R0, UR13 ;  /* 0x0000000d00057c20 */ /* 0x000fe20008410000 */
[----:B------:R-:W-:Y:S01]  /*55a0*/  FMUL.FTZ R6, R25, R6 ;  /* 0x0000000619067220 */ /* 0x000fe20000410000 */
[----:B------:R-:W-:Y:S02]  /*55b0*/  FMUL.FTZ R31, R133, R31 ;  /* 0x0000001f851f7220 */ /* 0x000fe40000410000 */
[----:B------:R1:W-:Y:S01]  /*55c0*/  STS [R185+-0x2c00], R3 ;  /* 0xffd40003b9007388 */ /* 0x0003e20000000800 */
[----:B------:R-:W-:Y:S01]  /*55d0*/  FMUL.FTZ R26, R26, R10 ;  /* 0x0000000a1a1a7220 */ /* 0x000fe20000410000 */
[----:B------:R-:W-:Y:S01]  /*55e0*/  FMUL.FTZ R0, R27, R9 ;  /* 0x000000091b007220 */ /* 0x000fe20000410000 */
[----:B------:R-:W-:Y:S02]  /*55f0*/  F2FP.BF16.F32.PACK_AB R16, R33, R34 ;  /* 0x000000222110723e */ /* 0x000fe400000010ff */
[----:B------:R-:W-:Y:S01]  /*5600*/  STS [R191+-0x4000], R32 ;  /* 0xffc00020bf007388 */ /* 0x000fe20000000800 */
[----:B------:R-:W-:Y:S01]  /*5610*/  FMUL.FTZ R5, R31, R5 ;  /* 0x000000051f057220 */ /* 0x000fe20000410000 */
[----:B------:R-:W-:Y:S01]  /*5620*/  F2FP.BF16.F32.PACK_AB R6, R6, R24 ;  /* 0x000000180606723e */ /* 0x000fe200000010ff */
[----:B------:R-:W-:Y:S02]  /*5630*/  IMAD R129, R242, UR7, RZ ;  /* 0x00000007f2817c24 */ /* 0x000fe4000f8e02ff */
[----:B------:R-:W-:Y:S01]  /*5640*/  STS [R191+-0x3c00], R17 ;  /* 0xffc40011bf007388 */ /* 0x000fe20000000800 */
[----:B------:R-:W-:Y:S02]  /*5650*/  F2FP.BF16.F32.PACK_AB R0, R0, R26 ;  /* 0x0000001a0000723e */ /* 0x000fe400000010ff */
[----:B------:R-:W-:Y:S02]  /*5660*/  F2FP.BF16.F32.PACK_AB R8, R8, R28 ;  /* 0x0000001c0808723e */ /* 0x000fe400000010ff */
[----:B------:R-:W-:Y:S01]  /*5670*/  STS [R109+-0x4000], R21 ;  /* 0xffc000156d007388 */ /* 0x000fe20000000800 */
[----:B------:R-:W-:Y:S04]  /*5680*/  F2FP.BF16.F32.PACK_AB R5, R5, R30 ;  /* 0x0000001e0505723e */ /* 0x000fe800000010ff */
[----:B------:R-:W-:Y:S05]  /*5690*/  STS [R109+-0x3c00], R16 ;  /* 0xffc400106d007388 */ /* 0x000fea0000000800 */
[----:B------:R-:W-:Y:S05]  /*56a0*/  STS [R191+-0x3000], R6 ;  /* 0xffd00006bf007388 */ /* 0x000fea0000000800 */
[----:B------:R2:W-:Y:S01]  /*56b0*/  STS [R191+-0x2c00], R0 ;  /* 0xffd40000bf007388 */ /* 0x0005e20000000800 */
[----:B-1----:R-:W-:Y:S04]  /*56c0*/  LEA R3, -R129, RZ, 0x6 ;  /* 0x000000ff81037211 */ /* 0x002fe800078e31ff */
[----:B------:R-:W-:Y:S05]  /*56d0*/  STS [R109+-0x3000], R8 ;  /* 0xffd000086d007388 */ /* 0x000fea0000000800 */
[----:B------:R-:W-:Y:S01]  /*56e0*/  STS [R109+-0x2c00], R5 ;  /* 0xffd400056d007388 */ /* 0x000fe20000000800 */
[----:B------:R-:W-:Y:S01]  /*56f0*/  BAR.SYNC.DEFER_BLOCKING 0x0 ;  /* 0x0000000000007b1d */ /* 0x000fe20000010000 */
[----:B--2---:R-:W-:Y:S05]  /*5700*/  IADD3 R0, PT, PT, R172, R118, RZ ;  /* 0x00000076ac007210 */ /* 0x004fea0007ffe0ff */
        /* <DEDUP_REMOVED lines=10> */
[----:B------:R-:W-:Y:S01]  /*57b0*/  LDSM.16.MT88.4 R104, [R2+0x3000] ;  /* 0x003000000268783b */ /* 0x000fe20000004200 */
[----:B------:R-:W1:Y:S03]  /*57c0*/  S2R R194, SR_TID.X ;  /* 0x0000000000c27919 */ /* 0x000e660000002100 */
[C---:B--2---:R-:W-:Y:S08]  /*57d0*/  HMMA.16816.F32.BF16 R40, R12.reuse, R8, R40 ;  /* 0x000000080c28723c */ /* 0x044ff00000041828 */
[-C--:B------:R-:W-:Y:S08]  /*57e0*/  HMMA.16816.F32.BF16 R44, R12, R10.reuse, R44 ;  /* 0x0000000a0c2c723c */ /* 0x080ff0000004182c */
[C---:B------:R-:W-:Y:S01]  /*57f0*/  HMMA.16816.F32.BF16 R48, R4.reuse, R10, R48 ;  /* 0x0000000a0430723c */ /* 0x040fe20000041830 */
[----:B------:R-:W2:Y:S07]  /*5800*/  LDSM.16.MT88.4 R8, [R2+0x1000] ;  /* 0x001000000208783b */ /* 0x000eae0000004200 */
[-C--:B---3--:R-:W-:Y:S03]  /*5810*/  HMMA.16816.F32.BF16 R52, R4, R16.reuse, R52 ;  /* 0x000000100434723c */ /* 0x088fe60000041834 */
[----:B-1----:R-:W-:Y:S05]  /*5820*/  SHF.L.U32 R130, R194, 0x3, RZ ;  /* 0x00000003c2827819 */ /* 0x002fea00000006ff */
[C---:B------:R-:W-:Y:S08]  /*5830*/  HMMA.16816.F32.BF16 R56, R12.reuse, R16, R56 ;  /* 0x000000100c38723c */ /* 0x040ff00000041838 */
[-C--:B------:R-:W-:Y:S01]  /*5840*/  HMMA.16816.F32.BF16 R60, R12, R18.reuse, R60 ;  /* 0x000000120c3c723c */ /* 0x080fe2000004183c */
[----:B------:R-:W1:Y:S07]  /*5850*/  LDSM.16.MT88.4 R12, [R0+0x5000] ;  /* 0x00500000000c783b */ /* 0x000e6e0000004200 */
        /* <DEDUP_REMOVED lines=31> */
[C---:B------:R-:W-:Y:S02]  /*5a50*/  LEA R5, P1, R3.reuse, R192, 0x2 ;  /* 0x000000c003057211 */ /* 0x040fe400078210ff */
[----:B------:R-:W-:Y:S02]  /*5a60*/  LOP3.LUT R4, R4, 0x38, R194, 0x78, !PT ;  /* 0x0000003804047812 */ /* 0x000fe400078e78c2 */
[----:B------:R-:W-:Y:S02]  /*5a70*/  LEA.HI.X.SX32 R3, R3, R193, 0x2, P1 ;  /* 0x000000c103037211 */ /* 0x000fe400008f16ff */
[----:B------:R-:W-:Y:S02]  /*5a80*/  LOP3.LUT R4, R4, 0x1e00, R130, 0xf8, !PT ;  /* 0x00001e0004047812 */ /* 0x000fe400078ef882 */
[----:B------:R-:W-:Y:S02]  /*5a90*/  MOV R192, R5 ;  /* 0x0000000500c07202 */ /* 0x000fe40000000f00 */
[----:B------:R-:W-:Y:S02]  /*5aa0*/  LEA R119, R4, UR25, 0x1 ;  /* 0x0000001904777c11 */ /* 0x000fe4000f8e08ff */
[----:B------:R-:W-:Y:S01]  /*5ab0*/  MOV R193, R3 ;  /* 0x0000000300c17202 */ /* 0x000fe20000000f00 */
[----:B------:R-:W-:Y:S06]  /*5ac0*/  @!P4 BRA `(.L_x_722) ;  /* 0x00000000003cc947 */ /* 0x000fec0003800000 */
[----:B------:R-:W-:Y:S05]  /*5ad0*/  IADD3 R4, P1, PT, RZ, -UR30, RZ ;  /* 0x8000001eff047c10 */ /* 0x000fea000ff3e0ff */
[----:B------:R-:W-:Y:S05]  /*5ae0*/  IMAD.X R3, RZ, RZ, ~UR6, P1 ;  /* 0x80000006ff037e24 */ /* 0x000fea00088e06ff */
[----:B------:R-:W-:Y:S04]  /*5af0*/  SHF.R.S64 R4, R4, 0x1f, R3 ;  /* 0x0000001f04047819 */ /* 0x000fe80000001003 */
[----:B------:R-:W-:Y:S04]  /*5b00*/  IADD3 R231, P1, PT, R4, R231, RZ ;  /* 0x000000e704e77210 */ /* 0x000fe80007f3e0ff */
[----:B------:R-:W-:Y:S01]  /*5b10*/  LEA.HI.X.SX32 R228, R3, R228, 0x1, P1 ;  /* 0x000000e403e47211 */ /* 0x000fe200008f0eff */
[----:B------:R-:W-:Y:S01]  /*5b20*/  IMAD.MOV.U32 R6, RZ, RZ, R231 ;  /* 0x000000ffff067224 */ /* 0x000fe200078e00e7 */
[C---:B------:R-:W-:Y:S03]  /*5b30*/  LEA R4, P1, R246.reuse, R231, 0x1 ;  /* 0x000000e7f6047211 */ /* 0x040fe600078208ff */
[----:B------:R-:W-:Y:S01]  /*5b40*/  IMAD.MOV.U32 R7, RZ, RZ, R228 ;  /* 0x000000ffff077224 */ /* 0x000fe200078e00e4 */
[----:B------:R-:W-:Y:S04]  /*5b50*/  LEA.HI.X R5, R246, R228, R250, 0x1, P1 ;  /* 0x000000e4f6057211 */ /* 0x000fe800008f0cfa */
[----:B------:R-:W-:Y:S01]  /*5b60*/  @!PT LDS RZ, [RZ] ;  /* 0x00000000fffff984 */ /* 0x000fe20000000800 */
[----:B------:R-:W-:Y:S01]  /*5b70*/  @!PT LDS RZ, [RZ] ;  /* 0x00000000fffff984 */ /* 0x000fe20000000800 */
[----:B------:R-:W-:Y:S01]  /*5b80*/  @!PT LDS RZ, [RZ] ;  /* 0x00000000fffff984 */ /* 0x000fe20000000800 */
[----:B------:R1:W-:Y:S04]  /*5b90*/  LDGSTS.E.BYPASS.LTC128B.128 [R119+0x4000], desc[UR28][R6.64] ;  /* 0x0400000006777fae */ /* 0x0003e8000b981a1c */
[----:B------:R1:W-:Y:S04]  /*5ba0*/  LDGSTS.E.BYPASS.LTC128B.128 [R119+0x5000], desc[UR28][R4.64] ;  /* 0x0500000004777fae */ /* 0x0003e8000b981a1c */
[----:B------:R-:W0:Y:S02]  /*5bb0*/  LDGDEPBAR ;  /* 0x00000000000079af */ /* 0x000e240000000000 */
.L_x_722:
[----:B------:R-:W-:Y:S01]  /*5bc0*/  LDSM.16.M88.4 R16, [R176] ;  /* 0x00000000b010783b */ /* 0x000fe20000000200 */
[----:B------:R-:W-:Y:S01]  /*5bd0*/  IMAD.IADD R116, R176, 0x1, R128 ;  /* 0x00000001b0747824 */ /* 0x000fe200078e0280 */
        /* <DEDUP_REMOVED lines=8> */
[C---:B------:R-:W-:Y:S02]  /*5c60*/  LEA R122, P1, R129.reuse, R124, 0x5 ;  /* 0x0000007c817a7211 */ /* 0x040fe400078228ff */
[----:B------:R-:W-:Y:S01]  /*5c70*/  LDSM.16.MT88.4 R28, [R172+0x6800] ;  /* 0x00680000ac1c783b */ /* 0x000fe20000004200 */
[----:B------:R-:W-:Y:S02]  /*5c80*/  @P4 IADD3 R240, P5, PT, R240, -0x100, RZ ;  /* 0xffffff00f0f04810 */ /* 0x000fe40007fbe0ff */
[C---:B------:R-:W-:Y:S01]  /*5c90*/  LEA.HI.X.SX32 R123, R129.reuse, R125, 0x5, P1 ;  /* 0x0000007d817b7211 */ /* 0x040fe200008f2eff */
[----:B------:R-:W3:Y:S01]  /*5ca0*/  LDSM.16.M88.4 R24, [R116] ;  /* 0x000000007418783b */ /* 0x000ee20000000200 */
[----:B------:R-:W-:Y:S02]  /*5cb0*/  LEA R120, P1, R129, R122, 0x5 ;  /* 0x0000007a81787211 */ /* 0x000fe400078228ff */
[----:B------:R-:W-:Y:S01]  /*5cc0*/  @P4 IADD3.X R239, PT, PT, R239, -0x1, RZ, P5, !PT ;  /* 0xffffffffefef4810 */ /* 0x000fe20002ffe4ff */
[----:B------:R-:W4:Y:S01]  /*5cd0*/  LDSM.16.MT88.4 R32, [R0+0x6800] ;  /* 0x006800000020783b */ /* 0x000f220000004200 */
[C---:B------:R-:W-:Y:S03]  /*5ce0*/  LEA.HI.X.SX32 R121, R129.reuse, R123, 0x5, P1 ;  /* 0x0000007b81797211 */ /* 0x040fe600008f2eff */
[----:B------:R-:W-:Y:S04]  /*5cf0*/  LDSM.16.MT88.4 R104, [R172+0x7000] ;  /* 0x00700000ac68783b */ /* 0x000fe80000004200 */
[----:B------:R-:W4:Y:S04]  /*5d00*/  LDSM.16.M88.4 R100, [R3] ;  /* 0x000000000364783b */ /* 0x000f280000000200 */
        /* <DEDUP_REMOVED lines=20> */
[----:B------:R1:W1:Y:S03]  /*5e50*/  LDSM.16.M88.4 R20, [R116+0x2000] ;  /* 0x002000007414783b */ /* 0x0002660000000200 */
        /* <DEDUP_REMOVED lines=14> */
[C---:B------:R-:W-:Y:S02]  /*5f40*/  LEA.HI.X.SX32 R111, R129.reuse, R113, 0x5, P1 ;  /* 0x00000071816f7211 */ /* 0x040fe400008f2eff */
[C---:B-1----:R-:W-:Y:S03]  /*5f50*/  LEA R116, P1, R129.reuse, R110, 0x5 ;  /* 0x0000006e81747211 */ /* 0x042fe600078228ff */
[----:B------:R-:W-:Y:S01]  /*5f60*/  HMMA.16816.F32.BF16 R16, R24, R106, R16 ;  /* 0x0000006a1810723c */ /* 0x000fe20000041810 */
[----:B------:R-:W1:Y:S04]  /*5f70*/  LDSM.16.M88.4 R24, [R3+0x2000] ;  /* 0x002000000318783b */ /* 0x000e680000000200 */
[----:B------:R-:W-:Y:S03]  /*5f80*/  LDSM.16.MT88.4 R104, [R0+0x9800] ;  /* 0x009800000068783b */ /* 0x000fe60000004200 */
[C---:B------:R-:W-:Y:S08]  /*5f90*/  HMMA.16816.F32.BF16 R4, R20.reuse, R100, R4 ;  /* 0x000000641404723c */ /* 0x040ff00000041804 */
[C---:B------:R-:W-:Y:S01]  /*5fa0*/  HMMA.16816.F32.BF16 R8, R20.reuse, R102, R8 ;  /* 0x000000661408723c */ /* 0x040fe20000041808 */
[----:B------:R3:W4:Y:S07]  /*5fb0*/  LDSM.16.MT88.4 R100, [R0+0x9000] ;  /* 0x009000000064783b */ /* 0x00072e0000004200 */
[C---:B--2---:R-:W-:Y:S08]  /*5fc0*/  HMMA.16816.F32.BF16 R12, R20.reuse, R28, R12 ;  /* 0x0000001c140c723c */ /* 0x044ff0000004180c */
[----:B------:R-:W-:Y:S01]  /*5fd0*/  HMMA.16816.F32.BF16 R16, R20, R30, R16 ;  /* 0x0000001e1410723c */ /* 0x000fe20000041810 */
[----:B------:R-:W-:Y:S04]  /*5fe0*/  LDSM.16.MT88.4 R28, [R172+0x9800] ;  /* 0x00980000ac1c783b */ /* 0x000fe80000004200 */
[----:B------:R2:W2:Y:S01]  /*5ff0*/  LDSM.16.M88.4 R20, [R117+0x2000] ;  /* 0x002000007514783b */ /* 0x0004a20000000200 */
[----:B---3--:R-:W-:Y:S02]  /*6000*/  LOP3.LUT R0, R198, 0x1, RZ, 0xc0, !PT ;  /* 0x00000001c6007812 */ /* 0x008fe400078ec0ff */
[C---:B-1----:R-:W-:Y:S08]  /*6010*/  HMMA.16816.F32.BF16 R4, R24.reuse, R32, R4 ;  /* 0x000000201804723c */ /* 0x042ff00000041804 */
[C---:B------:R-:W-:Y:S08]  /*6020*/  HMMA.16816.F32.BF16 R8, R24.reuse, R34, R8 ;  /* 0x000000221808723c */ /* 0x040ff00000041808 */
[C---:B----4-:R-:W-:Y:S03]  /*6030*/  HMMA.16816.F32.BF16 R12, R24.reuse, R100, R12 ;  /* 0x00000064180c723c */ /* 0x050fe6000004180c */
[----:B--2---:R-:W-:Y:S05]  /*6040*/  LEA.HI.X.SX32 R117, R129, R111, 0x5, P1 ;  /* 0x0000006f81757211 */ /* 0x004fea00008f2eff */
[----:B------:R-:W-:Y:S01]  /*6050*/  HMMA.16816.F32.BF16 R16, R24, R102, R16 ;  /* 0x000000661810723c */ /* 0x000fe20000041810 */
[----:B------:R-:W-:Y:S02]  /*6060*/  LDSM.16.MT88.4 R100, [R173+0x1000] ;  /* 0x00100000ad64783b */ /* 0x000fe40000004200 */
[----:B------:R-:W-:Y:S04]  /*6070*/  @P4 IMAD.WIDE.U32 R26, R243, 0x4, R222 ;  /* 0x00000004f31a4825 */ /* 0x000fe800078e00de */
[C---:B------:R-:W-:Y:S01]  /*6080*/  IMAD.WIDE R126, R129.reuse, -0xc0, R116 ;  /* 0xffffff40817e7825 */ /* 0x040fe200078e0274 */
[----:B------:R-:W5:Y:S01]  /*6090*/  @P4 LDG.E R238, desc[UR28][R26.64+-0x100] ;  /* 0xffff001c1aee4981 */ /* 0x000f62000c1e1900 */
[C---:B------:R-:W-:Y:S03]  /*60a0*/  HMMA.16816.F32.BF16 R4, R20.reuse, R28, R4 ;  /* 0x0000001c1404723c */ /* 0x040fe60000041804 */
        /* <DEDUP_REMOVED lines=9> */
[C---:B------:R-:W-:Y:S02]  /*6140*/  LEA.HI.X.SX32 R35, R129.reuse, R109, 0x5, P1 ;  /* 0x0000006d81237211 */ /* 0x040fe400008f2eff */
[C---:B------:R-:W-:Y:S01]  /*6150*/  LEA R32, P1, R129.reuse, R34, 0x5 ;  /* 0x0000002281207211 */ /* 0x040fe200078228ff */
[----:B------:R3:W-:Y:S02]  /*6160*/  REDG.E.ADD.F32.FTZ.RN.STRONG.GPU desc[UR28][R124.64], R5 ;  /* 0x000000057c0079a6 */ /* 0x0007e4000c12f31c */
[----:B------:R-:W-:Y:S02]  /*6170*/  HMMA.16816.F32.BF16 R16, R20, R106, R16 ;  /* 0x0000006a1410723c */ /* 0x000fe40000041810 */
        /* <DEDUP_REMOVED lines=8> */
[C---:B------:R-:W-:Y:S03]  /*6200*/  LEA.HI.X.SX32 R25, R129.reuse, R29, 0x5, P1 ;  /* 0x0000001d81197211 */ /* 0x040fe600008f2eff */
        /* <DEDUP_REMOVED lines=69> */
[----:B------:R-:W1:Y:S01]  /*6660*/  S2R R24, SR_TID.X ;  /* 0x0000000000187919 */ /* 0x000e620000002100 */
[----:B------:R-:W2:Y:S01]  /*6670*/  LDCU UR6, c[0x0][0x500] ;  /* 0x0000a000ff0677ac */ /* 0x000ea20008000800 */
[----:B------:R-:W-:Y:S02]  /*6680*/  R2P PR, R194, 0x18 ;  /* 0x00000018c2007804 */ /* 0x000fe40000000000 */
        /* <DEDUP_REMOVED lines=21> */
[C---:B-1----:R-:W-:Y:S01]  /*67e0*/  IMAD.SHL.U32 R3, R24.reuse, 0x10, RZ ;  /* 0x0000001018037824 */ /* 0x042fe200078e00ff */
[----:B------:R-:W-:Y:S01]  /*67f0*/  SHF.R.U32.HI R5, RZ, 0x4, R24 ;  /* 0x00000004ff057819 */ /* 0x000fe20000011618 */
[----:B------:R-:W-:-:S02]  /*6800*/  IMAD.SHL.U32 R4, R24, 0x20, RZ ;  /* 0x0000002018047824 */ /* 0x000fc400078e00ff */
[----:B------:R-:W-:Y:S01]  /*6810*/  FMUL.FTZ R21, R77, UR6 ;  /* 0x000000064d157c20 */ /* 0x000fe20008410000 */
[----:B------:R-:W-:Y:S01]  /*6820*/  IMAD.SHL.U32 R0, R24, 0x2, RZ ;  /* 0x0000000218007824 */ /* 0x000fe200078e00ff */
[----:B------:R-:W-:Y:S01]  /*6830*/  LOP3.LUT R3, R3, 0x1c0, RZ, 0xc0, !PT ;  /* 0x000001c003037812 */ /* 0x000fe200078ec0ff */
[----:B------:R-:W-:Y:S01]  /*6840*/  FMUL.FTZ R78, R78, UR6 ;  /* 0x000000064e4e7c20 */ /* 0x000fe20008410000 */
[----:B------:R-:W-:Y:S01]  /*6850*/  LOP3.LUT R4, R4, 0xc00, RZ, 0xc0, !PT ;  /* 0x00000c0004047812 */ /* 0x000fe200078ec0ff */
[----:B------:R-:W-:Y:S01]  /*6860*/  FMUL.FTZ R20, R79, UR6 ;  /* 0x000000064f147c20 */ /* 0x000fe20008410000 */
[--C-:B------:R-:W-:Y:S01]  /*6870*/  LOP3.LUT R3, R3, 0x38, R0.reuse, 0xf8, !PT ;  /* 0x0000003803037812 */ /* 0x100fe200078ef800 */
[----:B------:R-:W-:Y:S01]  /*6880*/  FMUL.FTZ R84, R84, UR6 ;  /* 0x0000000654547c20 */ /* 0x000fe20008410000 */
[----:B------:R-:W-:Y:S01]  /*6890*/  LOP3.LUT R0, R4, 0x6, R0, 0xf8, !PT ;  /* 0x0000000604007812 */ /* 0x000fe200078ef800 */
[----:B------:R-:W-:Y:S01]  /*68a0*/  FMUL.FTZ R19, R85, UR6 ;  /* 0x0000000655137c20 */ /* 0x000fe20008410000 */
[----:B------:R-:W-:Y:S01]  /*68b0*/  LOP3.LUT R4, R5, 0x8, RZ, 0xc0, !PT ;  /* 0x0000000805047812 */ /* 0x000fe200078ec0ff */
[----:B------:R-:W-:-:S02]  /*68c0*/  IMAD.MOV.U32 R5, RZ, RZ, 0x20 ;  /* 0x00000020ff057424 */ /* 0x000fc400078e00ff */
[----:B------:R-:W-:Y:S01]  /*68d0*/  FMUL.FTZ R86, R86, UR6 ;  /* 0x0000000656567c20 */ /* 0x000fe20008410000 */
[----:B------:R-:W-:Y:S01]  /*68e0*/  FMUL.FTZ R18, R87, UR6 ;  /* 0x0000000657127c20 */ /* 0x000fe20008410000 */
[----:B------:R-:W-:Y:S01]  /*68f0*/  LOP3.LUT R0, R0, R3, R4, 0xf6, !PT ;  /* 0x0000000300007212 */ /* 0x000fe200078ef604 */
[----:B------:R-:W-:Y:S01]  /*6900*/  FMUL.FTZ R96, R96, UR6 ;  /* 0x0000000660607c20 */ /* 0x000fe20008410000 */
[----:B------:R-:W-:Y:S01]  /*6910*/  SEL R5, R5, 0xffffffe0, !P3 ;  /* 0xffffffe005057807 */ /* 0x000fe20005800000 */
[----:B------:R-:W-:Y:S01]  /*6920*/  FMUL.FTZ R9, R97, UR6 ;  /* 0x0000000661097c20 */ /* 0x000fe20008410000 */
[----:B------:R-:W-:Y:S01]  /*6930*/  LEA R0, R0, UR22, 0x1 ;  /* 0x0000001600007c11 */ /* 0x000fe2000f8e08ff */
[----:B------:R-:W-:Y:S01]  /*6940*/  FMUL.FTZ R98, R98, UR6 ;  /* 0x0000000662627c20 */ /* 0x000fe20008410000 */
[----:B------:R-:W-:Y:S01]  /*6950*/  FMUL.FTZ R8, R99, UR6 ;  /* 0x0000000663087c20 */ /* 0x000fe20008410000 */
[----:B------:R-:W-:Y:S01]  /*6960*/  F2FP.BF16.F32.PACK_AB R15, R15, R68 ;  /* 0x000000440f0f723e */ /* 0x000fe200000010ff */
[----:B------:R-:W-:Y:S01]  /*6970*/  BAR.SYNC.DEFER_BLOCKING 0x0 ;  /* 0x0000000000007b1d */ /* 0x000fe20000010000 */
[----:B------:R-:W-:Y:S01]  /*6980*/  VIADD R22, R0, 0x6000 ;  /* 0x0000600000167836 */ /* 0x000fe20000000000 */
        /* <DEDUP_REMOVED lines=43> */
[----:B------:R-:W-:Y:S01]  /*6c40*/  ISETP.NE.AND P0, PT, R251, -0x1, PT ;  /* 0xfffffffffb00780c */ /* 0x000fe20003f05270 */
        /* <DEDUP_REMOVED lines=26> */
[----:B-1----:R-:W1:Y:S01]  /*6df0*/  LDC.64 R6, c[0x0][0x5a8] ;  /* 0x00016a00ff067b82 */ /* 0x002e620000000a00 */
[----:B------:R-:W-:-:S05]  /*6e00*/  SHF.R.S32.HI R0, RZ, 0x1f, R248 ;  /* 0x0000001fff007819 */ /* 0x000fca00000114f8 */
[----:B--2---:R-:W-:Y:S02]  /*6e10*/  IMAD R0, R0, UR14, RZ ;  /* 0x0000000e00007c24 */ /* 0x004fe4000f8e02ff */
[----:B------:R-:W-:-:S04]  /*6e20*/  IMAD.WIDE.U32 R4, R248, UR14, RZ ;  /* 0x0000000ef8047c25 */ /* 0x000fc8000f8e00ff */
[----:B------:R-:W-:-:S05]  /*6e30*/  IMAD R0, R248, UR15, R0 ;  /* 0x0000000ff8007c24 */ /* 0x000fca000f8e0200 */
[----:B------:R-:W-:-:S03]  /*6e40*/  IADD3 R5, PT, PT, R5, R0, RZ ;  /* 0x0000000005057210 */ /* 0x000fc60007ffe0ff */
[----:B-1----:R-:W-:-:S04]  /*6e50*/  IMAD.WIDE.U32 R4, R6, UR24, R4 ;  /* 0x0000001806047c25 */ /* 0x002fc8000f8e0004 */
[----:B------:R-:W-:Y:S01]  /*6e60*/  IMAD R18, R7, UR24, R5 ;  /* 0x0000001807127c24 */ /* 0x000fe2000f8e0205 */
[----:B------:R-:W-:Y:S01]  /*6e70*/  MOV R9, R4 ;  /* 0x0000000400097202 */ /* 0x000fe20000000f00 */
[----:B------:R-:W-:Y:S05]  /*6e80*/  BRA `(.L_x_725) ;  /* 0x0000000000187947 */ /* 0x000fea0003800000 */
.L_x_724:
[----:B------:R-:W2:Y:S01]  /*6e90*/  LDCU.64 UR14, c[0x0][0x5c0] ;  /* 0x0000b800ff0e77ac */ /* 0x000ea20008000a00 */
[----:B-1----:R-:W-:-:S05]  /*6ea0*/  IADD3 R4, PT, PT, R248, R251, RZ ;  /* 0x000000fbf8047210 */ /* 0x002fca0007ffe0ff */
[C---:B--2---:R-:W-:Y:S02]  /*6eb0*/  IMAD R0, R4.reuse, UR15, RZ ;  /* 0x0000000f04007c24 */ /* 0x044fe4000f8e02ff */
[----:B------:R-:W-:-:S05]  /*6ec0*/  IMAD.WIDE.U32 R4, R4, UR14, RZ ;  /* 0x0000000e04047c25 */ /* 0x000fca000f8e00ff */
[----:B------:R-:W-:Y:S02]  /*6ed0*/  IADD3 R18, PT, PT, R5, R0, RZ ;  /* 0x0000000005127210 */ /* 0x000fe40007ffe0ff */
[----:B------:R-:W-:Y:S02]  /*6ee0*/  MOV R9, R4 ;  /* 0x0000000400097202 */ /* 0x000fe40000000f00 */
.L_x_725:
        /* <DEDUP_REMOVED lines=12> */
.L_x_726:
[----:B------:R-:W1:Y:S01]  /*6fb0*/  LDCU.64 UR12, c[0x0][0x5c8] ;  /* 0x0000b900ff0c77ac */ /* 0x000e620008000a00 */
[----:B------:R-:W-:-:S05]  /*6fc0*/  IADD3 R4, PT, PT, R248, R251, RZ ;  /* 0x000000fbf8047210 */ /* 0x000fca0007ffe0ff */
[C---:B-1----:R-:W-:Y:S02]  /*6fd0*/  IMAD R0, R4.reuse, UR13, RZ ;  /* 0x0000000d04007c24 */ /* 0x042fe4000f8e02ff */
[----:B------:R-:W-:-:S05]  /*6fe0*/  IMAD.WIDE.U32 R4, R4, UR12, RZ ;  /* 0x0000000c04047c25 */ /* 0x000fca000f8e00ff */
[----:B------:R-:W-:Y:S02]  /*6ff0*/  IADD3 R7, PT, PT, R5, R0, RZ ;  /* 0x0000000005077210 */ /* 0x000fe40007ffe0ff */
[----:B------:R-:W-:-:S07]  /*7000*/  MOV R3, R4 ;  /* 0x0000000400037202 */ /* 0x000fce0000000f00 */
.L_x_727:
[----:B------:R-:W-:Y:S01]  /*7010*/  BAR.SYNC.DEFER_BLOCKING 0x0 ;  /* 0x0000000000007b1d */ /* 0x000fe20000010000 */
[C---:B------:R-:W-:Y:S01]  /*7020*/  IMAD.SHL.U32 R0, R247.reuse, 0x80, RZ ;  /* 0x00000080f7007824 */ /* 0x040fe200078e00ff */
[----:B------:R-:W-:Y:S01]  /*7030*/  SHF.R.U32.HI R24, RZ, 0x3, R24 ;  /* 0x00000003ff187819 */ /* 0x000fe20000011618 */
[----:B------:R-:W-:Y:S01]  /*7040*/  IMAD.SHL.U32 R8, R247, 0x80, RZ ;  /* 0x00000080f7087824 */ /* 0x000fe200078e00ff */
[----:B------:R-:W-:Y:S01]  /*7050*/  LOP3.LUT R4, R130, 0x38, RZ, 0xc0, !PT ;  /* 0x0000003882047812 */ /* 0x000fe200078ec0ff */
[----:B------:R-:W-:-:S03]  /*7060*/  IMAD.IADD R0, R200, 0x1, -R0 ;  /* 0x00000001c8007824 */ /* 0x000fc600078e0a00 */
[----:B------:R-:W1:Y:S01]  /*7070*/  LDC.64 R10, c[0x0][0x5e0] ;  /* 0x00017800ff0a7b82 */ /* 0x000e620000000a00 */
[----:B------:R-:W-:Y:S01]  /*7080*/  IMAD.MOV.U32 R5, RZ, RZ, RZ ;  /* 0x000000ffff057224 */ /* 0x000fe200078e00ff */
[----:B------:R-:W-:Y:S01]  /*7090*/  SHF.R.S32.HI R12, RZ, 0x1f, R8 ;  /* 0x0000001fff0c7819 */ /* 0x000fe20000011408 */
[----:B------:R-:W-:Y:S01]  /*70a0*/  BSSY.RECONVERGENT B0, `(.L_x_728) ;  /* 0x000002f000007945 */ /* 0x000fe20003800200 */
[----:B------:R-:W-:Y:S01]  /*70b0*/  ISETP.GE.AND P2, PT, R24, R0, PT ;  /* 0x000000001800720c */ /* 0x000fe20003f46270 */
[----:B------:R-:W-:Y:S01]  /*70c0*/  IMAD.WIDE.U32 R4, R8, UR12, R4 ;  /* 0x0000000c08047c25 */ /* 0x000fe2000f8e0004 */
[----:B------:R-:W-:Y:S02]  /*70d0*/  LEA.HI R13, R194, 0x20, RZ, 0x1d ;  /* 0x00000020c20d7811 */ /* 0x000fe400078fe8ff */
[----:B------:R-:W2:Y:S01]  /*70e0*/  LDC.64 R16, c[0x0][0x5d8] ;  /* 0x00017600ff107b82 */ /* 0x000ea20000000a00 */
[----:B------:R-:W-:Y:S01]  /*70f0*/  IMAD R6, R12, UR12, RZ ;  /* 0x0000000c0c067c24 */ /* 0x000fe2000f8e02ff */
[----:B------:R-:W-:-:S02]  /*7100*/  IADD3 R4, P0, PT, R3, R4, RZ ;  /* 0x0000000403047210 */ /* 0x000fc40007f1e0ff */
[----:B------:R-:W-:Y:S01]  /*7110*/  ISETP.GE.AND P6, PT, R13, R0, PT ;  /* 0x000000000d00720c */ /* 0x000fe20003fc6270 */
[----:B------:R-:W-:Y:S01]  /*7120*/  IMAD R6, R8, UR13, R6 ;  /* 0x0000000d08067c24 */ /* 0x000fe2000f8e0206 */
[----:B------:R-:W-:-:S03]  /*7130*/  IADD3 R21, P1, PT, R24, 0x20, RZ ;  /* 0x0000002018157810 */ /* 0x000fc60007f3e0ff */
[----:B------:R-:W3:Y:S01]  /*7140*/  @!P2 LDC.64 R22, c[0x0][0x568] ;  /* 0x00015a00ff16ab82 */ /* 0x000ee20000000a00 */
[----:B------:R4:W2:Y:S01]  /*7150*/  LDS.128 R28, [R119+0x7000] ;  /* 0x00700000771c7984 */ /* 0x0008a20000000c00 */
[----:B------:R-:W-:Y:S01]  /*7160*/  IADD3.X R5, PT, PT, R7, R5, R6, P0, !PT ;  /* 0x0000000507057210 */ /* 0x000fe200007fe406 */
[----:B------:R-:W-:Y:S02]  /*7170*/  IMAD.WIDE.U32 R6, R8, UR14, RZ ;  /* 0x0000000e08067c25 */ /* 0x000fe4000f8e00ff */
[----:B------:R4:W2:Y:S02]  /*7180*/  LDS.128 R36, [R119+0x9000] ;  /* 0x0090000077247984 */ /* 0x0008a40000000c00 */
[----:B-1----:R-:W-:Y:S01]  /*7190*/  IMAD.WIDE.U32 R14, R10, UR23, R4 ;  /* 0x000000170a0e7c25 */ /* 0x002fe2000f8e0004 */
[----:B------:R-:W-:Y:S01]  /*71a0*/  LOP3.LUT R3, R6, 0x38, R130, 0xf8, !PT ;  /* 0x0000003806037812 */ /* 0x000fe200078ef882 */
[----:B------:R4:W1:Y:S01]  /*71b0*/  LDS.128 R32, [R119+0xa000] ;  /* 0x00a0000077207984 */ /* 0x0008620000000c00 */
[----:B------:R-:W-:Y:S01]  /*71c0*/  LEA.HI R6, R194, 0x60, RZ, 0x1d ;  /* 0x00000060c2067811 */ /* 0x000fe200078fe8ff */
[----:B------:R-:W-:Y:S01]  /*71d0*/  IMAD R5, R12, UR14, RZ ;  /* 0x0000000e0c057c24 */ /* 0x000fe2000f8e02ff */
[----:B------:R-:W-:Y:S01]  /*71e0*/  IADD3 R4, P0, PT, R9, R3, RZ ;  /* 0x0000000309047210 */ /* 0x000fe20007f1e0ff */
[----:B------:R4:W1:Y:S01]  /*71f0*/  LDS.128 R40, [R119+0xb000] ;  /* 0x00b0000077287984 */ /* 0x0008620000000c00 */
[----:B------:R-:W-:Y:S01]  /*7200*/  IMAD R11, R11, UR23, R15 ;  /* 0x000000170b0b7c24 */ /* 0x000fe2000f8e020f */
[----:B------:R-:W-:Y:S01]  /*7210*/  ISETP.GE.AND P4, PT, R6, R0, PT ;  /* 0x000000000600720c */ /* 0x000fe20003f86270 */
[----:B------:R-:W-:Y:S01]  /*7220*/  IMAD R3, R8, UR15, R5 ;  /* 0x0000000f08037c24 */ /* 0x000fe2000f8e0205 */
[----:B------:R4:W1:Y:S01]  /*7230*/  LDS.128 R44, [R119+0xc000] ;  /* 0x00c00000772c7984 */ /* 0x0008620000000c00 */
[----:B------:R-:W-:Y:S01]  /*7240*/  LEA.HI R5, R194, 0x40, RZ, 0x1d ;  /* 0x00000040c2057811 */ /* 0x000fe200078fe8ff */
[----:B------:R-:W-:-:S02]  /*7250*/  @!P2 IMAD.MOV.U32 R10, RZ, RZ, R14 ;  /* 0x000000ffff0aa224 */ /* 0x000fc400078e000e */
[----:B------:R4:W1:Y:S01]  /*7260*/  LDS.128 R48, [R119+0xd000] ;  /* 0x00d0000077307984 */ /* 0x0008620000000c00 */
[----:B------:R-:W-:Y:S01]  /*7270*/  ISETP.GE.AND P5, PT, R5, R0, PT ;  /* 0x000000000500720c */ /* 0x000fe20003fa6270 */
[----:B------:R-:W-:Y:S01]  /*7280*/  @!P2 IMAD.WIDE.U32 R12, R24, UR12, R10 ;  /* 0x0000000c180cac25 */ /* 0x000fe2000f8e000a */
[----:B------:R-:W-:Y:S02]  /*7290*/  IADD3.X R5, PT, PT, R18, R7, R3, P0, !PT ;  /* 0x0000000712057210 */ /* 0x000fe400007fe403 */
[----:B------:R-:W-:Y:S01]  /*72a0*/  IADD3 R26, P0, PT, R24, 0x60, RZ ;  /* 0x00000060181a7810 */ /* 0x000fe20007f1e0ff */
[----:B------:R-:W-:Y:S01]  /*72b0*/  IMAD.X R27, RZ, RZ, RZ, P1 ;  /* 0x000000ffff1b7224 */ /* 0x000fe200008e06ff */
[----:B---3--:R-:W-:Y:S01]  /*72c0*/  @!P2 LEA R22, P3, R12, R22, 0x1 ;  /* 0x000000160c16a211 */ /* 0x008fe200078608ff */
[----:B--2---:R-:W-:-:S04]  /*72d0*/  IMAD.WIDE.U32 R4, R16, UR23, R4 ;  /* 0x0000001710047c25 */ /* 0x004fc8000f8e0004 */
[----:B------:R-:W-:Y:S01]  /*72e0*/  IMAD R0, R17, UR23, R5 ;  /* 0x0000001711007c24 */ /* 0x000fe2000f8e0205 */
[----:B------:R-:W-:Y:S07]  /*72f0*/  @P2 BRA `(.L_x_729) ;  /* 0x0000000000242947 */ /* 0x000fee0003800000 */
[----:B------:R-:W2:Y:S01]  /*7300*/  LDS.128 R16, [R119+0x6000] ;  /* 0x0060000077107984 */ /* 0x000ea20000000c00 */
[----:B------:R-:W3:Y:S01]  /*7310*/  LDCU.64 UR6, c[0x0][0x560] ;  /* 0x0000ac00ff0677ac */ /* 0x000ee20008000a00 */
[----:B------:R-:W-:Y:S02]  /*7320*/  MOV R6, R4 ;  /* 0x0000000400067202 */ /* 0x000fe40000000f00 */
[----:B------:R-:W-:-:S03]  /*7330*/  MOV R7, R0 ;  /* 0x0000000000077202 */ /* 0x000fc60000000f00 */
[----:B------:R-:W-:-:S04]  /*7340*/  IMAD.WIDE.U32 R6, R24, UR14, R6 ;  /* 0x0000000e18067c25 */ /* 0x000fc8000f8e0006 */
[----:B------:R-:W-:Y:S01]  /*7350*/  IMAD R3, R24, UR15, R7 ;  /* 0x0000000f18037c24 */ /* 0x000fe2000f8e0207 */
[----:B---3--:R-:W-:-:S04]  /*7360*/  LEA R8, P1, R6, UR6, 0x1 ;  /* 0x0000000606087c11 */ /* 0x008fc8000f8208ff */
[----:B------:R-:W-:-:S05]  /*7370*/  LEA.HI.X R9, R6, UR7, R3, 0x1, P1 ;  /* 0x0000000706097c11 */ /* 0x000fca00088f0c03 */
[----:B--2---:R2:W-:Y:S04]  /*7380*/  STG.E.128 desc[UR28][R8.64], R16 ;  /* 0x0000001008007986 */ /* 0x0045e8000c101d1c */
.L_x_729:
[----:B------:R-:W-:Y:S05]  /*7390*/  BSYNC.RECONVERGENT B0 ;  /* 0x0000000000007941 */ /* 0x000fea0003800200 */
.L_x_728:
        /* <DEDUP_REMOVED lines=11> */
[----:B------:R3:W-:Y:S04]  /*7450*/  STG.E.128 desc[UR28][R8.64], R28 ;  /* 0x0000001c08007986 */ /* 0x0007e8000c101d1c */
.L_x_731:
[----:B------:R-:W-:Y:S05]  /*7460*/  BSYNC.RECONVERGENT B0 ;  /* 0x0000000000007941 */ /* 0x000fea0003800200 */
.L_x_730:
[----:B--2---:R2:W1:Y:S01]  /*7470*/  LDS.128 R16, [R119+0x8000] ;  /* 0x0080000077107984 */ /* 0x0044620000000c00 */
[C---:B------:R-:W-:Y:S01]  /*7480*/  IADD3 R20, P1, PT, R24.reuse, 0x40, RZ ;  /* 0x0000004018147810 */ /* 0x040fe20007f3e0ff */
[----:B------:R-:W-:Y:S01]  /*7490*/  BSSY.RECONVERGENT B0, `(.L_x_732) ;  /* 0x000000e000007945 */ /* 0x000fe20003800200 */
[----:B------:R-:W-:Y:S02]  /*74a0*/  @!P2 IMAD R24, R24, UR13, R13 ;  /* 0x0000000d1818ac24 */ /* 0x000fe4000f8e020d */
[----:B------:R-:W-:Y:S01]  /*74b0*/  IADD3.X R25, PT, PT, RZ, RZ, RZ, P1, !PT ;  /* 0x000000ffff197210 */ /* 0x000fe20000ffe4ff */
[----:B------:R-:W-:Y:S08]  /*74c0*/  @P5 BRA `(.L_x_733) ;  /* 0x0000000000285947 */ /* 0x000ff00003800000 */
        /* <DEDUP_REMOVED lines=9> */
[----:B-1----:R1:W-:Y:S04]  /*7560*/  STG.E.128 desc[UR28][R8.64], R16 ;  /* 0x0000001008007986 */ /* 0x0023e8000c101d1c */
.L_x_733:
[----:B------:R-:W-:Y:S05]  /*7570*/  BSYNC.RECONVERGENT B0 ;  /* 0x0000000000007941 */ /* 0x000fea0003800200 */
.L_x_732:
[----:B------:R-:W-:Y:S01]  /*7580*/  BSSY.RECONVERGENT B0, `(.L_x_734) ;  /* 0x000000e000007945 */ /* 0x000fe20003800200 */
[----:B------:R-:W-:Y:S02]  /*7590*/  @!P2 LEA.HI.X R23, R12, R23, R24, 0x1, P3 ;  /* 0x000000170c17a211 */ /* 0x000fe400018f0c18 */
[----:B-1-3--:R-:W-:Y:S01]  /*75a0*/  IADD3.X R8, PT, PT, RZ, RZ, RZ, P0, !PT ;  /* 0x000000ffff087210 */ /* 0x00afe200007fe4ff */
        /* <DEDUP_REMOVED lines=11> */
.L_x_735:
[----:B------:R-:W-:Y:S05]  /*7660*/  BSYNC.RECONVERGENT B0 ;  /* 0x0000000000007941 */ /* 0x000fea0003800200 */
.L_x_734:
[----:B------:R3:W-:Y:S01]  /*7670*/  @!P2 STG.E.128 desc[UR28][R22.64], R32 ;  /* 0x000000201600a986 */ /* 0x0007e2000c101d1c */
        /* <DEDUP_REMOVED lines=12> */
.L_x_737:
[----:B------:R-:W-:Y:S05]  /*7740*/  BSYNC.RECONVERGENT B0 ;  /* 0x0000000000007941 */ /* 0x000fea0003800200 */
.L_x_736:
        /* <DEDUP_REMOVED lines=12> */
.L_x_739:
[----:B------:R-:W-:Y:S05]  /*7810*/  BSYNC.RECONVERGENT B0 ;  /* 0x0000000000007941 */ /* 0x000fea0003800200 */
.L_x_738:
        /* <DEDUP_REMOVED lines=11> */
.L_x_720:
[----:B------:R-:W-:Y:S05]  /*78d0*/  BSYNC.RECONVERGENT B1 ;  /* 0x0000000000017941 */ /* 0x000fea0003800200 */
.L_x_694:
[----:B------:R-:W2:Y:S01]  /*78e0*/  LDCU UR7, c[0x0][0x438] ;  /* 0x00008700ff0777ac */ /* 0x000ea20008000800 */
[----:B------:R-:W3:Y:S08]  /*78f0*/  LDC R0, c[0x0][0x370] ;  /* 0x0000dc00ff007b82 */ /* 0x000ef00000000800 */
[----:B------:R-:W1:Y:S01]  /*7900*/  LDC R3, c[0x0][0x438] ;  /* 0x00010e00ff037b82 */ /* 0x000e620000000800 */
[----:B--2---:R-:W-:-:S04]  /*7910*/  UIADD3 UR7, UPT, UPT, UR7, 0x7f, URZ ;  /* 0x0000007f07077890 */ /* 0x004fc8000fffe0ff */
[----:B------:R-:W-:Y:S01]  /*7920*/  USHF.R.S32.HI UR6, URZ, 0x1f, UR7 ;  /* 0x0000001fff067899 */ /* 0x000fe20008011407 */
[----:B---3--:R-:W-:-:S03]  /*7930*/  IADD3 R247, PT, PT, R0, R247, RZ ;  /* 0x000000f700f77210 */ /* 0x008fc60007ffe0ff */
[----:B------:R-:W-:-:S04]  /*7940*/  ULEA.HI UR6, UR6, UR7, URZ, 0x7 ;  /* 0x0000000706067291 */ /* 0x000fc8000f8f38ff */
[----:B------:R-:W-:-:S06]  /*7950*/  USHF.R.S32.HI UR6, URZ, 0x7, UR6 ;  /* 0x00000007ff067899 */ /* 0x000fcc0008011406 */
[----:B------:R-:W-:-:S13]  /*7960*/  ISETP.GE.AND P0, PT, R247, UR6, PT ;  /* 0x00000006f7007c0c */ /* 0x000fda000bf06270 */
[----:B-1----:R-:W-:Y:S05]  /*7970*/  @!P0 BRA `(.L_x_740) ;  /* 0xffffff8800e08947 */ /* 0x002fea000383ffff */
[----:B------:R-:W-:Y:S05]  /*7980*/  EXIT ;  /* 0x000000000000794d */ /* 0x000fea0003800000 */
.L_x_741:
        /* <DEDUP_REMOVED lines=15> */
.L_x_1417:


//--------------------- .text._ZN5flash44flash_bwd_dq_dk_dv_loop_seqk_parallel_kernelI23Flash_bwd_kernel_traitsILi64ELi64ELi128ELi8ELi2ELi4ELi4ELb1ELb0EN7cutlass10bfloat16_tE19Flash_kernel_traitsILi64ELi64ELi128ELi8ES3_EELb1ELb1ELb0ELb1ELb0ELb0ELb0EEEvNS_16Flash_bwd_paramsE --------------------------
	.section	.text._ZN5flash44flash_bwd_dq_dk_dv_loop_seqk_parallel_kernelI23Flash_bwd_kernel_traitsILi64ELi64ELi128ELi8ELi2ELi4ELi4ELb1ELb0EN7cutlass10bfloat16_tE19Flash_kernel_traitsILi64ELi64ELi128ELi8ES3_EELb1ELb1ELb0ELb1ELb0ELb0ELb0EEEvNS_16Flash_bwd_paramsE,"ax",@progbits
	.align	128
        .global         _ZN5flash44flash_bwd_dq_dk_dv_loop_seqk_parallel_kernelI23Flash_bwd_kernel_traitsILi64ELi64ELi128ELi8ELi2ELi4ELi4ELb1ELb0EN7cutlass10bfloat16_tE19Flash_kernel_traitsILi64ELi64ELi128ELi8ES3_EELb1ELb1ELb0ELb1ELb0ELb0ELb0EEEvNS_16Flash_bwd_paramsE
        .type           _ZN5flash44flash_bwd_dq_dk_dv_loop_seqk_parallel_kernelI23Flash_bwd_kernel_traitsILi64ELi64ELi128ELi8ELi2ELi4ELi4ELb1ELb0EN7cutlass10bfloat16_tE19Flash_kernel_traitsILi64ELi64ELi128ELi8ES3_EELb1ELb1ELb0ELb1ELb0ELb0ELb0EEEvNS_16Flash_bwd_paramsE,@function
        .size           _ZN5flash44flash_bwd_dq_dk_dv_loop_seqk_parallel_kernelI23Flash_bwd_kernel_traitsILi64ELi64ELi128ELi8ELi2ELi4ELi4ELb1ELb0EN7cutlass10bfloat16_tE19Flash_kernel_traitsILi64ELi64ELi128ELi8ES3_EELb1ELb1ELb0ELb1ELb0ELb0ELb0EEEvNS_16Flash_bwd_paramsE,(.L_x_1418 - _ZN5flash44flash_bwd_dq_dk_dv_loop_seqk_parallel_kernelI23Flash_bwd_kernel_traitsILi64ELi64ELi128ELi8ELi2ELi4ELi4ELb1ELb0EN7cutlass10bfloat16_tE19Flash_kernel_traitsILi64ELi64ELi128ELi8ES3_EELb1ELb1ELb0ELb1ELb0ELb0ELb0EEEvNS_16Flash_bwd_paramsE)
        .other          _ZN5flash44flash_bwd_dq_dk_dv_loop_seqk_parallel_kernelI23Flash_bwd_kernel_traitsILi64ELi64ELi128ELi8ELi2ELi4ELi4ELb1ELb0EN7cutlass10bfloat16_tE19Flash_kernel_traitsILi64ELi64ELi128ELi8ES3_EELb1ELb1ELb0ELb1ELb0ELb0ELb0EEEvNS_16Flash_bwd_paramsE,@"STO_CUDA_ENTRY STV_DEFAULT"
_ZN5flash44flash_bwd_dq_dk_dv_loop_seqk_parallel_kernelI23Flash_bwd_kernel_traitsILi64ELi64ELi128ELi8ELi2ELi4ELi4ELb1ELb0EN7cutlass10bfloat16_tE19Flash_kernel_traitsILi64ELi64ELi128ELi8ES3_EELb1ELb1ELb0ELb1ELb0ELb0ELb0EEEvNS_16Flash_bwd_paramsE:
.text._ZN5flash44flash_bwd_dq_dk_dv_loop_seqk_parallel_kernelI23Flash_bwd_kernel_traitsILi64ELi64ELi128ELi8ELi2ELi4ELi4ELb1ELb0EN7cutlass10bfloat16_tE19Flash_kernel_traitsILi64ELi64ELi128ELi8ES3_EELb1ELb1ELb0ELb1ELb0ELb0ELb0EEEvNS_16Flash_bwd_paramsE:
        /* <DEDUP_REMOVED lines=25> */
[C---:B-1----:R-:W-:Y:S01]  /*0190*/  IMAD.SHL.U32 R4, R175.reuse, 0x10, RZ ;  /* 0x00000010af047824 */ /* 0x042fe200078e00ff */
[--C-:B------:R-:W-:Y:S01]  /*01a0*/  SHF.R.U32.HI R6, RZ, 0x4, R175.reuse ;  /* 0x00000004ff067819 */ /* 0x100fe200000116af */
[C---:B------:R-:W-:Y:S01]  /*01b0*/  IMAD.SHL.U32 R2, R175.reuse, 0x20, RZ ;  /* 0x00000020af027824 */ /* 0x040fe200078e00ff */
[----:B------:R-:W-:Y:S01]  /*01c0*/  SHF.R.U32.HI R5, RZ, 0x1, R175 ;  /* 0x00000001ff057819 */ /* 0x000fe200000116af */
[C---:B------:R-:W-:Y:S01]  /*01d0*/  IMAD.SHL.U32 R3, R175.reuse, 0x40, RZ ;  /* 0x00000040af037824 */ /* 0x040fe200078e00ff */
[----:B------:R-:W-:Y:S01]  /*01e0*/  LOP3.LUT R4, R4, 0x1c0, RZ, 0xc0, !PT ;  /* 0x000001c004047812 */ /* 0x000fe200078ec0ff */
[C---:B------:R-:W-:Y:S01]  /*01f0*/  IMAD.SHL.U32 R187, R175.reuse, 0x2, RZ ;  /* 0x00000002afbb7824 */ /* 0x040fe200078e00ff */
[----:B------:R-:W-:Y:S01]  /*0200*/  LOP3.LUT R184, R2, 0xc00, RZ, 0xc0, !PT ;  /* 0x00000c0002b87812 */ /* 0x000fe200078ec0ff */
[----:B------:R-:W-:Y:S01]  /*0210*/  IMAD.SHL.U32 R186, R175, 0x8, RZ ;  /* 0x00000008afba7824 */ /* 0x000fe200078e00ff */
[----:B------:R-:W-:-:S02]  /*0220*/  LOP3.LUT R0, R3, 0x1c0, RZ, 0xc0, !PT ;  /* 0x000001c003007812 */ /* 0x000fc400078ec0ff */
[----:B------:R-:W-:Y:S02]  /*0230*/  LOP3.LUT R6, R6, 0x8, RZ, 0xc0, !PT ;  /* 0x0000000806067812 */ /* 0x000fe400078ec0ff */
[--C-:B------:R-:W-:Y:S02]  /*0240*/  LOP3.LUT R4, R4, 0x38, R187.reuse, 0xf8, !PT ;  /* 0x0000003804047812 */ /* 0x100fe400078ef8bb */
[----:B------:R-:W-:Y:S02]  /*0250*/  LOP3.LUT R184, R184, 0x6, R187, 0xf8, !PT ;  /* 0x00000006b8b87812 */ /* 0x000fe400078ef8bb */
[----:B------:R-:W-:Y:S02]  /*0260*/  LOP3.LUT R173, R5, 0x30, RZ, 0xc0, !PT ;  /* 0x0000003005ad7812 */ /* 0x000fe400078ec0ff */
[----:B------:R-:W-:Y:S02]  /*0270*/  LOP3.LUT R190, R186, 0x1f8, RZ, 0xc0, !PT ;  /* 0x000001f8babe7812 */ /* 0x000fe400078ec0ff */
[----:B------:R-:W-:-:S02]  /*0280*/  LOP3.LUT P2, R177, R175, 0x10, RZ, 0xc0, !PT ;  /* 0x00000010afb17812 */ /* 0x000fc4000784c0ff */
[----:B------:R-:W-:Y:S02]  /*0290*/  LOP3.LUT R0, R0, 0x38, R186, 0xf8, !PT ;  /* 0x0000003800007812 */ /* 0x000fe400078ef8ba */
[----:B------:R-:W-:Y:S02]  /*02a0*/  LOP3.LUT R176, R3, 0x200, RZ, 0xc0, !PT ;  /* 0x0000020003b07812 */ /* 0x000fe400078ec0ff */
[----:B------:R-:W-:Y:S02]  /*02b0*/  LOP3.LUT R184, R184, R4, R6, 0xf6, !PT ;  /* 0x00000004b8b87212 */ /* 0x000fe400078ef606 */
[----:B------:R-:W-:Y:S02]  /*02c0*/  SHF.R.U32.HI R7, RZ, 0x2, R175 ;  /* 0x00000002ff077819 */ /* 0x000fe400000116af */
[C---:B------:R-:W-:Y:S02]  /*02d0*/  LOP3.LUT P4, RZ, R175.reuse, 0x2, RZ, 0xc0, !PT ;  /* 0x00000002afff7812 */ /* 0x040fe4000788c0ff */
[----:B------:R-:W-:-:S02]  /*02e0*/  LOP3.LUT P0, RZ, R175, 0x4, RZ, 0xc0, !PT ;  /* 0x00000004afff7812 */ /* 0x000fc4000780c0ff */
[----:B------:R-:W-:Y:S02]  /*02f0*/  LOP3.LUT P3, RZ, R175, 0x8, RZ, 0xc0, !PT ;  /* 0x00000008afff7812 */ /* 0x000fe4000786c0ff */
[--C-:B------:R-:W-:Y:S02]  /*0300*/  LOP3.LUT R173, R173, 0x8, R175.reuse, 0xf8, !PT ;  /* 0x00000008adad7812 */ /* 0x100fe400078ef8af */
[----:B------:R-:W-:Y:S02]  /*0310*/  LOP3.LUT R190, R190, 0x38, R175, 0x78, !PT ;  /* 0x00000038bebe7812 */ /* 0x000fe400078e78af */
[C---:B------:R-:W-:Y:S02]  /*0320*/  LOP3.LUT R177, R0.reuse, R6, R177, 0x1e, !PT ;  /* 0x0000000600b17212 */ /* 0x040fe400078e1eb1 */
[----:B------:R-:W-:Y:S02]  /*0330*/  LOP3.LUT R175, R0, 0x8, R175, 0x78, !PT ;  /* 0x0000000800af7812 */ /* 0x000fe400078e78af */
[----:B------:R-:W-:-:S02]  /*0340*/  LOP3.LUT R178, R176, 0x400, R2, 0xf8, !PT ;  /* 0x00000400b0b27812 */ /* 0x000fc400078ef802 */
[----:B------:R-:W-:Y:S02]  /*0350*/  LOP3.LUT R0, R0, 0x8, R5, 0x78, !PT ;  /* 0x0000000800007812 */ /* 0x000fe400078e7805 */
[--C-:B------:R-:W-:Y:S02]  /*0360*/  LOP3.LUT R176, R176, 0xc00, R2.reuse, 0xf8, !PT ;  /* 0x00000c00b0b07812 */ /* 0x100fe400078ef802 */
[----:B------:R-:W-:Y:S02]  /*0370*/  LEA R184, R184, UR6, 0x1 ;  /* 0x00000006b8b87c11 */ /* 0x000fe4000f8e08ff */
[--C-:B------:R-:W-:Y:S02]  /*0380*/  LOP3.LUT R187, R187, 0x7006, R2.reuse, 0xc8, !PT ;  /* 0x00007006bbbb7812 */ /* 0x100fe400078ec802 */
[-C--:B------:R-:W-:Y:S01]  /*0390*/  LOP3.LUT R178, R178, R0.reuse, RZ, 0xfc, !PT ;  /* 0x00000000b2b27212 */ /* 0x080fe200078efcff */
[----:B------:R-:W-:Y:S01]  /*03a0*/  VIADD R183, R184, 0x6040 ;  /* 0x00006040b8b77836 */ /* 0x000fe20000000000 */
[----:B------:R-:W-:Y:S01]  /*03b0*/  LOP3.LUT R176, R176, R0, RZ, 0xfc, !PT ;  /* 0x00000000b0b07212 */ /* 0x000fe200078efcff */
[----:B------:R-:W-:Y:S01]  /*03c0*/  VIADD R0, R184, 0x6000 ;  /* 0x00006000b8007836 */ /* 0x000fe20000000000 */
[----:B------:R-:W-:-:S02]  /*03d0*/  LOP3.LUT R187, R187, 0x400, R2, 0xf8, !PT ;  /* 0x00000400bbbb7812 */ /* 0x000fc400078ef802 */
[----:B------:R-:W-:Y:S01]  /*03e0*/  LOP3.LUT R4, R4, 0x20, R5, 0x78, !PT ;  /* 0x0000002004047812 */ /* 0x000fe200078e7805 */
[----:B------:R-:W-:Y:S01]  /*03f0*/  @P2 VIADD R183, R0, 0xffffffc0 ;  /* 0xffffffc000b72836 */ /* 0x000fe20000000000 */
[----:B------:R-:W-:Y:S01]  /*0400*/  LOP3.LUT R173, R173, 0x1c0, R3, 0xf8, !PT ;  /* 0x000001c0adad7812 */ /* 0x000fe200078ef803 */
[----:B--2---:R-:W-:Y:S01]  /*0410*/  IMAD.U32 R0, RZ, RZ, UR4 ;  /* 0x00000004ff007e24 */ /* 0x004fe2000f8e00ff */
[----:B------:R-:W-:Y:S01]  /*0420*/  UIADD3 UR4, UPT, UPT, UR6, 0xa000, URZ ;  /* 0x0000a00006047890 */ /* 0x000fe2000fffe0ff */
[----:B------:R-:W-:Y:S02]  /*0430*/  LOP3.LUT R187, R187, R4, RZ, 0xfc, !PT ;  /* 0x00000004bbbb7212 */ /* 0x000fe400078efcff */
[----:B------:R-:W-:Y:S02]  /*0440*/  LOP3.LUT R173, R173, 0x38, R186, 0x78, !PT ;  /* 0x00000038adad7812 */ /* 0x000fe400078e78ba */
[----:B------:R-:W-:Y:S02]  /*0450*/  LEA R187, R187, UR5, 0x1 ;  /* 0x00000005bbbb7c11 */ /* 0x000fe4000f8e08ff */
[----:B------:R-:W-:-:S02]  /*0460*/  SEL R174, R174, 0xffffffc0, !P0 ;  /* 0xffffffc0aeae7807 */ /* 0x000fc40004000000 */
[----:B------:R-:W-:Y:S01]  /*0470*/  LEA R176, R176, UR4, 0x1 ;  /* 0x00000004b0b07c11 */ /* 0x000fe2000f8e08ff */
[----:B------:R-:W-:Y:S01]  /*0480*/  VIADD R192, R187, 0x20 ;  /* 0x00000020bbc07836 */ /* 0x000fe20000000000 */
[----:B------:R-:W-:Y:S01]  /*0490*/  LOP3.LUT R185, R5, 0x10, RZ, 0xc0, !PT ;  /* 0x0000001005b97812 */ /* 0x000fe200078ec0ff */
[----:B------:R-:W-:Y:S01]  /*04a0*/  @P3 VIADD R192, R187, 0xffffffe0 ;  /* 0xffffffe0bbc03836 */ /* 0x000fe20000000000 */
[----:B------:R-:W-:Y:S01]  /*04b0*/  LOP3.LUT R177, R177, 0x200, R3, 0xf8, !PT ;  /* 0x00000200b1b17812 */ /* 0x000fe200078ef803 */
[----:B------:R-:W-:Y:S01]  /*04c0*/  IMAD.IADD R172, R176, 0x1, R174 ;  /* 0x00000001b0ac7824 */ /* 0x000fe200078e02ae */
[----:B---3--:R-:W-:Y:S02]  /*04d0*/  LEA R188, P1, R182, R188, 0x2 ;  /* 0x000000bcb6bc7211 */ /* 0x008fe400078210ff */
[--C-:B------:R-:W-:Y:S02]  /*04e0*/  LOP3.LUT R175, R175, 0x7a00, R2.reuse, 0xf8, !PT ;  /* 0x00007a00afaf7812 */ /* 0x100fe400078ef802 */
[----:B------:R-:W-:-:S02]  /*04f0*/  LOP3.LUT R173, R173, 0x200, R2, 0xf8, !PT ;  /* 0x00000200adad7812 */ /* 0x000fc400078ef802 */
[----:B------:R-:W-:Y:S02]  /*0500*/  LOP3.LUT R190, R190, 0x1e00, R186, 0xf8, !PT ;  /* 0x00001e00bebe7812 */ /* 0x000fe400078ef8ba */
[----:B------:R-:W-:Y:S02]  /*0510*/  LOP3.LUT R185, R185, 0x7, R7, 0xf8, !PT ;  /* 0x00000007b9b97812 */ /* 0x000fe400078ef807 */
[----:B------:R-:W-:Y:S02]  /*0520*/  LEA.HI.X R189, R182, R189, RZ, 0x2, P1 ;  /* 0x000000bdb6bd7211 */ /* 0x000fe400008f14ff */
[----:B------:R-:W-:Y:S02]  /*0530*/  SEL R179, R179, 0xfffffff0, !P4 ;  /* 0xfffffff0b3b37807 */ /* 0x000fe40006000000 */
[----:B------:R-:W-:Y:S02]  /*0540*/  LOP3.LUT R191, R186, 0x38, RZ, 0xc0, !PT ;  /* 0x00000038babf7812 */ /* 0x000fe400078ec0ff */
[----:B------:R-:W-:-:S02]  /*0550*/  LEA R190, R190, UR6, 0x1 ;  /* 0x00000006bebe7c11 */ /* 0x000fc4000f8e08ff */
[----:B------:R-:W-:Y:S02]  /*0560*/  LEA R178, R178, UR6, 0x1 ;  /* 0x00000006b2b27c11 */ /* 0x000fe4000f8e08ff */
[----:B------:R-:W-:Y:S02]  /*0570*/  LEA R177, R177, UR6, 0x1 ;  /* 0x00000006b1b17c11 */ /* 0x000fe4000f8e08ff */
[----:B------:R-:W-:Y:S02]  /*0580*/  LEA R175, R175, UR4, 0x1 ;  /* 0x00000004afaf7c11 */ /* 0x000fe4000f8e08ff */
[----:B----4-:R-:W-:-:S07]  /*0590*/  LEA R173, R173, UR5, 0x1 ;  /* 0x00000005adad7c11 */ /* 0x010fce000f8e08ff */
.L_x_821:
[----:B-1----:R-:W1:Y:S01]  /*05a0*/  LDCU.64 UR4, c[0x0][0x478] ;  /* 0x00008f00ff0477ac */ /* 0x002e620008000a00 */
[----:B------:R-:W2:Y:S01]  /*05b0*/  LDC.64 R2, c[0x0][0x460] ;  /* 0x00011800ff027b82 */ /* 0x000ea20000000a00 */
[----:B------:R-:W-:Y:S01]  /*05c0*/  ISETP.NE.U32.AND P5, PT, RZ, UR8, PT ;  /* 0x00000008ff007c0c */ /* 0x000fe2000bfa5070 */
[----:B------:R-:W-:Y:S02]  /*05d0*/  IMAD.SHL.U32 R10, R182, 0x4, RZ ;  /* 0x00000004b60a7824 */ /* 0x000fe400078e00ff */
[----:B------:R-:W-:Y:S01]  /*05e0*/  IMAD.MOV.U32 R227, RZ, RZ, RZ ;  /* 0x000000ffffe37224 */ /* 0x000fe200078e00ff */
[----:B------:R-:W-:-:S03]  /*05f0*/  ISETP.NE.AND.EX P5, PT, RZ, UR9, PT, P5 ;  /* 0x00000009ff007c0c */ /* 0x000fc6000bfa5350 */
[----:B----4-:R-:W3:Y:S08]  /*0600*/  LDC.U8 R6, c[0x0][0x532] ;  /* 0x00014c80ff067b82 */ /* 0x010ef00000000000 */
[----:B------:R-:W4:Y:S01]  /*0610*/  LDC.64 R4, c[0x0][0x468] ;  /* 0x00011a00ff047b82 */ /* 0x000f220000000a00 */
        /* <DEDUP_REMOVED lines=11> */
[----:B------:R-:W1:Y:S01]  /*06d0*/  @!P4 LDC R7, c[0x0][0x43c] ;  /* 0x00010f00ff07cb82 */ /* 0x000e620000000800 */
[----:B------:R-:W-:-:S03]  /*06e0*/  @P4 IADD3.X R9, PT, PT, R2, UR5, RZ, P1, !PT ;  /* 0x0000000502094c10 */ /* 0x000fc60008ffe4ff */
[----:B------:R-:W2:Y:S04]  /*06f0*/  @P5 LDG.E R227, desc[UR22][R12.64] ;  /* 0x000000160ce35981 */ /* 0x000ea8000c1e1900 */
[----:B------:R4:W2:Y:S01]  /*0700*/  @P4 LDG.E R226, desc[UR22][R8.64] ;  /* 0x0000001608e24981 */ /* 0x0008a2000c1e1900 */
[----:B---3--:R-:W-:-:S03]  /*0710*/  ISETP.NE.AND P5, PT, R6, RZ, PT ;  /* 0x000000ff0600720c */ /* 0x008fc60003fa5270 */
[----:B-----5:R3:W5:Y:S01]  /*0720*/  @P3 LDG.E R6, desc[UR22][R188.64+0x4] ;  /* 0x00000416bc063981 */ /* 0x020762000c1e1900 */
[----:B----4-:R-:W-:-:S06]  /*0730*/  IMAD.MOV.U32 R9, RZ, RZ, -0x1 ;  /* 0xffffffffff097424 */ /* 0x010fcc00078e00ff */
[----:B------:R3:W5:Y:S01]  /*0740*/  @P0 LDG.E R9, desc[UR22][R188.64] ;  /* 0x00000016bc090981 */ /* 0x000762000c1e1900 */
[----:B------:R-:W-:Y:S02]  /*0750*/  IADD3 R10, P1, PT, R10, R4, RZ ;  /* 0x000000040a0a7210 */ /* 0x000fe40007f3e0ff */
[----:B------:R-:W-:-:S03]  /*0760*/  ISETP.EQ.U32.AND P2, PT, R4, RZ, PT ;  /* 0x000000ff0400720c */ /* 0x000fc60003f42070 */
[----:B------:R-:W-:Y:S01]  /*0770*/  IMAD.X R11, R2, 0x1, R5, P1 ;  /* 0x00000001020b7824 */ /* 0x000fe200008e0605 */
[----:B------:R-:W-:Y:S01]  /*0780*/  ISETP.EQ.OR.EX P2, PT, R5, RZ, !P5, P2 ;  /* 0x000000ff0500720c */ /* 0x000fe20006f42720 */
[----:B------:R-:W4:Y:S08]  /*0790*/  @!P4 LDC.64 R2, c[0x0][0x488] ;  /* 0x00012200ff02cb82 */ /* 0x000f300000000a00 */
[----:B------:R-:W1:Y:S04]  /*07a0*/  @!P3 LDC R218, c[0x0][0x434] ;  /* 0x00010d00ffdabb82 */ /* 0x000e680000000800 */
[----:B------:R3:W5:Y:S01]  /*07b0*/  @!P2 LDG.E R228, desc[UR22][R10.64] ;  /* 0x000000160ae4a981 */ /* 0x000762000c1e1900 */
[----:B------:R-:W-:-:S04]  /*07c0*/  ISETP.NE.U32.AND P2, PT, R4, RZ, PT ;  /* 0x000000ff0400720c */ /* 0x000fc80003f45070 */
[----:B------:R-:W-:Y:S01]  /*07d0*/  ISETP.NE.AND.EX P2, PT, R5, RZ, PT, P2 ;  /* 0x000000ff0500720c */ /* 0x000fe20003f45320 */
[----:B------:R-:W-:Y:S01]  /*07e0*/  USHF.L.U32 UR25, UR21, 0x7, URZ ;  /* 0x0000000715197899 */ /* 0x000fe200080006ff */
        /* <DEDUP_REMOVED lines=8> */
.L_x_742:
        /* <DEDUP_REMOVED lines=32> */
.L_x_744:
[----:B------:R-:W2:Y:S01]  /*0a70*/  LDCU.64 UR12, c[0x0][0x3b8] ;  /* 0x00007700ff0c77ac */ /* 0x000ea20008000a00 */
[----:B------:R-:W-:-:S05]  /*0a80*/  IADD3 R2, PT, PT, R227, R228, RZ ;  /* 0x000000e4e3027210 */ /* 0x000fca0007ffe0ff */
[C---:B--2---:R-:W-:Y:S02]  /*0a90*/  IMAD R7, R2.reuse, UR13, RZ ;  /* 0x0000000d02077c24 */ /* 0x044fe4000f8e02ff */
[----:B------:R-:W-:-:S05]  /*0aa0*/  IMAD.WIDE.U32 R2, R2, UR12, RZ ;  /* 0x0000000c02027c25 */ /* 0x000fca000f8e00ff */
[----:B------:R-:W-:Y:S02]  /*0ab0*/  IADD3 R7, PT, PT, R3, R7, RZ ;  /* 0x0000000703077210 */ /* 0x000fe40007ffe0ff */
[----:B------:R-:W-:-:S07]  /*0ac0*/  MOV R8, R2 ;  /* 0x0000000200087202 */ /* 0x000fce0000000f00 */
.L_x_745:
[----:B------:R-:W2:Y:S01]  /*0ad0*/  LDC R0, c[0x0][0x3e8] ;  /* 0x0000fa00ff007b82 */ /* 0x000ea20000000800 */
[----:B------:R-:W-:Y:S01]  /*0ae0*/  USHF.R.S32.HI UR24, URZ, 0x1f, UR25 ;  /* 0x0000001fff187899 */ /* 0x000fe20008011419 */
[----:B--2---:R-:W-:-:S04]  /*0af0*/  IABS R4, R0 ;  /* 0x0000000000047213 */ /* 0x004fc80000000000 */
[----:B-1----:R-:W1:Y:S08]  /*0b00*/  I2F.RP R10, R4 ;  /* 0x00000004000a7306 */ /* 0x002e700000209400 */
        /* <DEDUP_REMOVED lines=30> */
[----:B------:R-:W-:Y:S02]  /*0cf0*/  IADD3 R3, PT, PT, R5, R2, RZ ;  /* 0x0000000205037210 */ /* 0x000fe40007ffe0ff */
[----:B------:R-:W-:-:S05]  /*0d00*/  MOV R2, R4 ;  /* 0x0000000400027202 */ /* 0x000fca0000000f00 */
[----:B--2---:R-:W-:-:S04]  /*0d10*/  IMAD.WIDE.U32 R2, R182, UR4, R2 ;  /* 0x00000004b6027c25 */ /* 0x004fc8000f8e0002 */
[----:B------:R-:W-:Y:S01]  /*0d20*/  IMAD R10, R182, UR5, R3 ;  /* 0x00000005b60a7c24 */ /* 0x000fe2000f8e0203 */
[----:B------:R-:W-:Y:S01]  /*0d30*/  MOV R11, R2 ;  /* 0x00000002000b7202 */ /* 0x000fe20000000f00 */
[----:B------:R-:W-:Y:S06]  /*0d40*/  BRA `(.L_x_747) ;  /* 0x0000000000187947 */ /* 0x000fec0003800000 */
.L_x_746:
[----:B------:R-:W1:Y:S01]  /*0d50*/  LDCU.64 UR10, c[0x0][0x3c0] ;  /* 0x00007800ff0a77ac */ /* 0x000e620008000a00 */
[----:B------:R-:W-:-:S05]  /*0d60*/  IADD3 R2, PT, PT, R227, R228, RZ ;  /* 0x000000e4e3027210 */ /* 0x000fca0007ffe0ff */
[C---:B-1----:R-:W-:Y:S02]  /*0d70*/  IMAD R10, R2.reuse, UR11, RZ ;  /* 0x0000000b020a7c24 */ /* 0x042fe4000f8e02ff */
[----:B------:R-:W-:-:S05]  /*0d80*/  IMAD.WIDE.U32 R2, R2, UR10, RZ ;  /* 0x0000000a02027c25 */ /* 0x000fca000f8e00ff */
[----:B------:R-:W-:Y:S02]  /*0d90*/  IADD3 R10, PT, PT, R3, R10, RZ ;  /* 0x0000000a030a7210 */ /* 0x000fe40007ffe0ff */
[----:B------:R-:W-:-:S07]  /*0da0*/  MOV R11, R2 ;  /* 0x00000002000b7202 */ /* 0x000fce0000000f00 */
.L_x_747:
        /* <DEDUP_REMOVED lines=28> */
.L_x_748:
[C---:B------:R-:W-:Y:S02]  /*0f70*/  IMAD R25, R9.reuse, UR7, RZ ;  /* 0x0000000709197c24 */ /* 0x040fe4000f8e02ff */
[----:B------:R-:W-:-:S05]  /*0f80*/  IMAD.WIDE.U32 R2, R9, UR6, RZ ;  /* 0x0000000609027c25 */ /* 0x000fca000f8e00ff */
[----:B------:R-:W-:Y:S02]  /*0f90*/  IADD3 R25, PT, PT, R3, R25, RZ ;  /* 0x0000001903197210 */ /* 0x000fe40007ffe0ff */
[----:B------:R-:W-:Y:S02]  /*0fa0*/  MOV R15, R2 ;  /* 0x00000002000f7202 */ /* 0x000fe40000000f00 */
.L_x_749:
        /* <DEDUP_REMOVED lines=20> */
.L_x_750:
[----:B------:R-:W1:Y:S01]  /*10f0*/  LDC R14, c[0x0][0x434] ;  /* 0x00010d00ff0e7b82 */ /* 0x000e620000000800 */
[----:B------:R-:W-:-:S04]  /*1100*/  IMAD R2, R182, UR26, R181 ;  /* 0x0000001ab6027c24 */ /* 0x000fc8000f8e02b5 */
[----:B-1----:R-:W-:-:S03]  /*1110*/  IMAD R14, R2, R14, RZ ;  /* 0x0000000e020e7224 */ /* 0x002fc600078e02ff */
.L_x_751:
        /* <DEDUP_REMOVED lines=11> */
.L_x_752:
[----:B------:R-:W1:Y:S01]  /*11d0*/  LDC R18, c[0x0][0x444] ;  /* 0x00011100ff127b82 */ /* 0x000e620000000800 */
[----:B------:R-:W-:-:S04]  /*11e0*/  IMAD R2, R182, UR26, R181 ;  /* 0x0000001ab6027c24 */ /* 0x000fc8000f8e02b5 */
[----:B-1----:R-:W-:-:S07]  /*11f0*/  IMAD R18, R2, R18, RZ ;  /* 0x0000001202127224 */ /* 0x002fce00078e02ff */
.L_x_753:
[----:B------:R-:W1:Y:S01]  /*1200*/  LDCU.128 UR4, c[0x0][0x590] ;  /* 0x0000b200ff0477ac */ /* 0x000e620008000c00 */
[----:B------:R-:W2:Y:S01]  /*1210*/  LDC.64 R2, c[0x0][0x3b0] ;  /* 0x0000ec00ff027b82 */ /* 0x000ea20000000a00 */
[----:B------:R-:W3:Y:S01]  /*1220*/  S2R R21, SR_TID.X ;  /* 0x0000000000157919 */ /* 0x000ee20000002100 */
[----:B------:R-:W-:Y:S01]  /*1230*/  IADD3 R30, P0, PT, R191, R30, RZ ;  /* 0x0000001ebf1e7210 */ /* 0x000fe20007f1e0ff */
[----:B------:R-:W4:Y:S01]  /*1240*/  LDCU.64 UR18, c[0x0][0x3c8] ;  /* 0x00007900ff1277ac */ /* 0x000f220008000a00 */
[----:B------:R-:W-:Y:S01]  /*1250*/  MOV R13, RZ ;  /* 0x000000ff000d7202 */ /* 0x000fe20000000f00 */
[----:B------:R-:W5:Y:S01]  /*1260*/  S2R R9, SR_TID.X ;  /* 0x0000000000097919 */ /* 0x000f620000002100 */
[----:B------:R-:W-:Y:S01]  /*1270*/  ISETP.NE.AND P4, PT, RZ, UR14, PT ;  /* 0x0000000eff007c0c */ /* 0x000fe2000bf85270 */
[----:B------:R-:W-:Y:S01]  /*1280*/  IMAD.X R31, RZ, RZ, R5, P0 ;  /* 0x000000ffff1f7224 */ /* 0x000fe200000e0605 */
[--C-:B------:R-:W-:Y:S01]  /*1290*/  IADD3 R15, P1, P0, R12, R15, R26.reuse ;  /* 0x0000000f0c0f7210 */ /* 0x100fe2000783e01a */
[----:B------:R-:W4:Y:S01]  /*12a0*/  LDC.64 R4, c[0x0][0x5f8] ;  /* 0x00017e00ff047b82 */ /* 0x000f220000000a00 */
[----:B------:R-:W-:Y:S01]  /*12b0*/  IMAD.MOV.U32 R12, RZ, RZ, R191 ;  /* 0x000000ffff0c7224 */ /* 0x000fe200078e00bf */
[----:B------:R-:W-:Y:S01]  /*12c0*/  SHF.R.S32.HI R26, RZ, 0x1f, R26 ;  /* 0x0000001fff1a7819 */ /* 0x000fe2000001141a */
[----:B------:R-:W-:Y:S01]  /*12d0*/  UIMAD UR29, UR26, UR29, URZ ;  /* 0x0000001d1a1d72a4 */ /* 0x000fe2000f8e02ff */
[----:B------:R-:W-:Y:S01]  /*12e0*/  VIADD R203, R218, UR25 ;  /* 0x00000019dacb7c36 */ /* 0x000fe20008000000 */
[----:B------:R-:W5:Y:S01]  /*12f0*/  LDCU.64 UR16, c[0x0][0x380] ;  /* 0x00007000ff1077ac */ /* 0x000f620008000a00 */
[C---:B------:R-:W-:Y:S01]  /*1300*/  LEA R18, R19.reuse, R18, 0x6 ;  /* 0x0000001213127211 */ /* 0x040fe200078e30ff */
[----:B------:R-:W-:Y:S01]  /*1310*/  IMAD R14, R19, 0x40, R14 ;  /* 0x00000040130e7824 */ /* 0x000fe200078e020e */
[----:B------:R-:W5:Y:S01]  /*1320*/  LDC.64 R234, c[0x0][0x420] ;  /* 0x00010800ffea7b82 */ /* 0x000f620000000a00 */
[----:B-1----:R-:W-:Y:S01]  /*1330*/  IMAD R28, R23, UR4, RZ ;  /* 0x00000004171c7c24 */ /* 0x002fe2000f8e02ff */
[----:B------:R-:W1:Y:S01]  /*1340*/  LDCU.64 UR14, c[0x0][0x550] ;  /* 0x0000aa00ff0e77ac */ /* 0x000e620008000a00 */
[C---:B------:R-:W-:Y:S01]  /*1350*/  IMAD.WIDE.U32 R30, R16.reuse, UR4, R30 ;  /* 0x00000004101e7c25 */ /* 0x040fe2000f8e001e */
[----:B------:R-:W-:Y:S03]  /*1360*/  BSSY.RECONVERGENT B1, `(.L_x_743) ;  /* 0x0000763000017945 */ /* 0x000fe60003800200 */
[----:B------:R-:W-:-:S02]  /*1370*/  IMAD R28, R16, UR5, R28 ;  /* 0x00000005101c7c24 */ /* 0x000fc4000f8e021c */
[-C--:B--2---:R-:W-:Y:S02]  /*1380*/  IMAD R23, R23, R2.reuse, RZ ;  /* 0x0000000217177224 */ /* 0x084fe400078e02ff */
[----:B------:R-:W-:Y:S02]  /*1390*/  IMAD.IADD R29, R31, 0x1, R28 ;  /* 0x000000011f1d7824 */ /* 0x000fe400078e021c */
[----:B------:R-:W-:Y:S02]  /*13a0*/  IMAD.MOV.U32 R28, RZ, RZ, R30 ;  /* 0x000000ffff1c7224 */ /* 0x000fe400078e001e */
[----:B------:R-:W-:Y:S01]  /*13b0*/  IMAD.WIDE.U32 R30, R16, R2, R12 ;  /* 0x00000002101e7225 */ /* 0x000fe200078e000c */
[----:B---3--:R-:W-:-:S03]  /*13c0*/  SHF.R.U32.HI R217, RZ, 0x5, R21 ;  /* 0x00000005ffd97819 */ /* 0x008fc60000011615 */
[----:B------:R-:W-:Y:S01]  /*13d0*/  IMAD R23, R16, R3, R23 ;  /* 0x0000000310177224 */ /* 0x000fe200078e0217 */
[----:B------:R-:W-:Y:S01]  /*13e0*/  IADD3 R24, P2, PT, R20, R30, RZ ;  /* 0x0000001e14187210 */ /* 0x000fe20007f5e0ff */
[----:B------:R-:W-:Y:S01]  /*13f0*/  IMAD.WIDE.U32 R28, R181, UR6, R28 ;  /* 0x00000006b51c7c25 */ /* 0x000fe2000f8e001c */
[----:B------:R-:W-:Y:S02]  /*1400*/  IADD3.X R16, PT, PT, R22, R25, R26, P1, P0 ;  /* 0x0000001916107210 */ /* 0x000fe40000fe041a */
[----:B------:R-:W-:Y:S01]  /*1410*/  IADD3.X R25, PT, PT, R17, R31, R23, P2, !PT ;  /* 0x0000001f11197210 */ /* 0x000fe200017fe417 */
[----:B----4-:R-:W-:Y:S01]  /*1420*/  IMAD.WIDE.U32 R22, R4, UR20, RZ ;  /* 0x0000001404167c25 */ /* 0x010fe2000f8e00ff */
[----:B------:R-:W2:Y:S01]  /*1430*/  LDC R17, c[0x0][0x508] ;  /* 0x00014200ff117b82 */ /* 0x000ea20000000800 */
[----:B-----5:R-:W-:Y:S02]  /*1440*/  LOP3.LUT R230, R9, 0x1f, RZ, 0xc0, !PT ;  /* 0x0000001f09e67812 */ /* 0x020fe400078ec0ff */
[----:B------:R-:W-:Y:S01]  /*1450*/  IMAD.WIDE.U32 R24, R181, UR18, R24 ;  /* 0x00000012b5187c25 */ /* 0x000fe2000f8e0018 */
[----:B------:R-:W-:Y:S01]  /*1460*/  SEL R22, R22, RZ, P4 ;  /* 0x000000ff16167207 */ /* 0x000fe20002000000 */
[----:B------:R-:W-:Y:S01]  /*1470*/  USHF.L.U64.HI UR18, UR4, 0x5, UR5 ;  /* 0x0000000504127899 */ /* 0x000fe20008010205 */
[----:B------:R-:W-:Y:S01]  /*1480*/  SHF.R.U32.HI R4, RZ, 0x3, R21 ;  /* 0x00000003ff047819 */ /* 0x000fe20000011615 */
[----:B------:R-:W-:-:S02]  /*1490*/  IMAD R20, R217, UR29, R230 ;  /* 0x0000001dd9147c24 */ /* 0x000fc4000f8e02e6 */
[----:B------:R-:W-:Y:S02]  /*14a0*/  IMAD R5, R5, UR20, R23 ;  /* 0x0000001405057c24 */ /* 0x000fe4000f8e0217 */
[C---:B------:R-:W-:Y:S01]  /*14b0*/  IMAD R25, R181.reuse, UR19, R25 ;  /* 0x00000013b5197c24 */ /* 0x040fe2000f8e0219 */
[----:B------:R-:W-:Y:S01]  /*14c0*/  IADD3 R15, P1, P0, R20, R15, R22 ;  /* 0x0000000f140f7210 */ /* 0x000fe2000783e016 */
[----:B------:R-:W-:Y:S01]  /*14d0*/  USHF.L.U32 UR19, UR29, 0x6, URZ ;  /* 0x000000061d137899 */ /* 0x000fe200080006ff */
[----:B------:R-:W-:Y:S01]  /*14e0*/  SHF.R.S32.HI R20, RZ, 0x1f, R20 ;  /* 0x0000001fff147819 */ /* 0x000fe20000011414 */
[----:B------:R-:W-:Y:S01]  /*14f0*/  IMAD R27, R181, UR7, R29 ;  /* 0x00000007b51b7c24 */ /* 0x000fe2000f8e021d */
[----:B------:R-:W-:Y:S01]  /*1500*/  SEL R5, R5, RZ, P4 ;  /* 0x000000ff05057207 */ /* 0x000fe20002000000 */
[----:B------:R-:W3:Y:S01]  /*1510*/  LDC.64 R22, c[0x0][0x5e8] ;  /* 0x00017a00ff167b82 */ /* 0x000ee20000000a00 */
[----:B------:R-:W4:Y:S01]  /*1520*/  LDCU.64 UR6, c[0x0][0x570] ;  /* 0x0000ae00ff0677ac */ /* 0x000f220008000a00 */
[----:B------:R-:W-:Y:S01]  /*1530*/  IMAD.MOV.U32 R26, RZ, RZ, R28 ;  /* 0x000000ffff1a7224 */ /* 0x000fe200078e001c */
[----:B------:R-:W-:Y:S01]  /*1540*/  IADD3.X R16, PT, PT, R20, R16, R5, P1, P0 ;  /* 0x0000001014107210 */ /* 0x000fe20000fe0405 */
[----:B------:R-:W-:Y:S01]  /*1550*/  IMAD.U32 R5, RZ, RZ, UR19 ;  /* 0x00000013ff057e24 */ /* 0x000fe2000f8e00ff */
[----:B------:R-:W-:Y:S01]  /*1560*/  IADD3 R15, P0, PT, R15, UR19, RZ ;  /* 0x000000130f0f7c10 */ /* 0x000fe2000ff1e0ff */
[----:B------:R-:W-:Y:S01]  /*1570*/  IMAD.WIDE.U32 R20, R4, R2, R24 ;  /* 0x0000000204147225 */ /* 0x000fe200078e0018 */
[----:B--2---:R-:W-:-:S02]  /*1580*/  IADD3 R17, PT, PT, R203, -R17, -R226 ;  /* 0x80000011cb117210 */ /* 0x004fc40007ffe8e2 */
[----:B------:R-:W-:Y:S01]  /*1590*/  LEA.HI.X.SX32 R5, R5, R16, 0x1, P0 ;  /* 0x0000001005057211 */ /* 0x000fe200000f0eff */
[----:B------:R-:W-:Y:S01]  /*15a0*/  IMAD.WIDE.U32 R26, R4, UR4, R26 ;  /* 0x00000004041a7c25 */ /* 0x000fe2000f8e001a */
[----:B------:R-:W-:Y:S02]  /*15b0*/  SHF.R.S32.HI R16, RZ, 0x1f, R17 ;  /* 0x0000001fff107819 */ /* 0x000fe40000011411 */
[----:B------:R-:W-:Y:S01]  /*15c0*/  LEA R209, P1, R20, UR16, 0x1 ;  /* 0x0000001014d17c11 */ /* 0x000fe2000f8208ff */
[----:B------:R-:W-:Y:S01]  /*15d0*/  IMAD R208, R4, R3, R21 ;  /* 0x0000000304d07224 */ /* 0x000fe200078e0215 */
[----:B------:R-:W-:Y:S01]  /*15e0*/  LEA.HI R16, R16, R17, RZ, 0x6 ;  /* 0x0000001110107211 */ /* 0x000fe200078f30ff */
[----:B------:R-:W-:Y:S01]  /*15f0*/  IMAD R210, R4, UR5, R27 ;  /* 0x0000000504d27c24 */ /* 0x000fe2000f8e021b */
[----:B-1----:R-:W-:Y:S01]  /*1600*/  LEA R211, P2, R26, UR14, 0x1 ;  /* 0x0000000e1ad37c11 */ /* 0x002fe2000f8408ff */
[----:B------:R-:W-:Y:S01]  /*1610*/  USHF.L.U32 UR14, UR4, 0x5, URZ ;  /* 0x00000005040e7899 */ /* 0x000fe200080006ff */
[----:B------:R-:W-:Y:S01]  /*1620*/  SHF.R.S32.HI R204, RZ, 0x6, R16 ;  /* 0x00000006ffcc7819 */ /* 0x000fe20000011410 */
[----:B------:R-:W-:Y:S01]  /*1630*/  IMAD.WIDE R234, R14, 0x4, R234 ;  /* 0x000000040eea7825 */ /* 0x000fe200078e02ea */
[----:B----4-:R-:W-:-:S02]  /*1640*/  LEA R232, P0, R15, UR6, 0x2 ;  /* 0x000000060fe87c11 */ /* 0x010fc4000f8010ff */
[----:B------:R-:W-:Y:S01]  /*1650*/  VIMNMX R204, PT, PT, RZ, R204, !PT ;  /* 0x000000ccffcc7248 */ /* 0x000fe20007fe0100 */
[----:B---3--:R-:W-:Y:S01]  /*1660*/  IMAD.WIDE R22, R18, 0x4, R22 ;  /* 0x0000000412167825 */ /* 0x008fe200078e0216 */
[----:B------:R-:W-:Y:S02]  /*1670*/  LEA.HI.X R208, R20, UR17, R208, 0x1, P1 ;  /* 0x0000001114d07c11 */ /* 0x000fe400088f0cd0 */
[----:B------:R-:W-:Y:S01]  /*1680*/  ISETP.GT.AND P3, PT, R225, R204, PT ;  /* 0x000000cce100720c */ /* 0x000fe20003f64270 */
[----:B------:R-:W-:Y:S01]  /*1690*/  IMAD.MOV.U32 R206, RZ, RZ, R22 ;  /* 0x000000ffffce7224 */ /* 0x000fe200078e0016 */
[----:B------:R-:W-:Y:S01]  /*16a0*/  LEA.HI.X R233, R15, UR7, R5, 0x2, P0 ;  /* 0x000000070fe97c11 */ /* 0x000fe200080f1405 */
[----:B------:R-:W-:Y:S01]  /*16b0*/  IMAD.MOV.U32 R205, RZ, RZ, R23 ;  /* 0x000000ffffcd7224 */ /* 0x000fe200078e0017 */
[----:B------:R-:W-:Y:S01]  /*16c0*/  LEA.HI.X R210, R26, UR15, R210, 0x1, P2 ;  /* 0x0000000f1ad27c11 */ /* 0x000fe200090f0cd2 */
[C---:B------:R-:W-:Y:S01]  /*16d0*/  VIADD R22, R4.reuse, 0x20 ;  /* 0x0000002004167836 */ /* 0x040fe20000000000 */
[C---:B------:R-:W-:Y:S01]  /*16e0*/  IADD3 R15, P1, PT, R4.reuse, 0x60, RZ ;  /* 0x00000060040f7810 */ /* 0x040fe20007f3e0ff */
[C---:B------:R-:W-:Y:S01]  /*16f0*/  VIADD R21, R4.reuse, 0x40 ;  /* 0x0000004004157836 */ /* 0x040fe20000000000 */
[C---:B------:R-:W-:Y:S01]  /*1700*/  IADD3 R17, P0, PT, R4.reuse, 0x20, RZ ;  /* 0x0000002004117810 */ /* 0x040fe20007f1e0ff */
[C---:B------:R-:W-:Y:S01]  /*1710*/  VIADD R20, R4.reuse, 0x60 ;  /* 0x0000006004147836 */ /* 0x040fe20000000000 */
[----:B------:R-:W-:Y:S01]  /*1720*/  IADD3 R5, P2, PT, R4, 0x40, RZ ;  /* 0x0000004004057810 */ /* 0x000fe20007f5e0ff */
[----:B------:R-:W-:Y:S01]  /*1730*/  IMAD.X R14, RZ, RZ, RZ, P1 ;  /* 0x000000ffff0e7224 */ /* 0x000fe200008e06ff */
[C---:B------:R-:W-:Y:S01]  /*1740*/  SHF.L.U64.HI R3, R2.reuse, 0x5, R3 ;  /* 0x0000000502037819 */ /* 0x040fe20000010203 */
[----:B------:R-:W-:Y:S01]  /*1750*/  IMAD.X R16, RZ, RZ, RZ, P0 ;  /* 0x000000ffff107224 */ /* 0x000fe200000e06ff */
[----:B------:R-:W-:-:S02]  /*1760*/  SHF.L.U32 R18, R2, 0x5, RZ ;  /* 0x0000000502127819 */ /* 0x000fc400000006ff */
[----:B------:R-:W-:Y:S01]  /*1770*/  IADD3.X R2, PT, PT, RZ, RZ, RZ, P2, !PT ;  /* 0x000000ffff027210 */ /* 0x000fe200017fe4ff */
        /* <DEDUP_REMOVED lines=12> */
.L_x_755:
[----:B------:R-:W1:Y:S01]  /*1840*/  LDCU.64 UR10, c[0x0][0x5c0] ;  /* 0x0000b800ff0a77ac */ /* 0x000e620008000a00 */
[----:B------:R-:W-:-:S05]  /*1850*/  IADD3 R0, PT, PT, R227, R228, RZ ;  /* 0x000000e4e3007210 */ /* 0x000fca0007ffe0ff */
[C---:B-1----:R-:W-:Y:S02]  /*1860*/  IMAD R3, R0.reuse, UR11, RZ ;  /* 0x0000000b00037c24 */ /* 0x042fe4000f8e02ff */
[----:B------:R-:W-:-:S05]  /*1870*/  IMAD.WIDE.U32 R6, R0, UR10, RZ ;  /* 0x0000000a00067c25 */ /* 0x000fca000f8e00ff */
[----:B------:R-:W-:Y:S02]  /*1880*/  IADD3 R0, PT, PT, R7, R3, RZ ;  /* 0x0000000307007210 */ /* 0x000fe40007ffe0ff */
.L_x_756:
        /* <DEDUP_REMOVED lines=11> */
.L_x_757:
[----:B------:R-:W1:Y:S01]  /*1940*/  LDCU.64 UR6, c[0x0][0x5c8] ;  /* 0x0000b900ff0677ac */ /* 0x000e620008000a00 */
[----:B------:R-:W-:-:S05]  /*1950*/  IADD3 R227, PT, PT, R227, R228, RZ ;  /* 0x000000e4e3e37210 */ /* 0x000fca0007ffe0ff */
[C---:B-1----:R-:W-:Y:S02]  /*1960*/  IMAD R3, R227.reuse, UR7, RZ ;  /* 0x00000007e3037c24 */ /* 0x042fe4000f8e02ff */
[----:B------:R-:W-:-:S05]  /*1970*/  IMAD.WIDE.U32 R8, R227, UR6, RZ ;  /* 0x00000006e3087c25 */ /* 0x000fca000f8e00ff */
[----:B------:R-:W-:Y:S02]  /*1980*/  IADD3 R3, PT, PT, R9, R3, RZ ;  /* 0x0000000309037210 */ /* 0x000fe40007ffe0ff */
.L_x_758:
[----:B------:R-:W1:Y:S01]  /*1990*/  LDCU UR4, c[0x0][0x440] ;  /* 0x00008800ff0477ac */ /* 0x000e620008000800 */
[----:B------:R-:W-:Y:S01]  /*19a0*/  VIADD R226, R226, -UR25 ;  /* 0x80000019e2e27c36 */ /* 0x000fe20008000000 */
[----:B------:R-:W-:Y:S01]  /*19b0*/  BSSY.RECONVERGENT B0, `(.L_x_759) ;  /* 0x0000022000007945 */ /* 0x000fe20003800200 */
[----:B------:R-:W-:Y:S01]  /*19c0*/  IMAD.U32 R7, RZ, RZ, UR10 ;  /* 0x0000000aff077e24 */ /* 0x000fe2000f8e00ff */
[----:B------:R-:W-:-:S03]  /*19d0*/  UIMAD UR12, UR24, UR10, URZ ;  /* 0x0000000a180c72a4 */ /* 0x000fc6000f8e02ff */
        /* <DEDUP_REMOVED lines=17> */
[----:B------:R-:W-:Y:S01]  /*1af0*/  @!P3 LEA.HI.X R7, R24, R7, R0, 0x1, P4 ;  /* 0x000000071807b211 */ /* 0x000fe200020f0c00 */
[----:B------:R-:W-:-:S04]  /*1b00*/  IMAD.U32 R0, RZ, RZ, UR6 ;  /* 0x00000006ff007e24 */ /* 0x000fc8000f8e00ff */
        /* <DEDUP_REMOVED lines=12> */
.L_x_760:
[----:B------:R-:W-:Y:S05]  /*1bd0*/  BSYNC.RECONVERGENT B0 ;  /* 0x0000000000007941 */ /* 0x000fea0003800200 */
.L_x_759:
        /* <DEDUP_REMOVED lines=12> */
.L_x_762:
[----:B------:R-:W-:Y:S05]  /*1ca0*/  BSYNC.RECONVERGENT B0 ;  /* 0x0000000000007941 */ /* 0x000fea0003800200 */
.L_x_761:
        /* <DEDUP_REMOVED lines=11> */
.L_x_764:
[----:B------:R-:W-:Y:S05]  /*1d60*/  BSYNC.RECONVERGENT B0 ;  /* 0x0000000000007941 */ /* 0x000fea0003800200 */
.L_x_763:
        /* <DEDUP_REMOVED lines=26> */
[----:B------:R1:W-:Y:S04]  /*1f10*/  STG.E.128 desc[UR22][R12.64], RZ ;  /* 0x000000ff0c007986 */ /* 0x0003e8000c101d16 */
.L_x_766:
[----:B------:R-:W-:Y:S05]  /*1f20*/  BSYNC.RECONVERGENT B0 ;  /* 0x0000000000007941 */ /* 0x000fea0003800200 */
.L_x_765:
[----:B------:R-:W-:Y:S04]  /*1f30*/  BSSY.RECONVERGENT B0, `(.L_x_767) ;  /* 0x000000c000007945 */ /* 0x000fe80003800200 */
[----:B------:R-:W-:Y:S05]  /*1f40*/  @P1 BRA `(.L_x_768) ;  /* 0x0000000000281947 */ /* 0x000fea0003800000 */
[----:B------:R-:W5:Y:S01]  /*1f50*/  LDCU.64 UR4, c[0x0][0x568] ;  /* 0x0000ad00ff0477ac */ /* 0x000f620008000a00 */
[----:B------:R-:W-:Y:S01]  /*1f60*/  IMAD R0, R2, UR6, RZ ;  /* 0x0000000602007c24 */ /* 0x000fe2000f8e02ff */
        /* <DEDUP_REMOVED lines=8> */
.L_x_768:
[----:B------:R-:W-:Y:S05]  /*1ff0*/  BSYNC.RECONVERGENT B0 ;  /* 0x0000000000007941 */ /* 0x000fea0003800200 */
.L_x_767:
        /* <DEDUP_REMOVED lines=10> */
[----:B------:R1:W-:Y:S01]  /*20a0*/  STG.E.128 desc[UR22][R4.64], RZ ;  /* 0x000000ff04007986 */ /* 0x0003e2000c101d16 */
[----:B------:R-:W-:Y:S05]  /*20b0*/  BRA `(.L_x_769) ;  /* 0x0000006800347947 */ /* 0x000fea0003800000 */
.L_x_754:
[----:B------:R-:W-:Y:S01]  /*20c0*/  IMAD.U32 R23, RZ, RZ, UR10 ;  /* 0x0000000aff177e24 */ /* 0x000fe2000f8e00ff */
[----:B------:R-:W-:Y:S01]  /*20d0*/  UIMAD UR6, UR24, UR10, URZ ;  /* 0x0000000a180672a4 */ /* 0x000fe2000f8e02ff */
[----:B------:R-:W-:Y:S02]  /*20e0*/  @P4 BAR.SYNC.DEFER_BLOCKING 0x0 ;  /* 0x0000000000004b1d */ /* 0x000fe40000010000 */
[----:B------:R-:W-:Y:S01]  /*20f0*/  IMAD.WIDE.U32 R24, R23, UR25, R12 ;  /* 0x0000001917187c25 */ /* 0x000fe2000f8e000c */
[----:B------:R-:W-:Y:S01]  /*2100*/  UIMAD UR6, UR25, UR11, UR6 ;  /* 0x0000000b190672a4 */ /* 0x000fe2000f8e0206 */
[----:B------:R-:W-:Y:S02]  /*2110*/  LOP3.LUT R23, R19, 0x80000001, RZ, 0xc0, !PT ;  /* 0x8000000113177812 */ /* 0x000fe400078ec0ff */
[----:B------:R-:W1:Y:S01]  /*2120*/  LDCU.64 UR4, c[0x0][0x3d8] ;  /* 0x00007b00ff0477ac */ /* 0x000e620008000a00 */
[----:B------:R-:W-:Y:S01]  /*2130*/  IADD3 R24, P0, PT, R11, R24, RZ ;  /* 0x000000180b187210 */ /* 0x000fe20007f1e0ff */
[----:B------:R-:W-:Y:S03]  /*2140*/  BSSY.RECONVERGENT B0, `(.L_x_770) ;  /* 0x000001d000007945 */ /* 0x000fe60003800200 */
[----:B------:R-:W-:-:S02]  /*2150*/  IADD3.X R25, PT, PT, R10, UR6, R25, P0, !PT ;  /* 0x000000060a197c10 */ /* 0x000fc400087fe419 */
[----:B------:R-:W-:Y:S02]  /*2160*/  IADD3 R10, PT, PT, R226, -UR25, RZ ;  /* 0x80000019e20a7c10 */ /* 0x000fe4000fffe0ff */
[----:B------:R-:W-:Y:S02]  /*2170*/  ISETP.NE.AND P0, PT, R23, 0x1, PT ;  /* 0x000000011700780c */ /* 0x000fe40003f05270 */
[----:B------:R-:W-:Y:S02]  /*2180*/  ISETP.GE.AND P6, PT, R4, R10, PT ;  /* 0x0000000a0400720c */ /* 0x000fe40003fc6270 */
[----:B------:R-:W-:Y:S01]  /*2190*/  SEL R166, RZ, 0x2000, P0 ;  /* 0x00002000ffa67807 */ /* 0x000fe20000000000 */
[----:B-1----:R-:W-:Y:S02]  /*21a0*/  IMAD R11, R0, UR4, RZ ;  /* 0x00000004000b7c24 */ /* 0x002fe4000f8e02ff */
[----:B------:R-:W-:-:S04]  /*21b0*/  IMAD.WIDE.U32 R24, R6, UR4, R24 ;  /* 0x0000000406187c25 */ /* 0x000fc8000f8e0018 */
        /* <DEDUP_REMOVED lines=18> */
.L_x_772:
[----:B------:R3:W-:Y:S01]  /*22e0*/  STS.128 [R190+0xa000], RZ ;  /* 0x00a000ffbe007388 */ /* 0x0007e20000000c00 */
[----:B------:R-:W-:Y:S05]  /*22f0*/  BRA `(.L_x_773) ;  /* 0x0000000000047947 */ /* 0x000fea0003800000 */
.L_x_771:
[----:B------:R1:W-:Y:S02]  /*2300*/  STS.128 [R190+0xa000], RZ ;  /* 0x00a000ffbe007388 */ /* 0x0003e40000000c00 */
.L_x_773:
[----:B------:R-:W-:Y:S05]  /*2310*/  BSYNC.RECONVERGENT B0 ;  /* 0x0000000000007941 */ /* 0x000fea0003800200 */
.L_x_770:
        /* <DEDUP_REMOVED lines=23> */
.L_x_775:
[----:B------:R-:W-:Y:S05]  /*2490*/  BSYNC.RECONVERGENT B0 ;  /* 0x0000000000007941 */ /* 0x000fea0003800200 */
.L_x_774:
        /* <DEDUP_REMOVED lines=20> */
.L_x_777:
[----:B------:R-:W-:Y:S05]  /*25e0*/  BSYNC.RECONVERGENT B0 ;  /* 0x0000000000007941 */ /* 0x000fea0003800200 */
.L_x_776:
        /* <DEDUP_REMOVED lines=20> */
.L_x_779:
[----:B------:R-:W-:Y:S05]  /*2730*/  BSYNC.RECONVERGENT B0 ;  /* 0x0000000000007941 */ /* 0x000fea0003800200 */
.L_x_778:
        /* <DEDUP_REMOVED lines=15> */
.L_x_782:
[----:B------:R1:W-:Y:S01]  /*2830*/  STS.128 [R190+0x4000], RZ ;  /* 0x004000ffbe007388 */ /* 0x0003e20000000c00 */
[----:B------:R-:W-:Y:S05]  /*2840*/  BRA `(.L_x_783) ;  /* 0x0000000000047947 */ /* 0x000fea0003800000 */
.L_x_781:
[----:B------:R1:W-:Y:S02]  /*2850*/  STS.128 [R190+0x4000], RZ ;  /* 0x004000ffbe007388 */ /* 0x0003e40000000c00 */
.L_x_783:
[----:B------:R-:W-:Y:S05]  /*2860*/  BSYNC.RECONVERGENT B0 ;  /* 0x0000000000007941 */ /* 0x000fea0003800200 */
.L_x_780:
        /* <DEDUP_REMOVED lines=9> */
[----:B-1----:R-:W-:Y:S01]  /*2900*/  MOV R11, UR14 ;  /* 0x0000000e000b7c02 */ /* 0x002fe20008000f00 */
[----:B------:R-:W-:-:S03]  /*2910*/  IMAD.U32 R10, RZ, RZ, UR18 ;  /* 0x00000012ff0a7e24 */ /* 0x000fc6000f8e00ff */
[----:B------:R-:W-:-:S04]  /*2920*/  LEA R20, P0, R20, R211, 0x1 ;  /* 0x000000d314147211 */ /* 0x000fc800078008ff */
[----:B------:R-:W-:-:S05]  /*2930*/  LEA.HI.X R21, R11, R210, R10, 0x1, P0 ;  /* 0x000000d20b157211 */ /* 0x000fca00000f0c0a */
[----:B------:R-:W-:Y:S01]  /*2940*/  @!PT LDS RZ, [RZ] ;  /* 0x00000000fffff984 */ /* 0x000fe20000000800 */
[----:B------:R-:W-:Y:S01]  /*2950*/  @!PT LDS RZ, [RZ] ;  /* 0x00000000fffff984 */ /* 0x000fe20000000800 */
[----:B------:R-:W-:Y:S01]  /*2960*/  @!PT LDS RZ, [RZ] ;  /* 0x00000000fffff984 */ /* 0x000fe20000000800 */
[----:B------:R1:W-:Y:S04]  /*2970*/  LDGSTS.E.BYPASS.LTC128B.128 [R190+0x5000], desc[UR22][R20.64] ;  /* 0x0500000014be7fae */ /* 0x0003e8000b981a16 */
.L_x_785:
[----:B------:R-:W-:Y:S05]  /*2980*/  BSYNC.RECONVERGENT B0 ;  /* 0x0000000000007941 */ /* 0x000fea0003800200 */
.L_x_784:
        /* <DEDUP_REMOVED lines=13> */
.L_x_788:
[----:B------:R1:W-:Y:S01]  /*2a60*/  STS.128 [R223], RZ ;  /* 0x000000ffdf007388 */ /* 0x0003e20000000c00 */
[----:B------:R-:W-:Y:S05]  /*2a70*/  BRA `(.L_x_789) ;  /* 0x0000000000047947 */ /* 0x000fea0003800000 */
.L_x_787:
[----:B------:R1:W-:Y:S02]  /*2a80*/  STS.128 [R223], RZ ;  /* 0x000000ffdf007388 */ /* 0x0003e40000000c00 */
.L_x_789:
[----:B------:R-:W-:Y:S05]  /*2a90*/  BSYNC.RECONVERGENT B0 ;  /* 0x0000000000007941 */ /* 0x000fea0003800200 */
.L_x_786:
[C---:B-1----:R-:W-:Y:S01]  /*2aa0*/  VIADD R10, R185.reuse, 0x8 ;  /* 0x00000008b90a7836 */ /* 0x042fe20000000000 */
[CC--:B------:R-:W-:Y:S01]  /*2ab0*/  ISETP.GE.AND P2, PT, R185.reuse, R19.reuse, PT ;  /* 0x00000013b900720c */ /* 0x0c0fe20003f46270 */
[----:B------:R-:W-:Y:S01]  /*2ac0*/  IMAD.MOV.U32 R222, RZ, RZ, 0x7f800000 ;  /* 0x7f800000ffde7424 */ /* 0x000fe200078e00ff */
[C---:B------:R-:W-:Y:S01]  /*2ad0*/  LOP3.LUT R11, R185.reuse, 0x20, RZ, 0xfc, !PT ;  /* 0x00000020b90b7812 */ /* 0x040fe200078efcff */
        /* <DEDUP_REMOVED lines=25> */
.L_x_791:
[----:B------:R-:W-:Y:S05]  /*2c70*/  BSYNC.RECONVERGENT B0 ;  /* 0x0000000000007941 */ /* 0x000fea0003800200 */
.L_x_790:
[----:B------:R-:W3:Y:S01]  /*2c80*/  LDCU.64 UR4, c[0x0][0x3d0] ;  /* 0x00007a00ff0477ac */ /* 0x000ee20008000a00 */
[----:B------:R-:W-:Y:S01]  /*2c90*/  MOV R3, UR12 ;  /* 0x0000000c00037c02 */ /* 0x000fe20008000f00 */
[----:B------:R-:W-:Y:S01]  /*2ca0*/  BSSY.RECONVERGENT B0, `(.L_x_792) ;  /* 0x000001d000007945 */ /* 0x000fe20003800200 */
[----:B------:R-:W-:-:S03]  /*2cb0*/  UIMAD UR6, UR24, UR12, URZ ;  /* 0x0000000c180672a4 */ /* 0x000fc6000f8e02ff */
[----:B-1----:R-:W-:Y:S01]  /*2cc0*/  IMAD.WIDE.U32 R10, R3, UR25, R12 ;  /* 0x00000019030a7c25 */ /* 0x002fe2000f8e000c */
[----:B------:R-:W-:Y:S02]  /*2cd0*/  UIMAD UR6, UR25, UR13, UR6 ;  /* 0x0000000d190672a4 */ /* 0x000fe4000f8e0206 */
[----:B------:R-:W-:-:S04]  /*2ce0*/  IADD3 R10, P0, PT, R8, R10, RZ ;  /* 0x0000000a080a7210 */ /* 0x000fc80007f1e0ff */
        /* <DEDUP_REMOVED lines=21> */
.L_x_794:
[----:B------:R3:W-:Y:S01]  /*2e40*/  STS.128 [R190+0x6000], RZ ;  /* 0x006000ffbe007388 */ /* 0x0007e20000000c00 */
[----:B------:R-:W-:Y:S05]  /*2e50*/  BRA `(.L_x_795) ;  /* 0x0000000000047947 */ /* 0x000fea0003800000 */
.L_x_793:
[----:B------:R1:W-:Y:S02]  /*2e60*/  STS.128 [R190+0x6000], RZ ;  /* 0x006000ffbe007388 */ /* 0x0003e40000000c00 */
.L_x_795:
[----:B------:R-:W-:Y:S05]  /*2e70*/  BSYNC.RECONVERGENT B0 ;  /* 0x0000000000007941 */ /* 0x000fea0003800200 */
.L_x_792:
        /* <DEDUP_REMOVED lines=20> */
.L_x_797:
[----:B------:R-:W-:Y:S05]  /*2fc0*/  BSYNC.RECONVERGENT B0 ;  /* 0x0000000000007941 */ /* 0x000fea0003800200 */
.L_x_796:
        /* <DEDUP_REMOVED lines=20> */
.L_x_799:
[----:B------:R-:W-:Y:S05]  /*3110*/  BSYNC.RECONVERGENT B0 ;  /* 0x0000000000007941 */ /* 0x000fea0003800200 */
.L_x_798:
        /* <DEDUP_REMOVED lines=20> */
.L_x_801:
[----:B------:R-:W-:Y:S05]  /*3260*/  BSYNC.RECONVERGENT B0 ;  /* 0x0000000000007941 */ /* 0x000fea0003800200 */
.L_x_800:
[----:B------:R-:W3:Y:S01]  /*3270*/  LDCU.64 UR4, c[0x0][0x538] ;  /* 0x0000a700ff0477ac */ /* 0x000ee20008000a00 */
[----:B------:R-:W0:Y:S01]  /*3280*/  LDGDEPBAR ;  /* 0x00000000000079af */ /* 0x000e220000000000 */
[----:B-1----:R-:W1:Y:S01]  /*3290*/  LDC.64 R6, c[0x0][0x528] ;  /* 0x00014a00ff067b82 */ /* 0x002e620000000a00 */
[----:B------:R-:W-:Y:S01]  /*32a0*/  IMAD.SHL.U32 R171, R179, 0x2, RZ ;  /* 0x00000002b3ab7824 */ /* 0x000fe200078e00ff */
[----:B------:R-:W4:Y:S01]  /*32b0*/  LDCU UR10, c[0x0][0x590] ;  /* 0x0000b200ff0a77ac */ /* 0x000f220008000800 */
[----:B------:R-:W-:Y:S01]  /*32c0*/  IMAD.IADD R170, R175, 0x1, R174 ;  /* 0x00000001afaa7824 */ /* 0x000fe200078e02ae */
[----:B------:R-:W2:Y:S01]  /*32d0*/  S2R R194, SR_TID.X ;  /* 0x0000000000c27919 */ /* 0x000ea20000002100 */
[----:B------:R-:W-:Y:S01]  /*32e0*/  IMAD R0, R182, UR26, R181 ;  /* 0x0000001ab6007c24 */ /* 0x000fe2000f8e02b5 */
[----:B------:R-:W1:Y:S02]  /*32f0*/  LDCU UR7, c[0x0][0x45c] ;  /* 0x00008b80ff0777ac */ /* 0x000e640008000800 */
[----:B------:R-:W2:Y:S01]  /*3300*/  LDC R193, c[0x0][0x44c] ;  /* 0x00011300ffc17b82 */ /* 0x000ea20000000800 */
[----:B------:R-:W-:Y:S01]  /*3310*/  IMAD.MOV.U32 R195, RZ, RZ, RZ ;  /* 0x000000ffffc37224 */ /* 0x000fe200078e00ff */
[----:B------:R-:W1:Y:S01]  /*3320*/  LDCU.U8 UR6, c[0x0][0x4f8] ;  /* 0x00009f00ff0677ac */ /* 0x000e620008000000 */
[----:B---3--:R-:W-:-:S04]  /*3330*/  ISETP.NE.U32.AND P2, PT, RZ, UR4, PT ;  /* 0x00000004ff007c0c */ /* 0x008fc8000bf45070 */
[----:B------:R-:W-:Y:S01]  /*3340*/  ISETP.NE.AND.EX P2, PT, RZ, UR5, PT, P2 ;  /* 0x00000005ff007c0c */ /* 0x000fe2000bf45320 */
[----:B------:R-:W-:-:S04]  /*3350*/  DEPBAR.LE SB0, 0x1 ;  /* 0x000080400000791a */ /* 0x000fc80000000000 */
[----:B------:R-:W-:Y:S08]  /*3360*/  BAR.SYNC.DEFER_BLOCKING 0x0 ;  /* 0x0000000000007b1d */ /* 0x000ff00000010000 */
[----:B------:R-:W3:Y:S01]  /*3370*/  @P2 LDC.64 R2, c[0x0][0x540] ;  /* 0x00015000ff022b82 */ /* 0x000ee20000000a00 */
[----:B------:R-:W-:Y:S02]  /*3380*/  @P2 IMAD.MOV.U32 R4, RZ, RZ, R181 ;  /* 0x000000ffff042224 */ /* 0x000fe400078e00b5 */
[----:B------:R-:W-:Y:S01]  /*3390*/  @P2 IMAD.MOV.U32 R5, RZ, RZ, RZ ;  /* 0x000000ffff052224 */ /* 0x000fe200078e00ff */
[----:B-1----:R-:W4:Y:S01]  /*33a0*/  LDG.E.64 R212, desc[UR22][R6.64+0x8] ;  /* 0x0000081606d47981 */ /* 0x002f22000c1e1b00 */
[----:B------:R-:W-:-:S02]  /*33b0*/  IMAD.IADD R168, R175, 0x1, R171 ;  /* 0x00000001afa87824 */ /* 0x000fc400078e02ab */
[----:B------:R-:W-:Y:S01]  /*33c0*/  IMAD.IADD R169, R171, 0x1, R170 ;  /* 0x00000001aba97824 */ /* 0x000fe200078e02aa */
[----:B------:R1:W1:Y:S01]  /*33d0*/  LDSM.16.M88.4 R132, [R175] ;  /* 0x00000000af84783b */ /* 0x0002620000000200 */
[----:B---3--:R-:W-:-:S03]  /*33e0*/  @P2 IMAD.WIDE.U32 R4, R182, R2, R4 ;  /* 0x00000002b6042225 */ /* 0x008fc600078e0004 */
[----:B------:R3:W1:Y:S01]  /*33f0*/  LDSM.16.M88.4 R136, [R175+0x800] ;  /* 0x00080000af88783b */ /* 0x0006620000000200 */
[----:B------:R-:W-:Y:S01]  /*3400*/  @P2 IMAD R3, R182, R3, R5 ;  /* 0x00000003b6032224 */ /* 0x000fe200078e0205 */
[C---:B------:R-:W-:Y:S02]  /*3410*/  @P2 LEA R2, P0, R4.reuse, UR4, 0x2 ;  /* 0x0000000404022c11 */ /* 0x040fe4000f8010ff */
[----:B------:R3:W1:Y:S04]  /*3420*/  LDSM.16.M88.4 R140, [R168] ;  /* 0x00000000a88c783b */ /* 0x0006680000000200 */
[----:B------:R3:W1:Y:S01]  /*3430*/  LDSM.16.M88.4 R144, [R168+0x800] ;  /* 0x00080000a890783b */ /* 0x0006620000000200 */
[----:B------:R-:W-:-:S03]  /*3440*/  @P2 LEA.HI.X R3, R4, UR5, R3, 0x2, P0 ;  /* 0x0000000504032c11 */ /* 0x000fc600080f1403 */
[----:B------:R3:W1:Y:S04]  /*3450*/  LDSM.16.M88.4 R148, [R170] ;  /* 0x00000000aa94783b */ /* 0x0006680000000200 */
[----:B------:R3:W1:Y:S04]  /*3460*/  LDSM.16.M88.4 R152, [R170+0x800] ;  /* 0x00080000aa98783b */ /* 0x0006680000000200 */
[----:B------:R-:W3:Y:S01]  /*3470*/  LDG.E.64 R6, desc[UR22][R6.64] ;  /* 0x0000001606067981 */ /* 0x000ee2000c1e1b00 */
[----:B------:R-:W-:-:S03]  /*3480*/  IMAD.SHL.U32 R4, R9, 0x2, RZ ;  /* 0x0000000209047824 */ /* 0x000fc600078e00ff */
[----:B------:R1:W1:Y:S04]  /*3490*/  LDSM.16.M88.4 R156, [R169] ;  /* 0x00000000a99c783b */ /* 0x0002680000000200 */
[----:B------:R1:W1:Y:S01]  /*34a0*/  LDSM.16.M88.4 R160, [R169+0x800] ;  /* 0x00080000a9a0783b */ /* 0x0002620000000200 */
[----:B------:R-:W-:Y:S01]  /*34b0*/  IMAD.SHL.U32 R0, R0, 0x20, RZ ;  /* 0x0000002000007824 */ /* 0x000fe200078e00ff */
[----:B------:R-:W-:Y:S01]  /*34c0*/  LOP3.LUT R217, R217, 0x1, RZ, 0xc0, !PT ;  /* 0x00000001d9d97812 */ /* 0x000fe200078ec0ff */
[----:B------:R-:W-:Y:S01]  /*34d0*/  IMAD.MOV.U32 R214, RZ, RZ, 0x10 ;  /* 0x00000010ffd67424 */ /* 0x000fe200078e00ff */
[----:B------:R2:W3:Y:S01]  /*34e0*/  @P2 LDG.E R3, desc[UR22][R2.64] ;  /* 0x0000001602032981 */ /* 0x0004e2000c1e1900 */
[----:B------:R-:W-:Y:S01]  /*34f0*/  SHF.R.U32.HI R9, RZ, 0x1, R9 ;  /* 0x00000001ff097819 */ /* 0x000fe20000011609 */
[----:B------:R-:W-:Y:S01]  /*3500*/  IMAD.IADD R167, R178, 0x1, R166 ;  /* 0x00000001b2a77824 */ /* 0x000fe200078e02a6 */
[----:B------:R-:W-:Y:S01]  /*3510*/  LOP3.LUT R4, R4, 0x6, RZ, 0xc0, !PT ;  /* 0x0000000604047812 */ /* 0x000fe200078ec0ff */
[----:B------:R-:W-:Y:S01]  /*3520*/  IMAD.MOV.U32 R216, RZ, RZ, R223 ;  /* 0x000000ffffd87224 */ /* 0x000fe200078e00df */
[----:B------:R-:W-:-:S02]  /*3530*/  IADD3 R5, PT, PT, R224, R185, R226 ;  /* 0x000000b9e0057210 */ /* 0x000fc40007ffe0e2 */
[----:B------:R-:W-:Y:S02]  /*3540*/  CS2R R94, SRZ ;  /* 0x00000000005e7805 */ /* 0x000fe4000001ff00 */
[----:B------:R-:W-:Y:S02]  /*3550*/  IADD3 R203, PT, PT, R203, 0x80, -R226 ;  /* 0x00000080cbcb7810 */ /* 0x000fe40007ffe8e2 */
        /* <DEDUP_REMOVED lines=16> */
[----:B------:R-:W-:Y:S01]  /*3660*/  CS2R R60, SRZ ;  /* 0x00000000003c7805 */ /* 0x000fe2000001ff00 */
[----:B--2---:R-:W2:Y:S01]  /*3670*/  @P2 LDC R2, c[0x0][0x458] ;  /* 0x00011600ff022b82 */ /* 0x004ea20000000800 */
[----:B------:R-:W-:Y:S02]  /*3680*/  LOP3.LUT R4, R4, 0x1e0, R9, 0xf8, !PT ;  /* 0x000001e004047812 */ /* 0x000fe400078ef809 */
        /* <DEDUP_REMOVED lines=14> */
[----:B------:R-:W-:Y:S01]  /*3770*/  SHF.R.U32.HI R215, RZ, 0x6, R194 ;  /* 0x00000006ffd77819 */ /* 0x000fe200000116c2 */
[--C-:B------:R-:W-:Y:S01]  /*3780*/  IMAD.IADD R165, R172, 0x1, R171.reuse ;  /* 0x00000001aca57824 */ /* 0x100fe200078e02ab */
[----:B------:R-:W1:Y:S01]  /*3790*/  LDCU UR4, c[0x0][0x440] ;  /* 0x00008800ff0477ac */ /* 0x000e620008000800 */
[----:B------:R-:W-:Y:S01]  /*37a0*/  IMAD.IADD R164, R176, 0x1, R171 ;  /* 0x00000001b0a47824 */ /* 0x000fe200078e02ab */
[----:B------:R-:W1:Y:S01]  /*37b0*/  LDCU UR5, c[0x0][0x3e0] ;  /* 0x00007c00ff0577ac */ /* 0x000e620008000800 */
[----:B--2---:R-:W2:Y:S01]  /*37c0*/  @P2 MUFU.RCP R2, R2 ;  /* 0x0000000200022308 */ /* 0x004ea20000001000 */
[----:B------:R-:W-:Y:S01]  /*37d0*/  IMAD R217, R225, 0x4, R217 ;  /* 0x00000004e1d97824 */ /* 0x000fe200078e02d9 */
[----:B------:R-:W-:Y:S01]  /*37e0*/  IADD3 R218, PT, PT, R5, -0x1f, -R218 ;  /* 0xffffffe105da7810 */ /* 0x000fe20007ffe8da */
[----:B------:R-:W-:-:S02]  /*37f0*/  IMAD.IADD R166, R177, 0x1, R166 ;  /* 0x00000001b1a67824 */ /* 0x000fc400078e02a6 */
[----:B------:R-:W-:Y:S01]  /*3800*/  VIADD R217, R217, 0xfffffffc ;  /* 0xfffffffcd9d97836 */ /* 0x000fe20000000000 */
[----:B----4-:R-:W-:Y:S02]  /*3810*/  USHF.L.U32 UR10, UR10, 0x6, URZ ;  /* 0x000000060a0a7899 */ /* 0x010fe400080006ff */
[----:B------:R-:W-:Y:S01]  /*3820*/  USHF.L.U32 UR29, UR29, 0x3, URZ ;  /* 0x000000031d1d7899 */ /* 0x000fe200080006ff */
[----:B------:R-:W-:Y:S02]  /*3830*/  IADD3 R230, P1, P0, R0, R212, R230 ;  /* 0x000000d400e67210 */ /* 0x000fe4000783e0e6 */
[----:B------:R-:W-:Y:S01]  /*3840*/  SHF.R.S32.HI R212, RZ, 0x1f, R0 ;  /* 0x0000001fffd47819 */ /* 0x000fe20000011400 */
[----:B------:R-:W-:-:S04]  /*3850*/  VIADD R0, R4, UR25 ;  /* 0x0000001904007c36 */ /* 0x000fc80008000000 */
[C---:B------:R-:W-:Y:S01]  /*3860*/  VIADD R201, R0.reuse, 0x1 ;  /* 0x0000000100c97836 */ /* 0x040fe20000000000 */
[----:B------:R-:W-:Y:S01]  /*3870*/  I2FP.F32.S32 R202, R0 ;  /* 0x0000000000ca7245 */ /* 0x000fe20000201400 */
[C---:B------:R-:W-:Y:S02]  /*3880*/  VIADD R200, R0.reuse, 0x8 ;  /* 0x0000000800c87836 */ /* 0x040fe40000000000 */
[C---:B------:R-:W-:Y:S02]  /*3890*/  VIADD R199, R0.reuse, 0x9 ;  /* 0x0000000900c77836 */ /* 0x040fe40000000000 */
[C---:B------:R-:W-:Y:S02]  /*38a0*/  VIADD R198, R0.reuse, 0x10 ;  /* 0x0000001000c67836 */ /* 0x040fe40000000000 */
[C---:B------:R-:W-:Y:S02]  /*38b0*/  VIADD R197, R0.reuse, 0x11 ;  /* 0x0000001100c57836 */ /* 0x040fe40000000000 */
[----:B------:R-:W-:-:S02]  /*38c0*/  VIADD R196, R0, 0x18 ;  /* 0x0000001800c47836 */ /* 0x000fc40000000000 */
[----:B------:R-:W-:Y:S01]  /*38d0*/  VIADD R0, R0, 0x19 ;  /* 0x0000001900007836 */ /* 0x000fe20000000000 */
[----:B------:R-:W-:Y:S02]  /*38e0*/  I2FP.F32.S32 R201, R201 ;  /* 0x000000c900c97245 */ /* 0x000fe40000201400 */
[----:B------:R-:W-:Y:S02]  /*38f0*/  I2FP.F32.S32 R200, R200 ;  /* 0x000000c800c87245 */ /* 0x000fe40000201400 */
[----:B------:R-:W-:Y:S02]  /*3900*/  I2FP.F32.S32 R199, R199 ;  /* 0x000000c700c77245 */ /* 0x000fe40000201400 */
[----:B------:R-:W-:Y:S02]  /*3910*/  I2FP.F32.S32 R198, R198 ;  /* 0x000000c600c67245 */ /* 0x000fe40000201400 */
[----:B------:R-:W-:Y:S02]  /*3920*/  I2FP.F32.S32 R197, R197 ;  /* 0x000000c500c57245 */ /* 0x000fe40000201400 */
[----:B------:R-:W-:-:S02]  /*3930*/  I2FP.F32.S32 R196, R196 ;  /* 0x000000c400c47245 */ /* 0x000fc40000201400 */
[----:B---3--:R-:W-:Y:S02]  /*3940*/  R2UR UR34, R6 ;  /* 0x00000000062272ca */ /* 0x008fe400000e0000 */
[----:B------:R-:W-:Y:S02]  /*3950*/  R2UR UR35, R7 ;  /* 0x00000000072372ca */ /* 0x000fe400000e0000 */
[----:B------:R-:W-:Y:S02]  /*3960*/  IADD3.X R212, PT, PT, R212, R213, RZ, P1, P0 ;  /* 0x000000d5d4d47210 */ /* 0x000fe40000fe04ff */
[----:B------:R-:W-:Y:S01]  /*3970*/  I2FP.F32.S32 R0, R0 ;  /* 0x0000000000007245 */ /* 0x000fe20000201400 */
[----:B--2---:R-:W-:Y:S01]  /*3980*/  @P2 FMUL.FTZ R195, R3, R2 ;  /* 0x0000000203c32220 */ /* 0x004fe20000410000 */
[----:B------:R-:W-:-:S03]  /*3990*/  LOP3.LUT P0, RZ, R194, 0x4, RZ, 0xc0, !PT ;  /* 0x00000004c2ff7812 */ /* 0x000fc6000780c0ff */
        /* <DEDUP_REMOVED lines=9> */
[C---:B------:R-:W-:Y:S02]  /*3a30*/  IMAD.IADD R0, R178.reuse, 0x1, R174 ;  /* 0x00000001b2007824 */ /* 0x040fe400078e02ae */
[----:B------:R-:W-:-:S02]  /*3a40*/  IMAD.IADD R3, R178, 0x1, R171 ;  /* 0x00000001b2037824 */ /* 0x000fc400078e02ab */
[----:B------:R-:W-:Y:S02]  /*3a50*/  IMAD.IADD R2, R0, 0x1, R171 ;  /* 0x0000000100027824 */ /* 0x000fe400078e02ab */
[----:B------:R-:W-:Y:S02]  /*3a60*/  IMAD.IADD R213, R187, 0x1, R214 ;  /* 0x00000001bbd57824 */ /* 0x000fe400078e02d6 */
[----:B------:R-:W-:Y:S01]  /*3a70*/  IMAD.WIDE.U32 R230, R230, -0x2daee0ad, RZ ;  /* 0xd2511f53e6e67825 */ /* 0x000fe200078e00ff */
[----:B------:R-:W-:Y:S02]  /*3a80*/  UIADD3 UR25, UPT, UPT, UR25, 0x80, URZ ;  /* 0x0000008019197890 */ /* 0x000fe4000fffe0ff */
        /* <DEDUP_REMOVED lines=12> */
.L_x_804:
[----:B------:R-:W0:Y:S01]  /*3b50*/  LDGDEPBAR ;  /* 0x00000000000079af */ /* 0x000e220000000000 */
[--C-:B------:R-:W-:Y:S01]  /*3b60*/  IMAD.IADD R112, R171, 0x1, R167.reuse ;  /* 0x00000001ab707824 */ /* 0x100fe200078e02a7 */
[----:B------:R-:W-:Y:S01]  /*3b70*/  LEA R242, P0, R185, R206, 0x2 ;  /* 0x000000ceb9f27211 */ /* 0x000fe200078010ff */
[----:B------:R-:W-:Y:S01]  /*3b80*/  IMAD.IADD R180, R174, 0x1, R167 ;  /* 0x00000001aeb47824 */ /* 0x000fe200078e02a7 */
[----:B-----5:R-:W-:Y:S01]  /*3b90*/  FSETP.NEU.FTZ.AND P1, PT, R221, -INF , PT ;  /* 0xff800000dd00780b */ /* 0x020fe20003f3d000 */
[----:B------:R-:W-:Y:S02]  /*3ba0*/  IMAD.MOV.U32 R207, RZ, RZ, R205 ;  /* 0x000000ffffcf7224 */ /* 0x000fe400078e00cd */
[----:B------:R-:W-:Y:S01]  /*3bb0*/  FMUL.FTZ R229, R219, 1.4426950216293334961 ;  /* 0x3fb8aa3bdbe57820 */ /* 0x000fe20000410000 */
[----:B------:R-:W-:Y:S01]  /*3bc0*/  VIADD R224, R224, 0xffffffc0 ;  /* 0xffffffc0e0e07836 */ /* 0x000fe20000000000 */
[----:B------:R-:W-:Y:S01]  /*3bd0*/  FSETP.NEU.FTZ.AND P3, PT, R222, -INF , PT ;  /* 0xff800000de00780b */ /* 0x000fe20003f7d000 */
[----:B------:R-:W-:Y:S01]  /*3be0*/  IMAD.U32 R240, RZ, RZ, UR21 ;  /* 0x00000015fff07e24 */ /* 0x000fe2000f8e00ff */
[----:B------:R-:W-:Y:S01]  /*3bf0*/  LEA.HI.X R243, R185, R207, RZ, 0x2, P0 ;  /* 0x000000cfb9f37211 */ /* 0x000fe200000f14ff */
[----:B------:R-:W-:Y:S01]  /*3c00*/  VIADD R236, R217, 0x2 ;  /* 0x00000002d9ec7836 */ /* 0x000fe20000000000 */
[----:B------:R-:W-:Y:S01]  /*3c10*/  ISETP.GE.AND P4, PT, R224, R203, PT ;  /* 0x000000cbe000720c */ /* 0x000fe20003f86270 */
[----:B------:R-:W-:Y:S02]  /*3c20*/  IMAD R240, R240, 0x4, R215 ;  /* 0x00000004f0f07824 */ /* 0x000fe400078e02d7 */
[----:B------:R-:W-:Y:S01]  /*3c30*/  IMAD.WIDE.U32 R236, R236, -0x326172a9, RZ ;  /* 0xcd9e8d57ecec7825 */ /* 0x000fe200078e00ff */
[----:B------:R-:W-:Y:S02]  /*3c40*/  ISETP.GT.AND P4, PT, R226, UR25, P4 ;  /* 0x00000019e2007c0c */ /* 0x000fe4000a784270 */
[----:B------:R-:W-:Y:S01]  /*3c50*/  LOP3.LUT R240, R240, UR35, R231, 0x96, !PT ;  /* 0x00000023f0f07c12 */ /* 0x000fe2000f8e96e7 */
[----:B------:R-:W-:Y:S04]  /*3c60*/  VIADD R225, R225, 0xffffffff ;  /* 0xffffffffe1e17836 */ /* 0x000fe80000000000 */
[----:B------:R-:W-:Y:S01]  /*3c70*/  IMAD.WIDE.U32 R240, R240, -0x326172a9, RZ ;  /* 0xcd9e8d57f0f07825 */ /* 0x000fe200078e00ff */
[----:B------:R-:W-:Y:S04]  /*3c80*/  DEPBAR.LE SB0, 0x0 ;  /* 0x000080000000791a */ /* 0x000fe80000000000 */
[----:B------:R-:W-:Y:S01]  /*3c90*/  BAR.SYNC.DEFER_BLOCKING 0x0 ;  /* 0x0000000000007b1d */ /* 0x000fe20000010000 */
[----:B------:R-:W-:Y:S02]  /*3ca0*/  LOP3.LUT R236, R236, UR32, R241, 0x96, !PT ;  /* 0x00000020ecec7c12 */ /* 0x000fe4000f8e96f1 */
[C---:B------:R-:W-:Y:S03]  /*3cb0*/  @!P4 VIMNMX R207, PT, PT, R218.reuse, R226, PT ;  /* 0x000000e2dacfc248 */ /* 0x040fe60003fe0100 */
        /* <DEDUP_REMOVED lines=11> */
[----:B------:R-:W-:Y:S01]  /*3d70*/  LDSM.16.M88.4 R120, [R180] ;  /* 0x00000000b478783b */ /* 0x000fe20000000200 */
[C---:B------:R-:W-:Y:S07]  /*3d80*/  HMMA.16816.F32.BF16 R16, R32.reuse, R18, RZ ;  /* 0x000000122010723c */ /* 0x040fee00000418ff */
[----:B------:R-:W2:Y:S01]  /*3d90*/  LDSM.16.M88.4 R124, [R170+-0x4000] ;  /* 0xffc00000aa7c783b */ /* 0x000ea20000000200 */
[-C--:B---3--:R-:W-:Y:S07]  /*3da0*/  HMMA.16816.F32.BF16 R20, R32, R100.reuse, RZ ;  /* 0x000000642014723c */ /* 0x088fee00000418ff */
[----:B------:R3:W3:Y:S01]  /*3db0*/  LDSM.16.M88.4 R128, [R180+0x1000] ;  /* 0x00100000b480783b */ /* 0x0006e20000000200 */
[C---:B------:R-:W-:Y:S08]  /*3dc0*/  HMMA.16816.F32.BF16 R24, R28.reuse, R100, RZ ;  /* 0x000000641c18723c */ /* 0x040ff000000418ff */
[-C--:B------:R-:W-:Y:S08]  /*3dd0*/  HMMA.16816.F32.BF16 R28, R28, R102.reuse, RZ ;  /* 0x000000661c1c723c */ /* 0x080ff000000418ff */
[----:B------:R-:W-:Y:S01]  /*3de0*/  HMMA.16816.F32.BF16 R32, R32, R102, RZ ;  /* 0x000000662020723c */ /* 0x000fe200000418ff */
[----:B------:R-:W3:Y:S07]  /*3df0*/  LDSM.16.M88.4 R100, [R170+-0x3800] ;  /* 0xffc80000aa64783b */ /* 0x000eee0000000200 */
[-C--:B----4-:R-:W-:Y:S08]  /*3e00*/  HMMA.16816.F32.BF16 R4, R104, R108.reuse, R4 ;  /* 0x0000006c6804723c */ /* 0x090ff00000041804 */
[C---:B-1----:R-:W-:Y:S08]  /*3e10*/  HMMA.16816.F32.BF16 R8, R112.reuse, R108, R8 ;  /* 0x0000006c7008723c */ /* 0x042ff00000041808 */
[-C--:B------:R-:W-:Y:S08]  /*3e20*/  HMMA.16816.F32.BF16 R12, R112, R110.reuse, R12 ;  /* 0x0000006e700c723c */ /* 0x080ff0000004180c */
[C---:B------:R-:W-:Y:S01]  /*3e30*/  HMMA.16816.F32.BF16 R16, R104.reuse, R110, R16 ;  /* 0x0000006e6810723c */ /* 0x040fe20000041810 */
[----:B------:R-:W-:Y:S07]  /*3e40*/  LDSM.16.M88.4 R108, [R169+-0x4000] ;  /* 0xffc00000a96c783b */ /* 0x000fee0000000200 */
[-C--:B--2---:R-:W-:Y:S08]  /*3e50*/  HMMA.16816.F32.BF16 R20, R104, R116.reuse, R20 ;  /* 0x000000746814723c */ /* 0x084ff00000041814 */
[C---:B------:R-:W-:Y:S01]  /*3e60*/  HMMA.16816.F32.BF16 R24, R112.reuse, R116, R24 ;  /* 0x000000747018723c */ /* 0x040fe20000041818 */
[----:B------:R-:W5:Y:S07]  /*3e70*/  LDG.E R117, desc[UR22][R242.64+0x80] ;  /* 0x00008016f2757981 */ /* 0x000f6e000c1e1900 */
[-C--:B------:R-:W-:Y:S03]  /*3e80*/  HMMA.16816.F32.BF16 R28, R112, R118.reuse, R28 ;  /* 0x00000076701c723c */ /* 0x080fe6000004181c */
[----:B------:R-:W-:Y:S01]  /*3e90*/  IMAD.IADD R112, R171, 0x1, R180 ;  /* 0x00000001ab707824 */ /* 0x000fe200078e02b4 */
[----:B---3--:R-:W-:Y:S04]  /*3ea0*/  @!P4 VIADDMNMX R180, R218, 0x8, R226, PT ;  /* 0x00000008dab4c846 */ /* 0x008fe800038001e2 */
[----:B------:R-:W-:Y:S01]  /*3eb0*/  HMMA.16816.F32.BF16 R32, R104, R118, R32 ;  /* 0x000000766820723c */ /* 0x000fe20000041820 */
[----:B------:R-:W2:Y:S04]  /*3ec0*/  LDG.E R119, desc[UR22][R242.64] ;  /* 0x00000016f2777981 */ /* 0x000ea8000c1e1900 */
[----:B------:R-:W3:Y:S03]  /*3ed0*/  LDG.E R118, desc[UR22][R242.64+0x20] ;  /* 0x00002016f2767981 */ /* 0x000ee6000c1e1900 */
[-C--:B------:R-:W-:Y:S01]  /*3ee0*/  HMMA.16816.F32.BF16 R4, R120, R124.reuse, R4 ;  /* 0x0000007c7804723c */ /* 0x080fe20000041804 */
[----:B------:R-:W1:Y:S07]  /*3ef0*/  LDSM.16.M88.4 R104, [R112] ;  /* 0x000000007068783b */ /* 0x000e6e0000000200 */
[C---:B------:R-:W-:Y:S01]  /*3f00*/  HMMA.16816.F32.BF16 R8, R128.reuse, R124, R8 ;  /* 0x0000007c8008723c */ /* 0x040fe20000041808 */
[----:B------:R-:W4:Y:S03]  /*3f10*/  LDSM.16.M88.4 R112, [R112+0x1000] ;  /* 0x001000007070783b */ /* 0x000f260000000200 */
[----:B------:R-:W-:Y:S04]  /*3f20*/  IMAD.WIDE.U32 R124, R217, -0x326172a9, RZ ;  /* 0xcd9e8d57d97c7825 */ /* 0x000fe800078e00ff */
[-C--:B------:R-:W-:Y:S03]  /*3f30*/  HMMA.16816.F32.BF16 R12, R128, R126.reuse, R12 ;  /* 0x0000007e800c723c */ /* 0x080fe6000004180c */
[----:B------:R-:W-:Y:S02]  /*3f40*/  LOP3.LUT R238, R212, UR34, R125, 0x96, !PT ;  /* 0x00000022d4ee7c12 */ /* 0x000fe4000f8e967d */
[----:B------:R-:W-:Y:S03]  /*3f50*/  LOP3.LUT R124, R124, UR32, R241, 0x96, !PT ;  /* 0x000000207c7c7c12 */ /* 0x000fe6000f8e96f1 */
[C---:B------:R-:W-:Y:S01]  /*3f60*/  HMMA.16816.F32.BF16 R16, R120.reuse, R126, R16 ;  /* 0x0000007e7810723c */ /* 0x040fe20000041810 */
[----:B------:R-:W-:Y:S03]  /*3f70*/  IMAD.U32 R127, RZ, RZ, UR21 ;  /* 0x00000015ff7f7e24 */ /* 0x000fe6000f8e00ff */
[----:B------:R-:W-:Y:S01]  /*3f80*/  @!P4 SHF.R.U32.HI R126, RZ, 0x1, R194 ;  /* 0x00000001ff7ec819 */ /* 0x000fe200000116c2 */
[----:B------:R-:W-:Y:S03]  /*3f90*/  IMAD.WIDE.U32 R238, R238, -0x2daee0ad, RZ ;  /* 0xd2511f53eeee7825 */ /* 0x000fe600078e00ff */
[-C--:B------:R-:W-:Y:S03]  /*3fa0*/  HMMA.16816.F32.BF16 R20, R120, R100.reuse, R20 ;  /* 0x000000647814723c */ /* 0x080fe60000041814 */
[----:B------:R-:W-:Y:S05]  /*3fb0*/  LOP3.LUT R116, R230, UR31, R239, 0x96, !PT ;  /* 0x0000001fe6747c12 */ /* 0x000fea000f8e96ef */
[C---:B------:R-:W-:Y:S04]  /*3fc0*/  HMMA.16816.F32.BF16 R24, R128.reuse, R100, R24 ;  /* 0x000000648018723c */ /* 0x040fe80000041818 */
[----:B------:R-:W-:Y:S01]  /*3fd0*/  LOP3.LUT R100, R212, UR34, R237, 0x96, !PT ;  /* 0x00000022d4647c12 */ /* 0x000fe2000f8e96ed */
[----:B------:R-:W-:Y:S02]  /*3fe0*/  @!P4 IMAD.SHL.U32 R101, R194, 0x2, RZ ;  /* 0x00000002c265c824 */ /* 0x000fe400078e00ff */
[----:B------:R-:W-:Y:S01]  /*3ff0*/  IMAD.WIDE.U32 R236, R236, -0x2daee0ad, RZ ;  /* 0xd2511f53ecec7825 */ /* 0x000fe200078e00ff */
[-C--:B------:R-:W-:Y:S03]  /*4000*/  HMMA.16816.F32.BF16 R28, R128, R102.reuse, R28 ;  /* 0x00000066801c723c */ /* 0x080fe6000004181c */
[----:B------:R-:W-:Y:S01]  /*4010*/  @!P4 LOP3.LUT R101, R101, 0x6, RZ, 0xc0, !PT ;  /* 0x000000066565c812 */ /* 0x000fe200078ec0ff */
[----:B------:R-:W-:Y:S02]  /*4020*/  IMAD.WIDE.U32 R130, R116, -0x326172a9, RZ ;  /* 0xcd9e8d5774827825 */ /* 0x000fe400078e00ff */
[----:B------:R4:W5:Y:S01]  /*4030*/  LDG.E R116, desc[UR22][R242.64+0xa0] ;  /* 0x0000a016f2747981 */ /* 0x000962000c1e1900 */
[----:B------:R-:W-:Y:S01]  /*4040*/  @!P4 LOP3.LUT R126, R101, 0x1e0, R126, 0xf8, !PT ;  /* 0x000001e0657ec812 */ /* 0x000fe200078ef87e */
[----:B------:R-:W-:Y:S01]  /*4050*/  IMAD.WIDE.U32 R100, R100, -0x2daee0ad, RZ ;  /* 0xd2511f5364647825 */ /* 0x000fe200078e00ff */
[----:B------:R-:W-:Y:S01]  /*4060*/  LOP3.LUT R125, R240, UR30, R131, 0x96, !PT ;  /* 0x0000001ef07d7c12 */ /* 0x000fe2000f8e9683 */
[----:B------:R-:W-:Y:S04]  /*4070*/  HMMA.16816.F32.BF16 R32, R120, R102, R32 ;  /* 0x000000667820723c */ /* 0x000fe80000041820 */
[----:B------:R-:W-:Y:S01]  /*4080*/  LOP3.LUT R120, R100, UR26, R237, 0x96, !PT ;  /* 0x0000001a64787c12 */ /* 0x000fe2000f8e96ed */
[----:B------:R-:W-:Y:S01]  /*4090*/  @!P4 IMAD R126, R127, 0x80, R126 ;  /* 0x000000807f7ec824 */ /* 0x000fe200078e027e */
[----:B------:R-:W-:Y:S01]  /*40a0*/  @!P4 VIADDMNMX R122, R218, 0xffffffe0, R226, PT ;  /* 0xffffffe0da7ac846 */ /* 0x000fe200038001e2 */
[----:B------:R-:W-:Y:S01]  /*40b0*/  FMUL.FTZ R127, R221, 1.4426950216293334961 ;  /* 0x3fb8aa3bdd7f7820 */ /* 0x000fe20000410000 */
[----:B------:R-:W-:Y:S01]  /*40c0*/  LOP3.LUT R128, R230, UR31, R101, 0x96, !PT ;  /* 0x0000001fe6807c12 */ /* 0x000fe2000f8e9665 */
[----:B------:R-:W-:Y:S01]  /*40d0*/  @!P4 VIADD R100, R126, 0x1 ;  /* 0x000000017e64c836 */ /* 0x000fe20000000000 */
[-C--:B-1----:R-:W-:Y:S05]  /*40e0*/  HMMA.16816.F32.BF16 R4, R104, R108.reuse, R4 ;  /* 0x0000006c6804723c */ /* 0x082fea0000041804 */
[----:B------:R-:W-:Y:S01]  /*40f0*/  @!P4 ISETP.GE.AND P5, PT, R100, R122, PT ;  /* 0x0000007a6400c20c */ /* 0x000fe20003fa6270 */
[----:B------:R-:W-:Y:S01]  /*4100*/  FMUL.FTZ R237, R220, 1.4426950216293334961 ;  /* 0x3fb8aa3bdced7820 */ /* 0x000fe20000410000 */
[C---:B------:R-:W-:Y:S01]  /*4110*/  @!P4 ISETP.GE.AND P2, PT, R100.reuse, R207, PT ;  /* 0x000000cf6400c20c */ /* 0x040fe20003f46270 */
[C---:B----4-:R-:W-:Y:S04]  /*4120*/  HMMA.16816.F32.BF16 R8, R112.reuse, R108, R8 ;  /* 0x0000006c7008723c */ /* 0x050fe80000041808 */
[-C--:B------:R-:W-:Y:S01]  /*4130*/  @!P4 ISETP.GE.AND P0, PT, R100, R180.reuse, PT ;  /* 0x000000b46400c20c */ /* 0x080fe20003f06270 */
[----:B------:R-:W-:Y:S01]  /*4140*/  IMAD.WIDE.U32 R242, R124, -0x2daee0ad, RZ ;  /* 0xd2511f537cf27825 */ /* 0x000fe200078e00ff */
[----:B------:R-:W-:Y:S02]  /*4150*/  FSEL R127, R127, RZ, P1 ;  /* 0x000000ff7f7f7208 */ /* 0x000fe40000800000 */
[----:B------:R-:W-:Y:S01]  /*4160*/  FSETP.NEU.FTZ.AND P1, PT, R219, -INF , PT ;  /* 0xff800000db00780b */ /* 0x000fe20003f3d000 */
[----:B------:R-:W-:Y:S01]  /*4170*/  IMAD.WIDE.U32 R124, R125, -0x2daee0ad, RZ ;  /* 0xd2511f537d7c7825 */ /* 0x000fe200078e00ff */
[----:B------:R-:W-:Y:S01]  /*4180*/  LOP3.LUT R131, R238, UR26, R243, 0x96, !PT ;  /* 0x0000001aee837c12 */ /* 0x000fe2000f8e96f3 */
[-C--:B------:R-:W-:Y:S03]  /*4190*/  HMMA.16816.F32.BF16 R12, R112, R110.reuse, R12 ;  /* 0x0000006e700c723c */ /* 0x080fe6000004180c */
[----:B------:R-:W-:Y:S01]  /*41a0*/  LOP3.LUT R123, R242, UR19, R125, 0x96, !PT ;  /* 0x00000013f27b7c12 */ /* 0x000fe2000f8e967d */
[----:B------:R-:W-:Y:S01]  /*41b0*/  FADD.FTZ R108, R202, R4 ;  /* 0x00000004ca6c7221 */ /* 0x000fe20000010000 */
[----:B------:R-:W-:Y:S01]  /*41c0*/  @!P4 VIADDMNMX R125, R218, 0xffffffe8, R226, PT ;  /* 0xffffffe8da7dc846 */ /* 0x000fe200038001e2 */
[----:B------:R-:W-:Y:S01]  /*41d0*/  FADD.FTZ R109, R201, R5 ;  /* 0x00000005c96d7221 */ /* 0x000fe20000010000 */
[----:B------:R-:W-:Y:S01]  /*41e0*/  FSEL R4, R229, RZ, P1 ;  /* 0x000000ffe5047208 */ /* 0x000fe20000800000 */
[C---:B------:R-:W-:Y:S04]  /*41f0*/  HMMA.16816.F32.BF16 R16, R104.reuse, R110, R16 ;  /* 0x0000006e6810723c */ /* 0x040fe80000041810 */
[-C--:B------:R-:W-:Y:S01]  /*4200*/  @!P4 ISETP.GE.AND P6, PT, R100, R125.reuse, PT ;  /* 0x0000007d6400c20c */ /* 0x080fe20003fc6270 */
[----:B------:R-:W-:Y:S01]  /*4210*/  IMAD.WIDE.U32 R128, R128, -0x326172a9, RZ ;  /* 0xcd9e8d5780807825 */ /* 0x000fe200078e00ff */
[----:B------:R-:W-:Y:S01]  /*4220*/  @!P4 FSEL R109, R109, -INF , !P5 ;  /* 0xff8000006d6dc808 */ /* 0x000fe20006800000 */
[----:B------:R-:W1:Y:S01]  /*4230*/  LDSM.16.M88.4 R100, [R169+-0x3800] ;  /* 0xffc80000a964783b */ /* 0x000e620000000200 */
[----:B------:R-:W-:Y:S01]  /*4240*/  @!P4 ISETP.GE.AND P1, PT, R126, R125, PT ;  /* 0x0000007d7e00c20c */ /* 0x000fe20003f26270 */
[----:B------:R-:W-:Y:S01]  /*4250*/  FADD.FTZ R9, R201, R9 ;  /* 0x00000009c9097221 */ /* 0x000fe20000010000 */
[----:B------:R-:W-:Y:S01]  /*4260*/  LOP3.LUT R121, R240, UR30, R129, 0x96, !PT ;  /* 0x0000001ef0797c12 */ /* 0x000fe2000f8e9681 */
[----:B------:R-:W-:Y:S01]  /*4270*/  FMUL.FTZ R129, R222, 1.4426950216293334961 ;  /* 0x3fb8aa3bde817820 */ /* 0x000fe20000410000 */
[----:B------:R-:W-:Y:S02]  /*4280*/  @!P4 VIADD R229, R126, 0x8 ;  /* 0x000000087ee5c836 */ /* 0x000fe40000000000 */
[----:B------:R-:W-:Y:S01]  /*4290*/  FADD.FTZ R10, R202, R10 ;  /* 0x0000000aca0a7221 */ /* 0x000fe20000010000 */
[----:B------:R-:W-:Y:S01]  /*42a0*/  @!P4 FSEL R9, R9, -INF , !P2 ;  /* 0xff8000000909c808 */ /* 0x000fe20005000000 */
[C---:B------:R-:W-:Y:S01]  /*42b0*/  @!P4 VIADD R110, R126.reuse, 0x9 ;  /* 0x000000097e6ec836 */ /* 0x040fe20000000000 */
[----:B------:R-:W-:Y:S01]  /*42c0*/  @!P4 ISETP.GE.AND P2, PT, R126, R180, PT ;  /* 0x000000b47e00c20c */ /* 0x000fe20003f46270 */
[----:B------:R-:W-:Y:S01]  /*42d0*/  FADD.FTZ R11, R201, R11 ;  /* 0x0000000bc90b7221 */ /* 0x000fe20000010000 */
[----:B------:R-:W-:Y:S01]  /*42e0*/  FSEL R129, R129, RZ, P3 ;  /* 0x000000ff81817208 */ /* 0x000fe20001800000 */
[----:B------:R-:W-:Y:S01]  /*42f0*/  FADD.FTZ R12, R200, R12 ;  /* 0x0000000cc80c7221 */ /* 0x000fe20000010000 */
[----:B------:R-:W-:Y:S01]  /*4300*/  FSETP.NEU.FTZ.AND P3, PT, R220, -INF , PT ;  /* 0xff800000dc00780b */ /* 0x000fe20003f7d000 */
[----:B------:R-:W-:Y:S01]  /*4310*/  FADD.FTZ R13, R199, R13 ;  /* 0x0000000dc70d7221 */ /* 0x000fe20000010000 */
[----:B------:R-:W-:Y:S01]  /*4320*/  @!P4 FSEL R10, R10, -INF , !P2 ;  /* 0xff8000000a0ac808 */ /* 0x000fe20005000000 */
[----:B------:R-:W-:Y:S01]  /*4330*/  FFMA.FTZ R109, R109, UR7, -R129 ;  /* 0x000000076d6d7c23 */ /* 0x000fe20008010881 */
[-C--:B------:R-:W-:Y:S01]  /*4340*/  @!P4 ISETP.GE.AND P5, PT, R229, R207.reuse, PT ;  /* 0x000000cfe500c20c */ /* 0x080fe20003fa6270 */
[----:B------:R-:W-:Y:S01]  /*4350*/  FADD.FTZ R6, R202, R6 ;  /* 0x00000006ca067221 */ /* 0x000fe20000010000 */
[----:B------:R-:W-:Y:S01]  /*4360*/  @!P4 ISETP.GE.AND P2, PT, R110, R207, PT ;  /* 0x000000cf6e00c20c */ /* 0x000fe20003f46270 */
[----:B------:R-:W-:Y:S01]  /*4370*/  FADD.FTZ R7, R201, R7 ;  /* 0x00000007c9077221 */ /* 0x000fe20000010000 */
[----:B------:R-:W-:Y:S01]  /*4380*/  FSEL R5, R237, RZ, P3 ;  /* 0x000000ffed057208 */ /* 0x000fe20001800000 */
[----:B------:R-:W-:Y:S01]  /*4390*/  FFMA.FTZ R10, R10, UR7, -R4 ;  /* 0x000000070a0a7c23 */ /* 0x000fe20008010804 */
[----:B------:R-:W-:Y:S01]  /*43a0*/  @!P4 ISETP.GE.AND P3, PT, R126, R122, PT ;  /* 0x0000007a7e00c20c */ /* 0x000fe20003f66270 */
[----:B------:R-:W-:Y:S01]  /*43b0*/  MUFU.EX2 R109, R109 ;  /* 0x0000006d006d7308 */ /* 0x000fe20000000800 */
[----:B------:R-:W-:Y:S01]  /*43c0*/  @!P4 FSEL R11, R11, -INF , !P0 ;  /* 0xff8000000b0bc808 */ /* 0x000fe20004000000 */
[----:B------:R-:W-:Y:S01]  /*43d0*/  FFMA.FTZ R9, R9, UR7, -R5 ;  /* 0x0000000709097c23 */ /* 0x000fe20008010805 */
[----:B------:R-:W-:Y:S01]  /*43e0*/  @!P4 FSEL R12, R12, -INF , !P5 ;  /* 0xff8000000c0cc808 */ /* 0x000fe20006800000 */
[----:B------:R-:W-:Y:S01]  /*43f0*/  FADD.FTZ R14, R200, R14 ;  /* 0x0000000ec80e7221 */ /* 0x000fe20000010000 */
[----:B------:R-:W-:Y:S01]  /*4400*/  @!P4 FSEL R13, R13, -INF , !P2 ;  /* 0xff8000000d0dc808 */ /* 0x000fe20005000000 */
[----:B------:R-:W-:Y:S01]  /*4410*/  FADD.FTZ R15, R199, R15 ;  /* 0x0000000fc70f7221 */ /* 0x000fe20000010000 */
[----:B------:R-:W-:Y:S01]  /*4420*/  @!P4 FSEL R6, R6, -INF , !P1 ;  /* 0xff8000000606c808 */ /* 0x000fe20004800000 */
[----:B------:R-:W-:Y:S01]  /*4430*/  FFMA.FTZ R12, R12, UR7, -R5 ;  /* 0x000000070c0c7c23 */ /* 0x000fe20008010805 */
[----:B------:R-:W-:Y:S01]  /*4440*/  @!P4 FSEL R7, R7, -INF , !P6 ;  /* 0xff8000000707c808 */ /* 0x000fe20007000000 */
[----:B------:R-:W-:Y:S01]  /*4450*/  FADD.FTZ R16, R200, R16 ;  /* 0x00000010c8107221 */ /* 0x000fe20000010000 */
[----:B------:R-:W-:Y:S01]  /*4460*/  @!P4 ISETP.GE.AND P0, PT, R110, R180, PT ;  /* 0x000000b46e00c20c */ /* 0x000fe20003f06270 */
[--C-:B------:R-:W-:Y:S01]  /*4470*/  FFMA.FTZ R6, R6, UR7, -R127.reuse ;  /* 0x0000000706067c23 */ /* 0x100fe2000801087f */
[C---:B------:R-:W-:Y:S01]  /*4480*/  @!P4 ISETP.GE.AND P5, PT, R110.reuse, R122, PT ;  /* 0x0000007a6e00c20c */ /* 0x040fe20003fa6270 */
[----:B------:R-:W-:Y:S01]  /*4490*/  FFMA.FTZ R7, R7, UR7, -R127 ;  /* 0x0000000707077c23 */ /* 0x000fe2000801087f */
[----:B------:R-:W-:Y:S01]  /*44a0*/  @!P4 ISETP.GE.AND P2, PT, R110, R125, PT ;  /* 0x0000007d6e00c20c */ /* 0x000fe20003f46270 */
[-C--:B-1----:R-:W-:Y:S02]  /*44b0*/  HMMA.16816.F32.BF16 R20, R104, R100.reuse, R20 ;  /* 0x000000646814723c */ /* 0x082fe40000041814 */
[----:B------:R-:W-:Y:S01]  /*44c0*/  MUFU.EX2 R111, R7 ;  /* 0x00000007006f7308 */ /* 0x000fe20000000800 */
[----:B------:R-:W-:Y:S01]  /*44d0*/  @!P4 FSEL R108, R108, -INF , !P3 ;  /* 0xff8000006c6cc808 */ /* 0x000fe20005800000 */
[----:B------:R-:W-:Y:S01]  /*44e0*/  FADD.FTZ R17, R199, R17 ;  /* 0x00000011c7117221 */ /* 0x000fe20000010000 */
[C---:B------:R-:W-:Y:S01]  /*44f0*/  @!P4 ISETP.GE.AND P1, PT, R229.reuse, R180, PT ;  /* 0x000000b4e500c20c */ /* 0x040fe20003f26270 */
[----:B------:R-:W-:Y:S01]  /*4500*/  FADD.FTZ R8, R202, R8 ;  /* 0x00000008ca087221 */ /* 0x000fe20000010000 */
[-C--:B------:R-:W-:Y:S01]  /*4510*/  @!P4 ISETP.GE.AND P6, PT, R229, R122.reuse, PT ;  /* 0x0000007ae500c20c */ /* 0x080fe20003fc6270 */
[C---:B------:R-:W-:Y:S04]  /*4520*/  HMMA.16816.F32.BF16 R24, R112.reuse, R100, R24 ;  /* 0x000000647018723c */ /* 0x040fe80000041818 */
[C---:B------:R-:W-:Y:S01]  /*4530*/  @!P4 ISETP.GE.AND P3, PT, R126.reuse, R207, PT ;  /* 0x000000cf7e00c20c */ /* 0x040fe20003f66270 */
[----:B------:R-:W-:Y:S01]  /*4540*/  @!P4 VIADD R110, R126, 0x10 ;  /* 0x000000107e6ec836 */ /* 0x000fe20000000000 */
[----:B------:R-:W-:Y:S01]  /*4550*/  @!P4 FSEL R14, R14, -INF , !P1 ;  /* 0xff8000000e0ec808 */ /* 0x000fe20004800000 */
[----:B------:R-:W-:Y:S01]  /*4560*/  FFMA.FTZ R108, R108, UR7, -R129 ;  /* 0x000000076c6c7c23 */ /* 0x000fe20008010881 */
[----:B------:R-:W-:Y:S01]  /*4570*/  @!P4 FSEL R15, R15, -INF , !P0 ;  /* 0xff8000000f0fc808 */ /* 0x000fe20004000000 */
[-C--:B------:R-:W-:Y:S01]  /*4580*/  HMMA.16816.F32.BF16 R28, R112, R102.reuse, R28 ;  /* 0x00000066701c723c */ /* 0x080fe2000004181c */
[----:B------:R-:W-:Y:S02]  /*4590*/  MUFU.EX2 R115, R10 ;  /* 0x0000000a00737308 */ /* 0x000fe40000000800 */
[----:B------:R-:W-:Y:S01]  /*45a0*/  @!P4 FSEL R16, R16, -INF , !P6 ;  /* 0xff8000001010c808 */ /* 0x000fe20007000000 */
[--C-:B------:R-:W-:Y:S01]  /*45b0*/  FFMA.FTZ R114, R11, UR7, -R4.reuse ;  /* 0x000000070b727c23 */ /* 0x100fe20008010804 */
[----:B------:R-:W-:Y:S01]  /*45c0*/  @!P4 FSEL R17, R17, -INF , !P5 ;  /* 0xff8000001111c808 */ /* 0x000fe20006800000 */
[----:B------:R-:W-:Y:S01]  /*45d0*/  FFMA.FTZ R14, R14, UR7, -R4 ;  /* 0x000000070e0e7c23 */ /* 0x000fe20008010804 */
[----:B------:R-:W-:Y:S01]  /*45e0*/  @!P4 FSEL R8, R8, -INF , !P3 ;  /* 0xff8000000808c808 */ /* 0x000fe20005800000 */
[----:B------:R-:W-:Y:S03]  /*45f0*/  HMMA.16816.F32.BF16 R32, R104, R102, R32 ;  /* 0x000000666820723c */ /* 0x000fe60000041820 */
[----:B------:R-:W1:Y:S01]  /*4600*/  MUFU.EX2 R108, R108 ;  /* 0x0000006c006c7308 */ /* 0x000e620000000800 */
[----:B------:R-:W-:Y:S01]  /*4610*/  @!P4 ISETP.GE.AND P1, PT, R110, R122, PT ;  /* 0x0000007a6e00c20c */ /* 0x000fe20003f26270 */
[----:B------:R-:W-:Y:S01]  /*4620*/  FFMA.FTZ R8, R8, UR7, -R5 ;  /* 0x0000000708087c23 */ /* 0x000fe20008010805 */
[C---:B------:R-:W-:Y:S01]  /*4630*/  @!P4 ISETP.GE.AND P0, PT, R110.reuse, R125, PT ;  /* 0x0000007d6e00c20c */ /* 0x040fe20003f06270 */
[--C-:B------:R-:W-:Y:S01]  /*4640*/  FFMA.FTZ R17, R17, UR7, -R129.reuse ;  /* 0x0000000711117c23 */ /* 0x100fe20008010881 */
[----:B------:R-:W-:Y:S01]  /*4650*/  @!P4 ISETP.GE.AND P6, PT, R110, R207, PT ;  /* 0x000000cf6e00c20c */ /* 0x000fe20003fc6270 */
[----:B------:R-:W-:Y:S01]  /*4660*/  FFMA.FTZ R16, R16, UR7, -R129 ;  /* 0x0000000710107c23 */ /* 0x000fe20008010881 */
[----:B------:R-:W-:Y:S01]  /*4670*/  @!P4 ISETP.GE.AND P5, PT, R110, R180, PT ;  /* 0x000000b46e00c20c */ /* 0x000fe20003fa6270 */
[----:B------:R-:W-:Y:S01]  /*4680*/  FADD.FTZ R18, R200, R18 ;  /* 0x00000012c8127221 */ /* 0x000fe20000010000 */
[-C--:B------:R-:W-:Y:S01]  /*4690*/  @!P4 ISETP.GE.AND P3, PT, R229, R125.reuse, PT ;  /* 0x0000007de500c20c */ /* 0x080fe20003f66270 */
[----:B------:R-:W-:Y:S02]  /*46a0*/  @!P4 VIADD R110, R126, 0x11 ;  /* 0x000000117e6ec836 */ /* 0x000fe40000000000 */
[C---:B------:R-:W-:Y:S01]  /*46b0*/  FADD.FTZ R31, R195.reuse, R31 ;  /* 0x0000001fc31f7221 */ /* 0x040fe20000010000 */
[----:B------:R-:W-:Y:S01]  /*46c0*/  FADD.FTZ R29, R195, R29 ;  /* 0x0000001dc31d7221 */ /* 0x000fe20000010000 */
[----:B------:R-:W-:Y:S01]  /*46d0*/  @!P4 FSEL R18, R18, -INF , !P3 ;  /* 0xff8000001212c808 */ /* 0x000fe20005800000 */
[----:B------:R-:W-:Y:S01]  /*46e0*/  FADD.FTZ R21, R197, R21 ;  /* 0x00000015c5157221 */ /* 0x000fe20000010000 */
[----:B------:R-:W-:Y:S01]  /*46f0*/  @!P4 ISETP.GE.AND P3, PT, R110, R122, PT ;  /* 0x0000007a6e00c20c */ /* 0x000fe20003f66270 */
[----:B------:R-:W-:Y:S01]  /*4700*/  FADD.FTZ R19, R199, R19 ;  /* 0x00000013c7137221 */ /* 0x000fe20000010000 */
[----:B------:R-:W-:Y:S01]  /*4710*/  FADD.FTZ R20, R198, R20 ;  /* 0x00000014c6147221 */ /* 0x000fe20000010000 */
[----:B------:R-:W-:Y:S01]  /*4720*/  FADD.FTZ R35, R195, R35 ;  /* 0x00000023c3237221 */ /* 0x000fe20000010000 */
[----:B------:R-:W-:Y:S01]  /*4730*/  @!P4 FSEL R21, R21, -INF , !P3 ;  /* 0xff8000001515c808 */ /* 0x000fe20005800000 */
[----:B------:R-:W-:Y:S01]  /*4740*/  @!P4 VIADD R100, R126, 0x18 ;  /* 0x000000187e64c836 */ /* 0x000fe20000000000 */
[----:B------:R-:W-:Y:S01]  /*4750*/  @!P4 ISETP.GE.AND P3, PT, R110, R180, PT ;  /* 0x000000b46e00c20c */ /* 0x000fe20003f66270 */
[----:B------:R-:W-:Y:S01]  /*4760*/  FADD.FTZ R26, R198, R26 ;  /* 0x0000001ac61a7221 */ /* 0x000fe20000010000 */
[----:B------:R-:W-:Y:S01]  /*4770*/  @!P4 FSEL R19, R19, -INF , !P2 ;  /* 0xff8000001313c808 */ /* 0x000fe20005000000 */
[----:B------:R-:W-:Y:S01]  /*4780*/  FADD.FTZ R27, R197, R27 ;  /* 0x0000001bc51b7221 */ /* 0x000fe20000010000 */
[----:B------:R-:W-:Y:S01]  /*4790*/  @!P4 FSEL R20, R20, -INF , !P1 ;  /* 0xff8000001414c808 */ /* 0x000fe20004800000 */
[----:B------:R-:W-:Y:S01]  /*47a0*/  @!P4 VIADD R126, R126, 0x19 ;  /* 0x000000197e7ec836 */ /* 0x000fe20000000000 */
[C---:B------:R-:W-:Y:S01]  /*47b0*/  @!P4 ISETP.GE.AND P2, PT, R110.reuse, R125, PT ;  /* 0x0000007d6e00c20c */ /* 0x040fe20003f46270 */
[----:B------:R-:W-:Y:S01]  /*47c0*/  FADD.FTZ R33, R195, R33 ;  /* 0x00000021c3217221 */ /* 0x000fe20000010000 */
[-C--:B------:R-:W-:Y:S01]  /*47d0*/  @!P4 ISETP.GE.AND P1, PT, R110, R207.reuse, PT ;  /* 0x000000cf6e00c20c */ /* 0x080fe20003f26270 */
[--C-:B------:R-:W-:Y:S01]  /*47e0*/  FFMA.FTZ R21, R21, UR7, -R129.reuse ;  /* 0x0000000715157c23 */ /* 0x100fe20008010881 */
[----:B------:R-:W-:Y:S01]  /*47f0*/  @!P4 FSEL R26, R26, -INF , !P5 ;  /* 0xff8000001a1ac808 */ /* 0x000fe20006800000 */
[----:B------:R-:W-:Y:S01]  /*4800*/  FFMA.FTZ R20, R20, UR7, -R129 ;  /* 0x0000000714147c23 */ /* 0x000fe20008010881 */
[----:B------:R-:W-:Y:S01]  /*4810*/  @!P4 FSEL R27, R27, -INF , !P3 ;  /* 0xff8000001b1bc808 */ /* 0x000fe20005800000 */
[--C-:B------:R-:W-:Y:S01]  /*4820*/  FFMA.FTZ R18, R18, UR7, -R127.reuse ;  /* 0x0000000712127c23 */ /* 0x100fe2000801087f */
[-C--:B------:R-:W-:Y:S01]  /*4830*/  @!P4 ISETP.GE.AND P5, PT, R100, R122.reuse, PT ;  /* 0x0000007a6400c20c */ /* 0x080fe20003fa6270 */
[--C-:B------:R-:W-:Y:S01]  /*4840*/  FFMA.FTZ R19, R19, UR7, -R127.reuse ;  /* 0x0000000713137c23 */ /* 0x100fe2000801087f */
[----:B------:R-:W-:Y:S01]  /*4850*/  @!P4 ISETP.GE.AND P3, PT, R126, R122, PT ;  /* 0x0000007a7e00c20c */ /* 0x000fe20003f66270 */
[----:B------:R4:W1:Y:S01]  /*4860*/  MUFU.EX2 R110, R6 ;  /* 0x00000006006e7308 */ /* 0x0008620000000800 */
[----:B------:R-:W-:Y:S01]  /*4870*/  FADD.FTZ R22, R198, R22 ;  /* 0x00000016c6167221 */ /* 0x000fe20000010000 */
[--C-:B------:R-:W-:Y:S01]  /*4880*/  FFMA.FTZ R26, R26, UR7, -R4.reuse ;  /* 0x000000071a1a7c23 */ /* 0x100fe20008010804 */
[----:B------:R-:W-:Y:S01]  /*4890*/  @!P4 FSEL R33, R33, -INF , !P3 ;  /* 0xff8000002121c808 */ /* 0x000fe20005800000 */
[----:B------:R-:W-:Y:S01]  /*48a0*/  FFMA.FTZ R27, R27, UR7, -R4 ;  /* 0x000000071b1b7c23 */ /* 0x000fe20008010804 */
[----:B------:R-:W-:Y:S01]  /*48b0*/  FADD.FTZ R28, R196, R28 ;  /* 0x0000001cc41c7221 */ /* 0x000fe20000010000 */
[----:B------:R-:W-:Y:S01]  /*48c0*/  @!P4 FSEL R22, R22, -INF , !P0 ;  /* 0xff8000001616c808 */ /* 0x000fe20004000000 */
[----:B------:R-:W-:Y:S01]  /*48d0*/  FADD.FTZ R24, R198, R24 ;  /* 0x00000018c6187221 */ /* 0x000fe20000010000 */
[----:B------:R-:W-:Y:S02]  /*48e0*/  @!P4 ISETP.GE.AND P0, PT, R100, R207, PT ;  /* 0x000000cf6400c20c */ /* 0x000fe40003f06270 */
[----:B------:R-:W1:Y:S01]  /*48f0*/  MUFU.EX2 R112, R8 ;  /* 0x0000000800707308 */ /* 0x000e620000000800 */
[----:B------:R-:W-:Y:S01]  /*4900*/  FADD.FTZ R30, R196, R30 ;  /* 0x0000001ec41e7221 */ /* 0x000fe20000010000 */
[----:B------:R-:W-:Y:S01]  /*4910*/  FFMA.FTZ R22, R22, UR7, -R127 ;  /* 0x0000000716167c23 */ /* 0x000fe2000801087f */
[----:B------:R-:W-:Y:S01]  /*4920*/  @!P4 FSEL R24, R24, -INF , !P6 ;  /* 0xff8000001818c808 */ /* 0x000fe20007000000 */
[----:B------:R-:W-:Y:S01]  /*4930*/  FADD.FTZ R32, R196, R32 ;  /* 0x00000020c4207221 */ /* 0x000fe20000010000 */
[----:B------:R-:W-:Y:S01]  /*4940*/  @!P4 FSEL R28, R28, -INF , !P0 ;  /* 0xff8000001c1cc808 */ /* 0x000fe20004000000 */
[----:B------:R-:W-:Y:S01]  /*4950*/  FADD.FTZ R34, R196, R34 ;  /* 0x00000022c4227221 */ /* 0x000fe20000010000 */
[CC--:B------:R-:W-:Y:S03]  /*4960*/  @!P4 ISETP.GE.AND P6, PT, R100.reuse, R180.reuse, PT ;  /* 0x000000b46400c20c */ /* 0x0c0fe60003fc6270 */
[----:B------:R1:W-:Y:S01]  /*4970*/  MUFU.EX2 R122, R9 ;  /* 0x00000009007a7308 */ /* 0x0003e20000000800 */
[----:B------:R-:W-:Y:S01]  /*4980*/  @!P4 ISETP.GE.AND P0, PT, R100, R125, PT ;  /* 0x0000007d6400c20c */ /* 0x000fe20003f06270 */
[----:B----4-:R-:W-:Y:S01]  /*4990*/  IMAD.WIDE.U32 R6, R121, -0x2daee0ad, RZ ;  /* 0xd2511f5379067825 */ /* 0x010fe200078e00ff */
[----:B------:R-:W-:Y:S02]  /*49a0*/  @!P4 FSEL R30, R30, -INF , !P6 ;  /* 0xff8000001e1ec808 */ /* 0x000fe40007000000 */
[----:B------:R-:W-:Y:S01]  /*49b0*/  @!P4 FSEL R32, R32, -INF , !P5 ;  /* 0xff8000002020c808 */ /* 0x000fe20006800000 */
[----:B------:R-:W-:Y:S01]  /*49c0*/  IMAD.WIDE.U32 R120, R120, -0x326172a9, RZ ;  /* 0xcd9e8d5778787825 */ /* 0x000fe200078e00ff */
[----:B------:R-:W-:Y:S03]  /*49d0*/  LOP3.LUT R236, R236, UR19, R7, 0x96, !PT ;  /* 0x00000013ecec7c12 */ /* 0x000fe6000f8e9607 */
[----:B------:R-:W-:Y:S01]  /*49e0*/  MUFU.EX2 R114, R114 ;  /* 0x0000007200727308 */ /* 0x000fe20000000800 */
[----:B------:R-:W-:Y:S01]  /*49f0*/  @!P4 FSEL R34, R34, -INF , !P0 ;  /* 0xff8000002222c808 */ /* 0x000fe20004000000 */
[----:B------:R-:W-:Y:S01]  /*4a00*/  IMAD.WIDE.U32 R100, R131, -0x326172a9, RZ ;  /* 0xcd9e8d5783647825 */ /* 0x000fe200078e00ff */
[----:B------:R-:W-:Y:S03]  /*4a10*/  LOP3.LUT R238, R128, UR24, R121, 0x96, !PT ;  /* 0x0000001880ee7c12 */ /* 0x000fe6000f8e9679 */
[----:B------:R-:W-:Y:S01]  /*4a20*/  FFMA.FTZ R28, R28, UR7, -R5 ;  /* 0x000000071c1c7c23 */ /* 0x000fe20008010805 */
[----:B------:R-:W-:Y:S01]  /*4a30*/  FFMA.FTZ R32, R32, UR7, -R129 ;  /* 0x0000000720207c23 */ /* 0x000fe20008010881 */
[----:B------:R-:W-:Y:S02]  /*4a40*/  LOP3.LUT R130, R130, UR24, R101, 0x96, !PT ;  /* 0x0000001882827c12 */ /* 0x000fe4000f8e9665 */
[----:B------:R4:W-:Y:S01]  /*4a50*/  MUFU.EX2 R121, R12 ;  /* 0x0000000c00797308 */ /* 0x0009e20000000800 */
[----:B-1----:R-:W-:Y:S04]  /*4a60*/  IMAD.WIDE.U32 R8, R123, -0x326172a9, RZ ;  /* 0xcd9e8d577b087825 */ /* 0x002fe800078e00ff */
[----:B------:R-:W-:Y:S01]  /*4a70*/  FFMA.FTZ R129, R33, UR7, -R129 ;  /* 0x0000000721817c23 */ /* 0x000fe20008010881 */
[--C-:B------:R-:W-:Y:S01]  /*4a80*/  FFMA.FTZ R30, R30, UR7, -R4.reuse ;  /* 0x000000071e1e7c23 */ /* 0x100fe20008010804 */
[----:B------:R-:W-:Y:S01]  /*4a90*/  FFMA.FTZ R34, R34, UR7, -R127 ;  /* 0x0000000722227c23 */ /* 0x000fe2000801087f */
[----:B------:R-:W-:Y:S01]  /*4aa0*/  LOP3.LUT R237, R100, UR17, R9, 0x96, !PT ;  /* 0x0000001164ed7c12 */ /* 0x000fe2000f8e9609 */
[----:B------:R-:W-:Y:S01]  /*4ab0*/  IMAD.WIDE.U32 R238, R238, -0x2daee0ad, RZ ;  /* 0xd2511f53eeee7825 */ /* 0x000fe200078e00ff */
[----:B------:R-:W-:Y:S03]  /*4ac0*/  MUFU.EX2 R243, R32 ;  /* 0x0000002000f37308 */ /* 0x000fe60000000800 */
[----:B------:R-:W-:Y:S01]  /*4ad0*/  FFMA.FTZ R24, R24, UR7, -R5 ;  /* 0x0000000718187c23 */ /* 0x000fe20008010805 */
[----:B------:R-:W-:Y:S01]  /*4ae0*/  IMAD.WIDE.U32 R10, R236, -0x326172a9, RZ ;  /* 0xcd9e8d57ec0a7825 */ /* 0x000fe200078e00ff */
[----:B------:R-:W-:Y:S03]  /*4af0*/  LOP3.LUT R100, R6, UR16, R239, 0x96, !PT ;  /* 0x0000001006647c12 */ /* 0x000fe6000f8e96ef */
[----:B------:R-:W-:Y:S01]  /*4b00*/  FADD.FTZ R25, R197, R25 ;  /* 0x00000019c5197221 */ /* 0x000fe20000010000 */
[----:B------:R-:W-:Y:S01]  /*4b10*/  IMAD.WIDE.U32 R236, R237, -0x2daee0ad, RZ ;  /* 0xd2511f53edec7825 */ /* 0x000fe200078e00ff */
[----:B------:R-:W-:Y:S03]  /*4b20*/  MUFU.EX2 R239, R34 ;  /* 0x0000002200ef7308 */ /* 0x000fe60000000800 */
[--C-:B------:R-:W-:Y:S01]  /*4b30*/  FFMA.FTZ R123, R15, UR7, -R4.reuse ;  /* 0x000000070f7b7c23 */ /* 0x100fe20008010804 */
[----:B------:R-:W-:Y:S01]  /*4b40*/  @!P4 FSEL R25, R25, -INF , !P1 ;  /* 0xff8000001919c808 */ /* 0x000fe20004800000 */
[----:B------:R-:W-:Y:S01]  /*4b50*/  IMAD.WIDE.U32 R240, R130, -0x2daee0ad, RZ ;  /* 0xd2511f5382f07825 */ /* 0x000fe200078e00ff */
[----:B------:R-:W-:Y:S02]  /*4b60*/  LOP3.LUT R130, R120, UR17, R11, 0x96, !PT ;  /* 0x0000001178827c12 */ /* 0x000fe4000f8e960b */
[----:B------:R-:W-:Y:S02]  /*4b70*/  @!P4 ISETP.GE.AND P1, PT, R126, R180, PT ;  /* 0x000000b47e00c20c */ /* 0x000fe40003f26270 */
[----:B------:R-:W-:Y:S01]  /*4b80*/  MUFU.EX2 R229, R28 ;  /* 0x0000001c00e57308 */ /* 0x000fe20000000800 */
[----:B------:R-:W-:Y:S01]  /*4b90*/  LOP3.LUT R6, R240, UR13, R237, 0x96, !PT ;  /* 0x0000000df0067c12 */ /* 0x000fe2000f8e96ed */
[----:B------:R-:W-:Y:S01]  /*4ba0*/  IMAD.WIDE.U32 R130, R130, -0x2daee0ad, RZ ;  /* 0xd2511f5382827825 */ /* 0x000fe200078e00ff */
[----:B------:R-:W-:Y:S03]  /*4bb0*/  LOP3.LUT R124, R124, UR16, R241, 0x96, !PT ;  /* 0x000000107c7c7c12 */ /* 0x000fe6000f8e96f1 */
[----:B------:R-:W-:Y:S01]  /*4bc0*/  FADD.FTZ R23, R197, R23 ;  /* 0x00000017c5177221 */ /* 0x000fe20000010000 */
[----:B------:R-:W-:Y:S01]  /*4bd0*/  IMAD.WIDE.U32 R6, R6, -0x326172a9, RZ ;  /* 0xcd9e8d5706067825 */ /* 0x000fe200078e00ff */
[----:B------:R-:W-:Y:S02]  /*4be0*/  @!P4 FSEL R31, R31, -INF , !P1 ;  /* 0xff8000001f1fc808 */ /* 0x000fe40004800000 */
[----:B------:R-:W-:Y:S01]  /*4bf0*/  MUFU.EX2 R113, R14 ;  /* 0x0000000e00717308 */ /* 0x000fe20000000800 */
[----:B------:R-:W-:Y:S01]  /*4c00*/  FFMA.FTZ R120, R13, UR7, -R5 ;  /* 0x000000070d787c23 */ /* 0x000fe20008010805 */
[----:B------:R-:W-:Y:S01]  /*4c10*/  IMAD.WIDE.U32 R240, R124, -0x326172a9, RZ ;  /* 0xcd9e8d577cf07825 */ /* 0x000fe200078e00ff */
[C---:B----4-:R-:W-:Y:S02]  /*4c20*/  PRMT R12, R6.reuse, 0x7770, RZ ;  /* 0x00007770060c7816 */ /* 0x050fe400000000ff */
[----:B------:R-:W-:Y:S01]  /*4c30*/  PRMT R11, R6, 0x7771, RZ ;  /* 0x00007771060b7816 */ /* 0x000fe200000000ff */
[----:B------:R-:W-:Y:S01]  /*4c40*/  IMAD.WIDE.U32 R100, R100, -0x326172a9, RZ ;  /* 0xcd9e8d5764647825 */ /* 0x000fe200078e00ff */
[----:B------:R-:W-:Y:S03]  /*4c50*/  LOP3.LUT R9, R240, UR12, R7, 0x96, !PT ;  /* 0x0000000cf0097c12 */ /* 0x000fe6000f8e9607 */
[----:B------:R-:W-:Y:S01]  /*4c60*/  MUFU.EX2 R120, R120 ;  /* 0x0000007800787308 */ /* 0x000fe20000000800 */
[----:B------:R-:W-:Y:S01]  /*4c70*/  ISETP.LE.U32.AND P6, PT, R12, UR6, PT ;  /* 0x000000060c007c0c */ /* 0x000fe2000bfc3070 */
[----:B------:R-:W-:Y:S01]  /*4c80*/  FFMA.FTZ R25, R25, UR7, -R5 ;  /* 0x0000000719197c23 */ /* 0x000fe20008010805 */
[----:B------:R-:W-:Y:S01]  /*4c90*/  LOP3.LUT R12, R9, 0xffff, RZ, 0xc0, !PT ;  /* 0x0000ffff090c7812 */ /* 0x000fe200078ec0ff */
[----:B------:R-:W-:Y:S01]  /*4ca0*/  FFMA.FTZ R4, R31, UR7, -R4 ;  /* 0x000000071f047c23 */ /* 0x000fe20008010804 */
[----:B------:R-:W-:Y:S02]  /*4cb0*/  @!P4 FSEL R23, R23, -INF , !P2 ;  /* 0xff8000001717c808 */ /* 0x000fe40005000000 */
[----:B------:R-:W-:Y:S03]  /*4cc0*/  ISETP.GT.U32.AND P1, PT, R11, UR6, PT ;  /* 0x000000060b007c0c */ /* 0x000fe6000bf24070 */
[----:B------:R-:W-:Y:S01]  /*4cd0*/  MUFU.EX2 R244, R21 ;  /* 0x0000001500f47308 */ /* 0x000fe20000000800 */
[----:B------:R-:W-:Y:S01]  /*4ce0*/  @!P4 ISETP.GE.AND P2, PT, R126, R207, PT ;  /* 0x000000cf7e00c20c */ /* 0x000fe20003f46270 */
[----:B------:R-:W-:Y:S01]  /*4cf0*/  FFMA.FTZ R23, R23, UR7, -R127 ;  /* 0x0000000717177c23 */ /* 0x000fe2000801087f */
[----:B------:R-:W-:Y:S02]  /*4d00*/  LOP3.LUT R11, R9, 0xff, RZ, 0xc0, !PT ;  /* 0x000000ff090b7812 */ /* 0x000fe400078ec0ff */
[----:B------:R-:W-:Y:S02]  /*4d10*/  LOP3.LUT R124, R238, UR13, R131, 0x96, !PT ;  /* 0x0000000dee7c7c12 */ /* 0x000fe4000f8e9683 */
[----:B------:R-:W-:Y:S03]  /*4d20*/  SHF.R.U32.HI R12, RZ, 0x8, R12 ;  /* 0x00000008ff0c7819 */ /* 0x000fe6000001160c */
[----:B------:R-:W-:Y:S01]  /*4d30*/  MUFU.EX2 R245, R20 ;  /* 0x0000001400f57308 */ /* 0x000fe20000000800 */
[----:B------:R-:W-:Y:S02]  /*4d40*/  @!P4 FSEL R29, R29, -INF , !P2 ;  /* 0xff8000001d1dc808 */ /* 0x000fe40005000000 */
[----:B------:R-:W-:Y:S02]  /*4d50*/  ISETP.LE.U32.AND P5, PT, R11, UR6, PT ;  /* 0x000000060b007c0c */ /* 0x000fe4000bfa3070 */
[----:B------:R-:W-:Y:S01]  /*4d60*/  @!P4 ISETP.GE.AND P2, PT, R126, R125, PT ;  /* 0x0000007d7e00c20c */ /* 0x000fe20003f46270 */
[----:B------:R-:W-:Y:S01]  /*4d70*/  IMAD.WIDE.U32 R124, R124, -0x326172a9, RZ ;  /* 0xcd9e8d577c7c7825 */ /* 0x000fe200078e00ff */
[----:B------:R-:W-:Y:S03]  /*4d80*/  SHF.R.U32.HI R11, RZ, 0x18, R9 ;  /* 0x00000018ff0b7819 */ /* 0x000fe60000011609 */
[----:B------:R-:W-:Y:S01]  /*4d90*/  MUFU.EX2 R126, R18 ;  /* 0x00000012007e7308 */ /* 0x000fe20000000800 */
[----:B------:R-:W-:Y:S01]  /*4da0*/  LOP3.LUT R12, R12, 0xffff, RZ, 0xc0, !PT ;  /* 0x0000ffff0c0c7812 */ /* 0x000fe200078ec0ff */
[----:B------:R-:W-:Y:S01]  /*4db0*/  FFMA.FTZ R5, R29, UR7, -R5 ;  /* 0x000000071d057c23 */ /* 0x000fe20008010805 */
[----:B------:R-:W-:Y:S02]  /*4dc0*/  PRMT R9, R9, 0x7632, R9 ;  /* 0x0000763209097816 */ /* 0x000fe40000000009 */
[----:B------:R-:W-:Y:S02]  /*4dd0*/  ISETP.LE.U32.AND P0, PT, R12, UR6, PT ;  /* 0x000000060c007c0c */ /* 0x000fe4000bf03070 */
[----:B------:R-:W-:Y:S01]  /*4de0*/  LOP3.LUT R12, R9, 0xff, RZ, 0xc0, !PT ;  /* 0x000000ff090c7812 */ /* 0x000fe200078ec0ff */
[----:B------:R-:W-:Y:S01]  /*4df0*/  @!P5 FADD.FTZ R108, -R108, -RZ ;  /* 0x800000ff6c6cd221 */ /* 0x000fe20000010100 */
[----:B------:R-:W-:Y:S01]  /*4e00*/  LOP3.LUT R7, R100, UR12, R125, 0x96, !PT ;  /* 0x0000000c64077c12 */ /* 0x000fe2000f8e967d */
[----:B------:R-:W-:Y:S01]  /*4e10*/  MUFU.EX2 R207, R5 ;  /* 0x0000000500cf7308 */ /* 0x000fe20000000800 */
[----:B------:R-:W-:Y:S02]  /*4e20*/  @!P4 FSEL R35, R35, -INF , !P2 ;  /* 0xff8000002323c808 */ /* 0x000fe40005000000 */
[----:B------:R-:W-:Y:S02]  /*4e30*/  ISETP.LE.U32.AND P2, PT, R12, UR6, PT ;  /* 0x000000060c007c0c */ /* 0x000fe4000bf43070 */
[----:B------:R-:W-:Y:S01]  /*4e40*/  LOP3.LUT R9, R7, 0xff, RZ, 0xc0, !PT ;  /* 0x000000ff07097812 */ /* 0x000fe200078ec0ff */
[----:B------:R-:W-:Y:S01]  /*4e50*/  FFMA.FTZ R127, R35, UR7, -R127 ;  /* 0x00000007237f7c23 */ /* 0x000fe2000801087f */
[----:B------:R-:W-:Y:S03]  /*4e60*/  PRMT R100, R124, 0x7771, RZ ;  /* 0x000077717c647816 */ /* 0x000fe600000000ff */
[----:B------:R-:W1:Y:S01]  /*4e70*/  MUFU.EX2 R125, R17 ;  /* 0x00000011007d7308 */ /* 0x000e620000000800 */
[----:B------:R-:W-:Y:S01]  /*4e80*/  ISETP.LE.U32.AND P4, PT, R9, UR6, PT ;  /* 0x0000000609007c0c */ /* 0x000fe2000bf83070 */
[----:B------:R-:W-:Y:S01]  /*4e90*/  @!P0 FADD.FTZ R109, -R109, -RZ ;  /* 0x800000ff6d6d8221 */ /* 0x000fe20000010100 */
[----:B------:R-:W-:Y:S02]  /*4ea0*/  PRMT R9, R7, 0x7632, R9 ;  /* 0x0000763207097816 */ /* 0x000fe40000000009 */
[----:B------:R-:W-:Y:S02]  /*4eb0*/  ISETP.LE.U32.AND P3, PT, R11, UR6, PT ;  /* 0x000000060b007c0c */ /* 0x000fe4000bf63070 */
[----:B------:R-:W-:Y:S01]  /*4ec0*/  LOP3.LUT R9, R9, 0xff, RZ, 0xc0, !PT ;  /* 0x000000ff09097812 */ /* 0x000fe200078ec0ff */
[----:B------:R-:W-:Y:S01]  /*4ed0*/  @!P2 FADD.FTZ R110, -R110, -RZ ;  /* 0x800000ff6e6ea221 */ /* 0x000fe20000010100 */
[----:B------:R-:W-:Y:S01]  /*4ee0*/  LOP3.LUT R11, R7, 0xffff, RZ, 0xc0, !PT ;  /* 0x0000ffff070b7812 */ /* 0x000fe200078ec0ff */
[----:B------:R-:W4:Y:S01]  /*4ef0*/  MUFU.EX2 R128, R19 ;  /* 0x0000001300807308 */ /* 0x000f220000000800 */
[----:B------:R-:W-:Y:S02]  /*4f00*/  ISETP.LE.U32.AND P2, PT, R9, UR6, PT ;  /* 0x0000000609007c0c */ /* 0x000fe4000bf43070 */
[----:B------:R-:W-:Y:S01]  /*4f10*/  LOP3.LUT R13, R8, UR15, R241, 0x96, !PT ;  /* 0x0000000f080d7c12 */ /* 0x000fe2000f8e96f1 */
[----:B------:R-:W-:Y:S01]  /*4f20*/  @!P4 FADD.FTZ R112, -R112, -RZ ;  /* 0x800000ff7070c221 */ /* 0x000fe20000010100 */
[----:B------:R-:W-:Y:S02]  /*4f30*/  SHF.R.U32.HI R11, RZ, 0x8, R11 ;  /* 0x00000008ff0b7819 */ /* 0x000fe4000001160b */
[----:B------:R-:W-:Y:S01]  /*4f40*/  SHF.R.U32.HI R7, RZ, 0x18, R7 ;  /* 0x00000018ff077819 */ /* 0x000fe20000011607 */
[----:B------:R-:W-:Y:S01]  /*4f50*/  IMAD.WIDE.U32 R102, R13, -0x2daee0ad, RZ ;  /* 0xd2511f530d667825 */ /* 0x000fe200078e00ff */
[----:B------:R-:W-:Y:S01]  /*4f60*/  LOP3.LUT R11, R11, 0xffff, RZ, 0xc0, !PT ;  /* 0x0000ffff0b0b7812 */ /* 0x000fe200078ec0ff */
[----:B------:R-:W-:Y:S02]  /*4f70*/  MUFU.EX2 R241, R22 ;  /* 0x0000001600f17308 */ /* 0x000fe40000000800 */
[----:B------:R-:W-:Y:S01]  /*4f80*/  @!P3 FADD.FTZ R111, -R111, -RZ ;  /* 0x800000ff6f6fb221 */ /* 0x000fe20000010100 */
[----:B------:R-:W-:Y:S01]  /*4f90*/  ISETP.LE.U32.AND P3, PT, R7, UR6, PT ;  /* 0x0000000607007c0c */ /* 0x000fe2000bf63070 */
[----:B-1----:R-:W-:Y:S01]  /*4fa0*/  @P1 FADD.FTZ R125, -R125, -RZ ;  /* 0x800000ff7d7d1221 */ /* 0x002fe20000010100 */
[----:B------:R-:W-:Y:S01]  /*4fb0*/  @!P2 FADD.FTZ R115, -R115, -RZ ;  /* 0x800000ff7373a221 */ /* 0x000fe20000010100 */
[----:B------:R-:W-:Y:S02]  /*4fc0*/  ISETP.GT.U32.AND P2, PT, R100, UR6, PT ;  /* 0x0000000664007c0c */ /* 0x000fe4000bf44070 */
[----:B------:R-:W-:Y:S02]  /*4fd0*/  ISETP.LE.U32.AND P5, PT, R11, UR6, PT ;  /* 0x000000060b007c0c */ /* 0x000fe4000bfa3070 */
[----:B------:R-:W-:Y:S01]  /*4fe0*/  MUFU.EX2 R180, R26 ;  /* 0x0000001a00b47308 */ /* 0x000fe20000000800 */
[----:B------:R-:W-:Y:S02]  /*4ff0*/  PRMT R12, R102, 0x7770, RZ ;  /* 0x00007770660c7816 */ /* 0x000fe400000000ff */
[----:B------:R-:W-:Y:S02]  /*5000*/  LOP3.LUT R13, R236, UR11, R103, 0x96, !PT ;  /* 0x0000000bec0d7c12 */ /* 0x000fe4000f8e9667 */
[----:B------:R-:W-:Y:S02]  /*5010*/  LOP3.LUT R10, R10, UR15, R101, 0x96, !PT ;  /* 0x0000000f0a0a7c12 */ /* 0x000fe4000f8e9665 */
[----:B------:R-:W-:Y:S01]  /*5020*/  PRMT R101, R124, 0x7770, RZ ;  /* 0x000077707c657816 */ /* 0x000fe200000000ff */
[----:B------:R-:W-:Y:S01]  /*5030*/  @!P3 FADD.FTZ R114, -R114, -RZ ;  /* 0x800000ff7272b221 */ /* 0x000fe20000010100 */
[----:B------:R-:W-:Y:S01]  /*5040*/  PRMT R15, R124, 0x7772, RZ ;  /* 0x000077727c0f7816 */ /* 0x000fe200000000ff */
[----:B------:R-:W-:Y:S01]  /*5050*/  @P2 FADD.FTZ R120, -R120, -RZ ;  /* 0x800000ff78782221 */ /* 0x000fe20000010100 */
[----:B------:R-:W-:Y:S01]  /*5060*/  ISETP.LE.U32.AND P2, PT, R12, UR6, PT ;  /* 0x000000060c007c0c */ /* 0x000fe2000bf43070 */
[----:B------:R-:W-:Y:S01]  /*5070*/  @!P5 FADD.FTZ R122, -R122, -RZ ;  /* 0x800000ff7a7ad221 */ /* 0x000fe20000010100 */
[----:B------:R-:W-:Y:S01]  /*5080*/  LOP3.LUT R12, R13, 0xffff, RZ, 0xc0, !PT ;  /* 0x0000ffff0d0c7812 */ /* 0x000fe200078ec0ff */
[----:B------:R-:W-:Y:S01]  /*5090*/  IMAD.WIDE.U32 R104, R10, -0x2daee0ad, RZ ;  /* 0xd2511f530a687825 */ /* 0x000fe200078e00ff */
[----:B------:R-:W-:Y:S01]  /*50a0*/  ISETP.LE.U32.AND P5, PT, R101, UR6, PT ;  /* 0x0000000665007c0c */ /* 0x000fe2000bfa3070 */
[----:B------:R-:W1:Y:S01]  /*50b0*/  MUFU.EX2 R123, R123 ;  /* 0x0000007b007b7308 */ /* 0x000e620000000800 */
[----:B------:R-:W-:Y:S02]  /*50c0*/  SHF.R.U32.HI R12, RZ, 0x8, R12 ;  /* 0x00000008ff0c7819 */ /* 0x000fe4000001160c */
[----:B------:R-:W-:Y:S02]  /*50d0*/  ISETP.GT.U32.AND P3, PT, R15, UR6, PT ;  /* 0x000000060f007c0c */ /* 0x000fe4000bf64070 */
[----:B------:R-:W-:Y:S02]  /*50e0*/  LOP3.LUT R12, R12, 0xffff, RZ, 0xc0, !PT ;  /* 0x0000ffff0c0c7812 */ /* 0x000fe400078ec0ff */
[----:B------:R-:W-:Y:S03]  /*50f0*/  PRMT R8, R6, 0x7772, RZ ;  /* 0x0000777206087816 */ /* 0x000fe600000000ff */
[----:B------:R-:W-:Y:S01]  /*5100*/  MUFU.EX2 R240, R23 ;  /* 0x0000001700f07308 */ /* 0x000fe20000000800 */
[----:B------:R-:W-:Y:S01]  /*5110*/  ISETP.LE.U32.AND P1, PT, R12, UR6, PT ;  /* 0x000000060c007c0c */ /* 0x000fe2000bf23070 */
[----:B------:R-:W-:Y:S01]  /*5120*/  @!P2 FADD.FTZ R243, -R243, -RZ ;  /* 0x800000fff3f3a221 */ /* 0x000fe20000010100 */
[----:B------:R-:W-:Y:S01]  /*5130*/  PRMT R6, R6, 0x7773, RZ ;  /* 0x0000777306067816 */ /* 0x000fe200000000ff */
[----:B------:R-:W-:Y:S01]  /*5140*/  @!P5 FADD.FTZ R121, -R121, -RZ ;  /* 0x800000ff7979d221 */ /* 0x000fe20000010100 */
[----:B------:R-:W-:Y:S02]  /*5150*/  PRMT R14, R124, 0x7773, RZ ;  /* 0x000077737c0e7816 */ /* 0x000fe400000000ff */
[----:B------:R-:W-:Y:S03]  /*5160*/  ISETP.GT.U32.AND P4, PT, R6, UR6, PT ;  /* 0x0000000606007c0c */ /* 0x000fe6000bf84070 */
[----:B------:R-:W2:Y:S01]  /*5170*/  MUFU.EX2 R124, R16 ;  /* 0x00000010007c7308 */ /* 0x000ea20000000800 */
[----:B------:R-:W-:Y:S01]  /*5180*/  PRMT R6, R102, 0x7771, RZ ;  /* 0x0000777166067816 */ /* 0x000fe200000000ff */
[----:B------:R-:W-:Y:S01]  /*5190*/  @P3 FADD.FTZ R113, -R113, -RZ ;  /* 0x800000ff71713221 */ /* 0x000fe20000010100 */
[----:B------:R-:W-:Y:S02]  /*51a0*/  ISETP.GT.U32.AND P5, PT, R14, UR6, PT ;  /* 0x000000060e007c0c */ /* 0x000fe4000bfa4070 */
[----:B------:R-:W-:Y:S01]  /*51b0*/  LOP3.LUT R14, R13, 0xff, RZ, 0xc0, !PT ;  /* 0x000000ff0d0e7812 */ /* 0x000fe200078ec0ff */
[----:B------:R-:W-:Y:S01]  /*51c0*/  @!P1 FADD.FTZ R244, -R244, -RZ ;  /* 0x800000fff4f49221 */ /* 0x000fe20000010100 */
[----:B------:R-:W-:Y:S03]  /*51d0*/  ISETP.GT.U32.AND P1, PT, R6, UR6, PT ;  /* 0x0000000606007c0c */ /* 0x000fe6000bf24070 */
[----:B------:R-:W3:Y:S01]  /*51e0*/  MUFU.EX2 R242, R129 ;  /* 0x0000008100f27308 */ /* 0x000ee20000000800 */
[----:B------:R-:W-:Y:S02]  /*51f0*/  F2FP.RELU.BF16.F32.PACK_AB R6, R109, R108 ;  /* 0x0000006c6d06723e */ /* 0x000fe400000018ff */
[----:B------:R-:W-:Y:S01]  /*5200*/  F2FP.RELU.BF16.F32.PACK_AB R5, R111, R110 ;  /* 0x0000006e6f05723e */ /* 0x000fe200000018ff */
[----:B----4-:R-:W-:Y:S01]  /*5210*/  @P4 FADD.FTZ R128, -R128, -RZ ;  /* 0x800000ff80804221 */ /* 0x010fe20000010100 */
[----:B------:R-:W-:Y:S01]  /*5220*/  ISETP.LE.U32.AND P3, PT, R14, UR6, PT ;  /* 0x000000060e007c0c */ /* 0x000fe2000bf63070 */
[----:B------:R4:W-:Y:S01]  /*5230*/  STS [R187], R6 ;  /* 0x00000006bb007388 */ /* 0x0009e20000000800 */
[--C-:B------:R-:W-:Y:S01]  /*5240*/  SHF.R.U32.HI R14, RZ, 0x18, R13.reuse ;  /* 0x00000018ff0e7819 */ /* 0x100fe2000001160d */
[----:B-1----:R-:W-:Y:S01]  /*5250*/  @P5 FADD.FTZ R123, -R123, -RZ ;  /* 0x800000ff7b7b5221 */ /* 0x002fe20000010100 */
[----:B------:R-:W-:Y:S01]  /*5260*/  PRMT R13, R13, 0x7632, R13 ;  /* 0x000076320d0d7816 */ /* 0x000fe2000000000d */
[----:B------:R1:W-:Y:S01]  /*5270*/  STS [R187+0x400], R5 ;  /* 0x00040005bb007388 */ /* 0x0003e20000000800 */
[----:B------:R-:W-:Y:S01]  /*5280*/  LOP3.LUT R10, R130, UR11, R105, 0x96, !PT ;  /* 0x0000000b820a7c12 */ /* 0x000fe2000f8e9669 */
[----:B--2---:R-:W-:Y:S01]  /*5290*/  @!P6 FADD.FTZ R124, -R124, -RZ ;  /* 0x800000ff7c7ce221 */ /* 0x004fe20000010100 */
[----:B------:R-:W-:Y:S01]  /*52a0*/  LOP3.LUT R13, R13, 0xff, RZ, 0xc0, !PT ;  /* 0x000000ff0d0d7812 */ /* 0x000fe200078ec0ff */
[----:B------:R2:W-:Y:S01]  /*52b0*/  MUFU.EX2 R238, R127 ;  /* 0x0000007f00ee7308 */ /* 0x0005e20000000800 */
[----:B------:R-:W-:Y:S02]  /*52c0*/  ISETP.GT.U32.AND P0, PT, R8, UR6, PT ;  /* 0x0000000608007c0c */ /* 0x000fe4000bf04070 */
[----:B------:R-:W-:Y:S01]  /*52d0*/  ISETP.LE.U32.AND P6, PT, R13, UR6, PT ;  /* 0x000000060d007c0c */ /* 0x000fe2000bfc3070 */
[----:B------:R-:W-:Y:S01]  /*52e0*/  @!P3 FADD.FTZ R245, -R245, -RZ ;  /* 0x800000fff5f5b221 */ /* 0x000fe20000010100 */
[----:B------:R-:W-:Y:S01]  /*52f0*/  PRMT R13, R10, 0x7632, R13 ;  /* 0x000076320a0d7816 */ /* 0x000fe2000000000d */
[----:B---3--:R-:W-:Y:S01]  /*5300*/  @P1 FADD.FTZ R242, -R242, -RZ ;  /* 0x800000fff2f21221 */ /* 0x008fe20000010100 */
[----:B------:R-:W-:Y:S03]  /*5310*/  PRMT R7, R102, 0x7772, RZ ;  /* 0x0000777266077816 */ /* 0x000fe600000000ff */
[----:B------:R3:W-:Y:S01]  /*5320*/  MUFU.EX2 R129, R4 ;  /* 0x0000000400817308 */ /* 0x0007e20000000800 */
[----:B------:R-:W-:Y:S02]  /*5330*/  LOP3.LUT R13, R13, 0xff, RZ, 0xc0, !PT ;  /* 0x000000ff0d0d7812 */ /* 0x000fe400078ec0ff */
[----:B------:R-:W-:Y:S02]  /*5340*/  PRMT R8, R104, 0x7772, RZ ;  /* 0x0000777268087816 */ /* 0x000fe400000000ff */
[----:B------:R-:W-:Y:S01]  /*5350*/  ISETP.LE.U32.AND P3, PT, R13, UR6, PT ;  /* 0x000000060d007c0c */ /* 0x000fe2000bf63070 */
[----:B------:R-:W-:Y:S01]  /*5360*/  @P0 FADD.FTZ R126, -R126, -RZ ;  /* 0x800000ff7e7e0221 */ /* 0x000fe20000010100 */
[----:B------:R-:W-:Y:S01]  /*5370*/  ISETP.LE.U32.AND P5, PT, R14, UR6, PT ;  /* 0x000000060e007c0c */ /* 0x000fe2000bfa3070 */
[----:B------:R-:W-:Y:S01]  /*5380*/  @!P6 FADD.FTZ R241, -R241, -RZ ;  /* 0x800000fff1f1e221 */ /* 0x000fe20000010100 */
[----:B----4-:R-:W-:Y:S01]  /*5390*/  F2FP.RELU.BF16.F32.PACK_AB R6, R125, R124 ;  /* 0x0000007c7d06723e */ /* 0x010fe200000018ff */
[----:B------:R-:W4:Y:S01]  /*53a0*/  MUFU.EX2 R237, R24 ;  /* 0x0000001800ed7308 */ /* 0x000f220000000800 */
[----:B------:R-:W-:Y:S01]  /*53b0*/  ISETP.GT.U32.AND P6, PT, R7, UR6, PT ;  /* 0x0000000607007c0c */ /* 0x000fe2000bfc4070 */
[----:B--2---:R-:W-:Y:S01]  /*53c0*/  IMAD.IADD R127, R192, 0x1, R214 ;  /* 0x00000001c07f7824 */ /* 0x004fe200078e02d6 */
[----:B-1----:R-:W-:Y:S01]  /*53d0*/  F2FP.RELU.BF16.F32.PACK_AB R5, R128, R126 ;  /* 0x0000007e8005723e */ /* 0x002fe200000018ff */
[----:B------:R1:W-:Y:S01]  /*53e0*/  STS [R213], R6 ;  /* 0x00000006d5007388 */ /* 0x0003e20000000800 */
[----:B------:R-:W-:Y:S02]  /*53f0*/  F2FP.RELU.BF16.F32.PACK_AB R7, R114, R115 ;  /* 0x000000737207723e */ /* 0x000fe400000018ff */
[----:B------:R-:W-:Y:S01]  /*5400*/  LOP3.LUT R12, R10, 0xffff, RZ, 0xc0, !PT ;  /* 0x0000ffff0a0c7812 */ /* 0x000fe200078ec0ff */
[----:B------:R-:W-:Y:S01]  /*5410*/  @!P3 FADD.FTZ R180, -R180, -RZ ;  /* 0x800000ffb4b4b221 */ /* 0x000fe20000010100 */
[----:B------:R-:W-:Y:S01]  /*5420*/  ISETP.GT.U32.AND P3, PT, R8, UR6, PT ;  /* 0x0000000608007c0c */ /* 0x000fe2000bf64070 */
[----:B------:R2:W-:Y:S01]  /*5430*/  STS [R213+0x400], R5 ;  /* 0x00040005d5007388 */ /* 0x0005e20000000800 */
[----:B------:R-:W-:Y:S01]  /*5440*/  F2FP.RELU.BF16.F32.PACK_AB R8, R122, R112 ;  /* 0x000000707a08723e */ /* 0x000fe200000018ff */
[----:B------:R-:W-:Y:S01]  /*5450*/  @!P5 FADD.FTZ R240, -R240, -RZ ;  /* 0x800000fff0f0d221 */ /* 0x000fe20000010100 */
[----:B------:R-:W-:Y:S01]  /*5460*/  SHF.R.U32.HI R12, RZ, 0x8, R12 ;  /* 0x00000008ff0c7819 */ /* 0x000fe2000001160c */
[----:B------:R2:W-:Y:S01]  /*5470*/  STS [R187+0x1400], R7 ;  /* 0x00140007bb007388 */ /* 0x0005e20000000800 */
[----:B------:R-:W2:Y:S01]  /*5480*/  MUFU.EX2 R236, R25 ;  /* 0x0000001900ec7308 */ /* 0x000ea20000000800 */
[----:B------:R-:W-:Y:S01]  /*5490*/  LOP3.LUT R14, R10, 0xff, RZ, 0xc0, !PT ;  /* 0x000000ff0a0e7812 */ /* 0x000fe200078ec0ff */
[----:B------:R-:W-:Y:S01]  /*54a0*/  @P6 FADD.FTZ R239, -R239, -RZ ;  /* 0x800000ffefef6221 */ /* 0x000fe20000010100 */
[----:B------:R2:W-:Y:S01]  /*54b0*/  STS [R187+0x1000], R8 ;  /* 0x00100008bb007388 */ /* 0x0005e20000000800 */
[----:B------:R-:W-:Y:S02]  /*54c0*/  LOP3.LUT R12, R12, 0xffff, RZ, 0xc0, !PT ;  /* 0x0000ffff0c0c7812 */ /* 0x000fe400078ec0ff */
[----:B------:R-:W-:Y:S02]  /*54d0*/  ISETP.LE.U32.AND P0, PT, R14, UR6, PT ;  /* 0x000000060e007c0c */ /* 0x000fe4000bf03070 */
[----:B------:R-:W-:Y:S02]  /*54e0*/  ISETP.LE.U32.AND P4, PT, R12, UR6, PT ;  /* 0x000000060c007c0c */ /* 0x000fe4000bf83070 */
[----:B------:R-:W-:Y:S01]  /*54f0*/  MUFU.EX2 R131, R27 ;  /* 0x0000001b00837308 */ /* 0x000fe20000000800 */
[----:B------:R-:W-:Y:S02]  /*5500*/  PRMT R102, R102, 0x7773, RZ ;  /* 0x0000777366667816 */ /* 0x000fe400000000ff */
[----:B---3--:R-:W-:Y:S02]  /*5510*/  F2FP.RELU.BF16.F32.PACK_AB R4, R242, R243 ;  /* 0x000000f3f204723e */ /* 0x008fe400000018ff */
[----:B-1----:R-:W-:Y:S02]  /*5520*/  F2FP.RELU.BF16.F32.PACK_AB R6, R244, R245 ;  /* 0x000000f5f406723e */ /* 0x002fe400000018ff */
[----:B------:R-:W-:Y:S03]  /*5530*/  ISETP.GT.U32.AND P5, PT, R102, UR6, PT ;  /* 0x0000000666007c0c */ /* 0x000fe6000bfa4070 */
[----:B------:R-:W1:Y:S01]  /*5540*/  MUFU.EX2 R130, R30 ;  /* 0x0000001e00827308 */ /* 0x000e620000000800 */
[----:B------:R-:W-:Y:S01]  /*5550*/  SHF.R.U32.HI R10, RZ, 0x18, R10 ;  /* 0x00000018ff0a7819 */ /* 0x000fe2000001160a */
[----:B----4-:R-:W-:Y:S01]  /*5560*/  @!P0 FADD.FTZ R237, -R237, -RZ ;  /* 0x800000ffeded8221 */ /* 0x010fe20000010100 */
[----:B--2---:R-:W-:Y:S01]  /*5570*/  F2FP.RELU.BF16.F32.PACK_AB R5, R240, R241 ;  /* 0x000000f1f005723e */ /* 0x004fe200000018ff */
[----:B------:R-:W-:Y:S01]  /*5580*/  @!P4 FADD.FTZ R236, -R236, -RZ ;  /* 0x800000ffececc221 */ /* 0x000fe20000010100 */
[C---:B------:R-:W-:Y:S02]  /*5590*/  PRMT R11, R104.reuse, 0x7770, RZ ;  /* 0x00007770680b7816 */ /* 0x040fe400000000ff */
[----:B------:R-:W-:Y:S02]  /*55a0*/  F2FP.RELU.BF16.F32.PACK_AB R7, R123, R113 ;  /* 0x000000717b07723e */ /* 0x000fe400000018ff */
[----:B------:R-:W-:Y:S02]  /*55b0*/  PRMT R9, R104, 0x7771, RZ ;  /* 0x0000777168097816 */ /* 0x000fe400000000ff */
[----:B------:R-:W-:Y:S01]  /*55c0*/  F2FP.RELU.BF16.F32.PACK_AB R8, R120, R121 ;  /* 0x000000797808723e */ /* 0x000fe200000018ff */
[----:B------:R2:W-:Y:S01]  /*55d0*/  STS [R213+0x1400], R7 ;  /* 0x00140007d5007388 */ /* 0x0005e20000000800 */
[----:B------:R-:W-:Y:S01]  /*55e0*/  PRMT R104, R104, 0x7773, RZ ;  /* 0x0000777368687816 */ /* 0x000fe200000000ff */
[----:B------:R-:W-:Y:S01]  /*55f0*/  @P5 FADD.FTZ R238, -R238, -RZ ;  /* 0x800000ffeeee5221 */ /* 0x000fe20000010100 */
[----:B------:R-:W-:Y:S01]  /*5600*/  ISETP.LE.U32.AND P1, PT, R10, UR6, PT ;  /* 0x000000060a007c0c */ /* 0x000fe2000bf23070 */
[----:B------:R3:W-:Y:S01]  /*5610*/  STS [R213+0x1000], R8 ;  /* 0x00100008d5007388 */ /* 0x0007e20000000800 */
[----:B------:R-:W-:Y:S01]  /*5620*/  ISETP.GT.U32.AND P2, PT, R104, UR6, PT ;  /* 0x0000000668007c0c */ /* 0x000fe2000bf44070 */
[----:B-1----:R-:W-:Y:S01]  /*5630*/  @P3 FADD.FTZ R130, -R130, -RZ ;  /* 0x800000ff82823221 */ /* 0x002fe20000010100 */
[----:B------:R-:W-:Y:S01]  /*5640*/  ISETP.LE.U32.AND P0, PT, R11, UR6, PT ;  /* 0x000000060b007c0c */ /* 0x000fe2000bf03070 */
[----:B------:R1:W-:Y:S01]  /*5650*/  STS [R192], R6 ;  /* 0x00000006c0007388 */ /* 0x0003e20000000800 */
[----:B------:R-:W-:Y:S02]  /*5660*/  ISETP.GT.U32.AND P4, PT, R9, UR6, PT ;  /* 0x0000000609007c0c */ /* 0x000fe4000bf84070 */
[----:B------:R-:W-:Y:S01]  /*5670*/  FSETP.GE.FTZ.AND P3, PT, R125, RZ, PT ;  /* 0x000000ff7d00720b */ /* 0x000fe20003f76000 */
[----:B------:R4:W-:Y:S04]  /*5680*/  STS [R192+0x400], R5 ;  /* 0x00040005c0007388 */ /* 0x0009e80000000800 */
[----:B------:R4:W-:Y:S01]  /*5690*/  STS [R127], R4 ;  /* 0x000000047f007388 */ /* 0x0009e20000000800 */
[----:B------:R-:W-:Y:S01]  /*56a0*/  @!P1 FADD.FTZ R131, -R131, -RZ ;  /* 0x800000ff83839221 */ /* 0x000fe20000010100 */
[----:B------:R-:W-:Y:S01]  /*56b0*/  @P2 FADD.FTZ R129, -R129, -RZ ;  /* 0x800000ff81812221 */ /* 0x000fe20000010100 */
[----:B------:R-:W-:Y:S01]  /*56c0*/  FSETP.GE.FTZ.AND P1, PT, R108, RZ, PT ;  /* 0x000000ff6c00720b */ /* 0x000fe20003f36000 */
[----:B------:R-:W-:Y:S01]  /*56d0*/  @!P0 FADD.FTZ R229, -R229, -RZ ;  /* 0x800000ffe5e58221 */ /* 0x000fe20000010100 */
[----:B------:R-:W-:Y:S01]  /*56e0*/  FSETP.GE.FTZ.AND P0, PT, R109, RZ, PT ;  /* 0x000000ff6d00720b */ /* 0x000fe20003f16000 */
[----:B------:R-:W-:Y:S01]  /*56f0*/  @P4 FADD.FTZ R207, -R207, -RZ ;  /* 0x800000ffcfcf4221 */ /* 0x000fe20000010100 */
[----:B------:R-:W-:Y:S02]  /*5700*/  FSETP.GE.FTZ.AND P4, PT, R124, RZ, PT ;  /* 0x000000ff7c00720b */ /* 0x000fe40003f96000 */
[----:B--2---:R-:W-:Y:S02]  /*5710*/  F2FP.RELU.BF16.F32.PACK_AB R7, R131, R180 ;  /* 0x000000b48307723e */ /* 0x004fe400000018ff */
[----:B------:R-:W-:Y:S02]  /*5720*/  FSETP.GE.FTZ.AND P2, PT, R245, RZ, PT ;  /* 0x000000fff500720b */ /* 0x000fe40003f56000 */
[----:B---3--:R-:W-:Y:S02]  /*5730*/  F2FP.RELU.BF16.F32.PACK_AB R8, R236, R237 ;  /* 0x000000edec08723e */ /* 0x008fe400000018ff */
[----:B-1----:R-:W-:Y:S02]  /*5740*/  F2FP.RELU.BF16.F32.PACK_AB R6, R238, R239 ;  /* 0x000000efee06723e */ /* 0x002fe400000018ff */
        /* <DEDUP_REMOVED lines=26> */
[----:B------:R-:W-:Y:S07]  /*58f0*/  LDSM.16.M88.4 R104, [R0+0x5000] ;  /* 0x005000000068783b */ /* 0x000fee0000000200 */
[----:B------:R-:W-:Y:S01]  /*5900*/  HMMA.16816.F32.BF16 R32, R100, R146, R32 ;  /* 0x000000926420723c */ /* 0x000fe20000041820 */
[----:B------:R-:W1:Y:S07]  /*5910*/  LDSM.16.M88.4 R100, [R0+0x4000] ;  /* 0x004000000064783b */ /* 0x000e6e0000000200 */
        /* <DEDUP_REMOVED lines=13> */
[C---:B------:R-:W-:Y:S01]  /*59f0*/  FADD.FTZ R6, -R118.reuse, R6 ;  /* 0x0000000676067221 */ /* 0x040fe20000010100 */
[----:B------:R-:W-:Y:S04]  /*5a00*/  FADD.FTZ R7, -R118, R7 ;  /* 0x0000000776077221 */ /* 0x000fe80000010100 */
        /* <DEDUP_REMOVED lines=8> */
[-C--:B------:R-:W-:Y:S01]  /*5a90*/  FSEL R17, R17, R119.reuse, P3 ;  /* 0x0000007711117208 */ /* 0x080fe20001800000 */
[C---:B------:R-:W-:Y:S01]  /*5aa0*/  FADD.FTZ R4, -R119.reuse, R5 ;  /* 0x0000000577047221 */ /* 0x040fe20000010100 */
[C---:B------:R-:W-:Y:S01]  /*5ab0*/  FADD.FTZ R21, -R119.reuse, R21 ;  /* 0x0000001577157221 */ /* 0x040fe20000010100 */
[----:B------:R-:W-:Y:S04]  /*5ac0*/  HMMA.16816.F32.BF16 R32, R104, R162, R32 ;  /* 0x000000a26820723c */ /* 0x000fe80000041820 */
[-C--:B------:R-:W-:Y:S01]  /*5ad0*/  FSEL R4, R4, R119.reuse, P0 ;  /* 0x0000007704047208 */ /* 0x080fe20000000000 */
[----:B------:R-:W-:Y:S01]  /*5ae0*/  FADD.FTZ R20, -R119, R20 ;  /* 0x0000001477147221 */ /* 0x000fe20000010100 */
[----:B------:R-:W-:Y:S01]  /*5af0*/  FSETP.GE.FTZ.AND P0, PT, R242, RZ, PT ;  /* 0x000000fff200720b */ /* 0x000fe20003f16000 */
[----:B------:R-:W-:Y:S01]  /*5b00*/  FMUL.FTZ R16, R124, R16 ;  /* 0x000000107c107220 */ /* 0x000fe20000410000 */
[----:B------:R-:W-:Y:S01]  /*5b10*/  FSEL R5, R100, R119, P1 ;  /* 0x0000007764057208 */ /* 0x000fe20000800000 */
[----:B------:R-:W-:Y:S01]  /*5b20*/  FMUL.FTZ R4, R109, R4 ;  /* 0x000000046d047220 */ /* 0x000fe20000410000 */
[----:B------:R-:W-:Y:S01]  /*5b30*/  FSETP.GE.FTZ.AND P1, PT, R244, RZ, PT ;  /* 0x000000fff400720b */ /* 0x000fe20003f36000 */
[----:B------:R-:W-:Y:S01]  /*5b40*/  FMUL.FTZ R17, R125, R17 ;  /* 0x000000117d117220 */ /* 0x000fe20000410000 */
[----:B------:R-:W-:Y:S01]  /*5b50*/  FSEL R20, R20, R119, P2 ;  /* 0x0000007714147208 */ /* 0x000fe20001000000 */
[----:B------:R-:W-:Y:S01]  /*5b60*/  FMUL.FTZ R5, R108, R5 ;  /* 0x000000056c057220 */ /* 0x000fe20000410000 */
[----:B------:R-:W-:Y:S02]  /*5b70*/  FSEL R21, R21, R119, P1 ;  /* 0x0000007715157208 */ /* 0x000fe40000800000 */
[----:B------:R-:W-:Y:S01]  /*5b80*/  FSETP.GE.FTZ.AND P1, PT, R243, RZ, PT ;  /* 0x000000fff300720b */ /* 0x000fe20003f36000 */
[----:B------:R-:W-:Y:S01]  /*5b90*/  FMUL.FTZ R20, R245, R20 ;  /* 0x00000014f5147220 */ /* 0x000fe20000410000 */
[----:B------:R-:W-:Y:S01]  /*5ba0*/  FSETP.GE.FTZ.AND P2, PT, R110, RZ, PT ;  /* 0x000000ff6e00720b */ /* 0x000fe20003f56000 */
[----:B------:R-:W-:Y:S01]  /*5bb0*/  FADD.FTZ R32, -R119, R32 ;  /* 0x0000002077207221 */ /* 0x000fe20000010100 */
[----:B------:R-:W-:Y:S01]  /*5bc0*/  F2FP.BF16.F32.PACK_AB R4, R4, R5 ;  /* 0x000000050404723e */ /* 0x000fe200000010ff */
[----:B------:R-:W-:Y:S01]  /*5bd0*/  FMUL.FTZ R21, R244, R21 ;  /* 0x00000015f4157220 */ /* 0x000fe20000410000 */
[----:B------:R-:W-:Y:S02]  /*5be0*/  F2FP.BF16.F32.PACK_AB R16, R17, R16 ;  /* 0x000000101110723e */ /* 0x000fe400000010ff */
[----:B------:R-:W-:Y:S01]  /*5bf0*/  FSEL R32, R32, R119, P1 ;  /* 0x0000007720207208 */ /* 0x000fe20000800000 */
[----:B------:R-:W-:Y:S01]  /*5c00*/  @P0 FADD.FTZ R119, -R119, R33 ;  /* 0x0000002177770221 */ /* 0x000fe20000010100 */
[----:B------:R-:W-:Y:S02]  /*5c10*/  ISETP.GT.AND P0, PT, R225, R204, PT ;  /* 0x000000cce100720c */ /* 0x000fe40003f04270 */
[----:B------:R-:W-:Y:S01]  /*5c20*/  FSETP.GE.FTZ.AND P1, PT, R111, RZ, PT ;  /* 0x000000ff6f00720b */ /* 0x000fe20003f36000 */
[----:B------:R-:W-:Y:S01]  /*5c30*/  FMUL.FTZ R243, R243, R32 ;  /* 0x00000020f3f37220 */ /* 0x000fe20000410000 */
[----:B------:R-:W-:Y:S01]  /*5c40*/  F2FP.BF16.F32.PACK_AB R20, R21, R20 ;  /* 0x000000141514723e */ /* 0x000fe200000010ff */
[----:B------:R-:W-:Y:S01]  /*5c50*/  FMUL.FTZ R119, R242, R119 ;  /* 0x00000077f2777220 */ /* 0x000fe20000410000 */
        /* <DEDUP_REMOVED lines=9> */
[C---:B-1----:R-:W-:Y:S04]  /*5cf0*/  IMAD.SHL.U32 R7, R6.reuse, 0x40, RZ ;  /* 0x0000004006077824 */ /* 0x042fe800078e00ff */
[----:B------:R-:W-:Y:S01]  /*5d00*/  IMAD.X R7, RZ, RZ, ~R7, P2 ;  /* 0x000000ffff077224 */ /* 0x000fe200010e0e07 */
[----:B------:R-:W-:Y:S04]  /*5d10*/  ISETP.GE.AND P2, PT, R191, UR4, PT ;  /* 0x00000004bf007c0c */ /* 0x000fe8000bf46270 */
[----:B------:R-:W-:Y:S04]  /*5d20*/  SHF.R.S64 R17, R17, 0x1f, R7 ;  /* 0x0000001f11117819 */ /* 0x000fe80000001007 */
[----:B------:R-:W-:Y:S01]  /*5d30*/  IADD3 R209, P3, PT, R17, R209, RZ ;  /* 0x000000d111d17210 */ /* 0x000fe20007f7e0ff */
[----:B------:R-:W-:Y:S03]  /*5d40*/  IMAD.MOV.U32 R17, RZ, RZ, -0x2000 ;  /* 0xffffe000ff117424 */ /* 0x000fe600078e00ff */
[----:B------:R-:W-:Y:S02]  /*5d50*/  LEA.HI.X.SX32 R208, R7, R208, 0x1, P3 ;  /* 0x000000d007d07211 */ /* 0x000fe400018f0eff */
[C---:B------:R-:W-:Y:S02]  /*5d60*/  @!P1 LEA R100, P3, R6.reuse, R209, 0x6 ;  /* 0x000000d106649211 */ /* 0x040fe400078630ff */
[----:B------:R-:W-:Y:S01]  /*5d70*/  SEL R17, R17, 0x2000, !P4 ;  /* 0x0000200011117807 */ /* 0x000fe20006000000 */
[----:B------:R-:W-:Y:S01]  /*5d80*/  @!P2 IMAD.MOV.U32 R7, RZ, RZ, R208 ;  /* 0x000000ffff07a224 */ /* 0x000fe200078e00d0 */
[----:B--2---:R-:W-:Y:S01]  /*5d90*/  @!P1 LEA.HI.X R101, R6, R208, R5, 0x6, P3 ;  /* 0x000000d006659211 */ /* 0x004fe200018f3405 */
[----:B------:R-:W-:Y:S02]  /*5da0*/  @!P2 IMAD.MOV.U32 R6, RZ, RZ, R209 ;  /* 0x000000ffff06a224 */ /* 0x000fe400078e00d1 */
[--C-:B------:R-:W-:Y:S02]  /*5db0*/  IMAD.IADD R216, R216, 0x1, R17.reuse ;  /* 0x00000001d8d87824 */ /* 0x100fe400078e0211 */
        /* <DEDUP_REMOVED lines=15> */
.L_x_802:
[----:B------:R-:W-:Y:S01]  /*5eb0*/  FADD.FTZ R18, -R118, R18 ;  /* 0x0000001276127221 */ /* 0x000fe20000010100 */
[----:B------:R-:W-:Y:S01]  /*5ec0*/  FSETP.GE.FTZ.AND P1, PT, R126, RZ, PT ;  /* 0x000000ff7e00720b */ /* 0x000fe20003f36000 */
[----:B------:R2:W-:Y:S01]  /*5ed0*/  STS [R187+-0x4000], R4 ;  /* 0xffc00004bb007388 */ /* 0x0005e20000000800 */
[----:B------:R-:W-:Y:S01]  /*5ee0*/  FADD.FTZ R23, -R118, R23 ;  /* 0x0000001776177221 */ /* 0x000fe20000010100 */
[----:B------:R-:W-:Y:S01]  /*5ef0*/  FSETP.GE.FTZ.AND P2, PT, R240, RZ, PT ;  /* 0x000000fff000720b */ /* 0x000fe20003f56000 */
[----:B------:R-:W-:Y:S01]  /*5f00*/  FADD.FTZ R19, -R118, R19 ;  /* 0x0000001376137221 */ /* 0x000fe20000010100 */
[-C--:B------:R-:W-:Y:S01]  /*5f10*/  FSEL R18, R18, R118.reuse, P1 ;  /* 0x0000007612127208 */ /* 0x080fe20000800000 */
[----:B------:R-:W-:Y:S01]  /*5f20*/  FADD.FTZ R22, -R118, R22 ;  /* 0x0000001676167221 */ /* 0x000fe20000010100 */
[----:B------:R-:W-:Y:S01]  /*5f30*/  FSETP.GE.FTZ.AND P1, PT, R238, RZ, PT ;  /* 0x000000ffee00720b */ /* 0x000fe20003f36000 */
[----:B------:R-:W-:Y:S01]  /*5f40*/  FADD.FTZ R34, -R118, R34 ;  /* 0x0000002276227221 */ /* 0x000fe20000010100 */
[-C--:B------:R-:W-:Y:S01]  /*5f50*/  FSEL R23, R23, R118.reuse, P2 ;  /* 0x0000007617177208 */ /* 0x080fe20001000000 */
[C---:B-----5:R-:W-:Y:S01]  /*5f60*/  FADD.FTZ R12, -R117.reuse, R12 ;  /* 0x0000000c750c7221 */ /* 0x060fe20000010100 */
[----:B------:R-:W-:Y:S01]  /*5f70*/  FSETP.GE.FTZ.AND P4, PT, R128, RZ, PT ;  /* 0x000000ff8000720b */ /* 0x000fe20003f96000 */
[----:B------:R-:W-:Y:S01]  /*5f80*/  FADD.FTZ R9, -R117, R9 ;  /* 0x0000000975097221 */ /* 0x000fe20000010100 */
[----:B------:R-:W-:Y:S01]  /*5f90*/  FSETP.GE.FTZ.AND P3, PT, R241, RZ, PT ;  /* 0x000000fff100720b */ /* 0x000fe20003f76000 */
[----:B------:R-:W-:Y:S01]  /*5fa0*/  FADD.FTZ R8, -R117, R8 ;  /* 0x0000000875087221 */ /* 0x000fe20000010100 */
[----:B------:R-:W-:Y:S01]  /*5fb0*/  FSETP.GE.FTZ.AND P2, PT, R239, RZ, PT ;  /* 0x000000ffef00720b */ /* 0x000fe20003f56000 */
[----:B------:R-:W-:Y:S01]  /*5fc0*/  FADD.FTZ R24, -R117, R24 ;  /* 0x0000001875187221 */ /* 0x000fe20000010100 */
[-C--:B------:R-:W-:Y:S01]  /*5fd0*/  FSEL R19, R19, R118.reuse, P4 ;  /* 0x0000007613137208 */ /* 0x080fe20002000000 */
[C---:B------:R-:W-:Y:S01]  /*5fe0*/  FADD.FTZ R25, -R117.reuse, R25 ;  /* 0x0000001975197221 */ /* 0x040fe20000010100 */
[-C--:B------:R-:W-:Y:S01]  /*5ff0*/  FSEL R22, R22, R118.reuse, P3 ;  /* 0x0000007616167208 */ /* 0x080fe20001800000 */
[----:B------:R-:W-:Y:S01]  /*6000*/  FADD.FTZ R28, -R117, R28 ;  /* 0x0000001c751c7221 */ /* 0x000fe20000010100 */
[----:B------:R-:W-:Y:S01]  /*6010*/  FSEL R34, R34, R118, P2 ;  /* 0x0000007622227208 */ /* 0x000fe20001000000 */
[----:B------:R-:W-:Y:S01]  /*6020*/  @P1 FADD.FTZ R118, -R118, R35 ;  /* 0x0000002376761221 */ /* 0x000fe20000010100 */
[----:B------:R-:W-:Y:S01]  /*6030*/  FSETP.GE.FTZ.AND P1, PT, R121, RZ, PT ;  /* 0x000000ff7900720b */ /* 0x000fe20003f36000 */
[----:B------:R-:W-:Y:S01]  /*6040*/  FADD.FTZ R10, -R116, R10 ;  /* 0x0000000a740a7221 */ /* 0x000fe20000010100 */
[----:B------:R-:W-:Y:S01]  /*6050*/  FSETP.GE.FTZ.AND P2, PT, R122, RZ, PT ;  /* 0x000000ff7a00720b */ /* 0x000fe20003f56000 */
[----:B--2---:R-:W-:Y:S01]  /*6060*/  FADD.FTZ R4, -R117, R13 ;  /* 0x0000000d75047221 */ /* 0x004fe20000010100 */
[----:B------:R-:W-:Y:S01]  /*6070*/  FSEL R12, R12, R117, P1 ;  /* 0x000000750c0c7208 */ /* 0x000fe20000800000 */
[----:B------:R-:W-:Y:S01]  /*6080*/  FADD.FTZ R11, -R116, R11 ;  /* 0x0000000b740b7221 */ /* 0x000fe20000010100 */
[----:B------:R-:W-:Y:S01]  /*6090*/  FSETP.GE.FTZ.AND P1, PT, R207, RZ, PT ;  /* 0x000000ffcf00720b */ /* 0x000fe20003f36000 */
[----:B------:R-:W-:Y:S01]  /*60a0*/  FMUL.FTZ R33, R110, R33 ;  /* 0x000000216e217220 */ /* 0x000fe20000410000 */
[-C--:B------:R-:W-:Y:S01]  /*60b0*/  FSEL R9, R9, R117.reuse, P2 ;  /* 0x0000007509097208 */ /* 0x080fe20001000000 */
[----:B------:R-:W-:Y:S01]  /*60c0*/  FMUL.FTZ R32, R111, R32 ;  /* 0x000000206f207220 */ /* 0x000fe20000410000 */
[----:B------:R-:W-:Y:S01]  /*60d0*/  FSETP.GE.FTZ.AND P3, PT, R112, RZ, PT ;  /* 0x000000ff7000720b */ /* 0x000fe20003f76000 */
[----:B------:R-:W-:Y:S01]  /*60e0*/  FADD.FTZ R14, -R116, R14 ;  /* 0x0000000e740e7221 */ /* 0x000fe20000010100 */
[----:B------:R-:W-:Y:S01]  /*60f0*/  FSETP.GE.FTZ.AND P2, PT, R120, RZ, PT ;  /* 0x000000ff7800720b */ /* 0x000fe20003f56000 */
[----:B------:R-:W-:Y:S01]  /*6100*/  FADD.FTZ R15, -R116, R15 ;  /* 0x0000000f740f7221 */ /* 0x000fe20000010100 */
[----:B------:R-:W-:Y:S01]  /*6110*/  FSEL R8, R8, R117, P3 ;  /* 0x0000007508087208 */ /* 0x000fe20001800000 */
[----:B------:R-:W-:Y:S01]  /*6120*/  FMUL.FTZ R19, R128, R19 ;  /* 0x0000001380137220 */ /* 0x000fe20000410000 */
[----:B------:R-:W-:Y:S01]  /*6130*/  FSEL R4, R4, R117, P2 ;  /* 0x0000007504047208 */ /* 0x000fe20001000000 */
[----:B------:R-:W-:Y:S01]  /*6140*/  FMUL.FTZ R18, R126, R18 ;  /* 0x000000127e127220 */ /* 0x000fe20000410000 */
[----:B------:R-:W-:Y:S01]  /*6150*/  FSETP.GE.FTZ.AND P4, PT, R237, RZ, PT ;  /* 0x000000ffed00720b */ /* 0x000fe20003f96000 */
[----:B------:R-:W-:Y:S01]  /*6160*/  FMUL.FTZ R9, R122, R9 ;  /* 0x000000097a097220 */ /* 0x000fe20000410000 */
[----:B------:R-:W-:Y:S01]  /*6170*/  FSETP.GE.FTZ.AND P3, PT, R236, RZ, PT ;  /* 0x000000ffec00720b */ /* 0x000fe20003f76000 */
[----:B------:R-:W-:Y:S01]  /*6180*/  FMUL.FTZ R8, R112, R8 ;  /* 0x0000000870087220 */ /* 0x000fe20000410000 */
[----:B------:R-:W-:Y:S01]  /*6190*/  FSETP.GE.FTZ.AND P2, PT, R229, RZ, PT ;  /* 0x000000ffe500720b */ /* 0x000fe20003f56000 */
[----:B------:R-:W-:Y:S01]  /*61a0*/  FMUL.FTZ R12, R121, R12 ;  /* 0x0000000c790c7220 */ /* 0x000fe20000410000 */
[-C--:B------:R-:W-:Y:S01]  /*61b0*/  FSEL R24, R24, R117.reuse, P4 ;  /* 0x0000007518187208 */ /* 0x080fe20002000000 */
[----:B------:R-:W-:Y:S01]  /*61c0*/  FMUL.FTZ R4, R120, R4 ;  /* 0x0000000478047220 */ /* 0x000fe20000410000 */
[-C--:B------:R-:W-:Y:S01]  /*61d0*/  FSEL R25, R25, R117.reuse, P3 ;  /* 0x0000007519197208 */ /* 0x080fe20001800000 */
[----:B------:R-:W-:Y:S01]  /*61e0*/  FADD.FTZ R26, -R116, R26 ;  /* 0x0000001a741a7221 */ /* 0x000fe20000010100 */
[----:B------:R-:W-:Y:S01]  /*61f0*/  FSEL R28, R28, R117, P2 ;  /* 0x000000751c1c7208 */ /* 0x000fe20001000000 */
[----:B------:R-:W-:Y:S01]  /*6200*/  @P1 FADD.FTZ R117, -R117, R29 ;  /* 0x0000001d75751221 */ /* 0x000fe20000010100 */
[----:B------:R-:W-:Y:S01]  /*6210*/  FSETP.GE.FTZ.AND P2, PT, R115, RZ, PT ;  /* 0x000000ff7300720b */ /* 0x000fe20003f56000 */
[----:B------:R-:W-:Y:S01]  /*6220*/  FADD.FTZ R27, -R116, R27 ;  /* 0x0000001b741b7221 */ /* 0x000fe20000010100 */
[----:B------:R-:W-:Y:S01]  /*6230*/  FSETP.GE.FTZ.AND P1, PT, R114, RZ, PT ;  /* 0x000000ff7200720b */ /* 0x000fe20003f36000 */
[----:B------:R-:W-:Y:S01]  /*6240*/  FMUL.FTZ R23, R240, R23 ;  /* 0x00000017f0177220 */ /* 0x000fe20000410000 */
[----:B------:R-:W-:Y:S01]  /*6250*/  FSEL R10, R10, R116, P2 ;  /* 0x000000740a0a7208 */ /* 0x000fe20001000000 */
        /* <DEDUP_REMOVED lines=9> */
[----:B------:R-:W-:Y:S01]  /*62f0*/  FSEL R14, R14, R116, P2 ;  /* 0x000000740e0e7208 */ /* 0x000fe20001000000 */
[----:B------:R-:W-:Y:S01]  /*6300*/  FMUL.FTZ R118, R238, R118 ;  /* 0x00000076ee767220 */ /* 0x000fe20000410000 */
[----:B------:R-:W-:Y:S01]  /*6310*/  FSEL R15, R15, R116, P5 ;  /* 0x000000740f0f7208 */ /* 0x000fe20002800000 */
[----:B------:R-:W-:Y:S01]  /*6320*/  STS [R187+-0x3c00], R32 ;  /* 0xffc40020bb007388 */ /* 0x000fe20000000800 */
[----:B------:R-:W-:Y:S01]  /*6330*/  F2FP.BF16.F32.PACK_AB R18, R19, R18 ;  /* 0x000000121312723e */ /* 0x000fe200000010ff */
[----:B------:R-:W-:Y:S01]  /*6340*/  FMUL.FTZ R14, R113, R14 ;  /* 0x0000000e710e7220 */ /* 0x000fe20000410000 */
[----:B------:R-:W-:Y:S01]  /*6350*/  FSETP.GE.FTZ.AND P1, PT, R129, RZ, PT ;  /* 0x000000ff8100720b */ /* 0x000fe20003f36000 */
[----:B------:R-:W-:Y:S01]  /*6360*/  FMUL.FTZ R15, R123, R15 ;  /* 0x0000000f7b0f7220 */ /* 0x000fe20000410000 */
[----:B------:R-:W-:Y:S01]  /*6370*/  F2FP.BF16.F32.PACK_AB R8, R9, R8 ;  /* 0x000000080908723e */ /* 0x000fe200000010ff */
[----:B------:R-:W-:Y:S01]  /*6380*/  STS [R213+-0x4000], R16 ;  /* 0xffc00010d5007388 */ /* 0x000fe20000000800 */
[----:B------:R-:W-:Y:S01]  /*6390*/  F2FP.BF16.F32.PACK_AB R10, R11, R10 ;  /* 0x0000000a0b0a723e */ /* 0x000fe200000010ff */
[----:B------:R-:W-:Y:S01]  /*63a0*/  FMUL.FTZ R25, R236, R25 ;  /* 0x00000019ec197220 */ /* 0x000fe20000410000 */
[----:B------:R-:W-:Y:S02]  /*63b0*/  FSETP.GE.FTZ.AND P4, PT, R180, RZ, PT ;  /* 0x000000ffb400720b */ /* 0x000fe40003f96000 */
[----:B------:R-:W-:Y:S01]  /*63c0*/  STS [R213+-0x3c00], R18 ;  /* 0xffc40012d5007388 */ /* 0x000fe20000000800 */
[----:B------:R-:W-:Y:S01]  /*63d0*/  FSETP.GE.FTZ.AND P3, PT, R131, RZ, PT ;  /* 0x000000ff8300720b */ /* 0x000fe20003f76000 */
[----:B------:R-:W-:Y:S01]  /*63e0*/  FMUL.FTZ R24, R237, R24 ;  /* 0x00000018ed187220 */ /* 0x000fe20000410000 */
[----:B------:R-:W-:Y:S02]  /*63f0*/  F2FP.BF16.F32.PACK_AB R4, R4, R12 ;  /* 0x0000000c0404723e */ /* 0x000fe400000010ff */
[----:B------:R-:W-:Y:S01]  /*6400*/  STS [R187+-0x3000], R8 ;  /* 0xffd00008bb007388 */ /* 0x000fe20000000800 */
[----:B------:R-:W-:Y:S01]  /*6410*/  F2FP.BF16.F32.PACK_AB R14, R15, R14 ;  /* 0x0000000e0f0e723e */ /* 0x000fe200000010ff */
[----:B------:R-:W-:Y:S01]  /*6420*/  FMUL.FTZ R28, R229, R28 ;  /* 0x0000001ce51c7220 */ /* 0x000fe20000410000 */
[-C--:B------:R-:W-:Y:S02]  /*6430*/  FSEL R26, R26, R116.reuse, P4 ;  /* 0x000000741a1a7208 */ /* 0x080fe40002000000 */
[----:B------:R-:W-:Y:S01]  /*6440*/  STS [R187+-0x2c00], R10 ;  /* 0xffd4000abb007388 */ /* 0x000fe20000000800 */
[----:B------:R-:W-:Y:S01]  /*6450*/  FSEL R27, R27, R116, P3 ;  /* 0x000000741b1b7208 */ /* 0x000fe20001800000 */
[----:B------:R-:W-:Y:S01]  /*6460*/  FMUL.FTZ R117, R207, R117 ;  /* 0x00000075cf757220 */ /* 0x000fe20000410000 */
[----:B------:R-:W-:Y:S02]  /*6470*/  FSETP.GE.FTZ.AND P2, PT, R130, RZ, PT ;  /* 0x000000ff8200720b */ /* 0x000fe40003f56000 */
[----:B------:R-:W-:Y:S01]  /*6480*/  STS [R213+-0x3000], R4 ;  /* 0xffd00004d5007388 */ /* 0x000fe20000000800 */
[----:B------:R-:W-:Y:S01]  /*6490*/  F2FP.BF16.F32.PACK_AB R22, R23, R22 ;  /* 0x000000161716723e */ /* 0x000fe200000010ff */
[----:B------:R-:W-:Y:S01]  /*64a0*/  FMUL.FTZ R27, R131, R27 ;  /* 0x0000001b831b7220 */ /* 0x000fe20000410000 */
[----:B------:R-:W-:Y:S02]  /*64b0*/  FSEL R30, R30, R116, P2 ;  /* 0x000000741e1e7208 */ /* 0x000fe40001000000 */
[----:B------:R-:W-:Y:S01]  /*64c0*/  STS [R213+-0x2c00], R14 ;  /* 0xffd4000ed5007388 */ /* 0x000fe20000000800 */
[----:B------:R-:W-:Y:S01]  /*64d0*/  @P1 FADD.FTZ R116, -R116, R31 ;  /* 0x0000001f74741221 */ /* 0x000fe20000010100 */
[----:B------:R-:W-:Y:S01]  /*64e0*/  FMUL.FTZ R26, R180, R26 ;  /* 0x0000001ab41a7220 */ /* 0x000fe20000410000 */
[----:B------:R-:W-:Y:S02]  /*64f0*/  F2FP.BF16.F32.PACK_AB R34, R118, R34 ;  /* 0x000000227622723e */ /* 0x000fe400000010ff */
[----:B------:R-:W-:Y:S01]  /*6500*/  STS [R192+-0x4000], R20 ;  /* 0xffc00014c0007388 */ /* 0x000fe20000000800 */
[----:B------:R-:W-:Y:S01]  /*6510*/  F2FP.BF16.F32.PACK_AB R119, R119, R243 ;  /* 0x000000f37777723e */ /* 0x000fe200000010ff */
[----:B------:R-:W-:Y:S01]  /*6520*/  FMUL.FTZ R30, R130, R30 ;  /* 0x0000001e821e7220 */ /* 0x000fe20000410000 */
[----:B------:R-:W-:Y:S02]  /*6530*/  FMUL.FTZ R116, R129, R116 ;  /* 0x0000007481747220 */ /* 0x000fe40000410000 */
[----:B------:R-:W-:Y:S01]  /*6540*/  STS [R192+-0x3c00], R22 ;  /* 0xffc40016c0007388 */ /* 0x000fe20000000800 */
[----:B------:R-:W-:Y:S02]  /*6550*/  F2FP.BF16.F32.PACK_AB R24, R25, R24 ;  /* 0x000000181918723e */ /* 0x000fe400000010ff */
[----:B------:R-:W-:Y:S02]  /*6560*/  F2FP.BF16.F32.PACK_AB R26, R27, R26 ;  /* 0x0000001a1b1a723e */ /* 0x000fe400000010ff */
[----:B------:R-:W-:Y:S01]  /*6570*/  STS [R127+-0x4000], R119 ;  /* 0xffc000777f007388 */ /* 0x000fe20000000800 */
[----:B------:R-:W-:Y:S01]  /*6580*/  F2FP.BF16.F32.PACK_AB R28, R117, R28 ;  /* 0x0000001c751c723e */ /* 0x000fe200000010ff */
[----:B------:R-:W-:Y:S01]  /*6590*/  IMAD R117, R193, UR5, RZ ;  /* 0x00000005c1757c24 */ /* 0x000fe2000f8e02ff */
[----:B------:R-:W-:Y:S02]  /*65a0*/  F2FP.BF16.F32.PACK_AB R30, R116, R30 ;  /* 0x0000001e741e723e */ /* 0x000fe400000010ff */
[----:B------:R-:W-:Y:S01]  /*65b0*/  STS [R127+-0x3c00], R34 ;  /* 0xffc400227f007388 */ /* 0x000fe20000000800 */
[----:B------:R-:W-:Y:S04]  /*65c0*/  IMAD.IADD R116, R177, 0x1, R174 ;  /* 0x00000001b1747824 */ /* 0x000fe800078e02ae */
[----:B------:R-:W-:Y:S05]  /*65d0*/  STS [R192+-0x3000], R24 ;  /* 0xffd00018c0007388 */ /* 0x000fea0000000800 */
[----:B------:R-:W-:Y:S05]  /*65e0*/  STS [R192+-0x2c00], R26 ;  /* 0xffd4001ac0007388 */ /* 0x000fea0000000800 */
[----:B------:R-:W-:Y:S05]  /*65f0*/  STS [R127+-0x3000], R28 ;  /* 0xffd0001c7f007388 */ /* 0x000fea0000000800 */
[----:B------:R-:W-:Y:S01]  /*6600*/  STS [R127+-0x2c00], R30 ;  /* 0xffd4001e7f007388 */ /* 0x000fe20000000800 */
[----:B------:R-:W-:Y:S06]  /*6610*/  BAR.SYNC.DEFER_BLOCKING 0x0 ;  /* 0x0000000000007b1d */ /* 0x000fec0000010000 */
[----:B-1----:R-:W-:Y:S05]  /*6620*/  LDSM.16.MT88.4 R4, [R173] ;  /* 0x00000000ad04783b */ /* 0x002fea0000004200 */
        /* <DEDUP_REMOVED lines=62> */
[----:B------:R-:W-:Y:S04]  /*6a10*/  @!P2 LEA R6, P1, R6, R211, 0x1 ;  /* 0x000000d30606a211 */ /* 0x000fe800078208ff */
[----:B------:R-:W-:Y:S01]  /*6a20*/  @!P2 LEA.HI.X R7, R5, R210, R4, 0x1, P1 ;  /* 0x000000d20507a211 */ /* 0x000fe200008f0c04 */
[----:B------:R-:W-:Y:S02]  /*6a30*/  @!P3 IMAD.MOV.U32 R4, RZ, RZ, R211 ;  /* 0x000000ffff04b224 */ /* 0x000fe400078e00d3 */
[----:B------:R-:W-:Y:S05]  /*6a40*/  @!P3 IMAD.MOV.U32 R5, RZ, RZ, R210 ;  /* 0x000000ffff05b224 */ /* 0x000fea00078e00d2 */
[----:B------:R-:W-:Y:S01]  /*6a50*/  @!PT LDS RZ, [RZ] ;  /* 0x00000000fffff984 */ /* 0x000fe20000000800 */
[----:B------:R-:W-:Y:S01]  /*6a60*/  @!PT LDS RZ, [RZ] ;  /* 0x00000000fffff984 */ /* 0x000fe20000000800 */
[----:B------:R-:W-:Y:S01]  /*6a70*/  @!PT LDS RZ, [RZ] ;  /* 0x00000000fffff984 */ /* 0x000fe20000000800 */
[----:B------:R1:W-:Y:S04]  /*6a80*/  @!P3 LDGSTS.E.BYPASS.LTC128B.128 [R190+0x4000], desc[UR22][R4.64] ;  /* 0x0400000004bebfae */ /* 0x0003e8000b981a16 */
[----:B------:R1:W-:Y:S04]  /*6a90*/  @P3 STS.128 [R190+0x4000], RZ ;  /* 0x004000ffbe003388 */ /* 0x0003e80000000c00 */
[----:B------:R1:W-:Y:S04]  /*6aa0*/  @P2 STS.128 [R190+0x5000], RZ ;  /* 0x005000ffbe002388 */ /* 0x0003e80000000c00 */
[----:B------:R-:W-:Y:S01]  /*6ab0*/  @!PT LDS RZ, [RZ] ;  /* 0x00000000fffff984 */ /* 0x000fe20000000800 */
[----:B------:R-:W-:Y:S01]  /*6ac0*/  @!PT LDS RZ, [RZ] ;  /* 0x00000000fffff984 */ /* 0x000fe20000000800 */
[----:B------:R-:W-:Y:S01]  /*6ad0*/  @!PT LDS RZ, [RZ] ;  /* 0x00000000fffff984 */ /* 0x000fe20000000800 */
[----:B------:R1:W-:Y:S04]  /*6ae0*/  @!P2 LDGSTS.E.BYPASS.LTC128B.128 [R190+0x5000], desc[UR22][R6.64] ;  /* 0x0500000006beafae */ /* 0x0003e8000b981a16 */
[----:B------:R-:W0:Y:S02]  /*6af0*/  LDGDEPBAR ;  /* 0x00000000000079af */ /* 0x000e240000000000 */
.L_x_803:
[----:B------:R-:W-:Y:S01]  /*6b00*/  LDSM.16.M88.4 R16, [R176] ;  /* 0x00000000b010783b */ /* 0x000fe20000000200 */
[----:B------:R-:W-:Y:S01]  /*6b10*/  ISETP.GT.AND P2, PT, R225, R204, PT ;  /* 0x000000cce100720c */ /* 0x000fe20003f44270 */
[----:B------:R-:W-:Y:S01]  /*6b20*/  VIADD R218, R218, 0xffffffc0 ;  /* 0xffffffc0dada7836 */ /* 0x000fe20000000000 */
[----:B------:R-:W-:Y:S01]  /*6b30*/  @P0 IADD3 R206, P3, PT, R206, -0x100, RZ ;  /* 0xffffff00cece0810 */ /* 0x000fe20007f7e0ff */
[----:B------:R-:W1:Y:S01]  /*6b40*/  LDSM.16.MT88.4 R8, [R177+0x6000] ;  /* 0x00600000b108783b */ /* 0x000e620000004200 */
        /* <DEDUP_REMOVED lines=69> */
[C---:B------:R-:W-:Y:S04]  /*6fa0*/  LEA R100, P1, R117.reuse, R34, 0x5 ;  /* 0x0000002275647211 */ /* 0x040fe800078228ff */
[C---:B------:R-:W-:Y:S02]  /*6fb0*/  LEA.HI.X.SX32 R101, R117.reuse, R35, 0x5, P1 ;  /* 0x0000002375657211 */ /* 0x040fe400008f2eff */
[----:B------:R-:W-:Y:S01]  /*6fc0*/  LEA R24, P1, R117, R100, 0x5 ;  /* 0x0000006475187211 */ /* 0x000fe200078228ff */
[C---:B---3--:R-:W-:Y:S05]  /*6fd0*/  HMMA.16816.F32.BF16 R4, R20.reuse, R28, R4 ;  /* 0x0000001c1404723c */ /* 0x048fea0000041804 */
[----:B------:R-:W-:Y:S01]  /*6fe0*/  @P0 IMAD.WIDE.U32 R28, R185, 0x4, R234 ;  /* 0x00000004b91c0825 */ /* 0x000fe200078e00ea */
[C---:B------:R-:W-:Y:S02]  /*6ff0*/  LEA.HI.X.SX32 R25, R117.reuse, R101, 0x5, P1 ;  /* 0x0000006575197211 */ /* 0x040fe400008f2eff */
[C---:B------:R-:W-:Y:S02]  /*7000*/  HMMA.16816.F32.BF16 R8, R20.reuse, R30, R8 ;  /* 0x0000001e1408723c */ /* 0x040fe40000041808 */
[----:B------:R-:W5:Y:S01]  /*7010*/  @P0 LDG.E R222, desc[UR22][R28.64+-0x100] ;  /* 0xffff00161cde0981 */ /* 0x000f62000c1e1900 */
[C---:B------:R-:W-:Y:S03]  /*7020*/  LEA R26, P1, R117.reuse, R24, 0x5 ;  /* 0x00000018751a7211 */ /* 0x040fe600078228ff */
[----:B------:R-:W5:Y:S01]  /*7030*/  @P0 LDG.E R221, desc[UR22][R28.64+-0xe0] ;  /* 0xffff20161cdd0981 */ /* 0x000f62000c1e1900 */
[C---:B------:R-:W-:Y:S01]  /*7040*/  LEA.HI.X.SX32 R27, R117.reuse, R25, 0x5, P1 ;  /* 0x00000019751b7211 */ /* 0x040fe200008f2eff */
[C---:B------:R-:W-:Y:S02]  /*7050*/  HMMA.16816.F32.BF16 R12, R20.reuse, R104, R12 ;  /* 0x00000068140c723c */ /* 0x040fe4000004180c */
[----:B------:R-:W5:Y:S01]  /*7060*/  @P0 LDG.E R220, desc[UR22][R28.64+-0x80] ;  /* 0xffff80161cdc0981 */ /* 0x000f62000c1e1900 */
[C---:B------:R-:W-:Y:S03]  /*7070*/  LEA R30, P1, R117.reuse, R26, 0x5 ;  /* 0x0000001a751e7211 */ /* 0x040fe600078228ff */
[----:B------:R1:W5:Y:S01]  /*7080*/  @P0 LDG.E R219, desc[UR22][R28.64+-0x60] ;  /* 0xffffa0161cdb0981 */ /* 0x000362000c1e1900 */
[C---:B------:R-:W-:Y:S01]  /*7090*/  LEA.HI.X.SX32 R31, R117.reuse, R27, 0x5, P1 ;  /* 0x0000001b751f7211 */ /* 0x040fe200008f2eff */
[----:B------:R-:W-:Y:S02]  /*70a0*/  HMMA.16816.F32.BF16 R16, R20, R106, R16 ;  /* 0x0000006a1410723c */ /* 0x000fe40000041810 */
        /* <DEDUP_REMOVED lines=13> */
[----:B------:R-:W-:Y:S03]  /*7180*/  IMAD.IADD R108, R174, 0x1, R166 ;  /* 0x00000001ae6c7824 */ /* 0x000fe600078e02a6 */
[----:B------:R-:W-:Y:S04]  /*7190*/  REDG.E.ADD.F32.FTZ.RN.STRONG.GPU desc[UR22][R34.64+0x80], R13 ;  /* 0x0000800d220079a6 */ /* 0x000fe8000c12f316 */
[----:B------:R-:W-:Y:S04]  /*71a0*/  REDG.E.ADD.F32.FTZ.RN.STRONG.GPU desc[UR22][R100.64+0x80], R14 ;  /* 0x0000800e640079a6 */ /* 0x000fe8000c12f316 */
        /* <DEDUP_REMOVED lines=13> */
[----:B------:R-:W-:Y:S04]  /*7280*/  LDSM.16.MT88.4 R100, [R166+0x1000] ;  /* 0x00100000a664783b */ /* 0x000fe80000004200 */
[----:B------:R-:W-:Y:S01]  /*7290*/  LDSM.16.MT88.4 R104, [R173+-0x1000] ;  /* 0xfff00000ad68783b */ /* 0x000fe20000004200 */
        /* <DEDUP_REMOVED lines=8> */
[----:B------:R-:W3:Y:S04]  /*7320*/  LDSM.16.MT88.4 R20, [R108+0x1000] ;  /* 0x001000006c14783b */ /* 0x000ee80000004200 */
[----:B------:R-:W-:Y:S03]  /*7330*/  LDSM.16.MT88.4 R108, [R108+0x1800] ;  /* 0x001800006c6c783b */ /* 0x000fe60000004200 */
[----:B------:R-:W-:Y:S01]  /*7340*/  HMMA.16816.F32.BF16 R96, R4, R26, R96 ;  /* 0x0000001a0460723c */ /* 0x000fe20000041860 */
[----:B------:R-:W-:Y:S04]  /*7350*/  LDSM.16.MT88.4 R4, [R173+-0x2800] ;  /* 0xffd80000ad04783b */ /* 0x000fe80000004200 */
[----:B------:R-:W-:Y:S03]  /*7360*/  LDSM.16.MT88.4 R24, [R173+-0x800] ;  /* 0xfff80000ad18783b */ /* 0x000fe60000004200 */
        /* <DEDUP_REMOVED lines=13> */
[-C--:B---3--:R-:W-:Y:S08]  /*7440*/  HMMA.16816.F32.BF16 R84, R8, R20.reuse, R84 ;  /* 0x000000140854723c */ /* 0x088ff00000041854 */
[C---:B------:R-:W-:Y:S08]  /*7450*/  HMMA.16816.F32.BF16 R88, R104.reuse, R20, R88 ;  /* 0x000000146858723c */ /* 0x040ff00000041858 */
[-C--:B------:R-:W-:Y:S08]  /*7460*/  HMMA.16816.F32.BF16 R92, R104, R22.reuse, R92 ;  /* 0x00000016685c723c */ /* 0x080ff0000004185c */
[----:B------:R-:W-:Y:S04]  /*7470*/  HMMA.16816.F32.BF16 R96, R8, R22, R96 ;  /* 0x000000160860723c */ /* 0x000fe80000041860 */
[----:B------:R-:W-:Y:S04]  /*7480*/  LOP3.LUT R8, R225, 0x1, RZ, 0xc0, !PT ;  /* 0x00000001e1087812 */ /* 0x000fe800078ec0ff */
[-C--:B-1----:R-:W-:Y:S05]  /*7490*/  HMMA.16816.F32.BF16 R68, R4, R12.reuse, R68 ;  /* 0x0000000c0444723c */ /* 0x082fea0000041844 */
        /* <DEDUP_REMOVED lines=18> */
[----:B------:R-:W3:Y:S01]  /*75c0*/  LDCU UR5, c[0x0][0x4fc] ;  /* 0x00009f80ff0577ac */ /* 0x000ee20008000800 */
        /* <DEDUP_REMOVED lines=42> */
[----:B---3--:R-:W-:Y:S01]  /*7870*/  FMUL.FTZ R36, R36, UR5 ;  /* 0x0000000524247c20 */ /* 0x008fe20008410000 */
        /* <DEDUP_REMOVED lines=20> */
[----:B------:R-:W-:Y:S01]  /*79c0*/  IADD3 R0, PT, PT, R183, R0, RZ ;  /* 0x00000000b7007210 */ /* 0x000fe20007ffe0ff */
[----:B------:R1:W-:Y:S01]  /*79d0*/  STS [R184+0x6400], R70 ;  /* 0x00640046b8007388 */ /* 0x0003e20000000800 */
        /* <DEDUP_REMOVED lines=81> */
.L_x_805:
[----:B------:R-:W2:Y:S01]  /*7ef0*/  LDCU.64 UR10, c[0x0][0x5c0] ;  /* 0x0000b800ff0a77ac */ /* 0x000ea20008000a00 */
[----:B------:R-:W-:-:S05]  /*7f00*/  IADD3 R14, PT, PT, R227, R228, RZ ;  /* 0x000000e4e30e7210 */ /* 0x000fca0007ffe0ff */
[C---:B--2---:R-:W-:Y:S02]  /*7f10*/  IMAD R3, R14.reuse, UR11, RZ ;  /* 0x0000000b0e037c24 */ /* 0x044fe4000f8e02ff */
[----:B------:R-:W-:-:S05]  /*7f20*/  IMAD.WIDE.U32 R14, R14, UR10, RZ ;  /* 0x0000000a0e0e7c25 */ /* 0x000fca000f8e00ff */
[----:B------:R-:W-:Y:S02]  /*7f30*/  IADD3 R3, PT, PT, R15, R3, RZ ;  /* 0x000000030f037210 */ /* 0x000fe40007ffe0ff */
.L_x_806:
        /* <DEDUP_REMOVED lines=10> */
[----:B------:R-:W-:Y:S01]  /*7fe0*/  MOV R2, R4 ;  /* 0x0000000400027202 */ /* 0x000fe20000000f00 */
[----:B------:R-:W-:Y:S06]  /*7ff0*/  BRA `(.L_x_808) ;  /* 0x0000000000187947 */ /* 0x000fec0003800000 */
.L_x_807:
[----:B------:R-:W2:Y:S01]  /*8000*/  LDCU.64 UR6, c[0x0][0x5c8] ;  /* 0x0000b900ff0677ac */ /* 0x000ea20008000a00 */
[----:B------:R-:W-:-:S05]  /*8010*/  IADD3 R4, PT, PT, R227, R228, RZ ;  /* 0x000000e4e3047210 */ /* 0x000fca0007ffe0ff */
[C---:B--2---:R-:W-:Y:S02]  /*8020*/  IMAD R12, R4.reuse, UR7, RZ ;  /* 0x00000007040c7c24 */ /* 0x044fe4000f8e02ff */
[----:B------:R-:W-:-:S05]  /*8030*/  IMAD.WIDE.U32 R4, R4, UR6, RZ ;  /* 0x0000000604047c25 */ /* 0x000fca000f8e00ff */
[----:B------:R-:W-:Y:S02]  /*8040*/  IADD3 R12, PT, PT, R5, R12, RZ ;  /* 0x0000000c050c7210 */ /* 0x000fe40007ffe0ff */
[----:B-1----:R-:W-:-:S07]  /*8050*/  MOV R2, R4 ;  /* 0x0000000400027202 */ /* 0x002fce0000000f00 */
.L_x_808:
[----:B------:R-:W-:Y:S01]  /*8060*/  BAR.SYNC.DEFER_BLOCKING 0x0 ;  /* 0x0000000000007b1d */ /* 0x000fe20000010000 */
[----:B------:R-:W-:Y:S02]  /*8070*/  USHF.L.U32 UR12, UR21, 0x7, URZ ;  /* 0x00000007150c7899 */ /* 0x000fe400080006ff */
[----:B------:R-:W-:Y:S02]  /*8080*/  USHF.L.U32 UR14, UR21, 0x7, URZ ;  /* 0x00000007150e7899 */ /* 0x000fe400080006ff */
[----:B------:R-:W-:Y:S01]  /*8090*/  UIMAD.WIDE.U32 UR16, UR12, UR10, URZ ;  /* 0x0000000a0c1072a5 */ /* 0x000fe2000f8e00ff */
[----:B------:R-:W-:Y:S01]  /*80a0*/  BSSY.RECONVERGENT B0, `(.L_x_809) ;  /* 0x0000028000007945 */ /* 0x000fe20003800200 */
[----:B------:R-:W1:Y:S01]  /*80b0*/  LDCU UR15, c[0x0][0x440] ;  /* 0x00008800ff0f77ac */ /* 0x000e620008000800 */
[----:B------:R-:W2:Y:S01]  /*80c0*/  S2R R0, SR_TID.X ;  /* 0x0000000000007919 */ /* 0x000ea20000002100 */
[----:B------:R-:W-:Y:S01]  /*80d0*/  VIADD R226, R226, -UR14 ;  /* 0x8000000ee2e27c36 */ /* 0x000fe20008000000 */
[----:B------:R-:W-:Y:S01]  /*80e0*/  USHF.R.S32.HI UR13, URZ, 0x1f, UR12 ;  /* 0x0000001fff0d7899 */ /* 0x000fe2000801140c */
[----:B------:R-:W-:Y:S01]  /*80f0*/  IMAD.U32 R8, RZ, RZ, UR16 ;  /* 0x00000010ff087e24 */ /* 0x000fe2000f8e00ff */
[----:B------:R-:W3:Y:S01]  /*8100*/  LDCU.64 UR4, c[0x0][0x5d8] ;  /* 0x0000bb00ff0477ac */ /* 0x000ee20008000a00 */
[----:B------:R-:W-:Y:S01]  /*8110*/  IMAD.U32 R9, RZ, RZ, UR17 ;  /* 0x00000011ff097e24 */ /* 0x000fe2000f8e00ff */
[----:B------:R-:W-:-:S02]  /*8120*/  UIMAD UR16, UR13, UR10, URZ ;  /* 0x0000000a0d1072a4 */ /* 0x000fc4000f8e02ff */
[----:B------:R-:W-:Y:S02]  /*8130*/  LOP3.LUT R15, R8, 0x38, R186, 0xf8, !PT ;  /* 0x00000038080f7812 */ /* 0x000fe400078ef8ba */
[----:B------:R-:W-:Y:S02]  /*8140*/  UIMAD UR16, UR12, UR11, UR16 ;  /* 0x0000000b0c1072a4 */ /* 0x000fe4000f8e0210 */
[----:B------:R-:W-:Y:S01]  /*8150*/  IADD3 R14, P0, PT, R14, R15, RZ ;  /* 0x0000000f0e0e7210 */ /* 0x000fe20007f1e0ff */
[----:B------:R4:W4:Y:S01]  /*8160*/  LDS.128 R4, [R190+0x7000] ;  /* 0x00700000be047984 */ /* 0x0009220000000c00 */
[----:B-1----:R-:W-:Y:S02]  /*8170*/  ISETP.GE.AND P3, PT, R191, UR15, PT ;  /* 0x0000000fbf007c0c */ /* 0x002fe4000bf66270 */
[----:B------:R-:W-:-:S05]  /*8180*/  IMAD.U32 R8, RZ, RZ, UR16 ;  /* 0x00000010ff087e24 */ /* 0x000fca000f8e00ff */
[----:B------:R-:W-:-:S03]  /*8190*/  IADD3.X R15, PT, PT, R3, UR17, R8, P0, !PT ;  /* 0x00000011030f7c10 */ /* 0x000fc600087fe408 */
[----:B---3--:R-:W-:Y:S01]  /*81a0*/  IMAD.WIDE.U32 R14, R181, UR4, R14 ;  /* 0x00000004b50e7c25 */ /* 0x008fe2000f8e000e */
[----:B--2---:R-:W-:-:S03]  /*81b0*/  SHF.R.U32.HI R0, RZ, 0x3, R0 ;  /* 0x00000003ff007819 */ /* 0x004fc60000011600 */
[----:B------:R-:W-:Y:S01]  /*81c0*/  IMAD R3, R181, UR5, R15 ;  /* 0x00000005b5037c24 */ /* 0x000fe2000f8e020f */
[CC--:B------:R-:W-:Y:S01]  /*81d0*/  ISETP.GE.OR P6, PT, R0.reuse, R226.reuse, P3 ;  /* 0x000000e20000720c */ /* 0x0c0fe20001fc6670 */
[C---:B------:R-:W-:Y:S01]  /*81e0*/  VIADD R9, R0.reuse, 0x20 ;  /* 0x0000002000097836 */ /* 0x040fe20000000000 */
[C---:B------:R-:W-:Y:S01]  /*81f0*/  IADD3 R23, P2, PT, R0.reuse, 0x20, RZ ;  /* 0x0000002000177810 */ /* 0x040fe20007f5e0ff */
[C---:B------:R-:W-:Y:S01]  /*8200*/  VIADD R10, R0.reuse, 0x40 ;  /* 0x00000040000a7836 */ /* 0x040fe20000000000 */
[C---:B------:R-:W-:Y:S02]  /*8210*/  IADD3 R21, P1, PT, R0.reuse, 0x40, RZ ;  /* 0x0000004000157810 */ /* 0x040fe40007f3e0ff */
[-C--:B------:R-:W-:Y:S01]  /*8220*/  ISETP.GE.OR P5, PT, R9, R226.reuse, P3 ;  /* 0x000000e20900720c */ /* 0x080fe20001fa6670 */
[----:B------:R-:W-:Y:S01]  /*8230*/  VIADD R9, R0, 0x60 ;  /* 0x0000006000097836 */ /* 0x000fe20000000000 */
[----:B------:R-:W-:Y:S01]  /*8240*/  ISETP.GE.OR P4, PT, R10, R226, P3 ;  /* 0x000000e20a00720c */ /* 0x000fe20001f86670 */
[----:B------:R-:W-:Y:S01]  /*8250*/  IMAD.X R22, RZ, RZ, RZ, P2 ;  /* 0x000000ffff167224 */ /* 0x000fe200010e06ff */
[----:B------:R-:W-:-:S02]  /*8260*/  IADD3 R20, P0, PT, R0, 0x60, RZ ;  /* 0x0000006000147810 */ /* 0x000fc40007f1e0ff */
[----:B------:R-:W-:Y:S01]  /*8270*/  ISETP.GE.OR P3, PT, R9, R226, P3 ;  /* 0x000000e20900720c */ /* 0x000fe20001f66670 */
[----:B------:R-:W-:-:S12]  /*8280*/  @P6 BRA `(.L_x_810) ;  /* 0x0000000000246947 */ /* 0x000fd80003800000 */
        /* <DEDUP_REMOVED lines=9> */
.L_x_810:
[----:B------:R-:W-:Y:S05]  /*8320*/  BSYNC.RECONVERGENT B0 ;  /* 0x0000000000007941 */ /* 0x000fea0003800200 */
.L_x_809:
        /* <DEDUP_REMOVED lines=12> */
.L_x_812:
[----:B------:R-:W-:Y:S05]  /*83f0*/  BSYNC.RECONVERGENT B0 ;  /* 0x0000000000007941 */ /* 0x000fea0003800200 */
.L_x_811:
        /* <DEDUP_REMOVED lines=14> */
.L_x_814:
[----:B------:R-:W-:Y:S05]  /*84e0*/  BSYNC.RECONVERGENT B0 ;  /* 0x0000000000007941 */ /* 0x000fea0003800200 */
.L_x_813:
        /* <DEDUP_REMOVED lines=15> */
.L_x_816:
[----:B------:R-:W-:Y:S05]  /*85e0*/  BSYNC.RECONVERGENT B0 ;  /* 0x0000000000007941 */ /* 0x000fea0003800200 */
.L_x_815:
[----:B-1--4-:R-:W-:Y:S01]  /*85f0*/  MOV R4, R191 ;  /* 0x000000bf00047202 */ /* 0x012fe20000000f00 */
[----:B------:R-:W1:Y:S01]  /*8600*/  LDCU.64 UR4, c[0x0][0x5e0] ;  /* 0x0000bc00ff0477ac */ /* 0x000e620008000a00 */
[----:B------:R-:W-:Y:S01]  /*8610*/  MOV R5, RZ ;  /* 0x000000ff00057202 */ /* 0x000fe20000000f00 */
[----:B------:R-:W4:Y:S01]  /*8620*/  LDS.128 R16, [R190+0xa000] ;  /* 0x00a00000be107984 */ /* 0x000f220000000c00 */
[----:B------:R-:W-:Y:S01]  /*8630*/  BSSY.RECONVERGENT B0, `(.L_x_817) ;  /* 0x000001d000007945 */ /* 0x000fe20003800200 */
[----:B------:R-:W-:Y:S01]  /*8640*/  UIMAD UR13, UR13, UR6, URZ ;  /* 0x000000060d0d72a4 */ /* 0x000fe2000f8e02ff */
[----:B------:R-:W-:-:S03]  /*8650*/  IMAD.WIDE.U32 R8, R8, UR12, R4 ;  /* 0x0000000c08087c25 */ /* 0x000fc6000f8e0004 */
[----:B------:R-:W-:Y:S01]  /*8660*/  UIMAD UR13, UR12, UR7, UR13 ;  /* 0x000000070c0d72a4 */ /* 0x000fe2000f8e020d */
[----:B------:R2:W2:Y:S01]  /*8670*/  LDS.128 R4, [R190+0xd000] ;  /* 0x00d00000be047984 */ /* 0x0004a20000000c00 */
[----:B------:R-:W-:Y:S02]  /*8680*/  IADD3 R26, P0, PT, R2, R8, RZ ;  /* 0x00000008021a7210 */ /* 0x000fe40007f1e0ff */
[----:B------:R-:W3:Y:S02]  /*8690*/  @!P6 LDC.64 R2, c[0x0][0x568] ;  /* 0x00015a00ff02eb82 */ /* 0x000ee40000000a00 */
        /* <DEDUP_REMOVED lines=13> */
[----:B---3--:R-:W-:Y:S01]  /*8770*/  MOV R2, R26 ;  /* 0x0000001a00027202 */ /* 0x008fe20000000f00 */
        /* <DEDUP_REMOVED lines=8> */
.L_x_818:
[----:B------:R-:W-:Y:S05]  /*8800*/  BSYNC.RECONVERGENT B0 ;  /* 0x0000000000007941 */ /* 0x000fea0003800200 */
.L_x_817:
[----:B------:R-:W-:Y:S04]  /*8810*/  BSSY.RECONVERGENT B0, `(.L_x_819) ;  /* 0x000000c000007945 */ /* 0x000fe80003800200 */
[----:B------:R-:W-:Y:S05]  /*8820*/  @P4 BRA `(.L_x_820) ;  /* 0x0000000000284947 */ /* 0x000fea0003800000 */
        /* <DEDUP_REMOVED lines=10> */
.L_x_820:
[----:B------:R-:W-:Y:S05]  /*88d0*/  BSYNC.RECONVERGENT B0 ;  /* 0x0000000000007941 */ /* 0x000fea0003800200 */
.L_x_819:
[----:B------:R-:W-:Y:S05]  /*88e0*/  @P3 BRA `(.L_x_769) ;  /* 0x0000000000283947 */ /* 0x000fea0003800000 */
[----:B------:R-:W2:Y:S01]  /*88f0*/  LDCU.64 UR4, c[0x0][0x568] ;  /* 0x0000ad00ff0477ac */ /* 0x000ea20008000a00 */
[----:B---3--:R-:W-:Y:S01]  /*8900*/  MOV R2, R26 ;  /* 0x0000001a00027202 */ /* 0x008fe20000000f00 */
        /* <DEDUP_REMOVED lines=8> */
.L_x_769:
[----:B------:R-:W-:Y:S05]  /*8990*/  BSYNC.RECONVERGENT B1 ;  /* 0x0000000000017941 */ /* 0x000fea0003800200 */
.L_x_743:
[----:B------:R-:W3:Y:S01]  /*89a0*/  LDCU UR5, c[0x0][0x438] ;  /* 0x00008700ff0577ac */ /* 0x000ee20008000800 */
[----:B------:R-:W1:Y:S01]  /*89b0*/  LDC R0, c[0x0][0x438] ;  /* 0x00010e00ff007b82 */ /* 0x000e620000000800 */
[----:B------:R-:W2:Y:S01]  /*89c0*/  LDCU UR6, c[0x0][0x370] ;  /* 0x00006e00ff0677ac */ /* 0x000ea20008000800 */
[----:B---3--:R-:W-:-:S04]  /*89d0*/  UIADD3 UR5, UPT, UPT, UR5, 0x7f, URZ ;  /* 0x0000007f05057890 */ /* 0x008fc8000fffe0ff */
[----:B------:R-:W-:Y:S02]  /*89e0*/  USHF.R.S32.HI UR4, URZ, 0x1f, UR5 ;  /* 0x0000001fff047899 */ /* 0x000fe40008011405 */
[----:B--2---:R-:W-:Y:S02]  /*89f0*/  UIADD3 UR21, UPT, UPT, UR6, UR21, URZ ;  /* 0x0000001506157290 */ /* 0x004fe4000fffe0ff */
[----:B------:R-:W-:-:S04]  /*8a00*/  ULEA.HI UR4, UR4, UR5, URZ, 0x7 ;  /* 0x0000000504047291 */ /* 0x000fc8000f8f38ff */
[----:B------:R-:W-:-:S04]  /*8a10*/  USHF.R.S32.HI UR4, URZ, 0x7, UR4 ;  /* 0x00000007ff047899 */ /* 0x000fc80008011404 */
[----:B------:R-:W-:-:S09]  /*8a20*/  UISETP.GE.AND UP0, UPT, UR21, UR4, UPT ;  /* 0x000000041500728c */ /* 0x000fd2000bf06270 */
[----:B------:R-:W-:Y:S05]  /*8a30*/  BRA.U !UP0, `(.L_x_821) ;  /* 0xffffff7908d87547 */ /* 0x000fea000b83ffff */
[----:B------:R-:W-:Y:S05]  /*8a40*/  EXIT ;  /* 0x000000000000794d */ /* 0x000fea0003800000 */
.L_x_822:
        /* <DEDUP_REMOVED lines=11> */
.L_x_1418:


//--------------------- .text._ZN5flash44flash_bwd_dq_dk_dv_loop_seqk_parallel_kernelI23Flash_bwd_kernel_traitsILi64ELi64ELi128ELi8ELi2ELi4ELi4ELb1ELb0EN7cutlass10bfloat16_tE19Flash_kernel_traitsILi64ELi64ELi128ELi8ES3_EELb0ELb1ELb0ELb1ELb0ELb0ELb1EEEvNS_16Flash_bwd_paramsE --------------------------
	.section	.text._ZN5flash44flash_bwd_dq_dk_dv_loop_seqk_parallel_kernelI23Flash_bwd_kernel_traitsILi64ELi64ELi128ELi8ELi2ELi4ELi4ELb1ELb0EN7cutlass10bfloat16_tE19Flash_kernel_traitsILi64ELi64ELi128ELi8ES3_EELb0ELb1ELb0ELb1ELb0ELb0ELb1EEEvNS_16Flash_bwd_paramsE,"ax",@progbits
	.align	128
        .global         _ZN5flash44flash_bwd_dq_dk_dv_loop_seqk_parallel_kernelI23Flash_bwd_kernel_traitsILi64ELi64ELi128ELi8ELi2ELi4ELi4ELb1ELb0EN7cutlass10bfloat16_tE19Flash_kernel_traitsILi64ELi64ELi128ELi8ES3_EELb0ELb1ELb0ELb1ELb0ELb0ELb1EEEvNS_16Flash_bwd_paramsE
        .type           _ZN5flash44flash_bwd_dq_dk_dv_loop_seqk_parallel_kernelI23Flash_bwd_kernel_traitsILi64ELi64ELi128ELi8ELi2ELi4ELi4ELb1ELb0EN7cutlass10bfloat16_tE19Flash_kernel_traitsILi64ELi64ELi128ELi8ES3_EELb0ELb1ELb0ELb1ELb0ELb0ELb1EEEvNS_16Flash_bwd_paramsE,@function
        .size           _ZN5flash44flash_bwd_dq_dk_dv_loop_seqk_parallel_kernelI23Flash_bwd_kernel_traitsILi64ELi64ELi128ELi8ELi2ELi4ELi4ELb1ELb0EN7cutlass10bfloat16_tE19Flash_kernel_traitsILi64ELi64ELi128ELi8ES3_EELb0ELb1ELb0ELb1ELb0ELb0ELb1EEEvNS_16Flash_bwd_paramsE,(.L_x_1419 - _ZN5flash44flash_bwd_dq_dk_dv_loop_seqk_parallel_kernelI23Flash_bwd_kernel_traitsILi64ELi64ELi128ELi8ELi2ELi4ELi4ELb1ELb0EN7cutlass10bfloat16_tE19Flash_kernel_traitsILi64ELi64ELi128ELi8ES3_EELb0ELb1ELb0ELb1ELb0ELb0ELb1EEEvNS_16Flash_bwd_paramsE)
        .other          _ZN5flash44flash_bwd_dq_dk_dv_loop_seqk_parallel_kernelI23Flash_bwd_kernel_traitsILi64ELi64ELi128ELi8ELi2ELi4ELi4ELb1ELb0EN7cutlass10bfloat16_tE19Flash_kernel_traitsILi64ELi64ELi128ELi8ES3_EELb0ELb1ELb0ELb1ELb0ELb0ELb1EEEvNS_16Flash_bwd_paramsE,@"STO_CUDA_ENTRY STV_DEFAULT"
_ZN5flash44flash_bwd_dq_dk_dv_loop_seqk_parallel_kernelI23Flash_bwd_kernel_traitsILi64ELi64ELi128ELi8ELi2ELi4ELi4ELb1ELb0EN7cutlass10bfloat16_tE19Flash_kernel_traitsILi64ELi64ELi128ELi8ES3_EELb0ELb1ELb0ELb1ELb0ELb0ELb1EEEvNS_16Flash_bwd_paramsE:
.text._ZN5flash44flash_bwd_dq_dk_dv_loop_seqk_parallel_kernelI23Flash_bwd_kernel_traitsILi64ELi64ELi128ELi8ELi2ELi4ELi4ELb1ELb0EN7cutlass10bfloat16_tE19Flash_kernel_traitsILi64ELi64ELi128ELi8ES3_EELb0ELb1ELb0ELb1ELb0ELb0ELb1EEEvNS_16Flash_bwd_paramsE:
        /* <DEDUP_REMOVED lines=9> */
[----:B------:R-:W1:Y:S01]  /*0090*/  LDCU.64 UR8, c[0x0][0x460] ;  /* 0x00008c00ff0877ac */ /* 0x000e620008000a00 */
[----:B------:R-:W2:Y:S01]  /*00a0*/  S2UR UR6, SR_CgaCtaId ;  /* 0x00000000000679c3 */ /* 0x000ea20000008800 */
[----:B------:R-:W3:Y:S01]  /*00b0*/  LDCU.64 UR14, c[0x0][0x468] ;  /* 0x00008d00ff0e77ac */ /* 0x000ee20008000a00 */
[----:B------:R-:W4:Y:S06]  /*00c0*/  LDCU.64 UR12, c[0x0][0x470] ;  /* 0x00008e00ff0c77ac */ /* 0x000f2c0008000a00 */
[----:B------:R-:W5:Y:S01]  /*00d0*/  S2UR UR4, SR_CgaCtaId ;  /* 0x00000000000479c3 */ /* 0x000f620000008800 */
[----:B------:R-:W-:Y:S01]  /*00e0*/  UMOV UR5, 0x400 ;  /* 0x0000040000057882 */ /* 0x000fe20000000000 */
[----:B------:R-:W2:Y:S06]  /*00f0*/  LDCU UR10, c[0x0][0x438] ;  /* 0x00008700ff0a77ac */ /* 0x000eac0008000800 */
[----:B------:R-:W2:Y:S01]  /*0100*/  S2UR UR30, SR_CTAID.Y ;  /* 0x00000000001e79c3 */ /* 0x000ea20000002600 */
[----:B-1----:R-:W-:-:S02]  /*0110*/  UISETP.NE.U32.AND UP1, UPT, UR8, URZ, UPT ;  /* 0x000000ff0800728c */ /* 0x002fc4000bf25070 */
[----:B------:R-:W-:Y:S01]  /*0120*/  UISETP.NE.U32.AND UP0, UPT, UR8, URZ, UPT ;  /* 0x000000ff0800728c */ /* 0x000fe2000bf05070 */
[----:B------:R-:W1:Y:S04]  /*0130*/  LDCU.U8 UR8, c[0x0][0x532] ;  /* 0x0000a640ff0877ac */ /* 0x000e680008000000 */
[----:B------:R-:W2:Y:S01]  /*0140*/  S2UR UR29, SR_CTAID.Z ;  /* 0x00000000001d79c3 */ /* 0x000ea20000002700 */
[----:B------:R-:W-:Y:S02]  /*0150*/  UISETP.NE.AND.EX UP4, UPT, UR9, URZ, UPT, UP0 ;  /* 0x000000ff0900728c */ /* 0x000fe4000bf85300 */
[----:B------:R-:W-:Y:S02]  /*0160*/  UISETP.NE.AND.EX UP5, UPT, UR9, URZ, UPT, UP1 ;  /* 0x000000ff0900728c */ /* 0x000fe4000bfa5310 */
[----:B---3--:R-:W-:-:S02]  /*0170*/  UISETP.EQ.U32.AND UP1, UPT, UR14, URZ, UPT ;  /* 0x000000ff0e00728c */ /* 0x008fc4000bf22070 */
[----:B----4-:R-:W-:Y:S01]  /*0180*/  UISETP.NE.U32.AND UP0, UPT, UR12, URZ, UPT ;  /* 0x000000ff0c00728c */ /* 0x010fe2000bf05070 */
[----:B------:R-:W3:Y:S01]  /*0190*/  S2UR UR28, SR_CTAID.X ;  /* 0x00000000001c79c3 */ /* 0x000ee20000002500 */
[----:B------:R-:W-:Y:S01]  /*01a0*/  UISETP.NE.U32.AND UP6, UPT, UR14, URZ, UPT ;  /* 0x000000ff0e00728c */ /* 0x000fe2000bfc5070 */
[----:B------:R-:W-:Y:S01]  /*01b0*/  UMOV UR9, 0x400 ;  /* 0x0000040000097882 */ /* 0x000fe20000000000 */
[----:B------:R-:W4:Y:S05]  /*01c0*/  LDCU.64 UR38, c[0x0][0x358] ;  /* 0x00006b00ff2677ac */ /* 0x000f2a0008000a00 */
[----:B------:R-:W3:Y:S01]  /*01d0*/  S2UR UR7, SR_CTAID.Y ;  /* 0x00000000000779c3 */ /* 0x000ee20000002600 */
[----:B-1----:R-:W-:Y:S01]  /*01e0*/  UISETP.NE.AND UP2, UPT, UR8, URZ, UPT ;  /* 0x000000ff0800728c */ /* 0x002fe2000bf45270 */
[----:B------:R-:W1:Y:S03]  /*01f0*/  LDCU.64 UR32, c[0x0][0x460] ;  /* 0x00008c00ff2077ac */ /* 0x000e660008000a00 */
[----:B------:R-:W-:-:S03]  /*0200*/  UISETP.EQ.OR.EX UP1, UPT, UR15, URZ, !UP2, UP1 ;  /* 0x000000ff0f00728c */ /* 0x000fc6000d722710 */
[----:B------:R-:W1:Y:S01]  /*0210*/  S2UR UR27, SR_CTAID.Z ;  /* 0x00000000001b79c3 */ /* 0x000e620000002700 */
[----:B------:R-:W1:Y:S01]  /*0220*/  LDCU UR26, c[0x0][0x438] ;  /* 0x00008700ff1a77ac */ /* 0x000e620008000800 */
[----:B--2---:R-:W-:Y:S02]  /*0230*/  ULEA UR6, UR6, UR9, 0x18 ;  /* 0x0000000906067291 */ /* 0x004fe4000f8ec0ff */
[----:B-----5:R-:W-:Y:S01]  /*0240*/  ULEA UR4, UR4, UR5, 0x18 ;  /* 0x0000000504047291 */ /* 0x020fe2000f8ec0ff */
[----:B------:R-:W2:Y:S01]  /*0250*/  @!UP4 LDCU UR31, c[0x0][0x434] ;  /* 0x00008680ff1fc7ac */ /* 0x000ea20008000800 */
[----:B------:R-:W-:Y:S02]  /*0260*/  UP2UR UR46, UPR, URZ, 0x4 ;  /* 0x00000004ff2e7883 */ /* 0x000fe40008000000 */
[----:B------:R-:W-:Y:S02]  /*0270*/  UISETP.NE.AND.EX UP3, UPT, UR13, URZ, UPT, UP0 ;  /* 0x000000ff0d00728c */ /* 0x000fe4000bf65300 */
[----:B------:R-:W-:-:S02]  /*0280*/  UISETP.NE.AND.EX UP6, UPT, UR15, URZ, UPT, UP6 ;  /* 0x000000ff0f00728c */ /* 0x000fc4000bfc5360 */
[----:B------:R-:W-:Y:S01]  /*0290*/  UP2UR UR47, UPR, URZ, 0x2 ;  /* 0x00000002ff2f7883 */ /* 0x000fe20008000000 */
[----:B------:R-:W-:Y:S01]  /*02a0*/  UMOV UR34, 0xffffe000 ;  /* 0xffffe00000227882 */ /* 0x000fe20000000000 */
[----:B------:R-:W-:Y:S01]  /*02b0*/  UMOV UR35, URZ ;  /* 0x000000ff00237c82 */ /* 0x000fe20008000000 */
[----:B----4-:R-:W-:-:S09]  /*02c0*/  UMOV UR36, URZ ;  /* 0x000000ff00247c82 */ /* 0x010fd20008000000 */
.L_x_902:
[----:B----4-:R-:W4:Y:S01]  /*02d0*/  LDCU.64 UR8, c[0x0][0x478] ;  /* 0x00008f00ff0877ac */ /* 0x010f220008000a00 */
[----:B------:R-:W-:Y:S02]  /*02e0*/  PLOP3.LUT P1, PT, PT, PT, UP3, 0x80, 0x8 ;  /* 0x000000000008781c */ /* 0x000fe40003f2f038 */
[----:B------:R-:W-:Y:S01]  /*02f0*/  PLOP3.LUT P4, PT, PT, PT, UP5, 0x80, 0x8 ;  /* 0x000000000008781c */ /* 0x000fe20003f8f058 */
[----:B------:R-:W-:Y:S01]  /*0300*/  USHF.L.U32 UR20, UR30, 0x2, URZ ;  /* 0x000000021e147899 */ /* 0x000fe200080006ff */
[----:B------:R-:W-:Y:S01]  /*0310*/  PLOP3.LUT P2, PT, PT, PT, UP4, 0x80, 0x8 ;  /* 0x000000000008781c */ /* 0x000fe20003f4f048 */
[----:B------:R-:W-:Y:S02]  /*0320*/  USHF.R.U32.HI UR16, URZ, 0x1e, UR30 ;  /* 0x0000001eff107899 */ /* 0x000fe4000801161e */
[----:B------:R-:W-:Y:S02]  /*0330*/  UIADD3 UR11, UP0, UPT, UR20, UR14, URZ ;  /* 0x0000000e140b7290 */ /* 0x000fe4000ff1e0ff */
[----:B------:R-:W-:-:S02]  /*0340*/  UISETP.NE.AND UP2, UPT, UR47, URZ, UPT ;  /* 0x000000ff2f00728c */ /* 0x000fc4000bf45270 */
[----:B------:R-:W-:Y:S02]  /*0350*/  UIADD3.X UR5, UPT, UPT, UR16, UR15, URZ, UP0, !UPT ;  /* 0x0000000f10057290 */ /* 0x000fe400087fe4ff */
[----:B------:R-:W-:-:S04]  /*0360*/  @UP3 UIADD3 UR18, UP0, UPT, UR20, UR12, URZ ;  /* 0x0000000c14123290 */ /* 0x000fc8000ff1e0ff */
[----:B------:R-:W-:Y:S02]  /*0370*/  @UP3 UIADD3.X UR19, UPT, UPT, UR16, UR13, URZ, UP0, !UPT ;  /* 0x0000000d10133290 */ /* 0x000fe400087fe4ff */
[----:B----4-:R-:W-:Y:S01]  /*0380*/  UISETP.NE.U32.AND UP0, UPT, UR8, URZ, UPT ;  /* 0x000000ff0800728c */ /* 0x010fe2000bf05070 */
[----:B---3--:R-:W-:-:S03]  /*0390*/  IMAD.U32 R4, RZ, RZ, UR18 ;  /* 0x00000012ff047e24 */ /* 0x008fc6000f8e00ff */
[----:B------:R-:W-:Y:S01]  /*03a0*/  UISETP.NE.AND.EX UP0, UPT, UR9, URZ, UPT, UP0 ;  /* 0x000000ff0900728c */ /* 0x000fe2000bf05300 */
[----:B------:R-:W-:-:S05]  /*03b0*/  IMAD.U32 R5, RZ, RZ, UR19 ;  /* 0x00000013ff057e24 */ /* 0x000fca000f8e00ff */
[----:B------:R-:W-:Y:S01]  /*03c0*/  PLOP3.LUT P0, PT, PT, PT, UP0, 0x80, 0x8 ;  /* 0x000000000008781c */ /* 0x000fe20003f0f008 */
[----:B------:R-:W4:Y:S04]  /*03d0*/  @P1 LDG.E R7, desc[UR38][R4.64] ;  /* 0x0000002604071981 */ /* 0x000f28000c1e1900 */
[----:B------:R-:W-:-:S04]  /*03e0*/  @UP0 UIADD3 UR20, UP1, UPT, UR20, UR8, URZ ;  /* 0x0000000814140290 */ /* 0x000fc8000ff3e0ff */
[----:B------:R-:W-:Y:S01]  /*03f0*/  @UP0 UIADD3.X UR21, UPT, UPT, UR16, UR9, URZ, UP1, !UPT ;  /* 0x0000000910150290 */ /* 0x000fe20008ffe4ff */
[----:B-----5:R-:W5:Y:S01]  /*0400*/  @!UP0 LDCU.64 UR8, c[0x0][0x488] ;  /* 0x00009100ff0887ac */ /* 0x020f620008000a00 */
[----:B------:R-:W-:Y:S01]  /*0410*/  IMAD.U32 R2, RZ, RZ, UR20 ;  /* 0x00000014ff027e24 */ /* 0x000fe2000f8e00ff */
[----:B------:R-:W1:Y:S03]  /*0420*/  @!UP0 LDCU UR16, c[0x0][0x43c] ;  /* 0x00008780ff1087ac */ /* 0x000e660008000800 */
[----:B------:R-:W-:Y:S01]  /*0430*/  IMAD.U32 R3, RZ, RZ, UR21 ;  /* 0x00000015ff037e24 */ /* 0x000fe2000f8e00ff */
[----:B------:R-:W-:-:S04]  /*0440*/  PLOP3.LUT P3, PT, PT, PT, UP2, 0x80, 0x8 ;  /* 0x000000000008781c */ /* 0x000fc80003f6f028 */
[----:B------:R2:W3:Y:S01]  /*0450*/  @P0 LDG.E R5, desc[UR38][R2.64] ;  /* 0x0000002602050981 */ /* 0x0004e2000c1e1900 */
[----:B-----5:R-:W-:-:S04]  /*0460*/  @!UP0 UISETP.NE.U32.AND UP1, UPT, UR8, URZ, UPT ;  /* 0x000000ff0800828c */ /* 0x020fc8000bf25070 */
[----:B------:R-:W-:-:S04]  /*0470*/  @!UP0 UISETP.NE.AND.EX UP1, UPT, UR9, URZ, UPT, UP1 ;  /* 0x000000ff0900828c */ /* 0x000fc8000bf25310 */
[----:B-1----:R-:W-:Y:S02]  /*0480*/  @!UP0 USEL UR8, UR16, URZ, UP1 ;  /* 0x000000ff10088287 */ /* 0x002fe40008800000 */
[----:B------:R-:W-:-:S06]  /*0490*/  UIMAD.WIDE.U32 UR16, UR30, 0x4, UR32 ;  /* 0x000000041e1078a5 */ /* 0x000fcc000f8e0020 */
[----:B--2---:R-:W-:Y:S02]  /*04a0*/  IMAD.U32 R2, RZ, RZ, UR16 ;  /* 0x00000010ff027e24 */ /* 0x004fe4000f8e00ff */
[----:B------:R-:W-:-:S05]  /*04b0*/  IMAD.U32 R3, RZ, RZ, UR17 ;  /* 0x00000011ff037e24 */ /* 0x000fca000f8e00ff */
[----:B------:R-:W2:Y:S04]  /*04c0*/  @P4 LDG.E R6, desc[UR38][R2.64] ;  /* 0x0000002602064981 */ /* 0x000ea8000c1e1900 */
[----:B------:R1:W5:Y:S02]  /*04d0*/  @P2 LDG.E R0, desc[UR38][R2.64+0x4] ;  /* 0x0000042602002981 */ /* 0x000364000c1e1900 */
[----:B-1----:R-:W-:Y:S02]  /*04e0*/  IMAD.U32 R2, RZ, RZ, UR11 ;  /* 0x0000000bff027e24 */ /* 0x002fe4000f8e00ff */
[----:B------:R-:W-:-:S05]  /*04f0*/  IMAD.U32 R3, RZ, RZ, UR5 ;  /* 0x00000005ff037e24 */ /* 0x000fca000f8e00ff */
[----:B------:R-:W5:Y:S01]  /*0500*/  @!P3 LDG.E R4, desc[UR38][R2.64] ;  /* 0x000000260204b981 */ /* 0x000f62000c1e1900 */
[----:B------:R-:W-:Y:S01]  /*0510*/  UMOV UR42, URZ ;  /* 0x000000ff002a7c82 */ /* 0x000fe20008000000 */
[----:B------:R-:W-:Y:S01]  /*0520*/  UMOV UR24, 0xffffffff ;  /* 0xffffffff00187882 */ /* 0x000fe20000000000 */
[----:B------:R-:W-:Y:S01]  /*0530*/  UMOV UR44, 0xffffffff ;  /* 0xffffffff002c7882 */ /* 0x000fe20000000000 */
[----:B------:R-:W-:Y:S01]  /*0540*/  USHF.L.U32 UR5, UR45, 0x7, URZ ;  /* 0x000000072d057899 */ /* 0x000fe200080006ff */
[----:B----4-:R-:W-:Y:S02]  /*0550*/  @P1 R2UR UR42, R7 ;  /* 0x00000000072a12ca */ /* 0x010fe400000e0000 */
[----:B---3--:R-:W-:-:S13]  /*0560*/  @P0 R2UR UR41, R5 ;  /* 0x00000000052902ca */ /* 0x008fda00000e0000 */
[----:B------:R-:W-:Y:S01]  /*0570*/  @UP0 UIADD3 UR41, UPT, UPT, UR41, -UR42, URZ ;  /* 0x8000002a29290290 */ /* 0x000fe2000fffe0ff */
[----:B--2---:R-:W-:Y:S02]  /*0580*/  @P4 R2UR UR24, R6 ;  /* 0x00000000061842ca */ /* 0x004fe400000e0000 */
[----:B-----5:R-:W-:Y:S02]  /*0590*/  @P2 R2UR UR9, R0 ;  /* 0x00000000000922ca */ /* 0x020fe400000e0000 */
[----:B------:R-:W-:Y:S01]  /*05a0*/  @!P3 R2UR UR44, R4 ;  /* 0x00000000042cb2ca */ /* 0x000fe200000e0000 */
[----:B------:R-:W-:-:S14]  /*05b0*/  BRA.U !UP6, `(.L_x_823) ;  /* 0x000000010e1c7547 */ /* 0x000fdc000b800000 */
[----:B------:R-:W-:-:S06]  /*05c0*/  UISETP.NE.AND UP1, UPT, UR46, URZ, UPT ;  /* 0x000000ff2e00728c */ /* 0x000fcc000bf25270 */
[----:B------:R-:W-:-:S13]  /*05d0*/  PLOP3.LUT P0, PT, PT, PT, UP1, 0x80, 0x8 ;  /* 0x000000000008781c */ /* 0x000fda0003f0f018 */
[----:B------:R-:W2:Y:S04]  /*05e0*/  @P0 LDG.E R0, desc[UR38][R2.64+0x4] ;  /* 0x0000042602000981 */ /* 0x000ea8000c1e1900 */
[----:B------:R-:W3:Y:S01]  /*05f0*/  @!P0 LDG.E R2, desc[UR38][R2.64] ;  /* 0x0000002602028981 */ /* 0x000ee2000c1e1900 */
[----:B--2---:R-:W-:-:S13]  /*0600*/  @P0 R2UR UR10, R0 ;  /* 0x00000000000a02ca */ /* 0x004fda00000e0000 */
[----:B------:R-:W-:-:S07]  /*0610*/  @UP1 UIADD3 UR10, UPT, UPT, UR10, -UR44, URZ ;  /* 0x8000002c0a0a1290 */ /* 0x000fce000fffe0ff */
[----:B---3--:R-:W-:-:S15]  /*0620*/  @!P0 R2UR UR10, R2 ;  /* 0x00000000020a82ca */ /* 0x008fde00000e0000 */
.L_x_823:
        /* <DEDUP_REMOVED lines=34> */
.L_x_825:
[----:B------:R-:W1:Y:S01]  /*0850*/  LDCU.64 UR18, c[0x0][0x3b8] ;  /* 0x00007700ff1277ac */ /* 0x000e620008000a00 */
[----:B------:R-:W-:-:S04]  /*0860*/  UIADD3 UR8, UPT, UPT, UR42, UR44, URZ ;  /* 0x0000002c2a087290 */ /* 0x000fc8000fffe0ff */
[----:B-1----:R-:W-:Y:S02]  /*0870*/  UIMAD.WIDE.U32 UR52, UR8, UR18, URZ ;  /* 0x00000012083472a5 */ /* 0x002fe4000f8e00ff */
[----:B------:R-:W-:-:S04]  /*0880*/  UIMAD UR8, UR8, UR19, URZ ;  /* 0x00000013080872a4 */ /* 0x000fc8000f8e02ff */
[----:B------:R-:W-:-:S06]  /*0890*/  UIADD3 UR8, UPT, UPT, UR53, UR8, URZ ;  /* 0x0000000835087290 */ /* 0x000fcc000fffe0ff */
[----:B------:R-:W-:Y:S02]  /*08a0*/  MOV R23, UR8 ;  /* 0x0000000800177c02 */ /* 0x000fe40008000f00 */
.L_x_826:
        /* <DEDUP_REMOVED lines=43> */
.L_x_827:
[----:B------:R-:W1:Y:S01]  /*0b60*/  LDCU.64 UR16, c[0x0][0x3c0] ;  /* 0x00007800ff1077ac */ /* 0x000e620008000a00 */
[----:B------:R-:W-:-:S04]  /*0b70*/  UIADD3 UR8, UPT, UPT, UR42, UR44, URZ ;  /* 0x0000002c2a087290 */ /* 0x000fc8000fffe0ff */
[----:B-1----:R-:W-:Y:S02]  /*0b80*/  UIMAD.WIDE.U32 UR54, UR8, UR16, URZ ;  /* 0x00000010083672a5 */ /* 0x002fe4000f8e00ff */
[----:B------:R-:W-:-:S04]  /*0b90*/  UIMAD UR8, UR8, UR17, URZ ;  /* 0x00000011080872a4 */ /* 0x000fc8000f8e02ff */
[----:B------:R-:W-:-:S06]  /*0ba0*/  UIADD3 UR8, UPT, UPT, UR55, UR8, URZ ;  /* 0x0000000837087290 */ /* 0x000fcc000fffe0ff */
[----:B------:R-:W-:-:S07]  /*0bb0*/  MOV R18, UR8 ;  /* 0x0000000800127c02 */ /* 0x000fce0008000f00 */
.L_x_828:
[----:B------:R-:W1:Y:S01]  /*0bc0*/  @!UP1 LDCU.64 UR10, c[0x0][0x588] ;  /* 0x0000b100ff0a97ac */ /* 0x000e620008000a00 */
[----:B------:R-:W2:Y:S01]  /*0bd0*/  @UP1 LDCU.64 UR8, c[0x0][0x590] ;  /* 0x0000b200ff0817ac */ /* 0x000ea20008000a00 */
[----:B------:R-:W3:Y:S01]  /*0be0*/  LDCU UR60, c[0x0][0x3e0] ;  /* 0x00007c00ff3c77ac */ /* 0x000ee20008000800 */
[----:B------:R-:W3:Y:S01]  /*0bf0*/  LDCU UR50, c[0x0][0x44c] ;  /* 0x00008980ff3277ac */ /* 0x000ee20008000800 */
[----:B-1----:R-:W-:-:S04]  /*0c00*/  @!UP1 UIMAD.WIDE.U32 UR62, UR30, UR10, URZ ;  /* 0x0000000a1e3e92a5 */ /* 0x002fc8000f8e00ff */
[----:B------:R-:W-:Y:S02]  /*0c10*/  @!UP1 UIMAD UR25, UR30, UR11, UR63 ;  /* 0x0000000b1e1992a4 */ /* 0x000fe4000f8e023f */
[----:B--2---:R-:W-:-:S04]  /*0c20*/  @UP1 UIMAD.WIDE.U32 UR10, UR24, UR8, URZ ;  /* 0x00000008180a12a5 */ /* 0x004fc8000f8e00ff */
[----:B------:R-:W-:Y:S02]  /*0c30*/  @UP1 UIMAD UR25, UR24, UR9, UR11 ;  /* 0x00000009181912a4 */ /* 0x000fe4000f8e020b */
[----:B---3--:R-:W-:Y:S01]  /*0c40*/  UIMAD.WIDE UR66, UR60, UR50, URZ ;  /* 0x000000323c4272a5 */ /* 0x008fe2000f8e02ff */
[----:B------:R-:W-:Y:S01]  /*0c50*/  @UP1 UMOV UR62, UR10 ;  /* 0x0000000a003e1c82 */ /* 0x000fe20008000000 */
[----:B------:R-:W-:Y:S10]  /*0c60*/  BRA.U UP1, `(.L_x_829) ;  /* 0x0000000101407547 */ /* 0x000ff4000b800000 */
[----:B------:R-:W1:Y:S01]  /*0c70*/  LDCU UR48, c[0x0][0x444] ;  /* 0x00008880ff3077ac */ /* 0x000e620008000800 */
[----:B------:R-:W-:Y:S02]  /*0c80*/  USHF.R.S32.HI UR9, URZ, 0x1f, UR60 ;  /* 0x0000001fff097899 */ /* 0x000fe4000801143c */
[----:B-1----:R-:W-:Y:S02]  /*0c90*/  USHF.R.S32.HI UR8, URZ, 0x1f, UR48 ;  /* 0x0000001fff087899 */ /* 0x002fe40008011430 */
[----:B------:R-:W-:Y:S02]  /*0ca0*/  UIMAD.WIDE.U32 UR48, UR30, UR48, URZ ;  /* 0x000000301e3072a5 */ /* 0x000fe4000f8e00ff */
[----:B------:R-:W-:Y:S02]  /*0cb0*/  UIMAD UR8, UR8, UR30, URZ ;  /* 0x0000001e080872a4 */ /* 0x000fe4000f8e02ff */
[----:B------:R-:W-:Y:S02]  /*0cc0*/  UIMAD.WIDE.U32 UR10, UR48, UR60, URZ ;  /* 0x0000003c300a72a5 */ /* 0x000fe4000f8e00ff */
[----:B------:R-:W-:-:S02]  /*0cd0*/  UIADD3 UR8, UPT, UPT, UR49, UR8, URZ ;  /* 0x0000000831087290 */ /* 0x000fc4000fffe0ff */
[----:B------:R-:W-:Y:S02]  /*0ce0*/  UIMAD.WIDE.U32 UR56, UR10, UR50, URZ ;  /* 0x000000320a3872a5 */ /* 0x000fe4000f8e00ff */
[----:B------:R-:W-:-:S04]  /*0cf0*/  UIMAD UR8, UR8, UR60, URZ ;  /* 0x0000003c080872a4 */ /* 0x000fc8000f8e02ff */
[----:B------:R-:W-:Y:S02]  /*0d00*/  UIMAD UR8, UR9, UR48, UR8 ;  /* 0x00000030090872a4 */ /* 0x000fe4000f8e0208 */
[----:B------:R-:W-:Y:S02]  /*0d10*/  USHF.R.S32.HI UR9, URZ, 0x1f, UR50 ;  /* 0x0000001fff097899 */ /* 0x000fe40008011432 */
[----:B------:R-:W-:-:S04]  /*0d20*/  UIADD3 UR8, UPT, UPT, UR11, UR8, URZ ;  /* 0x000000080b087290 */ /* 0x000fc8000fffe0ff */
[----:B------:R-:W-:-:S04]  /*0d30*/  UIMAD UR8, UR8, UR50, URZ ;  /* 0x00000032080872a4 */ /* 0x000fc8000f8e02ff */
[----:B------:R-:W-:-:S04]  /*0d40*/  UIMAD UR8, UR9, UR10, UR8 ;  /* 0x0000000a090872a4 */ /* 0x000fc8000f8e0208 */
[----:B------:R-:W-:Y:S01]  /*0d50*/  UIADD3 UR8, UPT, UPT, UR57, UR8, URZ ;  /* 0x0000000839087290 */ /* 0x000fe2000fffe0ff */
[----:B------:R-:W-:Y:S11]  /*0d60*/  BRA `(.L_x_830) ;  /* 0x00000000000c7947 */ /* 0x000ff60003800000 */
.L_x_829:
[----:B------:R-:W-:Y:S02]  /*0d70*/  UIMAD.WIDE.U32 UR56, UR66, UR24, URZ ;  /* 0x00000018423872a5 */ /* 0x000fe4000f8e00ff */
[----:B------:R-:W-:-:S04]  /*0d80*/  UIMAD UR8, UR67, UR24, URZ ;  /* 0x00000018430872a4 */ /* 0x000fc8000f8e02ff */
[----:B------:R-:W-:Y:S02]  /*0d90*/  UIADD3 UR8, UPT, UPT, UR57, UR8, URZ ;  /* 0x0000000839087290 */ /* 0x000fe4000fffe0ff */
.L_x_830:
        /* <DEDUP_REMOVED lines=20> */
.L_x_831:
[----:B------:R-:W1:Y:S01]  /*0ee0*/  LDCU UR58, c[0x0][0x434] ;  /* 0x00008680ff3a77ac */ /* 0x000e620008000800 */
[----:B------:R-:W-:-:S04]  /*0ef0*/  UIMAD UR10, UR30, UR60, UR29 ;  /* 0x0000003c1e0a72a4 */ /* 0x000fc8000f8e021d */
[----:B-1----:R-:W-:Y:S02]  /*0f00*/  UIMAD UR58, UR10, UR58, URZ ;  /* 0x0000003a0a3a72a4 */ /* 0x002fe4000f8e02ff */
.L_x_832:
        /* <DEDUP_REMOVED lines=11> */
.L_x_833:
[----:B------:R-:W1:Y:S01]  /*0fc0*/  LDCU UR57, c[0x0][0x444] ;  /* 0x00008880ff3977ac */ /* 0x000e620008000800 */
[----:B------:R-:W-:-:S04]  /*0fd0*/  UIMAD UR10, UR30, UR60, UR29 ;  /* 0x0000003c1e0a72a4 */ /* 0x000fc8000f8e021d */
[----:B-1----:R-:W-:-:S12]  /*0fe0*/  UIMAD UR57, UR10, UR57, URZ ;  /* 0x000000390a3972a4 */ /* 0x002fd8000f8e02ff */
.L_x_834:
[----:B------:R-:W-:Y:S01]  /*0ff0*/  USHF.R.S32.HI UR10, URZ, 0x1f, UR9 ;  /* 0x0000001fff0a7899 */ /* 0x000fe20008011409 */
[----:B------:R-:W1:Y:S01]  /*1000*/  S2R R25, SR_TID.X ;  /* 0x0000000000197919 */ /* 0x000e620000002100 */
[----:B------:R-:W-:Y:S01]  /*1010*/  UIADD3 UR56, UP1, UP0, UR64, UR56, UR9 ;  /* 0x0000003840387290 */ /* 0x000fe2000f83e009 */
[----:B------:R-:W2:Y:S01]  /*1020*/  LDC.64 R12, c[0x0][0x3b0] ;  /* 0x0000ec00ff0c7b82 */ /* 0x000ea20000000a00 */
[----:B------:R-:W3:Y:S01]  /*1030*/  LDCU UR9, c[0x0][0x508] ;  /* 0x0000a100ff0977ac */ /* 0x000ee20008000800 */
[----:B------:R-:W4:Y:S01]  /*1040*/  S2R R24, SR_TID.X ;  /* 0x0000000000187919 */ /* 0x000f220000002100 */
[----:B------:R-:W-:Y:S01]  /*1050*/  IMAD.MOV.U32 R11, RZ, RZ, RZ ;  /* 0x000000ffff0b7224 */ /* 0x000fe200078e00ff */
[----:B------:R-:W-:Y:S01]  /*1060*/  ISETP.NE.AND P3, PT, RZ, UR59, PT ;  /* 0x0000003bff007c0c */ /* 0x000fe2000bf65270 */
[----:B------:R-:W-:Y:S01]  /*1070*/  UIADD3 UR49, UPT, UPT, UR5, UR43, URZ ;  /* 0x0000002b05317290 */ /* 0x000fe2000fffe0ff */
[----:B------:R-:W-:Y:S01]  /*1080*/  BSSY.RECONVERGENT B1, `(.L_x_824) ;  /* 0x000077d000017945 */ /* 0x000fe20003800200 */
[----:B------:R-:W-:Y:S01]  /*1090*/  UIADD3.X UR55, UPT, UPT, UR55, UR8, UR10, UP1, UP0 ;  /* 0x0000000837377290 */ /* 0x000fe20008fe040a */
[----:B------:R-:W5:Y:S01]  /*10a0*/  LDC.64 R16, c[0x0][0x5f8] ;  /* 0x00017e00ff107b82 */ /* 0x000f620000000a00 */
[----:B------:R-:W-:Y:S01]  /*10b0*/  UIMAD UR50, UR60, UR50, URZ ;  /* 0x000000323c3272a4 */ /* 0x000fe2000f8e02ff */
[----:B------:R-:W5:Y:S03]  /*10c0*/  LDCU.64 UR60, c[0x0][0x5e8] ;  /* 0x0000bd00ff3c77ac */ /* 0x000f660008000a00 */
[----:B------:R-:W-:-:S02]  /*10d0*/  USHF.L.U32 UR59, UR50, 0x6, URZ ;  /* 0x00000006323b7899 */ /* 0x000fc400080006ff */
[----:B------:R-:W-:Y:S02]  /*10e0*/  ULEA UR57, UR53, UR57, 0x6 ;  /* 0x0000003935397291 */ /* 0x000fe4000f8e30ff */
[----:B---3--:R-:W-:Y:S02]  /*10f0*/  UIADD3 UR9, UPT, UPT, UR49, -UR9, -UR41 ;  /* 0x8000000931097290 */ /* 0x008fe4000fffe829 */
[----:B------:R-:W-:Y:S02]  /*1100*/  ULEA UR58, UR53, UR58, 0x6 ;  /* 0x0000003a353a7291 */ /* 0x000fe4000f8e30ff */
[----:B------:R-:W-:Y:S01]  /*1110*/  USHF.R.S32.HI UR8, URZ, 0x1f, UR9 ;  /* 0x0000001fff087899 */ /* 0x000fe20008011409 */
[----:B--2---:R-:W-:-:S03]  /*1120*/  SHF.L.U64.HI R21, R12, 0x5, R13 ;  /* 0x000000050c157819 */ /* 0x004fc6000001020d */
[----:B------:R-:W-:Y:S01]  /*1130*/  ULEA.HI UR8, UR8, UR9, URZ, 0x6 ;  /* 0x0000000908087291 */ /* 0x000fe2000f8f30ff */
[----:B-1----:R-:W-:-:S03]  /*1140*/  IMAD.SHL.U32 R29, R25, 0x8, RZ ;  /* 0x00000008191d7824 */ /* 0x002fc600078e00ff */
[----:B------:R-:W-:Y:S01]  /*1150*/  USHF.R.S32.HI UR48, URZ, 0x6, UR8 ;  /* 0x00000006ff307899 */ /* 0x000fe20008011408 */
[----:B------:R-:W-:Y:S02]  /*1160*/  SHF.R.U32.HI R9, RZ, 0x5, R25 ;  /* 0x00000005ff097819 */ /* 0x000fe40000011619 */
[----:B------:R-:W-:Y:S01]  /*1170*/  LOP3.LUT R8, R25, 0x1f, RZ, 0xc0, !PT ;  /* 0x0000001f19087812 */ /* 0x000fe200078ec0ff */
[----:B------:R-:W-:Y:S01]  /*1180*/  UISETP.LT.AND UP0, UPT, URZ, UR48, UPT ;  /* 0x00000030ff00728c */ /* 0x000fe2000bf01270 */
[----:B------:R-:W-:Y:S02]  /*1190*/  LOP3.LUT R10, R29, 0x38, RZ, 0xc0, !PT ;  /* 0x000000381d0a7812 */ /* 0x000fe400078ec0ff */
[----:B------:R-:W1:Y:S01]  /*11a0*/  LDCU.128 UR8, c[0x0][0x590] ;  /* 0x0000b200ff0877ac */ /* 0x000e620008000c00 */
[----:B------:R-:W-:Y:S01]  /*11b0*/  IMAD R8, R9, UR50, R8 ;  /* 0x0000003209087c24 */ /* 0x000fe2000f8e0208 */
[----:B------:R-:W-:Y:S01]  /*11c0*/  IADD3 R2, P0, PT, R10, UR62, RZ ;  /* 0x0000003e0a027c10 */ /* 0x000fe2000ff1e0ff */
[----:B------:R-:W-:Y:S01]  /*11d0*/  IMAD.WIDE.U32 R4, R12, UR21, R10 ;  /* 0x000000150c047c25 */ /* 0x000fe2000f8e000a */
[----:B----4-:R-:W-:Y:S01]  /*11e0*/  SHF.R.U32.HI R24, RZ, 0x3, R24 ;  /* 0x00000003ff187819 */ /* 0x010fe20000011618 */
[----:B------:R-:W-:Y:S01]  /*11f0*/  USEL UR48, URZ, UR48, !UP0 ;  /* 0x00000030ff307287 */ /* 0x000fe2000c000000 */
[C---:B------:R-:W-:Y:S01]  /*1200*/  LEA.HI R26, R25.reuse, 0x20, RZ, 0x1d ;  /* 0x00000020191a7811 */ /* 0x040fe200078fe8ff */
[----:B------:R-:W-:Y:S01]  /*1210*/  IMAD.X R3, RZ, RZ, UR25, P0 ;  /* 0x00000019ff037e24 */ /* 0x000fe200080e06ff */
[----:B------:R-:W-:Y:S01]  /*1220*/  IADD3 R4, P0, PT, R4, UR22, RZ ;  /* 0x0000001604047c10 */ /* 0x000fe2000ff1e0ff */
[----:B------:R-:W-:Y:S01]  /*1230*/  UISETP.GT.AND UP0, UPT, UR40, UR48, UPT ;  /* 0x000000302800728c */ /* 0x000fe2000bf04270 */
[----:B------:R-:W-:-:S02]  /*1240*/  LEA.HI R28, R25, 0x60, RZ, 0x1d ;  /* 0x00000060191c7811 */ /* 0x000fc400078fe8ff */
[----:B------:R-:W-:Y:S01]  /*1250*/  LEA.HI R27, R25, 0x40, RZ, 0x1d ;  /* 0x00000040191b7811 */ /* 0x000fe200078fe8ff */
[----:B-1----:R-:W-:Y:S01]  /*1260*/  UIMAD UR24, UR23, UR8, URZ ;  /* 0x00000008171872a4 */ /* 0x002fe2000f8e02ff */
[----:B------:R-:W-:Y:S01]  /*1270*/  IMAD.U32 R0, RZ, RZ, UR8 ;  /* 0x00000008ff007e24 */ /* 0x000fe2000f8e00ff */
[----:B------:R-:W-:Y:S02]  /*1280*/  MOV R6, UR11 ;  /* 0x0000000b00067c02 */ /* 0x000fe40008000f00 */
[----:B------:R-:W-:Y:S01]  /*1290*/  UIMAD UR24, UR21, UR9, UR24 ;  /* 0x00000009151872a4 */ /* 0x000fe2000f8e0218 */
[----:B------:R-:W-:-:S04]  /*12a0*/  IMAD.WIDE.U32 R2, R0, UR21, R2 ;  /* 0x0000001500027c25 */ /* 0x000fc8000f8e0002 */
[----:B------:R-:W-:Y:S01]  /*12b0*/  IMAD.U32 R0, RZ, RZ, UR10 ;  /* 0x0000000aff007e24 */ /* 0x000fe2000f8e00ff */
[----:B------:R-:W1:Y:S01]  /*12c0*/  LDCU.64 UR10, c[0x0][0x570] ;  /* 0x0000ae00ff0a77ac */ /* 0x000e620008000a00 */
[----:B------:R-:W-:-:S04]  /*12d0*/  VIADD R3, R3, UR24 ;  /* 0x0000001803037c36 */ /* 0x000fc80008000000 */
[----:B------:R-:W2:Y:S01]  /*12e0*/  LDCU.64 UR24, c[0x0][0x3c8] ;  /* 0x00007900ff1877ac */ /* 0x000ea20008000a00 */
[----:B------:R-:W-:-:S04]  /*12f0*/  IMAD.WIDE.U32 R2, R0, UR29, R2 ;  /* 0x0000001d00027c25 */ /* 0x000fc8000f8e0002 */
[----:B------:R-:W-:Y:S01]  /*1300*/  IMAD R0, R12, UR23, RZ ;  /* 0x000000170c007c24 */ /* 0x000fe2000f8e02ff */
[----:B------:R-:W3:Y:S01]  /*1310*/  LDCU.64 UR22, c[0x0][0x380] ;  /* 0x00007000ff1677ac */ /* 0x000ee20008000a00 */
[----:B------:R-:W-:Y:S02]  /*1320*/  IMAD R7, R6, UR29, R3 ;  /* 0x0000001d06077c24 */ /* 0x000fe4000f8e0203 */
[----:B------:R-:W-:Y:S02]  /*1330*/  IMAD R0, R13, UR21, R0 ;  /* 0x000000150d007c24 */ /* 0x000fe4000f8e0200 */
[----:B------:R-:W-:Y:S02]  /*1340*/  IMAD.MOV.U32 R6, RZ, RZ, R2 ;  /* 0x000000ffff067224 */ /* 0x000fe400078e0002 */
[----:B-----5:R-:W-:Y:S01]  /*1350*/  IMAD.WIDE.U32 R2, R16, UR28, RZ ;  /* 0x0000001c10027c25 */ /* 0x020fe2000f8e00ff */
[----:B------:R-:W-:Y:S01]  /*1360*/  IADD3.X R5, PT, PT, R5, UR20, R0, P0, !PT ;  /* 0x0000001405057c10 */ /* 0x000fe200087fe400 */
[----:B------:R-:W4:Y:S02]  /*1370*/  LDCU.64 UR20, c[0x0][0x550] ;  /* 0x0000aa00ff1477ac */ /* 0x000f240008000a00 */
[----:B------:R-:W-:Y:S01]  /*1380*/  IMAD R9, R17, UR28, R3 ;  /* 0x0000001c11097c24 */ /* 0x000fe2000f8e0203 */
[----:B------:R-:W-:Y:S01]  /*1390*/  SEL R2, R2, RZ, P3 ;  /* 0x000000ff02027207 */ /* 0x000fe20001800000 */
[----:B--2---:R-:W-:Y:S01]  /*13a0*/  IMAD.U32 R0, RZ, RZ, UR24 ;  /* 0x00000018ff007e24 */ /* 0x004fe2000f8e00ff */
[----:B------:R-:W-:Y:S01]  /*13b0*/  USHF.L.U64.HI UR24, UR8, 0x5, UR9 ;  /* 0x0000000508187899 */ /* 0x000fe20008010209 */
[----:B------:R-:W-:Y:S01]  /*13c0*/  IMAD.WIDE.U32 R6, R24, UR8, R6 ;  /* 0x0000000818067c25 */ /* 0x000fe2000f8e0006 */
[----:B------:R-:W-:-:S03]  /*13d0*/  IADD3 R14, P1, P0, R8, UR56, R2 ;  /* 0x00000038080e7c10 */ /* 0x000fc6000f83e002 */
[----:B------:R-:W-:Y:S01]  /*13e0*/  IMAD.WIDE.U32 R4, R0, UR29, R4 ;  /* 0x0000001d00047c25 */ /* 0x000fe2000f8e0004 */
[----:B------:R-:W-:Y:S01]  /*13f0*/  MOV R0, UR25 ;  /* 0x0000001900007c02 */ /* 0x000fe20008000f00 */
[----:B------:R-:W-:Y:S02]  /*1400*/  USHF.L.U32 UR25, UR8, 0x5, URZ ;  /* 0x0000000508197899 */ /* 0x000fe400080006ff */
[----:B------:R-:W-:Y:S02]  /*1410*/  IMAD.MOV.U32 R2, RZ, RZ, R4 ;  /* 0x000000ffff027224 */ /* 0x000fe400078e0004 */
[----:B------:R-:W-:Y:S01]  /*1420*/  IMAD R3, R0, UR29, R5 ;  /* 0x0000001d00037c24 */ /* 0x000fe2000f8e0205 */
[----:B------:R-:W-:Y:S01]  /*1430*/  SHF.R.S32.HI R5, RZ, 0x1f, R8 ;  /* 0x0000001fff057819 */ /* 0x000fe20000011408 */
[C---:B------:R-:W-:Y:S01]  /*1440*/  IMAD R8, R24.reuse, UR9, R7 ;  /* 0x0000000918087c24 */ /* 0x040fe2000f8e0207 */
[----:B------:R-:W-:Y:S01]  /*1450*/  SEL R0, R9, RZ, P3 ;  /* 0x000000ff09007207 */ /* 0x000fe20001800000 */
[----:B------:R-:W-:Y:S01]  /*1460*/  IMAD.WIDE.U32 R2, R24, R12, R2 ;  /* 0x0000000c18027225 */ /* 0x000fe200078e0002 */
[----:B------:R-:W2:Y:S02]  /*1470*/  LDCU.64 UR8, c[0x0][0x420] ;  /* 0x00008400ff0877ac */ /* 0x000ea40008000a00 */
[----:B------:R-:W-:Y:S01]  /*1480*/  IADD3.X R7, PT, PT, R5, UR55, R0, P1, P0 ;  /* 0x0000003705077c10 */ /* 0x000fe20008fe0400 */
[----:B------:R-:W-:Y:S01]  /*1490*/  IMAD.U32 R5, RZ, RZ, UR59 ;  /* 0x0000003bff057e24 */ /* 0x000fe2000f8e00ff */
[----:B----4-:R-:W-:Y:S01]  /*14a0*/  LEA R236, P1, R6, UR20, 0x1 ;  /* 0x0000001406ec7c11 */ /* 0x010fe2000f8208ff */
[----:B------:R-:W-:Y:S01]  /*14b0*/  IMAD R0, R24, R13, R3 ;  /* 0x0000000d18007224 */ /* 0x000fe200078e0203 */
[----:B------:R-:W-:Y:S01]  /*14c0*/  IADD3 R4, P0, PT, R14, UR59, RZ ;  /* 0x0000003b0e047c10 */ /* 0x000fe2000ff1e0ff */
[----:B------:R-:W-:Y:S01]  /*14d0*/  IMAD.SHL.U32 R13, R12, 0x20, RZ ;  /* 0x000000200c0d7824 */ /* 0x000fe200078e00ff */
[----:B------:R-:W-:-:S02]  /*14e0*/  LEA.HI.X R235, R6, UR21, R8, 0x1, P1 ;  /* 0x0000001506eb7c11 */ /* 0x000fc400088f0c08 */
[----:B------:R-:W-:Y:S02]  /*14f0*/  LEA.HI.X.SX32 R3, R5, R7, 0x1, P0 ;  /* 0x0000000705037211 */ /* 0x000fe400000f0eff */
[----:B---3--:R-:W-:Y:S02]  /*1500*/  LEA R234, P1, R2, UR22, 0x1 ;  /* 0x0000001602ea7c11 */ /* 0x008fe4000f8208ff */
[----:B-1----:R-:W-:Y:S02]  /*1510*/  LEA R204, P0, R4, UR10, 0x2 ;  /* 0x0000000a04cc7c11 */ /* 0x002fe4000f8010ff */
[----:B------:R-:W-:Y:S02]  /*1520*/  LEA.HI.X R233, R2, UR23, R0, 0x1, P1 ;  /* 0x0000001702e97c11 */ /* 0x000fe400088f0c00 */
[----:B------:R-:W-:Y:S01]  /*1530*/  LEA.HI.X R205, R4, UR11, R3, 0x2, P0 ;  /* 0x0000000b04cd7c11 */ /* 0x000fe200080f1403 */
[----:B------:R-:W-:Y:S01]  /*1540*/  UIMAD.WIDE UR10, UR57, 0x4, UR60 ;  /* 0x00000004390a78a5 */ /* 0x000fe2000f8e023c */
[C---:B------:R-:W-:Y:S01]  /*1550*/  IADD3 R16, P1, PT, R24.reuse, 0x60, RZ ;  /* 0x0000006018107810 */ /* 0x040fe20007f3e0ff */
[----:B--2---:R-:W-:Y:S01]  /*1560*/  UIMAD.WIDE UR22, UR58, 0x4, UR8 ;  /* 0x000000043a1678a5 */ /* 0x004fe2000f8e0208 */
[----:B------:R-:W-:-:S02]  /*1570*/  IADD3 R12, P0, PT, R24, 0x20, RZ ;  /* 0x00000020180c7810 */ /* 0x000fc40007f1e0ff */
[----:B------:R-:W-:Y:S01]  /*1580*/  IADD3 R14, P2, PT, R24, 0x40, RZ ;  /* 0x00000040180e7810 */ /* 0x000fe20007f5e0ff */
[----:B------:R-:W-:Y:S02]  /*1590*/  IMAD.X R20, RZ, RZ, RZ, P1 ;  /* 0x000000ffff147224 */ /* 0x000fe400008e06ff */
[----:B------:R-:W-:Y:S01]  /*15a0*/  IMAD.X R17, RZ, RZ, RZ, P0 ;  /* 0x000000ffff117224 */ /* 0x000fe200000e06ff */
[----:B------:R-:W-:Y:S01]  /*15b0*/  IADD3.X R19, PT, PT, RZ, RZ, RZ, P2, !PT ;  /* 0x000000ffff137210 */ /* 0x000fe200017fe4ff */
[----:B------:R-:W-:Y:S08]  /*15c0*/  BRA.U UP0, `(.L_x_835) ;  /* 0x0000000900787547 */ /* 0x000ff0000b800000 */
        /* <DEDUP_REMOVED lines=13> */
.L_x_836:
[----:B------:R-:W1:Y:S01]  /*16a0*/  LDCU.64 UR10, c[0x0][0x5c0] ;  /* 0x0000b800ff0a77ac */ /* 0x000e620008000a00 */
[----:B------:R-:W-:-:S04]  /*16b0*/  UIADD3 UR8, UPT, UPT, UR42, UR44, URZ ;  /* 0x0000002c2a087290 */ /* 0x000fc8000fffe0ff */
[----:B-1----:R-:W-:Y:S02]  /*16c0*/  UIMAD.WIDE.U32 UR20, UR8, UR10, URZ ;  /* 0x0000000a081472a5 */ /* 0x002fe4000f8e00ff */
[----:B------:R-:W-:-:S04]  /*16d0*/  UIMAD UR8, UR8, UR11, URZ ;  /* 0x0000000b080872a4 */ /* 0x000fc8000f8e02ff */
[----:B------:R-:W-:-:S06]  /*16e0*/  UIADD3 UR8, UPT, UPT, UR21, UR8, URZ ;  /* 0x0000000815087290 */ /* 0x000fcc000fffe0ff */
[----:B------:R-:W-:Y:S02]  /*16f0*/  MOV R0, UR8 ;  /* 0x0000000800007c02 */ /* 0x000fe40008000f00 */
.L_x_837:
        /* <DEDUP_REMOVED lines=13> */
.L_x_838:
[----:B------:R-:W1:Y:S01]  /*17d0*/  LDCU.64 UR8, c[0x0][0x5c8] ;  /* 0x0000b900ff0877ac */ /* 0x000e620008000a00 */
[----:B------:R-:W-:-:S04]  /*17e0*/  UIADD3 UR42, UPT, UPT, UR42, UR44, URZ ;  /* 0x0000002c2a2a7290 */ /* 0x000fc8000fffe0ff */
[----:B-1----:R-:W-:Y:S02]  /*17f0*/  UIMAD.WIDE.U32 UR18, UR42, UR8, URZ ;  /* 0x000000082a1272a5 */ /* 0x002fe4000f8e00ff */
[----:B------:R-:W-:-:S04]  /*1800*/  UIMAD UR42, UR42, UR9, URZ ;  /* 0x000000092a2a72a4 */ /* 0x000fc8000f8e02ff */
[----:B------:R-:W-:-:S06]  /*1810*/  UIADD3 UR42, UPT, UPT, UR19, UR42, URZ ;  /* 0x0000002a132a7290 */ /* 0x000fcc000fffe0ff */
[----:B------:R-:W-:-:S07]  /*1820*/  MOV R13, UR42 ;  /* 0x0000002a000d7c02 */ /* 0x000fce0008000f00 */
.L_x_839:
        /* <DEDUP_REMOVED lines=37> */
.L_x_841:
[----:B------:R-:W-:Y:S05]  /*1a80*/  BSYNC.RECONVERGENT B0 ;  /* 0x0000000000007941 */ /* 0x000fea0003800200 */
.L_x_840:
        /* <DEDUP_REMOVED lines=12> */
.L_x_843:
[----:B------:R-:W-:Y:S05]  /*1b50*/  BSYNC.RECONVERGENT B0 ;  /* 0x0000000000007941 */ /* 0x000fea0003800200 */
.L_x_842:
        /* <DEDUP_REMOVED lines=12> */
.L_x_845:
[----:B------:R-:W-:Y:S05]  /*1c20*/  BSYNC.RECONVERGENT B0 ;  /* 0x0000000000007941 */ /* 0x000fea0003800200 */
.L_x_844:
        /* <DEDUP_REMOVED lines=30> */
.L_x_847:
[----:B------:R-:W-:Y:S05]  /*1e10*/  BSYNC.RECONVERGENT B0 ;  /* 0x0000000000007941 */ /* 0x000fea0003800200 */
.L_x_846:
        /* <DEDUP_REMOVED lines=12> */
.L_x_849:
[----:B------:R-:W-:Y:S05]  /*1ee0*/  BSYNC.RECONVERGENT B0 ;  /* 0x0000000000007941 */ /* 0x000fea0003800200 */
.L_x_848:
        /* <DEDUP_REMOVED lines=12> */
.L_x_835:
[----:B------:R-:W1:Y:S01]  /*1fb0*/  LDCU.64 UR8, c[0x0][0x3d8] ;  /* 0x00007b00ff0877ac */ /* 0x000e620008000a00 */
[----:B------:R-:W-:Y:S01]  /*1fc0*/  IMAD.U32 R2, RZ, RZ, UR16 ;  /* 0x00000010ff027e24 */ /* 0x000fe2000f8e00ff */
[----:B------:R-:W-:Y:S01]  /*1fd0*/  LOP3.LUT R4, R29, 0x1f8, RZ, 0xc0, !PT ;  /* 0x000001f81d047812 */ /* 0x000fe200078ec0ff */
[----:B------:R-:W-:Y:S01]  /*1fe0*/  BSSY.RECONVERGENT B0, `(.L_x_851) ;  /* 0x0000026000007945 */ /* 0x000fe20003800200 */
[----:B------:R-:W-:Y:S01]  /*1ff0*/  UIADD3 UR21, UPT, UPT, -UR5, UR41, URZ ;  /* 0x0000002905157290 */ /* 0x000fe2000fffe1ff */
[----:B------:R-:W-:Y:S01]  /*2000*/  IMAD.WIDE.U32 R2, R2, UR5, R10 ;  /* 0x0000000502027c25 */ /* 0x000fe2000f8e000a */
[----:B------:R-:W-:Y:S01]  /*2010*/  UIMAD UR20, UR51, UR16, URZ ;  /* 0x00000010331472a4 */ /* 0x000fe2000f8e02ff */
[----:B------:R-:W-:-:S03]  /*2020*/  LOP3.LUT R4, R4, 0x38, R25, 0x78, !PT ;  /* 0x0000003804047812 */ /* 0x000fc600078e7819 */
[----:B------:R-:W-:Y:S01]  /*2030*/  UIMAD UR20, UR5, UR17, UR20 ;  /* 0x00000011051472a4 */ /* 0x000fe2000f8e0214 */
[----:B------:R-:W-:Y:S01]  /*2040*/  @P3 BAR.SYNC.DEFER_BLOCKING 0x0 ;  /* 0x0000000000003b1d */ /* 0x000fe20000010000 */
[----:B------:R-:W-:Y:S02]  /*2050*/  ISETP.GE.AND P6, PT, R24, UR21, PT ;  /* 0x0000001518007c0c */ /* 0x000fe4000bfc6270 */
[----:B------:R-:W-:Y:S01]  /*2060*/  IADD3 R2, P0, PT, R2, UR54, RZ ;  /* 0x0000003602027c10 */ /* 0x000fe2000ff1e0ff */
[----:B------:R-:W-:-:S03]  /*2070*/  ULOP3.LUT UR54, UR53, 0x80000001, URZ, 0xc0, !UPT ;  /* 0x8000000135367892 */ /* 0x000fc6000f8ec0ff */
[----:B------:R-:W-:Y:S01]  /*2080*/  IADD3.X R3, PT, PT, R18, UR20, R3, P0, !PT ;  /* 0x0000001412037c10 */ /* 0x000fe200087fe403 */
[----:B-1----:R-:W-:Y:S01]  /*2090*/  IMAD R0, R22, UR8, RZ ;  /* 0x0000000816007c24 */ /* 0x002fe2000f8e02ff */
[----:B------:R-:W-:-:S03]  /*20a0*/  UISETP.NE.AND UP0, UPT, UR54, 0x1, UPT ;  /* 0x000000013600788c */ /* 0x000fc6000bf05270 */
[C---:B------:R-:W-:Y:S01]  /*20b0*/  IMAD R5, R15.reuse, UR9, R0 ;  /* 0x000000090f057c24 */ /* 0x040fe2000f8e0200 */
[----:B------:R-:W-:Y:S01]  /*20c0*/  LOP3.LUT R0, R4, 0x1e00, R29, 0xf8, !PT ;  /* 0x00001e0004007812 */ /* 0x000fe200078ef81d */
[----:B------:R-:W-:Y:S01]  /*20d0*/  IMAD.WIDE.U32 R6, R15, UR8, R2 ;  /* 0x000000080f067c25 */ /* 0x000fe2000f8e0002 */
[----:B------:R-:W-:Y:S02]  /*20e0*/  USEL UR20, URZ, 0x2000, UP0 ;  /* 0x00002000ff147887 */ /* 0x000fe40008000000 */
[----:B------:R-:W-:Y:S01]  /*20f0*/  LEA R8, R0, UR6, 0x1 ;  /* 0x0000000600087c11 */ /* 0x000fe2000f8e08ff */
[----:B------:R-:W-:Y:S01]  /*2100*/  IMAD.IADD R9, R7, 0x1, R5 ;  /* 0x0000000107097824 */ /* 0x000fe200078e0205 */
[----:B------:R-:W-:Y:S08]  /*2110*/  @P6 BRA `(.L_x_852) ;  /* 0x0000000000446947 */ /* 0x000ff00003800000 */
        /* <DEDUP_REMOVED lines=15> */
.L_x_853:
[----:B------:R3:W-:Y:S01]  /*2210*/  STS.128 [R8+0xa000], RZ ;  /* 0x00a000ff08007388 */ /* 0x0007e20000000c00 */
[----:B------:R-:W-:Y:S05]  /*2220*/  BRA `(.L_x_854) ;  /* 0x0000000000047947 */ /* 0x000fea0003800000 */
.L_x_852:
[----:B------:R1:W-:Y:S02]  /*2230*/  STS.128 [R8+0xa000], RZ ;  /* 0x00a000ff08007388 */ /* 0x0003e40000000c00 */
.L_x_854:
[----:B------:R-:W-:Y:S05]  /*2240*/  BSYNC.RECONVERGENT B0 ;  /* 0x0000000000007941 */ /* 0x000fea0003800200 */
.L_x_851:
        /* <DEDUP_REMOVED lines=23> */
.L_x_856:
[----:B------:R-:W-:Y:S05]  /*23c0*/  BSYNC.RECONVERGENT B0 ;  /* 0x0000000000007941 */ /* 0x000fea0003800200 */
.L_x_855:
        /* <DEDUP_REMOVED lines=20> */
.L_x_858:
[----:B------:R-:W-:Y:S05]  /*2510*/  BSYNC.RECONVERGENT B0 ;  /* 0x0000000000007941 */ /* 0x000fea0003800200 */
.L_x_857:
        /* <DEDUP_REMOVED lines=12> */
[----:B--2---:R-:W-:-:S05]  /*25e0*/  IMAD.WIDE.U32 R4, R16, UR16, R2 ;  /* 0x0000001010047c25 */ /* 0x004fca000f8e0002 */
[----:B------:R-:W-:Y:S02]  /*25f0*/  IADD3 R0, PT, PT, R5, R0, RZ ;  /* 0x0000000005007210 */ /* 0x000fe40007ffe0ff */
[----:B-----5:R-:W-:-:S04]  /*2600*/  LEA R2, P0, R4, UR8, 0x1 ;  /* 0x0000000804027c11 */ /* 0x020fc8000f8008ff */
[----:B------:R-:W-:-:S05]  /*2610*/  LEA.HI.X R3, R4, UR9, R0, 0x1, P0 ;  /* 0x0000000904037c11 */ /* 0x000fca00080f0c00 */
[----:B------:R-:W-:Y:S01]  /*2620*/  @!PT LDS RZ, [RZ] ;  /* 0x00000000fffff984 */ /* 0x000fe20000000800 */
[----:B------:R-:W-:Y:S01]  /*2630*/  @!PT LDS RZ, [RZ] ;  /* 0x00000000fffff984 */ /* 0x000fe20000000800 */
[----:B------:R-:W-:Y:S01]  /*2640*/  @!PT LDS RZ, [RZ] ;  /* 0x00000000fffff984 */ /* 0x000fe20000000800 */
[----:B------:R2:W-:Y:S04]  /*2650*/  LDGSTS.E.BYPASS.LTC128B.128 [R8+0xd000], desc[UR38][R2.64] ;  /* 0x0d00000002087fae */ /* 0x0005e8000b981a26 */
.L_x_860:
[----:B------:R-:W-:Y:S05]  /*2660*/  BSYNC.RECONVERGENT B0 ;  /* 0x0000000000007941 */ /* 0x000fea0003800200 */
.L_x_859:
        /* <DEDUP_REMOVED lines=8> */
[----:B--2---:R-:W-:Y:S02]  /*26f0*/  MOV R2, R236 ;  /* 0x000000ec00027202 */ /* 0x004fe40000000f00 */
[----:B------:R-:W-:-:S05]  /*2700*/  MOV R3, R235 ;  /* 0x000000eb00037202 */ /* 0x000fca0000000f00 */
[----:B------:R-:W-:Y:S01]  /*2710*/  @!PT LDS RZ, [RZ] ;  /* 0x00000000fffff984 */ /* 0x000fe20000000800 */
[----:B------:R-:W-:Y:S01]  /*2720*/  @!PT LDS RZ, [RZ] ;  /* 0x00000000fffff984 */ /* 0x000fe20000000800 */
[----:B------:R-:W-:Y:S01]  /*2730*/  @!PT LDS RZ, [RZ] ;  /* 0x00000000fffff984 */ /* 0x000fe20000000800 */
[----:B------:R2:W-:Y:S01]  /*2740*/  LDGSTS.E.BYPASS.LTC128B.128 [R8+0x4000], desc[UR38][R2.64] ;  /* 0x0400000002087fae */ /* 0x0005e2000b981a26 */
[----:B------:R-:W-:Y:S05]  /*2750*/  BRA `(.L_x_864) ;  /* 0x00000000000c7947 */ /* 0x000fea0003800000 */
.L_x_863:
[----:B------:R1:W-:Y:S01]  /*2760*/  STS.128 [R8+0x4000], RZ ;  /* 0x004000ff08007388 */ /* 0x0003e20000000c00 */
[----:B------:R-:W-:Y:S05]  /*2770*/  BRA `(.L_x_864) ;  /* 0x0000000000047947 */ /* 0x000fea0003800000 */
.L_x_862:
[----:B------:R1:W-:Y:S02]  /*2780*/  STS.128 [R8+0x4000], RZ ;  /* 0x004000ff08007388 */ /* 0x0003e40000000c00 */
.L_x_864:
[----:B------:R-:W-:Y:S05]  /*2790*/  BSYNC.RECONVERGENT B0 ;  /* 0x0000000000007941 */ /* 0x000fea0003800200 */
.L_x_861:
        /* <DEDUP_REMOVED lines=8> */
[----:B--2---:R-:W-:Y:S01]  /*2820*/  IMAD.U32 R2, RZ, RZ, UR25 ;  /* 0x00000019ff027e24 */ /* 0x004fe2000f8e00ff */
        /* <DEDUP_REMOVED lines=8> */
.L_x_866:
[----:B------:R-:W-:Y:S05]  /*28b0*/  BSYNC.RECONVERGENT B0 ;  /* 0x0000000000007941 */ /* 0x000fea0003800200 */
.L_x_865:
[----:B------:R-:W-:Y:S01]  /*28c0*/  BSSY.RECONVERGENT B0, `(.L_x_867) ;  /* 0x0000010000007945 */ /* 0x000fe20003800200 */
[----:B------:R-:W-:-:S03]  /*28d0*/  IADD3 R210, PT, PT, R8, UR20, RZ ;  /* 0x0000001408d27c10 */ /* 0x000fc6000fffe0ff */
        /* <DEDUP_REMOVED lines=9> */
[----:B------:R2:W-:Y:S01]  /*2970*/  LDGSTS.E.BYPASS.LTC128B.128 [R210], desc[UR38][R2.64] ;  /* 0x0000000002d27fae */ /* 0x0005e2000b981a26 */
[----:B------:R-:W-:Y:S05]  /*2980*/  BRA `(.L_x_870) ;  /* 0x00000000000c7947 */ /* 0x000fea0003800000 */
.L_x_869:
[----:B------:R1:W-:Y:S01]  /*2990*/  STS.128 [R210], RZ ;  /* 0x000000ffd2007388 */ /* 0x0003e20000000c00 */
[----:B------:R-:W-:Y:S05]  /*29a0*/  BRA `(.L_x_870) ;  /* 0x0000000000047947 */ /* 0x000fea0003800000 */
.L_x_868:
[----:B------:R1:W-:Y:S02]  /*29b0*/  STS.128 [R210], RZ ;  /* 0x000000ffd2007388 */ /* 0x0003e40000000c00 */
.L_x_870:
[----:B------:R-:W-:Y:S05]  /*29c0*/  BSYNC.RECONVERGENT B0 ;  /* 0x0000000000007941 */ /* 0x000fea0003800200 */
.L_x_867:
[--C-:B------:R-:W-:Y:S01]  /*29d0*/  SHF.R.U32.HI R18, RZ, 0x1, R25.reuse ;  /* 0x00000001ff127819 */ /* 0x100fe20000011619 */
[----:B--2---:R-:W-:Y:S01]  /*29e0*/  IMAD.MOV.U32 R2, RZ, RZ, 0x4 ;  /* 0x00000004ff027424 */ /* 0x004fe200078e00ff */
[----:B------:R-:W-:Y:S01]  /*29f0*/  SHF.R.U32.HI R0, RZ, 0x2, R25 ;  /* 0x00000002ff007819 */ /* 0x000fe20000011619 */
[----:B------:R-:W-:Y:S01]  /*2a00*/  IMAD.MOV.U32 R245, RZ, RZ, 0x7f800000 ;  /* 0x7f800000fff57424 */ /* 0x000fe200078e00ff */
[----:B------:R-:W-:Y:S01]  /*2a10*/  LOP3.LUT R223, R18, 0x10, RZ, 0xc0, !PT ;  /* 0x0000001012df7812 */ /* 0x000fe200078ec0ff */
[----:B------:R-:W-:-:S03]  /*2a20*/  IMAD.MOV.U32 R244, RZ, RZ, 0x7f800000 ;  /* 0x7f800000fff47424 */ /* 0x000fc600078e00ff */
[----:B------:R-:W-:-:S04]  /*2a30*/  LOP3.LUT R223, R223, 0x7, R0, 0xf8, !PT ;  /* 0x00000007dfdf7812 */ /* 0x000fc800078ef800 */
[C---:B------:R-:W-:Y:S01]  /*2a40*/  ISETP.GE.AND P2, PT, R223.reuse, UR53, PT ;  /* 0x00000035df007c0c */ /* 0x040fe2000bf46270 */
[C---:B------:R-:W-:Y:S01]  /*2a50*/  VIADD R0, R223.reuse, 0x8 ;  /* 0x00000008df007836 */ /* 0x040fe20000000000 */
[C---:B------:R-:W-:Y:S01]  /*2a60*/  LOP3.LUT R4, R223.reuse, 0x20, RZ, 0xfc, !PT ;  /* 0x00000020df047812 */ /* 0x040fe200078efcff */
[----:B------:R-:W-:-:S03]  /*2a70*/  IMAD.WIDE.U32 R2, R223, R2, UR22 ;  /* 0x00000016df027e25 */ /* 0x000fc6000f8e0002 */
[----:B------:R-:W-:Y:S01]  /*2a80*/  ISETP.GE.AND P0, PT, R0, UR53, PT ;  /* 0x0000003500007c0c */ /* 0x000fe2000bf06270 */
[----:B------:R-:W-:-:S06]  /*2a90*/  VIADD R0, R223, 0x28 ;  /* 0x00000028df007836 */ /* 0x000fcc0000000000 */
[----:B------:R2:W5:Y:S01]  /*2aa0*/  @!P2 LDG.E R245, desc[UR38][R2.64] ;  /* 0x0000002602f5a981 */ /* 0x000562000c1e1900 */
[----:B------:R-:W-:-:S05]  /*2ab0*/  ISETP.GE.AND P2, PT, R4, UR53, PT ;  /* 0x0000003504007c0c */ /* 0x000fca000bf46270 */
[----:B------:R2:W5:Y:S01]  /*2ac0*/  @!P0 LDG.E R244, desc[UR38][R2.64+0x20] ;  /* 0x0000202602f48981 */ /* 0x000562000c1e1900 */
[----:B------:R-:W-:Y:S01]  /*2ad0*/  ISETP.GE.AND P0, PT, R0, UR53, PT ;  /* 0x0000003500007c0c */ /* 0x000fe2000bf06270 */
[----:B------:R-:W-:Y:S02]  /*2ae0*/  IMAD.MOV.U32 R243, RZ, RZ, 0x7f800000 ;  /* 0x7f800000fff37424 */ /* 0x000fe400078e00ff */
[----:B------:R-:W-:-:S04]  /*2af0*/  IMAD.MOV.U32 R242, RZ, RZ, 0x7f800000 ;  /* 0x7f800000fff27424 */ /* 0x000fc800078e00ff */
[----:B------:R2:W5:Y:S06]  /*2b00*/  @!P2 LDG.E R243, desc[UR38][R2.64+0x80] ;  /* 0x0000802602f3a981 */ /* 0x00056c000c1e1900 */
[----:B------:R2:W5:Y:S01]  /*2b10*/  @!P0 LDG.E R242, desc[UR38][R2.64+0xa0] ;  /* 0x0000a02602f28981 */ /* 0x000562000c1e1900 */
[----:B------:R-:W-:Y:S03]  /*2b20*/  BSSY.RECONVERGENT B0, `(.L_x_871) ;  /* 0x000000d000007945 */ /* 0x000fe60003800200 */
[----:B------:R2:W-:Y:S01]  /*2b30*/  @P1 STS.128 [R210+0x1000], RZ ;  /* 0x001000ffd2001388 */ /* 0x0005e20000000c00 */
[----:B------:R-:W-:Y:S05]  /*2b40*/  @P1 BRA `(.L_x_872) ;  /* 0x0000000000281947 */ /* 0x000fea0003800000 */
[----:B------:R-:W1:Y:S02]  /*2b50*/  LDCU UR8, c[0x0][0x440] ;  /* 0x00008800ff0877ac */ /* 0x000e640008000800 */
[----:B-1----:R-:W-:-:S13]  /*2b60*/  ISETP.GE.AND P0, PT, R10, UR8, PT ;  /* 0x000000080a007c0c */ /* 0x002fda000bf06270 */
[----:B------:R1:W-:Y:S01]  /*2b70*/  @P0 STS.128 [R210+0x1000], RZ ;  /* 0x001000ffd2000388 */ /* 0x0003e20000000c00 */
[----:B------:R-:W-:Y:S05]  /*2b80*/  @P0 BRA `(.L_x_872) ;  /* 0x0000000000180947 */ /* 0x000fea0003800000 */
[----:B--2---:R-:W-:-:S04]  /*2b90*/  LEA R2, P0, R13, R234, 0x1 ;  /* 0x000000ea0d027211 */ /* 0x004fc800078008ff */
[----:B------:R-:W-:-:S05]  /*2ba0*/  LEA.HI.X R3, R13, R233, R21, 0x1, P0 ;  /* 0x000000e90d037211 */ /* 0x000fca00000f0c15 */
[----:B------:R-:W-:Y:S01]  /*2bb0*/  @!PT LDS RZ, [RZ] ;  /* 0x00000000fffff984 */ /* 0x000fe20000000800 */
[----:B------:R-:W-:Y:S01]  /*2bc0*/  @!PT LDS RZ, [RZ] ;  /* 0x00000000fffff984 */ /* 0x000fe20000000800 */
[----:B------:R-:W-:Y:S01]  /*2bd0*/  @!PT LDS RZ, [RZ] ;  /* 0x00000000fffff984 */ /* 0x000fe20000000800 */
[----:B------:R2:W-:Y:S04]  /*2be0*/  LDGSTS.E.BYPASS.LTC128B.128 [R210+0x1000], desc[UR38][R2.64] ;  /* 0x0100000002d27fae */ /* 0x0005e8000b981a26 */
.L_x_872:
[----:B------:R-:W-:Y:S05]  /*2bf0*/  BSYNC.RECONVERGENT B0 ;  /* 0x0000000000007941 */ /* 0x000fea0003800200 */
.L_x_871:
[----:B------:R-:W3:Y:S01]  /*2c00*/  LDCU.64 UR8, c[0x0][0x3d0] ;  /* 0x00007a00ff0877ac */ /* 0x000ee20008000a00 */
[----:B--2---:R-:W-:Y:S01]  /*2c10*/  MOV R2, UR18 ;  /* 0x0000001200027c02 */ /* 0x004fe20008000f00 */
        /* <DEDUP_REMOVED lines=11> */
[----:B------:R-:W2:Y:S02]  /*2cd0*/  LDCU UR8, c[0x0][0x440] ;  /* 0x00008800ff0877ac */ /* 0x000ea40008000800 */
[----:B--2---:R-:W-:-:S13]  /*2ce0*/  ISETP.GE.AND P0, PT, R10, UR8, PT ;  /* 0x000000080a007c0c */ /* 0x004fda000bf06270 */
[----:B------:R-:W-:Y:S05]  /*2cf0*/  @P0 BRA `(.L_x_875) ;  /* 0x0000000000300947 */ /* 0x000fea0003800000 */
[----:B------:R-:W2:Y:S01]  /*2d00*/  LDCU.64 UR8, c[0x0][0x388] ;  /* 0x00007100ff0877ac */ /* 0x000ea20008000a00 */
[----:B------:R-:W-:Y:S02]  /*2d10*/  MOV R2, R6 ;  /* 0x0000000600027202 */ /* 0x000fe40000000f00 */
[----:B------:R-:W-:-:S03]  /*2d20*/  MOV R3, R9 ;  /* 0x0000000900037202 */ /* 0x000fc60000000f00 */
[----:B------:R-:W-:-:S04]  /*2d30*/  IMAD.WIDE.U32 R2, R24, UR18, R2 ;  /* 0x0000001218027c25 */ /* 0x000fc8000f8e0002 */
[----:B------:R-:W-:Y:S01]  /*2d40*/  IMAD R0, R24, UR19, R3 ;  /* 0x0000001318007c24 */ /* 0x000fe2000f8e0203 */
[----:B--2---:R-:W-:-:S04]  /*2d50*/  LEA R4, P0, R2, UR8, 0x1 ;  /* 0x0000000802047c11 */ /* 0x004fc8000f8008ff */
[----:B------:R-:W-:-:S05]  /*2d60*/  LEA.HI.X R5, R2, UR9, R0, 0x1, P0 ;  /* 0x0000000902057c11 */ /* 0x000fca00080f0c00 */
[----:B------:R-:W-:Y:S01]  /*2d70*/  @!PT LDS RZ, [RZ] ;  /* 0x00000000fffff984 */ /* 0x000fe20000000800 */
[----:B------:R-:W-:Y:S01]  /*2d80*/  @!PT LDS RZ, [RZ] ;  /* 0x00000000fffff984 */ /* 0x000fe20000000800 */
[----:B------:R-:W-:Y:S01]  /*2d90*/  @!PT LDS RZ, [RZ] ;  /* 0x00000000fffff984 */ /* 0x000fe20000000800 */
[----:B------:R2:W-:Y:S01]  /*2da0*/  LDGSTS.E.BYPASS.LTC128B.128 [R8+0x6000], desc[UR38][R4.64] ;  /* 0x0600000004087fae */ /* 0x0005e2000b981a26 */
[----:B------:R-:W-:Y:S05]  /*2db0*/  BRA `(.L_x_876) ;  /* 0x00000000000c7947 */ /* 0x000fea0003800000 */
.L_x_875:
[----:B------:R3:W-:Y:S01]  /*2dc0*/  STS.128 [R8+0x6000], RZ ;  /* 0x006000ff08007388 */ /* 0x0007e20000000c00 */
[----:B------:R-:W-:Y:S05]  /*2dd0*/  BRA `(.L_x_876) ;  /* 0x0000000000047947 */ /* 0x000fea0003800000 */
.L_x_874:
[----:B------:R2:W-:Y:S02]  /*2de0*/  STS.128 [R8+0x6000], RZ ;  /* 0x006000ff08007388 */ /* 0x0005e40000000c00 */
.L_x_876:
[----:B------:R-:W-:Y:S05]  /*2df0*/  BSYNC.RECONVERGENT B0 ;  /* 0x0000000000007941 */ /* 0x000fea0003800200 */
.L_x_873:
[----:B------:R1:W-:Y:S01]  /*2e00*/  @P5 STS.128 [R8+0x7000], RZ ;  /* 0x007000ff08005388 */ /* 0x0003e20000000c00 */
[----:B------:R-:W-:Y:S04]  /*2e10*/  BSSY.RECONVERGENT B0, `(.L_x_877) ;  /* 0x0000013000007945 */ /* 0x000fe80003800200 */
[----:B------:R-:W-:Y:S05]  /*2e20*/  @P5 BRA `(.L_x_878) ;  /* 0x0000000000445947 */ /* 0x000fea0003800000 */
[----:B------:R-:W4:Y:S02]  /*2e30*/  LDCU UR8, c[0x0][0x440] ;  /* 0x00008800ff0877ac */ /* 0x000f240008000800 */
[----:B----4-:R-:W-:-:S13]  /*2e40*/  ISETP.GE.AND P0, PT, R10, UR8, PT ;  /* 0x000000080a007c0c */ /* 0x010fda000bf06270 */
        /* <DEDUP_REMOVED lines=15> */
.L_x_878:
[----:B------:R-:W-:Y:S05]  /*2f40*/  BSYNC.RECONVERGENT B0 ;  /* 0x0000000000007941 */ /* 0x000fea0003800200 */
.L_x_877:
        /* <DEDUP_REMOVED lines=20> */
.L_x_880:
[----:B------:R-:W-:Y:S05]  /*3090*/  BSYNC.RECONVERGENT B0 ;  /* 0x0000000000007941 */ /* 0x000fea0003800200 */
.L_x_879:
[----:B------:R1:W-:Y:S01]  /*30a0*/  @P3 STS.128 [R8+0x9000], RZ ;  /* 0x009000ff08003388 */ /* 0x0003e20000000c00 */
[----:B------:R-:W-:Y:S04]  /*30b0*/  BSSY.RECONVERGENT B0, `(.L_x_881) ;  /* 0x0000013000007945 */ /* 0x000fe80003800200 */
[----:B------:R-:W-:Y:S05]  /*30c0*/  @P3 BRA `(.L_x_882) ;  /* 0x0000000000443947 */ /* 0x000fea0003800000 */
[----:B------:R-:W4:Y:S02]  /*30d0*/  LDCU UR8, c[0x0][0x440] ;  /* 0x00008800ff0877ac */ /* 0x000f240008000800 */
[----:B----4-:R-:W-:-:S13]  /*30e0*/  ISETP.GE.AND P0, PT, R10, UR8, PT ;  /* 0x000000080a007c0c */ /* 0x010fda000bf06270 */
[----:B------:R4:W-:Y:S01]  /*30f0*/  @P0 STS.128 [R8+0x9000], RZ ;  /* 0x009000ff08000388 */ /* 0x0009e20000000c00 */
[----:B------:R-:W-:Y:S05]  /*3100*/  @P0 BRA `(.L_x_882) ;  /* 0x0000000000340947 */ /* 0x000fea0003800000 */
[----:B------:R-:W1:Y:S01]  /*3110*/  LDCU.64 UR8, c[0x0][0x388] ;  /* 0x00007100ff0877ac */ /* 0x000e620008000a00 */
[----:B------:R-:W-:Y:S01]  /*3120*/  MOV R2, R6 ;  /* 0x0000000600027202 */ /* 0x000fe20000000f00 */
[----:B------:R-:W-:Y:S01]  /*3130*/  IMAD R0, R20, UR18, RZ ;  /* 0x0000001214007c24 */ /* 0x000fe2000f8e02ff */
[----:B------:R-:W-:-:S03]  /*3140*/  MOV R3, R9 ;  /* 0x0000000900037202 */ /* 0x000fc60000000f00 */
[C---:B------:R-:W-:Y:S02]  /*3150*/  IMAD R0, R16.reuse, UR19, R0 ;  /* 0x0000001310007c24 */ /* 0x040fe4000f8e0200 */
[----:B--2---:R-:W-:-:S05]  /*3160*/  IMAD.WIDE.U32 R4, R16, UR18, R2 ;  /* 0x0000001210047c25 */ /* 0x004fca000f8e0002 */
[----:B------:R-:W-:Y:S02]  /*3170*/  IADD3 R0, PT, PT, R5, R0, RZ ;  /* 0x0000000005007210 */ /* 0x000fe40007ffe0ff */
[----:B-1----:R-:W-:-:S04]  /*3180*/  LEA R2, P0, R4, UR8, 0x1 ;  /* 0x0000000804027c11 */ /* 0x002fc8000f8008ff */
[----:B------:R-:W-:-:S05]  /*3190*/  LEA.HI.X R3, R4, UR9, R0, 0x1, P0 ;  /* 0x0000000904037c11 */ /* 0x000fca00080f0c00 */
[----:B------:R-:W-:Y:S01]  /*31a0*/  @!PT LDS RZ, [RZ] ;  /* 0x00000000fffff984 */ /* 0x000fe20000000800 */
[----:B------:R-:W-:Y:S01]  /*31b0*/  @!PT LDS RZ, [RZ] ;  /* 0x00000000fffff984 */ /* 0x000fe20000000800 */
[----:B------:R-:W-:Y:S01]  /*31c0*/  @!PT LDS RZ, [RZ] ;  /* 0x00000000fffff984 */ /* 0x000fe20000000800 */
[----:B------:R1:W-:Y:S04]  /*31d0*/  LDGSTS.E.BYPASS.LTC128B.128 [R8+0x9000], desc[UR38][R2.64] ;  /* 0x0900000002087fae */ /* 0x0003e8000b981a26 */
.L_x_882:
[----:B------:R-:W-:Y:S05]  /*31e0*/  BSYNC.RECONVERGENT B0 ;  /* 0x0000000000007941 */ /* 0x000fea0003800200 */
.L_x_881:
[----:B------:R-:W2:Y:S01]  /*31f0*/  LDCU.64 UR8, c[0x0][0x538] ;  /* 0x0000a700ff0877ac */ /* 0x000ea20008000a00 */
[----:B------:R-:W0:Y:S01]  /*3200*/  LDGDEPBAR ;  /* 0x00000000000079af */ /* 0x000e220000000000 */
[----:B-1----:R-:W-:Y:S01]  /*3210*/  IMAD.U32 R2, RZ, RZ, UR29 ;  /* 0x0000001dff027e24 */ /* 0x002fe2000f8e00ff */
[----:B------:R-:W1:Y:S01]  /*3220*/  S2R R180, SR_TID.X ;  /* 0x0000000000b47919 */ /* 0x000e620000002100 */
[----:B------:R-:W-:Y:S02]  /*3230*/  IMAD.U32 R0, RZ, RZ, UR37 ;  /* 0x00000025ff007e24 */ /* 0x000fe4000f8e00ff */
[C---:B------:R-:W-:Y:S01]  /*3240*/  IMAD.SHL.U32 R172, R25.reuse, 0x40, RZ ;  /* 0x0000004019ac7824 */ /* 0x040fe200078e00ff */
[C---:B------:R-:W-:Y:S01]  /*3250*/  LOP3.LUT P2, RZ, R25.reuse, 0x2, RZ, 0xc0, !PT ;  /* 0x0000000219ff7812 */ /* 0x040fe2000784c0ff */
[C---:B------:R-:W-:Y:S01]  /*3260*/  IMAD.SHL.U32 R10, R25.reuse, 0x20, RZ ;  /* 0x00000020190a7824 */ /* 0x040fe200078e00ff */
[----:B------:R-:W1:Y:S01]  /*3270*/  LDC R246, c[0x0][0x44c] ;  /* 0x00011300fff67b82 */ /* 0x000e620000000800 */
[----:B--234-:R-:W-:Y:S01]  /*3280*/  IMAD.SHL.U32 R8, R25, 0x2, RZ ;  /* 0x0000000219087824 */ /* 0x01cfe200078e00ff */
[----:B------:R-:W2:Y:S01]  /*3290*/  LDCU UR17, c[0x0][0x590] ;  /* 0x0000b200ff1177ac */ /* 0x000ea20008000800 */
[----:B------:R-:W3:Y:S01]  /*32a0*/  LDCU UR16, c[0x0][0x50c] ;  /* 0x0000a180ff1077ac */ /* 0x000ee20008000800 */
[----:B------:R-:W-:-:S04]  /*32b0*/  ISETP.NE.U32.AND P0, PT, RZ, UR8, PT ;  /* 0x00000008ff007c0c */ /* 0x000fc8000bf05070 */
[----:B------:R-:W-:Y:S01]  /*32c0*/  ISETP.NE.AND.EX P0, PT, RZ, UR9, PT, P0 ;  /* 0x00000009ff007c0c */ /* 0x000fe2000bf05300 */
[----:B------:R-:W-:-:S12]  /*32d0*/  DEPBAR.LE SB0, 0x1 ;  /* 0x000080400000791a */ /* 0x000fd80000000000 */
[----:B------:R-:W4:Y:S01]  /*32e0*/  @P0 LDC.64 R4, c[0x0][0x540] ;  /* 0x00015000ff040b82 */ /* 0x000f220000000a00 */
[----:B------:R-:W-:Y:S02]  /*32f0*/  @P0 IMAD.MOV.U32 R3, RZ, RZ, RZ ;  /* 0x000000ffff030224 */ /* 0x000fe400078e00ff */
[C---:B-1----:R-:W-:Y:S02]  /*3300*/  IMAD.SHL.U32 R14, R180.reuse, 0x40, RZ ;  /* 0x00000040b40e7824 */ /* 0x042fe400078e00ff */
[C---:B------:R-:W-:Y:S02]  /*3310*/  IMAD.SHL.U32 R7, R180.reuse, 0x20, RZ ;  /* 0x00000020b4077824 */ /* 0x040fe400078e00ff */
[----:B------:R-:W-:Y:S01]  /*3320*/  IMAD.SHL.U32 R249, R180, 0x2, RZ ;  /* 0x00000002b4f97824 */ /* 0x000fe200078e00ff */
[----:B------:R-:W1:Y:S01]  /*3330*/  @P0 LDC R6, c[0x0][0x458] ;  /* 0x00011600ff060b82 */ /* 0x000e620000000800 */
[----:B----4-:R-:W-:-:S04]  /*3340*/  @P0 IMAD.WIDE.U32 R2, R4, UR30, R2 ;  /* 0x0000001e04020c25 */ /* 0x010fc8000f8e0002 */
[----:B------:R-:W-:Y:S01]  /*3350*/  @P0 IMAD R5, R5, UR30, R3 ;  /* 0x0000001e05050c24 */ /* 0x000fe2000f8e0203 */
[C---:B------:R-:W-:Y:S02]  /*3360*/  @P0 LEA R4, P1, R2.reuse, UR8, 0x2 ;  /* 0x0000000802040c11 */ /* 0x040fe4000f8210ff */
[----:B------:R-:W-:Y:S02]  /*3370*/  BAR.SYNC.DEFER_BLOCKING 0x0 ;  /* 0x0000000000007b1d */ /* 0x000fe40000010000 */
[----:B------:R-:W-:Y:S01]  /*3380*/  @P0 LEA.HI.X R5, R2, UR9, R5, 0x2, P1 ;  /* 0x0000000902050c11 */ /* 0x000fe200088f1405 */
[----:B------:R-:W-:Y:S01]  /*3390*/  IMAD.U32 R3, RZ, RZ, UR43 ;  /* 0x0000002bff037e24 */ /* 0x000fe2000f8e00ff */
[----:B------:R-:W-:Y:S02]  /*33a0*/  IADD3 R2, PT, PT, R0, UR41, R223 ;  /* 0x0000002900027c10 */ /* 0x000fe4000fffe0df */
[----:B------:R-:W-:Y:S02]  /*33b0*/  LOP3.LUT R11, R14, 0x200, RZ, 0xc0, !PT ;  /* 0x000002000e0b7812 */ /* 0x000fe400078ec0ff */
[----:B------:R-:W-:Y:S01]  /*33c0*/  LOP3.LUT R12, R172, 0x200, RZ, 0xc0, !PT ;  /* 0x00000200ac0c7812 */ /* 0x000fe200078ec0ff */
[----:B------:R-:W-:Y:S01]  /*33d0*/  IMAD.MOV.U32 R128, RZ, RZ, 0x20 ;  /* 0x00000020ff807424 */ /* 0x000fe200078e00ff */
[----:B-1----:R-:W1:Y:S01]  /*33e0*/  @P0 MUFU.RCP R6, R6 ;  /* 0x0000000600060308 */ /* 0x002e620000001000 */
[----:B------:R-:W-:Y:S01]  /*33f0*/  LOP3.LUT R8, R8, 0x6, RZ, 0xc0, !PT ;  /* 0x0000000608087812 */ /* 0x000fe200078ec0ff */
[----:B------:R-:W-:Y:S01]  /*3400*/  IMAD.MOV.U32 R116, RZ, RZ, 0x40 ;  /* 0x00000040ff747424 */ /* 0x000fe200078e00ff */
[----:B------:R-:W-:Y:S01]  /*3410*/  SHF.R.U32.HI R181, RZ, 0x1, R180 ;  /* 0x00000001ffb57819 */ /* 0x000fe200000116b4 */
[----:B------:R-:W-:-:S02]  /*3420*/  IMAD.SHL.U32 R241, R180, 0x8, RZ ;  /* 0x00000008b4f17824 */ /* 0x000fc400078e00ff */
[----:B------:R-:W-:Y:S01]  /*3430*/  IMAD.MOV.U32 R248, RZ, RZ, 0x10 ;  /* 0x00000010fff87424 */ /* 0x000fe200078e00ff */
[----:B------:R-:W-:Y:S01]  /*3440*/  CS2R R94, SRZ ;  /* 0x00000000005e7805 */ /* 0x000fe2000001ff00 */
[----:B------:R-:W-:Y:S01]  /*3450*/  IMAD.MOV.U32 R225, RZ, RZ, R210 ;  /* 0x000000ffffe17224 */ /* 0x000fe200078e00d2 */
[----:B------:R-:W-:Y:S01]  /*3460*/  CS2R R92, SRZ ;  /* 0x00000000005c7805 */ /* 0x000fe2000001ff00 */
[----:B------:R-:W-:Y:S01]  /*3470*/  IMAD.MOV.U32 R252, RZ, RZ, 0x18 ;  /* 0x00000018fffc7424 */ /* 0x000fe200078e00ff */
[----:B------:R-:W-:Y:S01]  /*3480*/  CS2R R98, SRZ ;  /* 0x0000000000627805 */ /* 0x000fe2000001ff00 */
[----:B------:R-:W-:Y:S01]  /*3490*/  IMAD.MOV.U32 R251, RZ, RZ, 0x8 ;  /* 0x00000008fffb7424 */ /* 0x000fe200078e00ff */
[----:B------:R4:W1:Y:S01]  /*34a0*/  @P0 LDG.E R9, desc[UR38][R4.64] ;  /* 0x0000002604090981 */ /* 0x000862000c1e1900 */
[----:B------:R-:W-:Y:S01]  /*34b0*/  IADD3 R199, PT, PT, R2, -0x1f, -R3 ;  /* 0xffffffe102c77810 */ /* 0x000fe20007ffe803 */
[----:B------:R-:W-:Y:S01]  /*34c0*/  IMAD.MOV.U32 R250, RZ, RZ, 0x4 ;  /* 0x00000004fffa7424 */ /* 0x000fe200078e00ff */
[----:B------:R-:W-:-:S02]  /*34d0*/  SHF.R.U32.HI R2, RZ, 0x4, R25 ;  /* 0x00000004ff027819 */ /* 0x000fc40000011619 */
[----:B------:R-:W-:Y:S02]  /*34e0*/  CS2R R96, SRZ ;  /* 0x0000000000607805 */ /* 0x000fe4000001ff00 */
[----:B------:R-:W-:Y:S02]  /*34f0*/  LOP3.LUT R3, R249, 0x7006, R7, 0xc8, !PT ;  /* 0x00007006f9037812 */ /* 0x000fe400078ec807 */
[----:B------:R-:W-:Y:S02]  /*3500*/  CS2R R90, SRZ ;  /* 0x00000000005a7805 */ /* 0x000fe4000001ff00 */
[----:B------:R-:W-:Y:S02]  /*3510*/  LOP3.LUT R2, R2, 0x8, RZ, 0xc0, !PT ;  /* 0x0000000802027812 */ /* 0x000fe400078ec0ff */
[----:B------:R-:W-:Y:S02]  /*3520*/  CS2R R88, SRZ ;  /* 0x0000000000587805 */ /* 0x000fe4000001ff00 */
[----:B------:R-:W-:-:S02]  /*3530*/  LOP3.LUT P1, RZ, R25, 0x4, RZ, 0xc0, !PT ;  /* 0x0000000419ff7812 */ /* 0x000fc4000782c0ff */
[----:B------:R-:W-:Y:S02]  /*3540*/  CS2R R86, SRZ ;  /* 0x0000000000567805 */ /* 0x000fe4000001ff00 */
[----:B------:R-:W-:Y:S02]  /*3550*/  LOP3.LUT R2, R2, 0x10, R25, 0xf8, !PT ;  /* 0x0000001002027812 */ /* 0x000fe400078ef819 */
[----:B------:R-:W-:Y:S02]  /*3560*/  CS2R R84, SRZ ;  /* 0x0000000000547805 */ /* 0x000fe4000001ff00 */
[----:B------:R-:W-:Y:S02]  /*3570*/  SEL R128, R128, 0xffffffe0, !P2 ;  /* 0xffffffe080807807 */ /* 0x000fe40005000000 */
[----:B------:R-:W-:Y:S02]  /*3580*/  CS2R R78, SRZ ;  /* 0x00000000004e7805 */ /* 0x000fe4000001ff00 */
[----:B------:R-:W-:-:S02]  /*3590*/  LOP3.LUT R8, R8, 0x1e0, R18, 0xf8, !PT ;  /* 0x000001e008087812 */ /* 0x000fc400078ef812 */
[----:B------:R-:W-:Y:S02]  /*35a0*/  CS2R R76, SRZ ;  /* 0x00000000004c7805 */ /* 0x000fe4000001ff00 */
[----:B------:R-:W-:Y:S02]  /*35b0*/  SEL R116, R116, 0xffffffc0, !P1 ;  /* 0xffffffc074747807 */ /* 0x000fe40004800000 */
[----:B------:R-:W-:Y:S02]  /*35c0*/  CS2R R82, SRZ ;  /* 0x0000000000527805 */ /* 0x000fe4000001ff00 */
[----:B------:R-:W-:Y:S02]  /*35d0*/  CS2R R80, SRZ ;  /* 0x0000000000507805 */ /* 0x000fe4000001ff00 */
[----:B------:R-:W-:Y:S02]  /*35e0*/  CS2R R74, SRZ ;  /* 0x00000000004a7805 */ /* 0x000fe4000001ff00 */
[----:B------:R-:W-:-:S02]  /*35f0*/  CS2R R72, SRZ ;  /* 0x0000000000487805 */ /* 0x000fc4000001ff00 */
[----:B------:R-:W-:Y:S02]  /*3600*/  CS2R R70, SRZ ;  /* 0x0000000000467805 */ /* 0x000fe4000001ff00 */
[----:B------:R-:W-:Y:S02]  /*3610*/  CS2R R68, SRZ ;  /* 0x0000000000447805 */ /* 0x000fe4000001ff00 */
[----:B------:R-:W-:Y:S02]  /*3620*/  CS2R R62, SRZ ;  /* 0x00000000003e7805 */ /* 0x000fe4000001ff00 */
[----:B----4-:R-:W-:Y:S02]  /*3630*/  LOP3.LUT R4, R172, 0x1c0, RZ, 0xc0, !PT ;  /* 0x000001c0ac047812 */ /* 0x010fe400078ec0ff */
[----:B------:R-:W-:Y:S02]  /*3640*/  CS2R R60, SRZ ;  /* 0x00000000003c7805 */ /* 0x000fe4000001ff00 */
[----:B------:R-:W-:-:S02]  /*3650*/  CS2R R66, SRZ ;  /* 0x0000000000427805 */ /* 0x000fc4000001ff00 */
[----:B------:R-:W-:Y:S02]  /*3660*/  CS2R R64, SRZ ;  /* 0x0000000000407805 */ /* 0x000fe4000001ff00 */
[----:B------:R-:W-:Y:S02]  /*3670*/  LOP3.LUT R0, R4, 0x38, R29, 0xf8, !PT ;  /* 0x0000003804007812 */ /* 0x000fe400078ef81d */
[----:B------:R-:W-:Y:S02]  /*3680*/  CS2R R58, SRZ ;  /* 0x00000000003a7805 */ /* 0x000fe4000001ff00 */
[----:B------:R-:W-:Y:S02]  /*3690*/  CS2R R56, SRZ ;  /* 0x0000000000387805 */ /* 0x000fe4000001ff00 */
[----:B------:R-:W-:Y:S02]  /*36a0*/  CS2R R54, SRZ ;  /* 0x0000000000367805 */ /* 0x000fe4000001ff00 */
[----:B------:R-:W-:-:S02]  /*36b0*/  LOP3.LUT R4, R0, 0x8, R18, 0x78, !PT ;  /* 0x0000000800047812 */ /* 0x000fc400078e7812 */
[----:B------:R-:W-:Y:S02]  /*36c0*/  CS2R R52, SRZ ;  /* 0x0000000000347805 */ /* 0x000fe4000001ff00 */
[----:B------:R-:W-:Y:S02]  /*36d0*/  LOP3.LUT R5, R2, R0, RZ, 0x3c, !PT ;  /* 0x0000000002057212 */ /* 0x000fe400078e3cff */
[----:B------:R-:W-:Y:S02]  /*36e0*/  CS2R R46, SRZ ;  /* 0x00000000002e7805 */ /* 0x000fe4000001ff00 */
[----:B------:R-:W-:Y:S02]  /*36f0*/  LOP3.LUT R0, R0, 0x8, R25, 0x78, !PT ;  /* 0x0000000800007812 */ /* 0x000fe400078e7819 */
[----:B------:R-:W-:Y:S02]  /*3700*/  CS2R R44, SRZ ;  /* 0x00000000002c7805 */ /* 0x000fe4000001ff00 */
[----:B------:R-:W-:Y:S01]  /*3710*/  LOP3.LUT R2, R11, 0x400, R7, 0xf8, !PT ;  /* 0x000004000b027812 */ /* 0x000fe200078ef807 */
[----:B------:R-:W-:Y:S01]  /*3720*/  IMAD.SHL.U32 R11, R180, 0x10, RZ ;  /* 0x00000010b40b7824 */ /* 0x000fe200078e00ff */
[----:B------:R-:W-:-:S02]  /*3730*/  LOP3.LUT R0, R0, 0x7a00, R10, 0xf8, !PT ;  /* 0x00007a0000007812 */ /* 0x000fc400078ef80a */
[----:B------:R-:W-:Y:S02]  /*3740*/  CS2R R50, SRZ ;  /* 0x0000000000327805 */ /* 0x000fe4000001ff00 */
[----:B------:R-:W-:Y:S02]  /*3750*/  LOP3.LUT R7, R3, 0x400, R7, 0xf8, !PT ;  /* 0x0000040003077812 */ /* 0x000fe400078ef807 */
[----:B------:R-:W-:Y:S02]  /*3760*/  CS2R R48, SRZ ;  /* 0x0000000000307805 */ /* 0x000fe4000001ff00 */
[----:B------:R-:W-:Y:S02]  /*3770*/  LOP3.LUT R3, R12, 0x400, R10, 0xf8, !PT ;  /* 0x000004000c037812 */ /* 0x000fe400078ef80a */
[----:B------:R-:W-:Y:S02]  /*3780*/  CS2R R42, SRZ ;  /* 0x00000000002a7805 */ /* 0x000fe4000001ff00 */
[----:B------:R-:W-:Y:S01]  /*3790*/  LEA R174, R0, UR6, 0x1 ;  /* 0x0000000600ae7c11 */ /* 0x000fe2000f8e08ff */
[----:B------:R-:W-:Y:S01]  /*37a0*/  IMAD.MOV.U32 R0, RZ, RZ, RZ ;  /* 0x000000ffff007224 */ /* 0x000fe200078e00ff */
[----:B------:R-:W-:-:S02]  /*37b0*/  LOP3.LUT R173, R3, R4, RZ, 0xfc, !PT ;  /* 0x0000000403ad7212 */ /* 0x000fc400078efcff */
[----:B------:R-:W-:Y:S02]  /*37c0*/  CS2R R40, SRZ ;  /* 0x0000000000287805 */ /* 0x000fe4000001ff00 */
[----:B------:R-:W-:Y:S01]  /*37d0*/  LOP3.LUT R10, R11, 0x1c0, RZ, 0xc0, !PT ;  /* 0x000001c00b0a7812 */ /* 0x000fe200078ec0ff */
[C---:B------:R-:W-:Y:S01]  /*37e0*/  VIADD R4, R174.reuse, 0xa000 ;  /* 0x0000a000ae047836 */ /* 0x040fe20000000000 */
[----:B------:R4:W1:Y:S01]  /*37f0*/  LDSM.16.M88.4 R140, [R174+0xa000] ;  /* 0x00a00000ae8c783b */ /* 0x0008620000000200 */
[----:B------:R-:W-:Y:S01]  /*3800*/  VIADD R160, R174, 0xa040 ;  /* 0x0000a040aea07836 */ /* 0x000fe20000000000 */
[----:B------:R-:W-:Y:S01]  /*3810*/  LOP3.LUT R3, R10, 0x38, R249, 0xf8, !PT ;  /* 0x000000380a037812 */ /* 0x000fe200078ef8f9 */
[----:B------:R-:W-:Y:S01]  /*3820*/  @P1 VIADD R160, R4, 0xffffffc0 ;  /* 0xffffffc004a01836 */ /* 0x000fe20000000000 */
[----:B------:R4:W1:Y:S01]  /*3830*/  LDSM.16.M88.4 R144, [R174+0xa800] ;  /* 0x00a80000ae90783b */ /* 0x0008620000000200 */
[C---:B------:R-:W-:Y:S01]  /*3840*/  IMAD.IADD R175, R128.reuse, 0x1, R174 ;  /* 0x0000000180af7824 */ /* 0x040fe200078e02ae */
[----:B------:R-:W-:Y:S01]  /*3850*/  LOP3.LUT R3, R3, 0x20, R181, 0x78, !PT ;  /* 0x0000002003037812 */ /* 0x000fe200078e78b5 */
[----:B------:R-:W-:Y:S01]  /*3860*/  IMAD.IADD R168, R128, 0x1, R160 ;  /* 0x0000000180a87824 */ /* 0x000fe200078e02a0 */
[----:B------:R4:W1:Y:S01]  /*3870*/  LDSM.16.M88.4 R156, [R160] ;  /* 0x00000000a09c783b */ /* 0x0008620000000200 */
[----:B------:R-:W-:Y:S01]  /*3880*/  LOP3.LUT R172, R5, 0x200, R172, 0xf8, !PT ;  /* 0x0000020005ac7812 */ /* 0x000fe200078ef8ac */
[----:B------:R-:W-:Y:S01]  /*3890*/  IMAD.IADD R176, R174, 0x1, R116 ;  /* 0x00000001aeb07824 */ /* 0x000fe200078e0274 */
[----:B------:R-:W-:Y:S01]  /*38a0*/  LOP3.LUT R247, R7, R3, RZ, 0xfc, !PT ;  /* 0x0000000307f77212 */ /* 0x000fe200078efcff */
[----:B------:R4:W1:Y:S01]  /*38b0*/  LDSM.16.M88.4 R164, [R168] ;  /* 0x00000000a8a4783b */ /* 0x0008620000000200 */
[----:B------:R-:W-:Y:S01]  /*38c0*/  VIADD R3, R8, UR5 ;  /* 0x0000000508037c36 */ /* 0x000fe20008000000 */
[----:B------:R-:W-:-:S02]  /*38d0*/  LEA R173, R173, UR6, 0x1 ;  /* 0x00000006adad7c11 */ /* 0x000fc4000f8e08ff */
[----:B------:R-:W-:Y:S01]  /*38e0*/  CS2R R38, SRZ ;  /* 0x0000000000267805 */ /* 0x000fe2000001ff00 */
[----:B------:R-:W1:Y:S01]  /*38f0*/  LDSM.16.M88.4 R160, [R160+0x800] ;  /* 0x00080000a0a0783b */ /* 0x000e620000000200 */
[C---:B------:R-:W-:Y:S01]  /*3900*/  VIADD R5, R3.reuse, 0x8 ;  /* 0x0000000803057836 */ /* 0x040fe20000000000 */
[----:B------:R-:W-:Y:S01]  /*3910*/  I2FP.F32.S32 R13, R3 ;  /* 0x00000003000d7245 */ /* 0x000fe20000201400 */
[C---:B------:R-:W-:Y:S01]  /*3920*/  VIADD R4, R3.reuse, 0x9 ;  /* 0x0000000903047836 */ /* 0x040fe20000000000 */
[----:B------:R-:W1:Y:S01]  /*3930*/  LDSM.16.M88.4 R168, [R168+0x800] ;  /* 0x00080000a8a8783b */ /* 0x000e620000000200 */
[C---:B------:R-:W-:Y:S01]  /*3940*/  VIADD R8, R3.reuse, 0x10 ;  /* 0x0000001003087836 */ /* 0x040fe20000000000 */
[----:B------:R-:W-:Y:S01]  /*3950*/  LEA R172, R172, UR6, 0x1 ;  /* 0x00000006acac7c11 */ /* 0x000fe2000f8e08ff */
[C---:B------:R-:W-:Y:S01]  /*3960*/  VIADD R10, R3.reuse, 0x11 ;  /* 0x00000011030a7836 */ /* 0x040fe20000000000 */
[----:B------:R4:W1:Y:S01]  /*3970*/  LDSM.16.M88.4 R148, [R175+0xa000] ;  /* 0x00a00000af94783b */ /* 0x0008620000000200 */
[----:B------:R-:W-:Y:S01]  /*3980*/  VIADD R12, R3, 0x18 ;  /* 0x00000018030c7836 */ /* 0x000fe20000000000 */
[----:B------:R-:W-:-:S02]  /*3990*/  I2FP.F32.S32 R7, R4 ;  /* 0x0000000400077245 */ /* 0x000fc40000201400 */
[----:B------:R-:W-:Y:S01]  /*39a0*/  CS2R R36, SRZ ;  /* 0x0000000000247805 */ /* 0x000fe2000001ff00 */
[----:B------:R4:W1:Y:S01]  /*39b0*/  LDSM.16.M88.4 R152, [R175+0xa800] ;  /* 0x00a80000af98783b */ /* 0x0008620000000200 */
[----:B------:R-:W-:Y:S01]  /*39c0*/  LOP3.LUT P1, RZ, R180, 0x4, RZ, 0xc0, !PT ;  /* 0x00000004b4ff7812 */ /* 0x000fe2000782c0ff */
[----:B------:R-:W-:Y:S01]  /*39d0*/  VIADD R173, R173, UR20 ;  /* 0x00000014adad7c36 */ /* 0x000fe20008000000 */
[----:B------:R-:W-:Y:S01]  /*39e0*/  I2FP.F32.S32 R4, R12 ;  /* 0x0000000c00047245 */ /* 0x000fe20000201400 */
[----:B------:R-:W-:Y:S01]  /*39f0*/  VIADD R172, R172, UR20 ;  /* 0x00000014acac7c36 */ /* 0x000fe20008000000 */
[----:B------:R-:W-:Y:S01]  /*3a00*/  LOP3.LUT P2, RZ, R180, 0x2, RZ, 0xc0, !PT ;  /* 0x00000002b4ff7812 */ /* 0x000fe2000784c0ff */
[----:B------:R-:W-:Y:S01]  /*3a10*/  IMAD.IADD R177, R128, 0x1, R176 ;  /* 0x0000000180b17824 */ /* 0x000fe200078e02b0 */
[----:B------:R-:W-:Y:S01]  /*3a20*/  LOP3.LUT P3, RZ, R180, 0x8, RZ, 0xc0, !PT ;  /* 0x00000008b4ff7812 */ /* 0x000fe2000786c0ff */
[----:B------:R-:W1:Y:S01]  /*3a30*/  LDCU UR8, c[0x0][0x440] ;  /* 0x00008800ff0877ac */ /* 0x000e620008000800 */
[----:B------:R-:W-:Y:S01]  /*3a40*/  SEL R248, R248, 0xfffffff0, !P1 ;  /* 0xfffffff0f8f87807 */ /* 0x000fe20004800000 */
[----:B------:R-:W1:Y:S01]  /*3a50*/  LDCU UR9, c[0x0][0x3e0] ;  /* 0x00007c00ff0977ac */ /* 0x000e620008000800 */
[----:B------:R-:W1:Y:S01]  /*3a60*/  LDCU UR5, c[0x0][0x45c] ;  /* 0x00008b80ff0577ac */ /* 0x000e620008000800 */
[----:B--2---:R-:W-:-:S02]  /*3a70*/  USHF.L.U32 UR17, UR17, 0x6, URZ ;  /* 0x0000000611117899 */ /* 0x004fc400080006ff */
[----:B------:R-:W-:Y:S02]  /*3a80*/  UIADD3 UR49, UPT, UPT, UR49, 0x80, -UR41 ;  /* 0x0000008031317890 */ /* 0x000fe4000fffe829 */
[----:B------:R-:W-:Y:S01]  /*3a90*/  USHF.L.U32 UR50, UR50, 0x3, URZ ;  /* 0x0000000332327899 */ /* 0x000fe200080006ff */
[----:B-1----:R-:W-:Y:S01]  /*3aa0*/  @P0 FMUL.FTZ R0, R9, R6 ;  /* 0x0000000609000220 */ /* 0x002fe20000410000 */
[C---:B------:R-:W-:Y:S01]  /*3ab0*/  VIADD R6, R3.reuse, 0x1 ;  /* 0x0000000103067836 */ /* 0x040fe20000000000 */
[----:B------:R-:W-:Y:S01]  /*3ac0*/  I2FP.F32.S32 R9, R5 ;  /* 0x0000000500097245 */ /* 0x000fe20000201400 */
[----:B------:R-:W-:Y:S01]  /*3ad0*/  VIADD R3, R3, 0x19 ;  /* 0x0000001903037836 */ /* 0x000fe20000000000 */
[----:B------:R-:W-:Y:S01]  /*3ae0*/  I2FP.F32.S32 R5, R10 ;  /* 0x0000000a00057245 */ /* 0x000fe20000201400 */
[----:B------:R-:W-:Y:S01]  /*3af0*/  FMUL.FTZ R230, R7, R0 ;  /* 0x0000000007e67220 */ /* 0x000fe20000410000 */
[----:B------:R-:W-:Y:S01]  /*3b00*/  I2FP.F32.S32 R11, R6 ;  /* 0x00000006000b7245 */ /* 0x000fe20000201400 */
[----:B------:R-:W-:Y:S01]  /*3b10*/  FMUL.FTZ R231, R9, R0 ;  /* 0x0000000009e77220 */ /* 0x000fe20000410000 */
[----:B------:R-:W-:Y:S01]  /*3b20*/  I2FP.F32.S32 R6, R8 ;  /* 0x0000000800067245 */ /* 0x000fe20000201400 */
[-C--:B------:R-:W-:Y:S01]  /*3b30*/  FMUL.FTZ R228, R5, R0.reuse ;  /* 0x0000000005e47220 */ /* 0x080fe20000410000 */
[----:B------:R-:W-:Y:S01]  /*3b40*/  I2FP.F32.S32 R3, R3 ;  /* 0x0000000300037245 */ /* 0x000fe20000201400 */
[-C--:B------:R-:W-:Y:S01]  /*3b50*/  FMUL.FTZ R232, R11, R0.reuse ;  /* 0x000000000be87220 */ /* 0x080fe20000410000 */
[-C--:B------:R-:W-:Y:S01]  /*3b60*/  FMUL.FTZ R227, R4, R0.reuse ;  /* 0x0000000004e37220 */ /* 0x080fe20000410000 */
[-C--:B------:R-:W-:Y:S01]  /*3b70*/  FMUL.FTZ R229, R6, R0.reuse ;  /* 0x0000000006e57220 */ /* 0x080fe20000410000 */
[-C--:B------:R-:W-:Y:S01]  /*3b80*/  FMUL.FTZ R226, R13, R0.reuse ;  /* 0x000000000de27220 */ /* 0x080fe20000410000 */
[----:B------:R-:W-:Y:S01]  /*3b90*/  FMUL.FTZ R224, R3, R0 ;  /* 0x0000000003e07220 */ /* 0x000fe20000410000 */
[----:B------:R-:W-:-:S04]  /*3ba0*/  LOP3.LUT R0, R14, 0x1c0, RZ, 0xc0, !PT ;  /* 0x000001c00e007812 */ /* 0x000fc800078ec0ff */
[----:B------:R-:W-:Y:S02]  /*3bb0*/  LOP3.LUT R0, R0, 0x38, R241, 0xf8, !PT ;  /* 0x0000003800007812 */ /* 0x000fe400078ef8f1 */
[----:B------:R-:W-:Y:S02]  /*3bc0*/  LOP3.LUT R241, R241, 0x38, RZ, 0xc0, !PT ;  /* 0x00000038f1f17812 */ /* 0x000fe400078ec0ff */
[----:B------:R-:W-:-:S04]  /*3bd0*/  LOP3.LUT R178, R0, 0x8, R181, 0x78, !PT ;  /* 0x0000000800b27812 */ /* 0x000fc800078e78b5 */
[----:B---34-:R-:W-:-:S07]  /*3be0*/  LOP3.LUT R179, R2, R178, RZ, 0xfc, !PT ;  /* 0x000000b202b37212 */ /* 0x018fce00078efcff */
.L_x_885:
[----:B------:R-:W0:Y:S01]  /*3bf0*/  LDGDEPBAR ;  /* 0x00000000000079af */ /* 0x000e220000000000 */
[C---:B------:R-:W-:Y:S01]  /*3c00*/  IADD3 R112, PT, PT, R128.reuse, R173, RZ ;  /* 0x000000ad80707210 */ /* 0x040fe20007ffe0ff */
[----:B------:R-:W-:Y:S01]  /*3c10*/  UIADD3 UR37, UPT, UPT, UR37, -0x40, URZ ;  /* 0xffffffc025257890 */ /* 0x000fe2000fffe0ff */
[----:B------:R-:W-:Y:S01]  /*3c20*/  IADD3 R0, PT, PT, R173, R116, RZ ;  /* 0x00000074ad007210 */ /* 0x000fe20007ffe0ff */
[----:B------:R-:W-:Y:S01]  /*3c30*/  USHF.L.U32 UR18, UR45, 0x7, URZ ;  /* 0x000000072d127899 */ /* 0x000fe200080006ff */
[----:B------:R-:W-:Y:S01]  /*3c40*/  MOV R3, 0x20 ;  /* 0x0000002000037802 */ /* 0x000fe20000000f00 */
[----:B------:R-:W-:Y:S01]  /*3c50*/  UISETP.GE.AND UP0, UPT, UR37, UR49, UPT ;  /* 0x000000312500728c */ /* 0x000fe2000bf06270 */
[----:B------:R-:W-:Y:S01]  /*3c60*/  IADD3 R2, PT, PT, R128, R0, RZ ;  /* 0x0000000080027210 */ /* 0x000fe20007ffe0ff */
[----:B------:R-:W-:Y:S01]  /*3c70*/  UIADD3 UR18, UPT, UPT, UR18, 0x80, URZ ;  /* 0x0000008012127890 */ /* 0x000fe2000fffe0ff */
[----:B-----5:R-:W-:Y:S01]  /*3c80*/  FSETP.NEU.FTZ.AND P5, PT, R245, -INF , PT ;  /* 0xff800000f500780b */ /* 0x020fe20003fbd000 */
[----:B------:R-:W-:Y:S01]  /*3c90*/  UIADD3 UR40, UPT, UPT, UR40, -0x1, URZ ;  /* 0xffffffff28287890 */ /* 0x000fe2000fffe0ff */
[----:B------:R-:W-:Y:S01]  /*3ca0*/  FSETP.NEU.FTZ.AND P4, PT, R244, -INF , PT ;  /* 0xff800000f400780b */ /* 0x000fe20003f9d000 */
        /* <DEDUP_REMOVED lines=9> */
[----:B------:R-:W-:Y:S08]  /*3d40*/  LDSM.16.M88.4 R104, [R112] ;  /* 0x000000007068783b */ /* 0x000ff00000000200 */
[----:B------:R-:W4:Y:S01]  /*3d50*/  LDSM.16.M88.4 R108, [R175+0x6000] ;  /* 0x00600000af6c783b */ /* 0x000f220000000200 */
[-C--:B-1----:R-:W-:Y:S07]  /*3d60*/  HMMA.16816.F32.BF16 R4, R32, R16.reuse, RZ ;  /* 0x000000102004723c */ /* 0x082fee00000418ff */
[----:B------:R-:W1:Y:S01]  /*3d70*/  LDSM.16.M88.4 R112, [R112+0x1000] ;  /* 0x001000007070783b */ /* 0x000e620000000200 */
[C---:B--2---:R-:W-:Y:S07]  /*3d80*/  HMMA.16816.F32.BF16 R8, R28.reuse, R16, RZ ;  /* 0x000000101c08723c */ /* 0x044fee00000418ff */
[----:B------:R-:W2:Y:S01]  /*3d90*/  LDSM.16.M88.4 R116, [R175+0x6800] ;  /* 0x00680000af74783b */ /* 0x000ea20000000200 */
[-C--:B------:R-:W-:Y:S07]  /*3da0*/  HMMA.16816.F32.BF16 R12, R28, R18.reuse, RZ ;  /* 0x000000121c0c723c */ /* 0x080fee00000418ff */
[----:B------:R-:W-:Y:S01]  /*3db0*/  LDSM.16.M88.4 R120, [R0] ;  /* 0x000000000078783b */ /* 0x000fe20000000200 */
[C---:B------:R-:W-:Y:S07]  /*3dc0*/  HMMA.16816.F32.BF16 R16, R32.reuse, R18, RZ ;  /* 0x000000122010723c */ /* 0x040fee00000418ff */
[----:B------:R-:W2:Y:S01]  /*3dd0*/  LDSM.16.M88.4 R124, [R176+0x6000] ;  /* 0x00600000b07c783b */ /* 0x000ea20000000200 */
[-C--:B---3--:R-:W-:Y:S07]  /*3de0*/  HMMA.16816.F32.BF16 R20, R32, R100.reuse, RZ ;  /* 0x000000642014723c */ /* 0x088fee00000418ff */
[----:B------:R-:W-:Y:S01]  /*3df0*/  LDSM.16.M88.4 R128, [R176+0x6800] ;  /* 0x00680000b080783b */ /* 0x000fe20000000200 */
[C---:B------:R-:W-:Y:S07]  /*3e00*/  HMMA.16816.F32.BF16 R24, R28.reuse, R100, RZ ;  /* 0x000000641c18723c */ /* 0x040fee00000418ff */
[----:B------:R-:W-:Y:S01]  /*3e10*/  LDSM.16.M88.4 R132, [R2] ;  /* 0x000000000284783b */ /* 0x000fe20000000200 */
[-C--:B------:R-:W-:Y:S07]  /*3e20*/  HMMA.16816.F32.BF16 R28, R28, R102.reuse, RZ ;  /* 0x000000661c1c723c */ /* 0x080fee00000418ff */
[----:B------:R-:W-:Y:S01]  /*3e30*/  LDSM.16.M88.4 R136, [R177+0x6000] ;  /* 0x00600000b188783b */ /* 0x000fe20000000200 */
[----:B------:R-:W-:Y:S07]  /*3e40*/  HMMA.16816.F32.BF16 R32, R32, R102, RZ ;  /* 0x000000662020723c */ /* 0x000fee00000418ff */
[----:B------:R3:W2:Y:S01]  /*3e50*/  LDSM.16.M88.4 R100, [R0+0x1000] ;  /* 0x001000000064783b */ /* 0x0006a20000000200 */
[-C--:B----4-:R-:W-:Y:S08]  /*3e60*/  HMMA.16816.F32.BF16 R4, R104, R108.reuse, R4 ;  /* 0x0000006c6804723c */ /* 0x090ff00000041804 */
[C---:B-1----:R-:W-:Y:S01]  /*3e70*/  HMMA.16816.F32.BF16 R8, R112.reuse, R108, R8 ;  /* 0x0000006c7008723c */ /* 0x042fe20000041808 */
[----:B------:R-:W-:Y:S07]  /*3e80*/  MOV R109, 0x40 ;  /* 0x00000040006d7802 */ /* 0x000fee0000000f00 */
[-C--:B------:R-:W-:Y:S03]  /*3e90*/  HMMA.16816.F32.BF16 R12, R112, R110.reuse, R12 ;  /* 0x0000006e700c723c */ /* 0x080fe6000004180c */
[----:B---3--:R-:W-:Y:S04]  /*3ea0*/  @!P0 LOP3.LUT R0, R249, 0x6, RZ, 0xc0, !PT ;  /* 0x00000006f9008812 */ /* 0x008fe800078ec0ff */
[----:B------:R-:W-:Y:S01]  /*3eb0*/  @!P0 LOP3.LUT R0, R0, 0x1e0, R181, 0xf8, !PT ;  /* 0x000001e000008812 */ /* 0x000fe200078ef8b5 */
[C---:B------:R-:W-:Y:S04]  /*3ec0*/  HMMA.16816.F32.BF16 R16, R104.reuse, R110, R16 ;  /* 0x0000006e6810723c */ /* 0x040fe80000041810 */
[----:B------:R-:W-:Y:S04]  /*3ed0*/  LEA R110, R247, UR4, 0x1 ;  /* 0x00000004f76e7c11 */ /* 0x000fe8000f8e08ff */
[-C--:B--2---:R-:W-:Y:S03]  /*3ee0*/  HMMA.16816.F32.BF16 R20, R104, R116.reuse, R20 ;  /* 0x000000746814723c */ /* 0x084fe60000041814 */
[C---:B------:R-:W-:Y:S05]  /*3ef0*/  IADD3 R111, PT, PT, R110.reuse, 0xe020, RZ ;  /* 0x0000e0206e6f7810 */ /* 0x040fea0007ffe0ff */
[C---:B------:R-:W-:Y:S04]  /*3f00*/  HMMA.16816.F32.BF16 R24, R112.reuse, R116, R24 ;  /* 0x000000747018723c */ /* 0x040fe80000041818 */
[----:B------:R-:W-:Y:S04]  /*3f10*/  SEL R116, R109, 0xffffffc0, !P1 ;  /* 0xffffffc06d747807 */ /* 0x000fe80004800000 */
[-C--:B------:R-:W-:Y:S03]  /*3f20*/  HMMA.16816.F32.BF16 R28, R112, R118.reuse, R28 ;  /* 0x00000076701c723c */ /* 0x080fe6000004181c */
[----:B------:R-:W-:Y:S05]  /*3f30*/  IADD3 R113, PT, PT, R110, R248, RZ ;  /* 0x000000f86e717210 */ /* 0x000fea0007ffe0ff */
[----:B------:R-:W-:Y:S01]  /*3f40*/  HMMA.16816.F32.BF16 R32, R104, R118, R32 ;  /* 0x000000766820723c */ /* 0x000fe20000041820 */
[----:B------:R1:W2:Y:S07]  /*3f50*/  LDSM.16.M88.4 R104, [R2+0x1000] ;  /* 0x001000000268783b */ /* 0x0002ae0000000200 */
[-C--:B------:R-:W-:Y:S08]  /*3f60*/  HMMA.16816.F32.BF16 R4, R120, R124.reuse, R4 ;  /* 0x0000007c7804723c */ /* 0x080ff00000041804 */
[C---:B------:R-:W-:Y:S08]  /*3f70*/  HMMA.16816.F32.BF16 R8, R100.reuse, R124, R8 ;  /* 0x0000007c6408723c */ /* 0x040ff00000041808 */
[-C--:B------:R-:W-:Y:S01]  /*3f80*/  HMMA.16816.F32.BF16 R12, R100, R126.reuse, R12 ;  /* 0x0000007e640c723c */ /* 0x080fe2000004180c */
[----:B-1----:R-:W-:Y:S04]  /*3f90*/  MOV R2, UR45 ;  /* 0x0000002d00027c02 */ /* 0x002fe80008000f00 */
[----:B------:R-:W-:Y:S03]  /*3fa0*/  @!P0 LEA R0, R2, R0, 0x7 ;  /* 0x0000000002008211 */ /* 0x000fe600078e38ff */
[C---:B------:R-:W-:Y:S04]  /*3fb0*/  HMMA.16816.F32.BF16 R16, R120.reuse, R126, R16 ;  /* 0x0000007e7810723c */ /* 0x040fe80000041810 */
[----:B------:R-:W-:Y:S04]  /*3fc0*/  @!P0 IADD3 R2, PT, PT, R0, 0x1, RZ ;  /* 0x0000000100028810 */ /* 0x000fe80007ffe0ff */
[-C--:B------:R-:W-:Y:S08]  /*3fd0*/  HMMA.16816.F32.BF16 R20, R120, R128.reuse, R20 ;  /* 0x000000807814723c */ /* 0x080ff00000041814 */
        /* <DEDUP_REMOVED lines=28> */
[----:B--2---:R-:W-:Y:S01]  /*41a0*/  @!P0 VIADDMNMX R11, R199, -R3, UR41, PT ;  /* 0x00000029c70b8e46 */ /* 0x004fe2000b800903 */
[----:B-1----:R-:W-:Y:S03]  /*41b0*/  FADD.FTZ R3, R226, R108 ;  /* 0x0000006ce2037221 */ /* 0x002fe60000010000 */
[-C--:B------:R-:W-:Y:S05]  /*41c0*/  @!P0 ISETP.GE.AND P6, PT, R0, R11.reuse, PT ;  /* 0x0000000b0000820c */ /* 0x080fea0003fc6270 */
[----:B------:R1:W2:Y:S01]  /*41d0*/  MUFU.TANH R237, R7 ;  /* 0x0000000700ed7308 */ /* 0x0002a20000002400 */
[----:B------:R-:W-:Y:S09]  /*41e0*/  @!P0 FSEL R3, R3, -INF , !P6 ;  /* 0xff80000003038808 */ /* 0x000ff20007000000 */
[----:B------:R4:W2:Y:S01]  /*41f0*/  MUFU.TANH R203, R8 ;  /* 0x0000000800cb7308 */ /* 0x0008a20000002400 */
[----:B---3--:R-:W-:Y:S05]  /*4200*/  FMUL.FTZ R9, R245, 1.4426950216293334961 ;  /* 0x3fb8aa3bf5097820 */ /* 0x008fea0000410000 */
[----:B------:R-:W-:Y:S04]  /*4210*/  FSEL R9, R9, RZ, P5 ;  /* 0x000000ff09097208 */ /* 0x000fe80002800000 */
[----:B------:R-:W-:Y:S01]  /*4220*/  MUFU.TANH R221, R17 ;  /* 0x0000001100dd7308 */ /* 0x000fe20000002400 */
[----:B-1----:R-:W1:Y:S01]  /*4230*/  LDSM.16.M88.4 R4, [R177+0x6800] ;  /* 0x00680000b104783b */ /* 0x002e620000000200 */
[----:B------:R-:W-:Y:S08]  /*4240*/  FFMA.FTZ R3, R3, UR5, -R9 ;  /* 0x0000000503037c23 */ /* 0x000ff00008010809 */
[----:B------:R3:W2:Y:S01]  /*4250*/  MUFU.TANH R209, R10 ;  /* 0x0000000a00d17308 */ /* 0x0006a20000002400 */
[----:B----4-:R-:W-:Y:S05]  /*4260*/  FMUL.FTZ R8, R244, 1.4426950216293334961 ;  /* 0x3fb8aa3bf4087820 */ /* 0x010fea0000410000 */
[----:B------:R-:W-:Y:S04]  /*4270*/  FSEL R8, R8, RZ, P4 ;  /* 0x000000ff08087208 */ /* 0x000fe80002000000 */
[----:B------:R-:W-:Y:S01]  /*4280*/  MUFU.TANH R190, R18 ;  /* 0x0000001200be7308 */ /* 0x000fe20000002400 */
[----:B------:R-:W-:Y:S09]  /*4290*/  @!P0 ISETP.GE.AND P4, PT, R2, R11, PT ;  /* 0x0000000b0200820c */ /* 0x000ff20003f86270 */
[----:B------:R2:W-:Y:S01]  /*42a0*/  MUFU.EX2 R117, R3 ;  /* 0x0000000300757308 */ /* 0x0005e20000000800 */
[----:B---3--:R-:W-:Y:S04]  /*42b0*/  @!P0 VIADDMNMX R10, R199, -R252, UR41, PT ;  /* 0x00000029c70a8e46 */ /* 0x008fe8000b8009fc */
[-C--:B------:R-:W-:Y:S05]  /*42c0*/  @!P0 ISETP.GE.AND P5, PT, R0, R10.reuse, PT ;  /* 0x0000000a0000820c */ /* 0x080fea0003fa6270 */
[----:B------:R-:W-:Y:S10]  /*42d0*/  MUFU.TANH R188, R19 ;  /* 0x0000001300bc7308 */ /* 0x000ff40000002400 */
[----:B------:R3:W-:Y:S01]  /*42e0*/  MUFU.TANH R198, R12 ;  /* 0x0000000c00c67308 */ /* 0x0007e20000002400 */
[-C--:B-1----:R-:W-:Y:S03]  /*42f0*/  HMMA.16816.F32.BF16 R20, R132, R4.reuse, R20 ;  /* 0x000000048414723c */ /* 0x082fe60000041814 */
[C---:B--2---:R-:W-:Y:S06]  /*4300*/  FADD.FTZ R3, R232.reuse, R237 ;  /* 0x000000ede8037221 */ /* 0x044fec0000010000 */
[----:B------:R1:W-:Y:S01]  /*4310*/  MUFU.TANH R197, R13 ;  /* 0x0000000d00c57308 */ /* 0x0003e20000002400 */
[C---:B------:R-:W-:Y:S04]  /*4320*/  HMMA.16816.F32.BF16 R24, R104.reuse, R4, R24 ;  /* 0x000000046818723c */ /* 0x040fe80000041818 */
[----:B------:R-:W-:Y:S01]  /*4330*/  FADD.FTZ R5, R232, R112 ;  /* 0x00000070e8057221 */ /* 0x000fe20000010000 */
[C---:B------:R-:W-:Y:S04]  /*4340*/  FADD.FTZ R4, R226.reuse, R238 ;  /* 0x000000eee2047221 */ /* 0x040fe80000010000 */
[----:B------:R2:W4:Y:S01]  /*4350*/  MUFU.TANH R207, R14 ;  /* 0x0000000e00cf7308 */ /* 0x0005220000002400 */
[----:B---3--:R-:W-:Y:S01]  /*4360*/  FADD.FTZ R12, R226, R203 ;  /* 0x000000cbe20c7221 */ /* 0x008fe20000010000 */
[----:B------:R-:W-:Y:S01]  /*4370*/  @!P0 FSEL R5, R5, -INF , !P4 ;  /* 0xff80000005058808 */ /* 0x000fe20006000000 */
[-C--:B------:R-:W-:Y:S03]  /*4380*/  HMMA.16816.F32.BF16 R28, R104, R6.reuse, R28 ;  /* 0x00000006681c723c */ /* 0x080fe6000004181c */
[----:B------:R-:W-:Y:S01]  /*4390*/  @!P0 ISETP.GE.AND P4, PT, R2, R10, PT ;  /* 0x0000000a0200820c */ /* 0x000fe20003f86270 */
[----:B------:R-:W-:Y:S03]  /*43a0*/  FFMA.FTZ R5, R5, UR5, -R9 ;  /* 0x0000000505057c23 */ /* 0x000fe60008010809 */
[----:B------:R3:W3:Y:S01]  /*43b0*/  MUFU.TANH R206, R15 ;  /* 0x0000000f00ce7308 */ /* 0x0006e20000002400 */
[----:B------:R-:W-:Y:S01]  /*43c0*/  @!P0 FSEL R4, R4, -INF , !P5 ;  /* 0xff80000004048808 */ /* 0x000fe20006800000 */
[----:B------:R-:W-:Y:S01]  /*43d0*/  FMUL.FTZ R20, R20, UR16 ;  /* 0x0000001014147c20 */ /* 0x000fe20008410000 */
[----:B------:R-:W-:Y:S01]  /*43e0*/  @!P0 FSEL R3, R3, -INF , !P4 ;  /* 0xff80000003038808 */ /* 0x000fe20006000000 */
[----:B------:R-:W-:Y:S06]  /*43f0*/  HMMA.16816.F32.BF16 R32, R132, R6, R32 ;  /* 0x000000068420723c */ /* 0x000fec0000041820 */
[----:B------:R-:W-:Y:S01]  /*4400*/  MUFU.TANH R220, R20 ;  /* 0x0000001400dc7308 */ /* 0x000fe20000002400 */
[--C-:B------:R-:W-:Y:S01]  /*4410*/  FFMA.FTZ R3, R3, UR5, -R8.reuse ;  /* 0x0000000503037c23 */ /* 0x100fe20008010808 */
[----:B------:R-:W-:Y:S01]  /*4420*/  FMUL.FTZ R21, R21, UR16 ;  /* 0x0000001015157c20 */ /* 0x000fe20008410000 */
[----:B------:R-:W-:Y:S01]  /*4430*/  FFMA.FTZ R4, R4, UR5, -R8 ;  /* 0x0000000504047c23 */ /* 0x000fe20008010808 */
[----:B------:R-:W-:Y:S01]  /*4440*/  FMUL.FTZ R22, R22, UR16 ;  /* 0x0000001016167c20 */ /* 0x000fe20008410000 */
[----:B-1----:R-:W-:Y:S01]  /*4450*/  FADD.FTZ R13, R232, R202 ;  /* 0x000000cae80d7221 */ /* 0x002fe20000010000 */
[----:B------:R-:W-:Y:S01]  /*4460*/  FMUL.FTZ R28, R28, UR16 ;  /* 0x000000101c1c7c20 */ /* 0x000fe20008410000 */
[----:B------:R-:W-:Y:S03]  /*4470*/  FMUL.FTZ R29, R29, UR16 ;  /* 0x000000101d1d7c20 */ /* 0x000fe60008410000 */
[----:B------:R1:W-:Y:S01]  /*4480*/  MUFU.EX2 R115, R5 ;  /* 0x0000000500737308 */ /* 0x0003e20000000800 */
[----:B------:R-:W-:Y:S01]  /*4490*/  FMUL.FTZ R30, R30, UR16 ;  /* 0x000000101e1e7c20 */ /* 0x000fe20008410000 */
[----:B------:R-:W-:Y:S01]  /*44a0*/  FMUL.FTZ R31, R31, UR16 ;  /* 0x000000101f1f7c20 */ /* 0x000fe20008410000 */
[----:B--2---:R-:W-:Y:S01]  /*44b0*/  FADD.FTZ R14, R226, R209 ;  /* 0x000000d1e20e7221 */ /* 0x004fe20000010000 */
[----:B------:R-:W-:Y:S01]  /*44c0*/  FMUL.FTZ R23, R23, UR16 ;  /* 0x0000001017177c20 */ /* 0x000fe20008410000 */
[----:B----4-:R-:W-:Y:S01]  /*44d0*/  FADD.FTZ R7, R231, R207 ;  /* 0x000000cfe7077221 */ /* 0x010fe20000010000 */
[----:B------:R-:W-:Y:S01]  /*44e0*/  FMUL.FTZ R24, R24, UR16 ;  /* 0x0000001018187c20 */ /* 0x000fe20008410000 */
[----:B------:R-:W-:Y:S03]  /*44f0*/  FMUL.FTZ R32, R32, UR16 ;  /* 0x0000001020207c20 */ /* 0x000fe60008410000 */
[----:B------:R2:W-:Y:S01]  /*4500*/  MUFU.EX2 R240, R3 ;  /* 0x0000000300f07308 */ /* 0x0005e20000000800 */
[----:B------:R-:W-:Y:S01]  /*4510*/  FSETP.NEU.FTZ.AND P5, PT, R243, -INF , PT ;  /* 0xff800000f300780b */ /* 0x000fe20003fbd000 */
[----:B------:R-:W-:Y:S01]  /*4520*/  FMUL.FTZ R33, R33, UR16 ;  /* 0x0000001021217c20 */ /* 0x000fe20008410000 */
[----:B------:R-:W-:Y:S01]  /*4530*/  FMUL.FTZ R34, R34, UR16 ;  /* 0x0000001022227c20 */ /* 0x000fe20008410000 */
[----:B------:R-:W-:Y:S01]  /*4540*/  FMUL.FTZ R35, R35, UR16 ;  /* 0x0000001023237c20 */ /* 0x000fe20008410000 */
[C---:B---3--:R-:W-:Y:S01]  /*4550*/  FADD.FTZ R15, R230.reuse, R197 ;  /* 0x000000c5e60f7221 */ /* 0x048fe20000010000 */
[----:B------:R-:W-:Y:S01]  /*4560*/  FMUL.FTZ R25, R25, UR16 ;  /* 0x0000001019197c20 */ /* 0x000fe20008410000 */
[----:B------:R-:W-:Y:S03]  /*4570*/  FADD.FTZ R6, R230, R206 ;  /* 0x000000cee6067221 */ /* 0x000fe60000010000 */
[----:B------:R3:W-:Y:S01]  /*4580*/  MUFU.EX2 R239, R4 ;  /* 0x0000000400ef7308 */ /* 0x0007e20000000800 */
[----:B-1----:R-:W-:Y:S01]  /*4590*/  @!P0 VIMNMX R5, PT, PT, R199, UR41, PT ;  /* 0x00000029c7058c48 */ /* 0x002fe2000bfe0100 */
[----:B------:R-:W-:Y:S01]  /*45a0*/  FMUL.FTZ R26, R26, UR16 ;  /* 0x000000101a1a7c20 */ /* 0x000fe20008410000 */
[----:B------:R-:W-:Y:S02]  /*45b0*/  FMUL.FTZ R27, R27, UR16 ;  /* 0x000000101b1b7c20 */ /* 0x000fe40008410000 */
[-C--:B------:R-:W-:Y:S02]  /*45c0*/  @!P0 ISETP.GE.AND P4, PT, R0, R5.reuse, PT ;  /* 0x000000050000820c */ /* 0x080fe40003f86270 */
[----:B------:R-:W-:Y:S03]  /*45d0*/  @!P0 ISETP.GE.AND P6, PT, R2, R5, PT ;  /* 0x000000050200820c */ /* 0x000fe60003fc6270 */
[----:B------:R-:W-:Y:S01]  /*45e0*/  MUFU.TANH R219, R21 ;  /* 0x0000001500db7308 */ /* 0x000fe20000002400 */
[----:B--2---:R-:W-:Y:S01]  /*45f0*/  FMUL.FTZ R3, R243, 1.4426950216293334961 ;  /* 0x3fb8aa3bf3037820 */ /* 0x004fe20000410000 */
[----:B------:R-:W-:Y:S02]  /*4600*/  @!P0 FSEL R12, R12, -INF , !P4 ;  /* 0xff8000000c0c8808 */ /* 0x000fe40006000000 */
[----:B------:R-:W-:Y:S02]  /*4610*/  @!P0 FSEL R13, R13, -INF , !P6 ;  /* 0xff8000000d0d8808 */ /* 0x000fe40007000000 */
[----:B------:R-:W-:Y:S04]  /*4620*/  FSEL R3, R3, RZ, P5 ;  /* 0x000000ff03037208 */ /* 0x000fe80002800000 */
[----:B------:R1:W2:Y:S01]  /*4630*/  MUFU.TANH R222, R16 ;  /* 0x0000001000de7308 */ /* 0x0002a20000002400 */
[----:B---3--:R-:W-:Y:S01]  /*4640*/  @!P0 VIADDMNMX R4, R199, R251, UR41, PT ;  /* 0x00000029c7048e46 */ /* 0x008fe2000b8001fb */
[--C-:B------:R-:W-:Y:S01]  /*4650*/  FFMA.FTZ R12, R12, UR5, -R3.reuse ;  /* 0x000000050c0c7c23 */ /* 0x100fe20008010803 */
[--C-:B------:R-:W-:Y:S02]  /*4660*/  FFMA.FTZ R13, R13, UR5, -R3.reuse ;  /* 0x000000050d0d7c23 */ /* 0x100fe40008010803 */
[-C--:B------:R-:W-:Y:S01]  /*4670*/  @!P0 ISETP.GE.AND P5, PT, R2, R4.reuse, PT ;  /* 0x000000040200820c */ /* 0x080fe20003fa6270 */
[----:B------:R-:W-:Y:S01]  /*4680*/  FMUL.FTZ R2, R242, 1.4426950216293334961 ;  /* 0x3fb8aa3bf2027820 */ /* 0x000fe20000410000 */
[-C--:B------:R-:W-:Y:S03]  /*4690*/  @!P0 ISETP.GE.AND P6, PT, R0, R4.reuse, PT ;  /* 0x000000040000820c */ /* 0x080fe60003fc6270 */
[----:B------:R3:W-:Y:S01]  /*46a0*/  MUFU.EX2 R182, R12 ;  /* 0x0000000c00b67308 */ /* 0x0007e20000000800 */
[----:B------:R-:W-:Y:S02]  /*46b0*/  FSETP.NEU.FTZ.AND P4, PT, R242, -INF , PT ;  /* 0xff800000f200780b */ /* 0x000fe40003f9d000 */
[----:B------:R-:W-:Y:S02]  /*46c0*/  @!P0 FSEL R14, R14, -INF , !P6 ;  /* 0xff8000000e0e8808 */ /* 0x000fe40007000000 */
[----:B------:R-:W-:Y:S05]  /*46d0*/  FSEL R2, R2, RZ, P4 ;  /* 0x000000ff02027208 */ /* 0x000fea0002000000 */
[----:B------:R4:W-:Y:S01]  /*46e0*/  MUFU.EX2 R139, R13 ;  /* 0x0000000d008b7308 */ /* 0x0009e20000000800 */
[----:B-1----:R-:W-:Y:S01]  /*46f0*/  MOV R16, 0x20 ;  /* 0x0000002000107802 */ /* 0x002fe20000000f00 */
[----:B------:R-:W-:Y:S03]  /*4700*/  FFMA.FTZ R14, R14, UR5, -R2 ;  /* 0x000000050e0e7c23 */ /* 0x000fe60008010802 */
[----:B------:R-:W-:Y:S05]  /*4710*/  SEL R128, R16, 0xffffffe0, !P2 ;  /* 0xffffffe010807807 */ /* 0x000fea0005000000 */
[----:B------:R1:W-:Y:S01]  /*4720*/  MUFU.EX2 R192, R14 ;  /* 0x0000000e00c07308 */ /* 0x0003e20000000800 */
[----:B---3--:R-:W-:Y:S05]  /*4730*/  FADD.FTZ R12, R232, R208 ;  /* 0x000000d0e80c7221 */ /* 0x008fea0000010000 */
[----:B------:R-:W-:Y:S04]  /*4740*/  @!P0 FSEL R12, R12, -INF , !P5 ;  /* 0xff8000000c0c8808 */ /* 0x000fe80006800000 */
[----:B------:R-:W3:Y:S01]  /*4750*/  MUFU.TANH R184, R22 ;  /* 0x0000001600b87308 */ /* 0x000ee20000002400 */
[----:B----4-:R-:W-:Y:S01]  /*4760*/  @!P0 IADD3 R13, PT, PT, R0, 0x8, RZ ;  /* 0x00000008000d8810 */ /* 0x010fe20007ffe0ff */
[----:B------:R-:W-:Y:S03]  /*4770*/  FFMA.FTZ R12, R12, UR5, -R2 ;  /* 0x000000050c0c7c23 */ /* 0x000fe60008010802 */
[CC--:B------:R-:W-:Y:S02]  /*4780*/  @!P0 ISETP.GE.AND P5, PT, R13.reuse, R4.reuse, PT ;  /* 0x000000040d00820c */ /* 0x0c0fe40003fa6270 */
[-C--:B------:R-:W-:Y:S03]  /*4790*/  @!P0 ISETP.GE.AND P4, PT, R13, R5.reuse, PT ;  /* 0x000000050d00820c */ /* 0x080fe60003f86270 */
[----:B------:R4:W-:Y:S01]  /*47a0*/  MUFU.EX2 R191, R12 ;  /* 0x0000000c00bf7308 */ /* 0x0009e20000000800 */
[----:B------:R-:W-:Y:S01]  /*47b0*/  @!P0 FSEL R7, R7, -INF , !P5 ;  /* 0xff80000007078808 */ /* 0x000fe20006800000 */
[----:B-1----:R-:W-:Y:S04]  /*47c0*/  FADD.FTZ R14, R231, R198 ;  /* 0x000000c6e70e7221 */ /* 0x002fe80000010000 */
[----:B------:R-:W-:Y:S01]  /*47d0*/  FFMA.FTZ R7, R7, UR5, -R2 ;  /* 0x0000000507077c23 */ /* 0x000fe20008010802 */
[----:B------:R-:W-:Y:S03]  /*47e0*/  @!P0 FSEL R14, R14, -INF , !P4 ;  /* 0xff8000000e0e8808 */ /* 0x000fe60006000000 */
[----:B------:R-:W1:Y:S02]  /*47f0*/  MUFU.TANH R183, R23 ;  /* 0x0000001700b77308 */ /* 0x000e640000002400 */
[--C-:B------:R-:W-:Y:S08]  /*4800*/  FFMA.FTZ R14, R14, UR5, -R3.reuse ;  /* 0x000000050e0e7c23 */ /* 0x100ff00008010803 */
[----:B------:R2:W-:Y:S01]  /*4810*/  MUFU.EX2 R186, R7 ;  /* 0x0000000700ba7308 */ /* 0x0005e20000000800 */
[----:B----4-:R-:W-:Y:S04]  /*4820*/  @!P0 IADD3 R12, PT, PT, R0, 0x9, RZ ;  /* 0x00000009000c8810 */ /* 0x010fe80007ffe0ff */
[C---:B------:R-:W-:Y:S05]  /*4830*/  @!P0 ISETP.GE.AND P4, PT, R12.reuse, R5, PT ;  /* 0x000000050c00820c */ /* 0x040fea0003f86270 */
[----:B------:R-:W4:Y:S01]  /*4840*/  MUFU.TANH R194, R24 ;  /* 0x0000001800c27308 */ /* 0x000f220000002400 */
[----:B------:R-:W-:Y:S02]  /*4850*/  @!P0 FSEL R15, R15, -INF , !P4 ;  /* 0xff8000000f0f8808 */ /* 0x000fe40006000000 */
[----:B------:R-:W-:Y:S03]  /*4860*/  @!P0 ISETP.GE.AND P4, PT, R12, R4, PT ;  /* 0x000000040c00820c */ /* 0x000fe60003f86270 */
[----:B------:R-:W-:Y:S01]  /*4870*/  FFMA.FTZ R15, R15, UR5, -R3 ;  /* 0x000000050f0f7c23 */ /* 0x000fe20008010803 */
[----:B------:R-:W-:Y:S03]  /*4880*/  @!P0 FSEL R6, R6, -INF , !P4 ;  /* 0xff80000006068808 */ /* 0x000fe60006000000 */
[----:B------:R-:W4:Y:S01]  /*4890*/  MUFU.TANH R193, R25 ;  /* 0x0000001900c17308 */ /* 0x000f220000002400 */
[----:B--2---:R-:W-:Y:S01]  /*48a0*/  FADD.FTZ R7, R231, R222 ;  /* 0x000000dee7077221 */ /* 0x004fe20000010000 */
[-C--:B------:R-:W-:Y:S01]  /*48b0*/  @!P0 ISETP.GE.AND P4, PT, R13, R11.reuse, PT ;  /* 0x0000000b0d00820c */ /* 0x080fe20003f86270 */
[----:B------:R-:W-:Y:S03]  /*48c0*/  FFMA.FTZ R6, R6, UR5, -R2 ;  /* 0x0000000506067c23 */ /* 0x000fe60008010802 */
[----:B------:R-:W-:Y:S04]  /*48d0*/  @!P0 FSEL R7, R7, -INF , !P4 ;  /* 0xff80000007078808 */ /* 0x000fe80006000000 */
[----:B------:R2:W-:Y:S01]  /*48e0*/  MUFU.EX2 R185, R6 ;  /* 0x0000000600b97308 */ /* 0x0005e20000000800 */
[-C--:B------:R-:W-:Y:S01]  /*48f0*/  @!P0 ISETP.GE.AND P4, PT, R12, R11.reuse, PT ;  /* 0x0000000b0c00820c */ /* 0x080fe20003f86270 */
[----:B------:R-:W-:Y:S08]  /*4900*/  FFMA.FTZ R7, R7, UR5, -R9 ;  /* 0x0000000507077c23 */ /* 0x000ff00008010809 */
[----:B------:R3:W-:Y:S10]  /*4910*/  MUFU.EX2 R218, R7 ;  /* 0x0000000700da7308 */ /* 0x0007f40000000800 */
[----:B------:R-:W4:Y:S01]  /*4920*/  MUFU.TANH R201, R26 ;  /* 0x0000001a00c97308 */ /* 0x000f220000002400 */
[----:B--2---:R-:W-:Y:S05]  /*4930*/  FADD.FTZ R6, R230, R221 ;  /* 0x000000dde6067221 */ /* 0x004fea0000010000 */
[----:B------:R-:W-:Y:S02]  /*4940*/  @!P0 FSEL R6, R6, -INF , !P4 ;  /* 0xff80000006068808 */ /* 0x000fe40006000000 */
[-C--:B------:R-:W-:Y:S01]  /*4950*/  @!P0 ISETP.GE.AND P4, PT, R13, R10.reuse, PT ;  /* 0x0000000a0d00820c */ /* 0x080fe20003f86270 */
[----:B---3--:R-:W-:Y:S01]  /*4960*/  FADD.FTZ R7, R231, R190 ;  /* 0x000000bee7077221 */ /* 0x008fe20000010000 */
[----:B------:R-:W-:Y:S01]  /*4970*/  FADD.FTZ R13, R229, R220 ;  /* 0x000000dce50d7221 */ /* 0x000fe20000010000 */
[--C-:B------:R-:W-:Y:S01]  /*4980*/  FFMA.FTZ R6, R6, UR5, -R9.reuse ;  /* 0x0000000506067c23 */ /* 0x100fe20008010809 */
[----:B------:R-:W2:Y:S02]  /*4990*/  MUFU.TANH R200, R27 ;  /* 0x0000001b00c87308 */ /* 0x000ea40000002400 */
[----:B------:R-:W-:Y:S02]  /*49a0*/  @!P0 FSEL R7, R7, -INF , !P4 ;  /* 0xff80000007078808 */ /* 0x000fe40006000000 */
[-C--:B------:R-:W-:Y:S03]  /*49b0*/  @!P0 ISETP.GE.AND P4, PT, R12, R10.reuse, PT ;  /* 0x0000000a0c00820c */ /* 0x080fe60003f86270 */
[----:B------:R-:W-:Y:S03]  /*49c0*/  FFMA.FTZ R12, R7, UR5, -R8 ;  /* 0x00000005070c7c23 */ /* 0x000fe60008010808 */
[----:B------:R3:W-:Y:S01]  /*49d0*/  MUFU.EX2 R217, R6 ;  /* 0x0000000600d97308 */ /* 0x0007e20000000800 */
[----:B------:R-:W-:Y:S09]  /*49e0*/  @!P0 IADD3 R7, PT, PT, R0, 0x10, RZ ;  /* 0x0000001000078810 */ /* 0x000ff20007ffe0ff */
[----:B------:R1:W-:Y:S10]  /*49f0*/  MUFU.EX2 R125, R12 ;  /* 0x0000000c007d7308 */ /* 0x0003f40000000800 */
[----:B------:R-:W2:Y:S01]  /*4a00*/  MUFU.TANH R189, R28 ;  /* 0x0000001c00bd7308 */ /* 0x000ea20000002400 */
[----:B---3--:R-:W-:Y:S05]  /*4a10*/  FADD.FTZ R6, R230, R188 ;  /* 0x000000bce6067221 */ /* 0x008fea0000010000 */
[----:B------:R-:W-:Y:S02]  /*4a20*/  @!P0 FSEL R6, R6, -INF , !P4 ;  /* 0xff80000006068808 */ /* 0x000fe40006000000 */
[-C--:B------:R-:W-:Y:S02]  /*4a30*/  @!P0 ISETP.GE.AND P4, PT, R7, R11.reuse, PT ;  /* 0x0000000b0700820c */ /* 0x080fe40003f86270 */
[----:B------:R-:W3:Y:S01]  /*4a40*/  MUFU.TANH R187, R29 ;  /* 0x0000001d00bb7308 */ /* 0x000ee20000002400 */
[----:B-1----:R-:W-:Y:S01]  /*4a50*/  FFMA.FTZ R12, R6, UR5, -R8 ;  /* 0x00000005060c7c23 */ /* 0x002fe20008010808 */
[----:B------:R-:W-:Y:S02]  /*4a60*/  @!P0 FSEL R13, R13, -INF , !P4 ;  /* 0xff8000000d0d8808 */ /* 0x000fe40006000000 */
[----:B------:R-:W-:Y:S06]  /*4a70*/  @!P0 IADD3 R6, PT, PT, R0, 0x11, RZ ;  /* 0x0000001100068810 */ /* 0x000fec0007ffe0ff */
[----:B------:R1:W-:Y:S01]  /*4a80*/  MUFU.EX2 R124, R12 ;  /* 0x0000000c007c7308 */ /* 0x0003e20000000800 */
[----:B------:R-:W-:Y:S01]  /*4a90*/  FFMA.FTZ R13, R13, UR5, -R9 ;  /* 0x000000050d0d7c23 */ /* 0x000fe20008010809 */
[----:B------:R-:W-:Y:S08]  /*4aa0*/  @!P0 ISETP.GE.AND P4, PT, R6, R11, PT ;  /* 0x0000000b0600820c */ /* 0x000ff00003f86270 */
[----:B------:R4:W-:Y:S10]  /*4ab0*/  MUFU.EX2 R216, R13 ;  /* 0x0000000d00d87308 */ /* 0x0009f40000000800 */
[----:B------:R-:W3:Y:S01]  /*4ac0*/  MUFU.TANH R211, R32 ;  /* 0x0000002000d37308 */ /* 0x000ee20000002400 */
[----:B-1----:R-:W-:Y:S05]  /*4ad0*/  FADD.FTZ R12, R228, R219 ;  /* 0x000000dbe40c7221 */ /* 0x002fea0000010000 */
[----:B------:R-:W-:Y:S02]  /*4ae0*/  @!P0 FSEL R12, R12, -INF , !P4 ;  /* 0xff8000000c0c8808 */ /* 0x000fe40006000000 */
[-C--:B------:R-:W-:Y:S01]  /*4af0*/  @!P0 ISETP.GE.AND P4, PT, R7, R10.reuse, PT ;  /* 0x0000000a0700820c */ /* 0x080fe20003f86270 */
[----:B----4-:R-:W-:Y:S01]  /*4b00*/  FADD.FTZ R13, R229, R184 ;  /* 0x000000b8e50d7221 */ /* 0x010fe20000010000 */
[----:B------:R-:W-:Y:S01]  /*4b10*/  MUFU.TANH R212, R33 ;  /* 0x0000002100d47308 */ /* 0x000fe20000002400 */
[----:B------:R-:W-:Y:S03]  /*4b20*/  FFMA.FTZ R12, R12, UR5, -R9 ;  /* 0x000000050c0c7c23 */ /* 0x000fe60008010809 */
[----:B------:R-:W-:Y:S02]  /*4b30*/  @!P0 FSEL R13, R13, -INF , !P4 ;  /* 0xff8000000d0d8808 */ /* 0x000fe40006000000 */
[----:B------:R-:W-:Y:S04]  /*4b40*/  @!P0 ISETP.GE.AND P4, PT, R6, R10, PT ;  /* 0x0000000a0600820c */ /* 0x000fe80003f86270 */
[----:B------:R1:W-:Y:S01]  /*4b50*/  MUFU.EX2 R215, R12 ;  /* 0x0000000c00d77308 */ /* 0x0003e20000000800 */
[----:B------:R-:W-:Y:S09]  /*4b60*/  FFMA.FTZ R13, R13, UR5, -R8 ;  /* 0x000000050d0d7c23 */ /* 0x000ff20008010808 */
[----:B------:R4:W-:Y:S10]  /*4b70*/  MUFU.EX2 R123, R13 ;  /* 0x0000000d007b7308 */ /* 0x0009f40000000800 */
[----:B------:R-:W3:Y:S01]  /*4b80*/  MUFU.TANH R127, R34 ;  /* 0x00000022007f7308 */ /* 0x000ee20000002400 */
[----:B-1----:R-:W-:Y:S05]  /*4b90*/  FADD.FTZ R12, R228, R183 ;  /* 0x000000b7e40c7221 */ /* 0x002fea0000010000 */
[----:B------:R-:W-:Y:S02]  /*4ba0*/  @!P0 FSEL R12, R12, -INF , !P4 ;  /* 0xff8000000c0c8808 */ /* 0x000fe40006000000 */
[-C--:B------:R-:W-:Y:S01]  /*4bb0*/  @!P0 ISETP.GE.AND P4, PT, R7, R5.reuse, PT ;  /* 0x000000050700820c */ /* 0x080fe20003f86270 */
[----:B----4-:R-:W-:Y:S01]  /*4bc0*/  FADD.FTZ R13, R229, R194 ;  /* 0x000000c2e50d7221 */ /* 0x010fe20000010000 */
[----:B------:R-:W1:Y:S01]  /*4bd0*/  MUFU.TANH R126, R35 ;  /* 0x00000023007e7308 */ /* 0x000e620000002400 */
[----:B------:R-:W-:Y:S03]  /*4be0*/  FFMA.FTZ R12, R12, UR5, -R8 ;  /* 0x000000050c0c7c23 */ /* 0x000fe60008010808 */
[----:B------:R-:W-:Y:S02]  /*4bf0*/  @!P0 FSEL R13, R13, -INF , !P4 ;  /* 0xff8000000d0d8808 */ /* 0x000fe40006000000 */
[-C--:B------:R-:W-:Y:S04]  /*4c00*/  @!P0 ISETP.GE.AND P4, PT, R6, R5.reuse, PT ;  /* 0x000000050600820c */ /* 0x080fe80003f86270 */
[----:B------:R4:W-:Y:S01]  /*4c10*/  MUFU.EX2 R122, R12 ;  /* 0x0000000c007a7308 */ /* 0x0009e20000000800 */
[----:B------:R-:W-:Y:S09]  /*4c20*/  FFMA.FTZ R13, R13, UR5, -R3 ;  /* 0x000000050d0d7c23 */ /* 0x000ff20008010803 */
[----:B------:R2:W-:Y:S10]  /*4c30*/  MUFU.EX2 R132, R13 ;  /* 0x0000000d00847308 */ /* 0x0005f40000000800 */
[----:B------:R-:W-:Y:S01]  /*4c40*/  MUFU.TANH R196, R30 ;  /* 0x0000001e00c47308 */ /* 0x000fe20000002400 */
[----:B----4-:R-:W-:Y:S05]  /*4c50*/  FADD.FTZ R12, R228, R193 ;  /* 0x000000c1e40c7221 */ /* 0x010fea0000010000 */
[----:B------:R-:W-:Y:S02]  /*4c60*/  @!P0 FSEL R12, R12, -INF , !P4 ;  /* 0xff8000000c0c8808 */ /* 0x000fe40006000000 */
[-C--:B------:R-:W-:Y:S01]  /*4c70*/  @!P0 ISETP.GE.AND P4, PT, R7, R4.reuse, PT ;  /* 0x000000040700820c */ /* 0x080fe20003f86270 */
[----:B--2---:R-:W-:Y:S01]  /*4c80*/  FADD.FTZ R13, R229, R201 ;  /* 0x000000c9e50d7221 */ /* 0x004fe20000010000 */
[----:B------:R-:W-:Y:S01]  /*4c90*/  FADD.FTZ R7, R228, R200 ;  /* 0x000000c8e4077221 */ /* 0x000fe20000010000 */
[----:B------:R-:W-:Y:S01]  /*4ca0*/  FFMA.FTZ R12, R12, UR5, -R3 ;  /* 0x000000050c0c7c23 */ /* 0x000fe20008010803 */
[----:B------:R-:W2:Y:S02]  /*4cb0*/  MUFU.TANH R195, R31 ;  /* 0x0000001f00c37308 */ /* 0x000ea40000002400 */
[----:B------:R-:W-:Y:S02]  /*4cc0*/  @!P0 FSEL R13, R13, -INF , !P4 ;  /* 0xff8000000d0d8808 */ /* 0x000fe40006000000 */
[-C--:B------:R-:W-:Y:S02]  /*4cd0*/  @!P0 ISETP.GE.AND P4, PT, R6, R4.reuse, PT ;  /* 0x000000040600820c */ /* 0x080fe40003f86270 */
[----:B------:R-:W-:Y:S01]  /*4ce0*/  @!P0 IADD3 R6, PT, PT, R0, 0x18, RZ ;  /* 0x0000001800068810 */ /* 0x000fe20007ffe0ff */
[--C-:B------:R-:W-:Y:S01]  /*4cf0*/  FFMA.FTZ R13, R13, UR5, -R2.reuse ;  /* 0x000000050d0d7c23 */ /* 0x100fe20008010802 */
[----:B------:R-:W-:Y:S02]  /*4d00*/  @!P0 FSEL R7, R7, -INF , !P4 ;  /* 0xff80000007078808 */ /* 0x000fe40006000000 */
[----:B------:R4:W-:Y:S01]  /*4d10*/  MUFU.EX2 R131, R12 ;  /* 0x0000000c00837308 */ /* 0x0009e20000000800 */
[-C--:B------:R-:W-:Y:S02]  /*4d20*/  @!P0 ISETP.GE.AND P4, PT, R6, R5.reuse, PT ;  /* 0x000000050600820c */ /* 0x080fe40003f86270 */
[----:B------:R-:W-:Y:S01]  /*4d30*/  @!P0 IADD3 R0, PT, PT, R0, 0x19, RZ ;  /* 0x0000001900008810 */ /* 0x000fe20007ffe0ff */
[----:B------:R-:W-:Y:S01]  /*4d40*/  FFMA.FTZ R7, R7, UR5, -R2 ;  /* 0x0000000507077c23 */ /* 0x000fe20008010802 */
[----:B------:R-:W-:Y:S05]  /*4d50*/  @!P0 ISETP.GE.AND P5, PT, R6, R4, PT ;  /* 0x000000040600820c */ /* 0x000fea0003fa6270 */
[----:B------:R3:W-:Y:S10]  /*4d60*/  MUFU.EX2 R137, R7 ;  /* 0x0000000700897308 */ /* 0x0007f40000000800 */
[----:B------:R-:W-:Y:S01]  /*4d70*/  MUFU.EX2 R136, R14 ;  /* 0x0000000e00887308 */ /* 0x000fe20000000800 */
[C---:B----4-:R-:W-:Y:S05]  /*4d80*/  FADD.FTZ R12, R227.reuse, R189 ;  /* 0x000000bde30c7221 */ /* 0x050fea0000010000 */
[----:B------:R-:W-:Y:S02]  /*4d90*/  @!P0 FSEL R12, R12, -INF , !P4 ;  /* 0xff8000000c0c8808 */ /* 0x000fe40006000000 */
[----:B------:R-:W-:Y:S01]  /*4da0*/  @!P0 ISETP.GE.AND P4, PT, R0, R5, PT ;  /* 0x000000050000820c */ /* 0x000fe20003f86270 */
[----:B---3--:R-:W-:Y:S01]  /*4db0*/  FADD.FTZ R7, R224, R187 ;  /* 0x000000bbe0077221 */ /* 0x008fe20000010000 */
[----:B------:R-:W-:Y:S01]  /*4dc0*/  FADD.FTZ R5, R227, R211 ;  /* 0x000000d3e3057221 */ /* 0x000fe20000010000 */
[--C-:B------:R-:W-:Y:S01]  /*4dd0*/  FFMA.FTZ R12, R12, UR5, -R3.reuse ;  /* 0x000000050c0c7c23 */ /* 0x100fe20008010803 */
[----:B------:R-:W3:Y:S02]  /*4de0*/  MUFU.EX2 R135, R15 ;  /* 0x0000000f00877308 */ /* 0x000ee40000000800 */
[----:B------:R-:W-:Y:S02]  /*4df0*/  @!P0 FSEL R7, R7, -INF , !P4 ;  /* 0xff80000007078808 */ /* 0x000fe40006000000 */
[-C--:B------:R-:W-:Y:S03]  /*4e00*/  @!P0 ISETP.GE.AND P4, PT, R6, R11.reuse, PT ;  /* 0x0000000b0600820c */ /* 0x080fe60003f86270 */
[----:B------:R-:W-:Y:S01]  /*4e10*/  FFMA.FTZ R3, R7, UR5, -R3 ;  /* 0x0000000507037c23 */ /* 0x000fe20008010803 */
[----:B------:R-:W-:Y:S01]  /*4e20*/  @!P0 FSEL R5, R5, -INF , !P4 ;  /* 0xff80000005058808 */ /* 0x000fe20006000000 */
[----:B------:R-:W-:Y:S01]  /*4e30*/  FADD.FTZ R7, R227, R127 ;  /* 0x0000007fe3077221 */ /* 0x000fe20000010000 */
[----:B------:R-:W-:Y:S01]  /*4e40*/  @!P0 ISETP.GE.AND P4, PT, R0, R11, PT ;  /* 0x0000000b0000820c */ /* 0x000fe20003f86270 */
[----:B------:R4:W-:Y:S02]  /*4e50*/  MUFU.EX2 R129, R3 ;  /* 0x0000000300817308 */ /* 0x0009e40000000800 */
[--C-:B------:R-:W-:Y:S08]  /*4e60*/  FFMA.FTZ R5, R5, UR5, -R9.reuse ;  /* 0x0000000505057c23 */ /* 0x100ff00008010809 */
[----:B------:R1:W-:Y:S10]  /*4e70*/  MUFU.EX2 R213, R5 ;  /* 0x0000000500d57308 */ /* 0x0003f40000000800 */
[----:B------:R-:W-:Y:S01]  /*4e80*/  MUFU.EX2 R138, R13 ;  /* 0x0000000d008a7308 */ /* 0x000fe20000000800 */
[----:B----4-:R-:W-:Y:S05]  /*4e90*/  FADD.FTZ R3, R224, R212 ;  /* 0x000000d4e0037221 */ /* 0x010fea0000010000 */
[----:B------:R-:W-:Y:S02]  /*4ea0*/  @!P0 FSEL R3, R3, -INF , !P4 ;  /* 0xff80000003038808 */ /* 0x000fe40006000000 */
[-C--:B------:R-:W-:Y:S01]  /*4eb0*/  @!P0 ISETP.GE.AND P4, PT, R6, R10.reuse, PT ;  /* 0x0000000a0600820c */ /* 0x080fe20003f86270 */
[----:B-1----:R-:W-:Y:S01]  /*4ec0*/  FADD.FTZ R5, R224, R126 ;  /* 0x0000007ee0057221 */ /* 0x002fe20000010000 */
[----:B------:R-:W-:Y:S01]  /*4ed0*/  MUFU.EX2 R130, R12 ;  /* 0x0000000c00827308 */ /* 0x000fe20000000800 */
[----:B------:R-:W-:Y:S01]  /*4ee0*/  FFMA.FTZ R9, R3, UR5, -R9 ;  /* 0x0000000503097c23 */ /* 0x000fe20008010809 */
[----:B------:R-:W-:Y:S02]  /*4ef0*/  @!P0 FSEL R7, R7, -INF , !P4 ;  /* 0xff80000007078808 */ /* 0x000fe40006000000 */
[----:B------:R-:W-:Y:S02]  /*4f00*/  @!P0 ISETP.GE.AND P4, PT, R0, R10, PT ;  /* 0x0000000a0000820c */ /* 0x000fe40003f86270 */
[----:B------:R-:W-:Y:S01]  /*4f10*/  IADD3 R3, PT, PT, R110, 0xe000, RZ ;  /* 0x0000e0006e037810 */ /* 0x000fe20007ffe0ff */
[--C-:B------:R-:W-:Y:S01]  /*4f20*/  FFMA.FTZ R7, R7, UR5, -R8.reuse ;  /* 0x0000000507077c23 */ /* 0x100fe20008010808 */
[----:B------:R-:W-:Y:S02]  /*4f30*/  @!P0 FSEL R5, R5, -INF , !P4 ;  /* 0xff80000005058808 */ /* 0x000fe40006000000 */
[----:B------:R-:W1:Y:S01]  /*4f40*/  MUFU.EX2 R214, R9 ;  /* 0x0000000900d67308 */ /* 0x000e620000000800 */
[----:B------:R-:W-:Y:S01]  /*4f50*/  @!P0 ISETP.GE.AND P4, PT, R0, R4, PT ;  /* 0x000000040000820c */ /* 0x000fe20003f86270 */
[----:B--2---:R-:W-:Y:S01]  /*4f60*/  FADD.FTZ R0, R224, R195 ;  /* 0x000000c3e0007221 */ /* 0x004fe20000010000 */
[----:B------:R-:W-:Y:S01]  /*4f70*/  F2FP.BF16.F32.PACK_AB R4, R240, R239 ;  /* 0x000000eff004723e */ /* 0x000fe200000010ff */
[----:B------:R-:W-:Y:S01]  /*4f80*/  FFMA.FTZ R8, R5, UR5, -R8 ;  /* 0x0000000505087c23 */ /* 0x000fe20008010808 */
[----:B------:R-:W-:Y:S01]  /*4f90*/  @P3 IADD3 R111, PT, PT, R3, -0x20, RZ ;  /* 0xffffffe0036f3810 */ /* 0x000fe20007ffe0ff */
[----:B------:R-:W-:Y:S01]  /*4fa0*/  FADD.FTZ R3, R227, R196 ;  /* 0x000000c4e3037221 */ /* 0x000fe20000010000 */
[----:B------:R-:W-:Y:S01]  /*4fb0*/  F2FP.BF16.F32.PACK_AB R5, R115, R117 ;  /* 0x000000757305723e */ /* 0x000fe200000010ff */
[----:B------:R2:W-:Y:S01]  /*4fc0*/  STS [R110+0xe400], R4 ;  /* 0x00e400046e007388 */ /* 0x0005e20000000800 */
[----:B------:R-:W-:Y:S01]  /*4fd0*/  @!P0 FSEL R0, R0, -INF , !P4 ;  /* 0xff80000000008808 */ /* 0x000fe20006000000 */
[----:B------:R-:W-:Y:S01]  /*4fe0*/  MUFU.EX2 R121, R7 ;  /* 0x0000000700797308 */ /* 0x000fe20000000800 */
[----:B------:R-:W-:Y:S01]  /*4ff0*/  @!P0 FSEL R3, R3, -INF , !P5 ;  /* 0xff80000003038808 */ /* 0x000fe20006800000 */
[----:B------:R4:W-:Y:S01]  /*5000*/  STS [R110+0xe000], R5 ;  /* 0x00e000056e007388 */ /* 0x0009e20000000800 */
[----:B------:R-:W-:Y:S03]  /*5010*/  IADD3 R114, PT, PT, R248, R111, RZ ;  /* 0x0000006ff8727210 */ /* 0x000fe60007ffe0ff */
[--C-:B------:R-:W-:Y:S01]  /*5020*/  FFMA.FTZ R3, R3, UR5, -R2.reuse ;  /* 0x0000000503037c23 */ /* 0x100fe20008010802 */
[----:B------:R-:W-:Y:S01]  /*5030*/  FFMA.FTZ R2, R0, UR5, -R2 ;  /* 0x0000000500027c23 */ /* 0x000fe20008010802 */
[----:B---3--:R-:W-:Y:S02]  /*5040*/  F2FP.BF16.F32.PACK_AB R0, R135, R136 ;  /* 0x000000888700723e */ /* 0x008fe400000010ff */
[----:B------:R-:W3:Y:S10]  /*5050*/  MUFU.EX2 R119, R8 ;  /* 0x0000000800777308 */ /* 0x000ef40000000800 */
[----:B------:R1:W-:Y:S01]  /*5060*/  MUFU.EX2 R134, R3 ;  /* 0x0000000300867308 */ /* 0x0003e20000000800 */
[----:B--2---:R-:W-:Y:S09]  /*5070*/  F2FP.BF16.F32.PACK_AB R4, R217, R218 ;  /* 0x000000dad904723e */ /* 0x004ff200000010ff */
[----:B------:R2:W3:Y:S01]  /*5080*/  MUFU.EX2 R133, R2 ;  /* 0x0000000200857308 */ /* 0x0004e20000000800 */
[----:B----4-:R-:W-:Y:S01]  /*5090*/  F2FP.BF16.F32.PACK_AB R5, R139, R182 ;  /* 0x000000b68b05723e */ /* 0x010fe200000010ff */
[----:B------:R4:W-:Y:S01]  /*50a0*/  STS [R113+0xe000], R4 ;  /* 0x00e0000471007388 */ /* 0x0009e20000000800 */
[----:B-1----:R-:W-:Y:S05]  /*50b0*/  F2FP.BF16.F32.PACK_AB R3, R124, R125 ;  /* 0x0000007d7c03723e */ /* 0x002fea00000010ff */
[----:B------:R1:W-:Y:S01]  /*50c0*/  STS [R113+0xe400], R3 ;  /* 0x00e4000371007388 */ /* 0x0003e20000000800 */
[----:B--2---:R-:W-:Y:S03]  /*50d0*/  F2FP.BF16.F32.PACK_AB R2, R214, R213 ;  /* 0x000000d5d602723e */ /* 0x004fe600000010ff */
[----:B------:R2:W-:Y:S01]  /*50e0*/  STS [R110+0xf000], R5 ;  /* 0x00f000056e007388 */ /* 0x0005e20000000800 */
[----:B----4-:R-:W-:Y:S05]  /*50f0*/  F2FP.BF16.F32.PACK_AB R4, R191, R192 ;  /* 0x000000c0bf04723e */ /* 0x010fea00000010ff */
[----:B------:R4:W-:Y:S04]  /*5100*/  STS [R110+0xf400], R4 ;  /* 0x00f400046e007388 */ /* 0x0009e80000000800 */
[----:B------:R3:W-:Y:S01]  /*5110*/  STS [R113+0xf000], R0 ;  /* 0x00f0000071007388 */ /* 0x0007e20000000800 */
[----:B-1----:R-:W-:Y:S02]  /*5120*/  F2FP.BF16.F32.PACK_AB R3, R122, R123 ;  /* 0x0000007b7a03723e */ /* 0x002fe400000010ff */
[----:B--2---:R-:W-:Y:S05]  /*5130*/  F2FP.BF16.F32.PACK_AB R5, R185, R186 ;  /* 0x000000bab905723e */ /* 0x004fea00000010ff */
[----:B------:R1:W-:Y:S04]  /*5140*/  STS [R113+0xf400], R5 ;  /* 0x00f4000571007388 */ /* 0x0003e80000000800 */
[----:B------:R2:W-:Y:S01]  /*5150*/  STS [R111+0x400], R3 ;  /* 0x000400036f007388 */ /* 0x0005e20000000800 */
[----:B----4-:R-:W-:Y:S02]  /*5160*/  F2FP.BF16.F32.PACK_AB R4, R215, R216 ;  /* 0x000000d8d704723e */ /* 0x010fe400000010ff */
[----:B---3--:R-:W-:Y:S03]  /*5170*/  F2FP.BF16.F32.PACK_AB R0, R119, R121 ;  /* 0x000000797700723e */ /* 0x008fe600000010ff */
[----:B------:R3:W-:Y:S04]  /*5180*/  STS [R111], R4 ;  /* 0x000000046f007388 */ /* 0x0007e80000000800 */
[----:B------:R4:W-:Y:S04]  /*5190*/  STS [R114], R2 ;  /* 0x0000000272007388 */ /* 0x0009e80000000800 */
[----:B------:R4:W-:Y:S01]  /*51a0*/  STS [R114+0x400], R0 ;  /* 0x0004000072007388 */ /* 0x0009e20000000800 */
[----:B-1----:R-:W-:Y:S02]  /*51b0*/  F2FP.BF16.F32.PACK_AB R5, R131, R132 ;  /* 0x000000848305723e */ /* 0x002fe400000010ff */
[----:B--2---:R-:W-:Y:S03]  /*51c0*/  F2FP.BF16.F32.PACK_AB R3, R129, R130 ;  /* 0x000000828103723e */ /* 0x004fe600000010ff */
[----:B------:R-:W-:Y:S01]  /*51d0*/  STS [R111+0x1000], R5 ;  /* 0x001000056f007388 */ /* 0x000fe20000000800 */
[----:B---3--:R-:W-:Y:S02]  /*51e0*/  F2FP.BF16.F32.PACK_AB R4, R137, R138 ;  /* 0x0000008a8904723e */ /* 0x008fe400000010ff */
[----:B----4-:R-:W-:Y:S03]  /*51f0*/  F2FP.BF16.F32.PACK_AB R2, R133, R134 ;  /* 0x000000868502723e */ /* 0x010fe600000010ff */
[----:B------:R-:W-:Y:S01]  /*5200*/  STS [R111+0x1400], R4 ;  /* 0x001400046f007388 */ /* 0x000fe20000000800 */
[----:B------:R-:W-:Y:S03]  /*5210*/  LEA R0, R179, UR4, 0x1 ;  /* 0x00000004b3007c11 */ /* 0x000fe6000f8e08ff */
[----:B------:R1:W-:Y:S01]  /*5220*/  STS [R114+0x1400], R2 ;  /* 0x0014000272007388 */ /* 0x0003e20000000800 */
[----:B------:R-:W-:Y:S03]  /*5230*/  IADD3 R104, PT, PT, R128, R0, RZ ;  /* 0x0000000080687210 */ /* 0x000fe60007ffe0ff */
[----:B------:R2:W-:Y:S04]  /*5240*/  STS [R114+0x1000], R3 ;  /* 0x0010000372007388 */ /* 0x0005e80000000800 */
[----:B------:R-:W3:Y:S08]  /*5250*/  LDSM.16.M88.4 R32, [R0+0x4000] ;  /* 0x004000000020783b */ /* 0x000ef00000000200 */
[----:B------:R4:W3:Y:S08]  /*5260*/  LDSM.16.M88.4 R28, [R0+0x5000] ;  /* 0x00500000001c783b */ /* 0x0008f00000000200 */
[----:B------:R-:W3:Y:S01]  /*5270*/  LDSM.16.M88.4 R100, [R104+0x4000] ;  /* 0x004000006864783b */ /* 0x000ee20000000200 */
[----:B-1----:R-:W-:Y:S04]  /*5280*/  MOV R2, UR10 ;  /* 0x0000000a00027c02 */ /* 0x002fe80008000f00 */
[C---:B------:R-:W-:Y:S02]  /*5290*/  LEA R2, P0, R223.reuse, R2, 0x2 ;  /* 0x00000002df027211 */ /* 0x040fe400078010ff */
[----:B--2---:R-:W-:Y:S01]  /*52a0*/  MOV R3, UR11 ;  /* 0x0000000b00037c02 */ /* 0x004fe20008000f00 */
[----:B------:R-:W1:Y:S03]  /*52b0*/  LDSM.16.M88.4 R104, [R104+0x5000] ;  /* 0x005000006868783b */ /* 0x000e660000000200 */
[----:B------:R-:W-:Y:S02]  /*52c0*/  LEA.HI.X R3, R223, R3, RZ, 0x2, P0 ;  /* 0x00000003df037211 */ /* 0x000fe400000f14ff */
[----:B----4-:R-:W-:Y:S03]  /*52d0*/  IADD3 R0, PT, PT, R0, R116, RZ ;  /* 0x0000007400007210 */ /* 0x010fe60007ffe0ff */
[----:B------:R-:W2:Y:S01]  /*52e0*/  LDG.E R109, desc[UR38][R2.64] ;  /* 0x00000026026d7981 */ /* 0x000ea2000c1e1900 */
[-C--:B---3--:R-:W-:Y:S08]  /*52f0*/  HMMA.16816.F32.BF16 R4, R32, R140.reuse, RZ ;  /* 0x0000008c2004723c */ /* 0x088ff000000418ff */
[C---:B------:R-:W-:Y:S08]  /*5300*/  HMMA.16816.F32.BF16 R8, R28.reuse, R140, RZ ;  /* 0x0000008c1c08723c */ /* 0x040ff000000418ff */
        /* <DEDUP_REMOVED lines=15> */
[----:B------:R1:W3:Y:S03]  /*5400*/  LDSM.16.M88.4 R100, [R0+0x4000] ;  /* 0x004000000064783b */ /* 0x0002e60000000200 */
[----:B-1----:R-:W-:Y:S04]  /*5410*/  IADD3 R0, PT, PT, R128, R0, RZ ;  /* 0x0000000080007210 */ /* 0x002fe80007ffe0ff */
[-C--:B---3--:R-:W-:Y:S08]  /*5420*/  HMMA.16816.F32.BF16 R4, R100, R156.reuse, R4 ;  /* 0x0000009c6404723c */ /* 0x088ff00000041804 */
[C---:B------:R-:W-:Y:S08]  /*5430*/  HMMA.16816.F32.BF16 R8, R104.reuse, R156, R8 ;  /* 0x0000009c6808723c */ /* 0x040ff00000041808 */
[-C--:B------:R-:W-:Y:S08]  /*5440*/  HMMA.16816.F32.BF16 R12, R104, R158.reuse, R12 ;  /* 0x0000009e680c723c */ /* 0x080ff0000004180c */
[C---:B------:R-:W-:Y:S08]  /*5450*/  HMMA.16816.F32.BF16 R16, R100.reuse, R158, R16 ;  /* 0x0000009e6410723c */ /* 0x040ff00000041810 */
[-C--:B------:R-:W-:Y:S08]  /*5460*/  HMMA.16816.F32.BF16 R20, R100, R160.reuse, R20 ;  /* 0x000000a06414723c */ /* 0x080ff00000041814 */
[C---:B------:R-:W-:Y:S08]  /*5470*/  HMMA.16816.F32.BF16 R24, R104.reuse, R160, R24 ;  /* 0x000000a06818723c */ /* 0x040ff00000041818 */
[-C--:B------:R-:W-:Y:S03]  /*5480*/  HMMA.16816.F32.BF16 R28, R104, R162.reuse, R28 ;  /* 0x000000a2681c723c */ /* 0x080fe6000004181c */
[----:B------:R-:W-:Y:S02]  /*5490*/  FFMA.FTZ R104, -R108, R108, 1 ;  /* 0x3f8000006c687423 */ /* 0x000fe4000001016c */
[----:B------:R-:W3:Y:S03]  /*54a0*/  LDG.E R108, desc[UR38][R2.64+0x20] ;  /* 0x00002026026c7981 */ /* 0x000ee6000c1e1900 */
[----:B------:R-:W-:Y:S01]  /*54b0*/  HMMA.16816.F32.BF16 R32, R100, R162, R32 ;  /* 0x000000a26420723c */ /* 0x000fe20000041820 */
[----:B------:R-:W1:Y:S07]  /*54c0*/  LDSM.16.M88.4 R100, [R0+0x4000] ;  /* 0x004000000064783b */ /* 0x000e6e0000000200 */
[-C--:B-1----:R-:W-:Y:S11]  /*54d0*/  HMMA.16816.F32.BF16 R4, R100, R164.reuse, R4 ;  /* 0x000000a46404723c */ /* 0x082ff60000041804 */
[----:B------:R-:W-:Y:S08]  /*54e0*/  @!UPT UIADD3 URZ, UPT, UPT, URZ, URZ, URZ ;  /* 0x000000fffffff290 */ /* 0x000ff0000fffe0ff */
[C---:B--2---:R-:W-:Y:S01]  /*54f0*/  FADD.FTZ R118, -R109.reuse, R4 ;  /* 0x000000046d767221 */ /* 0x044fe20000010100 */
[----:B------:R-:W-:Y:S01]  /*5500*/  FMUL.FTZ R4, R104, UR16 ;  /* 0x0000001068047c20 */ /* 0x000fe20008410000 */
[----:B------:R-:W-:Y:S01]  /*5510*/  FADD.FTZ R5, -R109, R5 ;  /* 0x000000056d057221 */ /* 0x000fe20000010100 */
[----:B------:R1:W2:Y:S01]  /*5520*/  LDSM.16.M88.4 R104, [R0+0x5000] ;  /* 0x005000000068783b */ /* 0x0002a20000000200 */
[----:B------:R-:W-:Y:S01]  /*5530*/  FMUL.FTZ R118, R117, R118 ;  /* 0x0000007675767220 */ /* 0x000fe20000410000 */
[----:B------:R-:W-:Y:S01]  /*5540*/  SHF.L.U32 R117, R180, 0x3, RZ ;  /* 0x00000003b4757819 */ /* 0x000fe200000006ff */
[----:B------:R-:W-:Y:S02]  /*5550*/  FMUL.FTZ R115, R115, R5 ;  /* 0x0000000573737220 */ /* 0x000fe40000410000 */
[----:B------:R-:W-:Y:S03]  /*5560*/  FMUL.FTZ R118, R4, R118 ;  /* 0x0000007604767220 */ /* 0x000fe60000410000 */
[----:B------:R-:W5:Y:S04]  /*5570*/  LDG.E R5, desc[UR38][R2.64+0x80] ;  /* 0x0000802602057981 */ /* 0x000f68000c1e1900 */
[----:B------:R4:W5:Y:S01]  /*5580*/  LDG.E R4, desc[UR38][R2.64+0xa0] ;  /* 0x0000a02602047981 */ /* 0x000962000c1e1900 */
[----:B-1----:R-:W-:Y:S01]  /*5590*/  FFMA.FTZ R0, -R112, R112, 1 ;  /* 0x3f80000070007423 */ /* 0x002fe20000010170 */
[----:B------:R-:W-:Y:S03]  /*55a0*/  SHF.L.U32 R112, R180, 0x6, RZ ;  /* 0x00000006b4707819 */ /* 0x000fe600000006ff */
[----:B------:R-:W-:Y:S04]  /*55b0*/  FMUL.FTZ R0, R0, UR16 ;  /* 0x0000001000007c20 */ /* 0x000fe80008410000 */
[----:B------:R-:W-:Y:S01]  /*55c0*/  FMUL.FTZ R115, R0, R115 ;  /* 0x0000007300737220 */ /* 0x000fe20000410000 */
[----:B------:R-:W-:Y:S04]  /*55d0*/  LOP3.LUT R0, R112, 0x1c0, RZ, 0xc0, !PT ;  /* 0x000001c070007812 */ /* 0x000fe800078ec0ff */
[----:B------:R-:W-:Y:S02]  /*55e0*/  LOP3.LUT R0, R0, 0x38, R117, 0xf8, !PT ;  /* 0x0000003800007812 */ /* 0x000fe400078ef875 */
[--C-:B----4-:R-:W-:Y:S01]  /*55f0*/  SHF.R.U32.HI R2, RZ, 0x4, R180.reuse ;  /* 0x00000004ff027819 */ /* 0x110fe200000116b4 */
[C---:B--2---:R-:W-:Y:S04]  /*5600*/  HMMA.16816.F32.BF16 R8, R104.reuse, R164, R8 ;  /* 0x000000a46808723c */ /* 0x044fe80000041808 */
[----:B------:R-:W-:Y:S04]  /*5610*/  LOP3.LUT R120, R2, 0x8, RZ, 0xc0, !PT ;  /* 0x0000000802787812 */ /* 0x000fe800078ec0ff */
[-C--:B------:R-:W-:Y:S03]  /*5620*/  HMMA.16816.F32.BF16 R12, R104, R166.reuse, R12 ;  /* 0x000000a6680c723c */ /* 0x080fe6000004180c */
[----:B------:R-:W-:Y:S04]  /*5630*/  LOP3.LUT R2, R120, 0x10, R180, 0xf8, !PT ;  /* 0x0000001078027812 */ /* 0x000fe800078ef8b4 */
[----:B------:R-:W-:Y:S01]  /*5640*/  LOP3.LUT R3, R2, R0, RZ, 0x3c, !PT ;  /* 0x0000000002037212 */ /* 0x000fe200078e3cff */
[C---:B------:R-:W-:Y:S04]  /*5650*/  HMMA.16816.F32.BF16 R16, R100.reuse, R166, R16 ;  /* 0x000000a66410723c */ /* 0x040fe80000041810 */
[----:B------:R-:W-:Y:S01]  /*5660*/  FFMA.FTZ R0, -R222, R222, 1 ;  /* 0x3f800000de007423 */ /* 0x000fe200000101de */
[----:B------:R-:W-:Y:S03]  /*5670*/  F2FP.BF16.F32.PACK_AB R2, R115, R118 ;  /* 0x000000767302723e */ /* 0x000fe600000010ff */
[-C--:B------:R-:W-:Y:S03]  /*5680*/  HMMA.16816.F32.BF16 R20, R100, R168.reuse, R20 ;  /* 0x000000a86414723c */ /* 0x080fe60000041814 */
[----:B------:R-:W-:Y:S05]  /*5690*/  FMUL.FTZ R0, R0, UR16 ;  /* 0x0000001000007c20 */ /* 0x000fea0008410000 */
[C---:B------:R-:W-:Y:S04]  /*56a0*/  HMMA.16816.F32.BF16 R24, R104.reuse, R168, R24 ;  /* 0x000000a86818723c */ /* 0x040fe80000041818 */
[C---:B------:R-:W-:Y:S01]  /*56b0*/  FADD.FTZ R16, -R109.reuse, R16 ;  /* 0x000000106d107221 */ /* 0x040fe20000010100 */
[C---:B------:R-:W-:Y:S03]  /*56c0*/  FADD.FTZ R17, -R109.reuse, R17 ;  /* 0x000000116d117221 */ /* 0x040fe60000010100 */
[-C--:B------:R-:W-:Y:S03]  /*56d0*/  HMMA.16816.F32.BF16 R28, R104, R170.reuse, R28 ;  /* 0x000000aa681c723c */ /* 0x080fe6000004181c */
[----:B------:R-:W-:Y:S05]  /*56e0*/  FADD.FTZ R20, -R109, R20 ;  /* 0x000000146d147221 */ /* 0x000fea0000010100 */
[----:B------:R-:W-:Y:S04]  /*56f0*/  HMMA.16816.F32.BF16 R32, R100, R170, R32 ;  /* 0x000000aa6420723c */ /* 0x000fe80000041820 */
[----:B------:R-:W-:Y:S01]  /*5700*/  FMUL.FTZ R101, R216, R20 ;  /* 0x00000014d8657220 */ /* 0x000fe20000410000 */
[----:B------:R-:W-:Y:S01]  /*5710*/  FFMA.FTZ R20, -R221, R221, 1 ;  /* 0x3f800000dd147423 */ /* 0x000fe200000101dd */
[----:B------:R-:W-:Y:S01]  /*5720*/  FADD.FTZ R102, -R109, R21 ;  /* 0x000000156d667221 */ /* 0x000fe20000010100 */
[----:B------:R-:W-:Y:S01]  /*5730*/  FMUL.FTZ R21, R218, R16 ;  /* 0x00000010da157220 */ /* 0x000fe20000410000 */
[----:B------:R-:W-:Y:S01]  /*5740*/  FMUL.FTZ R100, R217, R17 ;  /* 0x00000011d9647220 */ /* 0x000fe20000410000 */
[----:B------:R-:W-:Y:S01]  /*5750*/  FMUL.FTZ R20, R20, UR16 ;  /* 0x0000001014147c20 */ /* 0x000fe20008410000 */
[----:B------:R-:W-:Y:S01]  /*5760*/  FFMA.FTZ R17, -R220, R220, 1 ;  /* 0x3f800000dc117423 */ /* 0x000fe200000101dc */
[----:B------:R-:W-:Y:S01]  /*5770*/  FMUL.FTZ R0, R0, R21 ;  /* 0x0000001500007220 */ /* 0x000fe20000410000 */
[----:B------:R-:W-:Y:S01]  /*5780*/  FFMA.FTZ R21, -R211, R211, 1 ;  /* 0x3f800000d3157423 */ /* 0x000fe200000101d3 */
[----:B------:R-:W-:Y:S01]  /*5790*/  FMUL.FTZ R20, R20, R100 ;  /* 0x0000006414147220 */ /* 0x000fe20000410000 */
[----:B------:R-:W-:Y:S01]  /*57a0*/  FMUL.FTZ R17, R17, UR16 ;  /* 0x0000001011117c20 */ /* 0x000fe20008410000 */
[----:B------:R-:W-:Y:S01]  /*57b0*/  FFMA.FTZ R16, -R219, R219, 1 ;  /* 0x3f800000db107423 */ /* 0x000fe200000101db */
[----:B------:R-:W-:Y:S02]  /*57c0*/  FMUL.FTZ R102, R215, R102 ;  /* 0x00000066d7667220 */ /* 0x000fe40000410000 */
[----:B------:R-:W-:Y:S01]  /*57d0*/  FMUL.FTZ R17, R17, R101 ;  /* 0x0000006511117220 */ /* 0x000fe20000410000 */
[----:B------:R-:W-:Y:S01]  /*57e0*/  FADD.FTZ R32, -R109, R32 ;  /* 0x000000206d207221 */ /* 0x000fe20000010100 */
[----:B------:R-:W-:Y:S01]  /*57f0*/  F2FP.BF16.F32.PACK_AB R20, R20, R0 ;  /* 0x000000001414723e */ /* 0x000fe200000010ff */
[----:B------:R-:W-:Y:S01]  /*5800*/  FMUL.FTZ R0, R21, UR16 ;  /* 0x0000001015007c20 */ /* 0x000fe20008410000 */
[----:B------:R-:W-:Y:S01]  /*5810*/  FMUL.FTZ R16, R16, UR16 ;  /* 0x0000001010107c20 */ /* 0x000fe20008410000 */
[----:B------:R-:W-:Y:S01]  /*5820*/  FMUL.FTZ R101, R213, R32 ;  /* 0x00000020d5657220 */ /* 0x000fe20000410000 */
[----:B------:R-:W-:Y:S01]  /*5830*/  FADD.FTZ R100, -R109, R33 ;  /* 0x000000216d647221 */ /* 0x000fe20000010100 */
[----:B------:R-:W-:Y:S01]  /*5840*/  FFMA.FTZ R32, -R238, R238, 1 ;  /* 0x3f800000ee207423 */ /* 0x000fe200000101ee */
[----:B------:R-:W-:Y:S01]  /*5850*/  FFMA.FTZ R21, -R237, R237, 1 ;  /* 0x3f800000ed157423 */ /* 0x000fe200000101ed */
[----:B------:R-:W-:Y:S01]  /*5860*/  FMUL.FTZ R101, R0, R101 ;  /* 0x0000006500657220 */ /* 0x000fe20000410000 */
[----:B------:R-:W-:Y:S01]  /*5870*/  FFMA.FTZ R0, -R212, R212, 1 ;  /* 0x3f800000d4007423 */ /* 0x000fe200000101d4 */
[----:B------:R-:W-:Y:S01]  /*5880*/  FMUL.FTZ R16, R16, R102 ;  /* 0x0000006610107220 */ /* 0x000fe20000410000 */
[----:B------:R-:W-:Y:S01]  /*5890*/  FMUL.FTZ R100, R214, R100 ;  /* 0x00000064d6647220 */ /* 0x000fe20000410000 */
[----:B------:R-:W-:Y:S01]  /*58a0*/  FMUL.FTZ R32, R32, UR16 ;  /* 0x0000001020207c20 */ /* 0x000fe20008410000 */
[----:B------:R-:W-:Y:S01]  /*58b0*/  FMUL.FTZ R0, R0, UR16 ;  /* 0x0000001000007c20 */ /* 0x000fe20008410000 */
[----:B------:R-:W-:Y:S01]  /*58c0*/  FMUL.FTZ R21, R21, UR16 ;  /* 0x0000001015157c20 */ /* 0x000fe20008410000 */
[----:B------:R-:W-:Y:S02]  /*58d0*/  F2FP.BF16.F32.PACK_AB R33, R16, R17 ;  /* 0x000000111021723e */ /* 0x000fe400000010ff */
[----:B------:R-:W-:Y:S01]  /*58e0*/  FMUL.FTZ R100, R0, R100 ;  /* 0x0000006400647220 */ /* 0x000fe20000410000 */
[C---:B---3--:R-:W-:Y:S01]  /*58f0*/  FADD.FTZ R6, -R108.reuse, R6 ;  /* 0x000000066c067221 */ /* 0x048fe20000010100 */
[C---:B------:R-:W-:Y:S01]  /*5900*/  FADD.FTZ R7, -R108.reuse, R7 ;  /* 0x000000076c077221 */ /* 0x040fe20000010100 */
[C---:B------:R-:W-:Y:S01]  /*5910*/  FADD.FTZ R18, -R108.reuse, R18 ;  /* 0x000000126c127221 */ /* 0x040fe20000010100 */
[----:B------:R-:W-:Y:S01]  /*5920*/  FADD.FTZ R19, -R108, R19 ;  /* 0x000000136c137221 */ /* 0x000fe20000010100 */
[----:B------:R-:W-:Y:S01]  /*5930*/  FMUL.FTZ R6, R239, R6 ;  /* 0x00000006ef067220 */ /* 0x000fe20000410000 */
[----:B------:R-:W-:Y:S03]  /*5940*/  FMUL.FTZ R7, R240, R7 ;  /* 0x00000007f0077220 */ /* 0x000fe60000410000 */
[----:B------:R-:W-:Y:S01]  /*5950*/  FMUL.FTZ R32, R32, R6 ;  /* 0x0000000620207220 */ /* 0x000fe20000410000 */
[----:B------:R-:W-:Y:S01]  /*5960*/  FMUL.FTZ R21, R21, R7 ;  /* 0x0000000715157220 */ /* 0x000fe20000410000 */
[----:B------:R-:W-:Y:S06]  /*5970*/  BRA.U !UP0, `(.L_x_883) ;  /* 0x0000000108847547 */ /* 0x000fec000b800000 */
[----:B------:R-:W1:Y:S01]  /*5980*/  LDC R16, c[0x0][0x3b0] ;  /* 0x0000ec00ff107b82 */ /* 0x000e620000000800 */
[----:B------:R-:W-:Y:S01]  /*5990*/  ISETP.GE.AND P0, PT, R241, UR8, PT ;  /* 0x00000008f1007c0c */ /* 0x000fe2000bf06270 */
[----:B------:R-:W-:Y:S01]  /*59a0*/  ULOP3.LUT UR18, UR40, 0x1, URZ, 0xc0, !UPT ;  /* 0x0000000128127892 */ /* 0x000fe2000f8ec0ff */
[----:B------:R-:W-:Y:S03]  /*59b0*/  IADD3 R6, P4, PT, RZ, -UR35, RZ ;  /* 0x80000023ff067c10 */ /* 0x000fe6000ff9e0ff */
[----:B------:R-:W-:Y:S04]  /*59c0*/  UISETP.NE.U32.AND UP1, UPT, UR18, 0x1, UPT ;  /* 0x000000011200788c */ /* 0x000fe8000bf25070 */
[----:B------:R-:W-:Y:S04]  /*59d0*/  USEL UR18, UR34, 0x2000, !UP1 ;  /* 0x0000200022127887 */ /* 0x000fe8000c800000 */
[----:B------:R-:W2:Y:S02]  /*59e0*/  @!P0 LDC R7, c[0x0][0x3b4] ;  /* 0x0000ed00ff078b82 */ /* 0x000ea40000000800 */
        /* <DEDUP_REMOVED lines=8> */
[----:B------:R-:W-:Y:S02]  /*5a70*/  LEA.HI.X.SX32 R233, R0, R233, 0x1, P5 ;  /* 0x000000e900e97211 */ /* 0x000fe400028f0eff */
[C---:B------:R-:W-:Y:S03]  /*5a80*/  @!P0 LEA R6, P5, R16.reuse, R234, 0x6 ;  /* 0x000000ea10068211 */ /* 0x040fe600078a30ff */
[----:B------:R-:W-:Y:S01]  /*5a90*/  @!P4 IMAD.MOV.U32 R17, RZ, RZ, R233 ;  /* 0x000000ffff11c224 */ /* 0x000fe200078e00e9 */
[----:B--2---:R-:W-:Y:S01]  /*5aa0*/  @!P0 LEA.HI.X R7, R16, R233, R7, 0x6, P5 ;  /* 0x000000e910078211 */ /* 0x004fe200028f3407 */
[----:B------:R-:W-:Y:S05]  /*5ab0*/  @!P4 IMAD.MOV.U32 R16, RZ, RZ, R234 ;  /* 0x000000ffff10c224 */ /* 0x000fea00078e00ea */
        /* <DEDUP_REMOVED lines=13> */
.L_x_883:
[----:B------:R2:W-:Y:S01]  /*5b90*/  STS [R110+0xa000], R2 ;  /* 0x00a000026e007388 */ /* 0x0005e20000000800 */
[----:B------:R-:W-:Y:S01]  /*5ba0*/  F2FP.BF16.F32.PACK_AB R0, R21, R32 ;  /* 0x000000201500723e */ /* 0x000fe200000010ff */
[----:B-1----:R-:W-:Y:S01]  /*5bb0*/  FFMA.FTZ R6, -R190, R190, 1 ;  /* 0x3f800000be067423 */ /* 0x002fe200000101be */
[----:B------:R-:W-:Y:S01]  /*5bc0*/  FMUL.FTZ R16, R125, R18 ;  /* 0x000000127d107220 */ /* 0x000fe20000410000 */
[----:B------:R-:W-:Y:S01]  /*5bd0*/  FMUL.FTZ R7, R124, R19 ;  /* 0x000000137c077220 */ /* 0x000fe20000410000 */
[----:B------:R-:W-:Y:S01]  /*5be0*/  FADD.FTZ R22, -R108, R22 ;  /* 0x000000166c167221 */ /* 0x000fe20000010100 */
[----:B------:R1:W-:Y:S01]  /*5bf0*/  STS [R110+0xa400], R0 ;  /* 0x00a400006e007388 */ /* 0x0003e20000000800 */
[----:B------:R-:W-:Y:S01]  /*5c00*/  FMUL.FTZ R6, R6, UR16 ;  /* 0x0000001006067c20 */ /* 0x000fe20008410000 */
[----:B------:R-:W-:Y:S01]  /*5c10*/  FFMA.FTZ R17, -R184, R184, 1 ;  /* 0x3f800000b8117423 */ /* 0x000fe200000101b8 */
[----:B------:R-:W-:Y:S02]  /*5c20*/  FMUL.FTZ R22, R123, R22 ;  /* 0x000000167b167220 */ /* 0x000fe40000410000 */
[----:B------:R3:W-:Y:S01]  /*5c30*/  STS [R113+0xa000], R20 ;  /* 0x00a0001471007388 */ /* 0x0007e20000000800 */
[----:B------:R-:W-:Y:S01]  /*5c40*/  FMUL.FTZ R21, R6, R16 ;  /* 0x0000001006157220 */ /* 0x000fe20000410000 */
[----:B------:R-:W-:Y:S01]  /*5c50*/  FFMA.FTZ R6, -R126, R126, 1 ;  /* 0x3f8000007e067423 */ /* 0x000fe2000001017e */
[----:B------:R-:W-:Y:S01]  /*5c60*/  FMUL.FTZ R17, R17, UR16 ;  /* 0x0000001011117c20 */ /* 0x000fe20008410000 */
[----:B------:R-:W-:Y:S01]  /*5c70*/  FADD.FTZ R34, -R108, R34 ;  /* 0x000000226c227221 */ /* 0x000fe20000010100 */
[C---:B-----5:R-:W-:Y:S01]  /*5c80*/  FADD.FTZ R9, -R5.reuse, R9 ;  /* 0x0000000905097221 */ /* 0x060fe20000010100 */
[----:B------:R-:W-:Y:S01]  /*5c90*/  FMUL.FTZ R6, R6, UR16 ;  /* 0x0000001006067c20 */ /* 0x000fe20008410000 */
[----:B------:R-:W-:Y:S01]  /*5ca0*/  FADD.FTZ R8, -R5, R8 ;  /* 0x0000000805087221 */ /* 0x000fe20000010100 */
[----:B------:R-:W-:Y:S01]  /*5cb0*/  FMUL.FTZ R22, R17, R22 ;  /* 0x0000001611167220 */ /* 0x000fe20000410000 */
[----:B------:R-:W-:Y:S01]  /*5cc0*/  FMUL.FTZ R34, R121, R34 ;  /* 0x0000002279227220 */ /* 0x000fe20000410000 */
[C---:B------:R-:W-:Y:S01]  /*5cd0*/  FADD.FTZ R12, -R5.reuse, R12 ;  /* 0x0000000c050c7221 */ /* 0x040fe20000010100 */
[C---:B------:R-:W-:Y:S01]  /*5ce0*/  FADD.FTZ R25, -R5.reuse, R25 ;  /* 0x0000001905197221 */ /* 0x040fe20000010100 */
[C---:B------:R-:W-:Y:S01]  /*5cf0*/  FADD.FTZ R24, -R5.reuse, R24 ;  /* 0x0000001805187221 */ /* 0x040fe20000010100 */
[----:B------:R-:W-:Y:S01]  /*5d00*/  FADD.FTZ R28, -R5, R28 ;  /* 0x0000001c051c7221 */ /* 0x000fe20000010100 */
[----:B------:R-:W-:Y:S01]  /*5d10*/  FMUL.FTZ R12, R136, R12 ;  /* 0x0000000c880c7220 */ /* 0x000fe20000410000 */
[----:B--2---:R-:W-:Y:S01]  /*5d20*/  FFMA.FTZ R2, -R188, R188, 1 ;  /* 0x3f800000bc027423 */ /* 0x004fe200000101bc */
[----:B------:R-:W-:Y:S01]  /*5d30*/  FMUL.FTZ R24, R132, R24 ;  /* 0x0000001884187220 */ /* 0x000fe20000410000 */
[----:B------:R-:W-:Y:S01]  /*5d40*/  FMUL.FTZ R25, R131, R25 ;  /* 0x0000001983197220 */ /* 0x000fe20000410000 */
[----:B------:R-:W-:Y:S01]  /*5d50*/  FADD.FTZ R10, -R4, R10 ;  /* 0x0000000a040a7221 */ /* 0x000fe20000010100 */
[----:B------:R-:W-:Y:S01]  /*5d60*/  FMUL.FTZ R19, R2, UR16 ;  /* 0x0000001002137c20 */ /* 0x000fe20008410000 */
[----:B------:R-:W-:Y:S01]  /*5d70*/  FADD.FTZ R2, -R108, R35 ;  /* 0x000000236c027221 */ /* 0x000fe20000010100 */
[----:B-1----:R-:W-:Y:S01]  /*5d80*/  FADD.FTZ R0, -R5, R13 ;  /* 0x0000000d05007221 */ /* 0x002fe20000010100 */
[----:B------:R-:W-:Y:S01]  /*5d90*/  FMUL.FTZ R13, R139, R9 ;  /* 0x000000098b0d7220 */ /* 0x000fe20000410000 */
[----:B------:R-:W-:Y:S01]  /*5da0*/  FMUL.FTZ R19, R19, R7 ;  /* 0x0000000713137220 */ /* 0x000fe20000410000 */
[----:B------:R-:W-:Y:S01]  /*5db0*/  FFMA.FTZ R7, -R127, R127, 1 ;  /* 0x3f8000007f077423 */ /* 0x000fe2000001017f */
[----:B------:R-:W-:Y:S01]  /*5dc0*/  FMUL.FTZ R2, R119, R2 ;  /* 0x0000000277027220 */ /* 0x000fe20000410000 */
[----:B------:R-:W-:Y:S01]  /*5dd0*/  FFMA.FTZ R9, -R203, R203, 1 ;  /* 0x3f800000cb097423 */ /* 0x000fe200000101cb */
[----:B------:R-:W-:Y:S01]  /*5de0*/  FMUL.FTZ R0, R135, R0 ;  /* 0x0000000087007220 */ /* 0x000fe20000410000 */
[----:B------:R-:W-:Y:S01]  /*5df0*/  FMUL.FTZ R7, R7, UR16 ;  /* 0x0000001007077c20 */ /* 0x000fe20008410000 */
[----:B------:R-:W-:Y:S01]  /*5e00*/  FMUL.FTZ R17, R6, R2 ;  /* 0x0000000206117220 */ /* 0x000fe20000410000 */
[----:B------:R-:W-:Y:S01]  /*5e10*/  F2FP.BF16.F32.PACK_AB R2, R19, R21 ;  /* 0x000000151302723e */ /* 0x000fe200000010ff */
[----:B------:R-:W-:Y:S01]  /*5e20*/  FMUL.FTZ R19, R182, R8 ;  /* 0x00000008b6137220 */ /* 0x000fe20000410000 */
[----:B------:R-:W-:Y:S01]  /*5e30*/  FMUL.FTZ R34, R7, R34 ;  /* 0x0000002207227220 */ /* 0x000fe20000410000 */
[----:B------:R-:W-:Y:S01]  /*5e40*/  FFMA.FTZ R8, -R202, R202, 1 ;  /* 0x3f800000ca087423 */ /* 0x000fe200000101ca */
[----:B------:R-:W-:Y:S01]  /*5e50*/  FFMA.FTZ R7, -R198, R198, 1 ;  /* 0x3f800000c6077423 */ /* 0x000fe200000101c6 */
[----:B------:R-:W-:Y:S01]  /*5e60*/  FFMA.FTZ R6, -R197, R197, 1 ;  /* 0x3f800000c5067423 */ /* 0x000fe200000101c5 */
[----:B------:R-:W-:Y:S01]  /*5e70*/  FMUL.FTZ R9, R9, UR16 ;  /* 0x0000001009097c20 */ /* 0x000fe20008410000 */
[----:B------:R-:W-:Y:S01]  /*5e80*/  FMUL.FTZ R8, R8, UR16 ;  /* 0x0000001008087c20 */ /* 0x000fe20008410000 */
[----:B------:R-:W-:Y:S01]  /*5e90*/  FMUL.FTZ R7, R7, UR16 ;  /* 0x0000001007077c20 */ /* 0x000fe20008410000 */
[----:B------:R-:W-:Y:S01]  /*5ea0*/  FMUL.FTZ R6, R6, UR16 ;  /* 0x0000001006067c20 */ /* 0x000fe20008410000 */
[----:B---3--:R-:W-:Y:S01]  /*5eb0*/  FMUL.FTZ R20, R9, R19 ;  /* 0x0000001309147220 */ /* 0x008fe20000410000 */
[----:B------:R-:W-:Y:S01]  /*5ec0*/  FMUL.FTZ R19, R8, R13 ;  /* 0x0000000d08137220 */ /* 0x000fe20000410000 */
[----:B------:R-:W-:Y:S01]  /*5ed0*/  FMUL.FTZ R13, R7, R12 ;  /* 0x0000000c070d7220 */ /* 0x000fe20000410000 */
[----:B------:R-:W-:Y:S01]  /*5ee0*/  FMUL.FTZ R12, R6, R0 ;  /* 0x00000000060c7220 */ /* 0x000fe20000410000 */
[----:B------:R-:W-:Y:S01]  /*5ef0*/  FADD.FTZ R0, -R5, R29 ;  /* 0x0000001d05007221 */ /* 0x000fe20000010100 */
[----:B------:R-:W-:Y:S01]  /*5f00*/  FFMA.FTZ R5, -R187, R187, 1 ;  /* 0x3f800000bb057423 */ /* 0x000fe200000101bb */
[----:B------:R1:W-:Y:S01]  /*5f10*/  STS [R113+0xa400], R2 ;  /* 0x00a4000271007388 */ /* 0x0003e20000000800 */
[----:B------:R-:W-:Y:S01]  /*5f20*/  FFMA.FTZ R8, -R194, R194, 1 ;  /* 0x3f800000c2087423 */ /* 0x000fe200000101c2 */
[----:B------:R-:W-:Y:S01]  /*5f30*/  FMUL.FTZ R0, R129, R0 ;  /* 0x0000000081007220 */ /* 0x000fe20000410000 */
[----:B------:R-:W-:Y:S01]  /*5f40*/  FMUL.FTZ R5, R5, UR16 ;  /* 0x0000001005057c20 */ /* 0x000fe20008410000 */
[----:B------:R-:W-:Y:S01]  /*5f50*/  FFMA.FTZ R7, -R193, R193, 1 ;  /* 0x3f800000c1077423 */ /* 0x000fe200000101c1 */
[----:B------:R-:W-:Y:S01]  /*5f60*/  FMUL.FTZ R8, R8, UR16 ;  /* 0x0000001008087c20 */ /* 0x000fe20008410000 */
[----:B------:R-:W-:Y:S01]  /*5f70*/  FFMA.FTZ R6, -R189, R189, 1 ;  /* 0x3f800000bd067423 */ /* 0x000fe200000101bd */
[----:B------:R-:W-:Y:S01]  /*5f80*/  FMUL.FTZ R9, R5, R0 ;  /* 0x0000000005097220 */ /* 0x000fe20000410000 */
[----:B------:R-:W-:Y:S01]  /*5f90*/  F2FP.BF16.F32.PACK_AB R0, R19, R20 ;  /* 0x000000141300723e */ /* 0x000fe200000010ff */
[----:B------:R-:W-:Y:S01]  /*5fa0*/  FMUL.FTZ R7, R7, UR16 ;  /* 0x0000001007077c20 */ /* 0x000fe20008410000 */
[----:B------:R-:W-:Y:S01]  /*5fb0*/  FMUL.FTZ R24, R8, R24 ;  /* 0x0000001808187220 */ /* 0x000fe20000410000 */
[----:B------:R-:W-:Y:S01]  /*5fc0*/  FMUL.FTZ R28, R130, R28 ;  /* 0x0000001c821c7220 */ /* 0x000fe20000410000 */
[----:B------:R-:W-:Y:S01]  /*5fd0*/  FMUL.FTZ R6, R6, UR16 ;  /* 0x0000001006067c20 */ /* 0x000fe20008410000 */
[----:B------:R2:W-:Y:S01]  /*5fe0*/  STS [R110+0xb000], R0 ;  /* 0x00b000006e007388 */ /* 0x0005e20000000800 */
[----:B------:R-:W-:Y:S01]  /*5ff0*/  FMUL.FTZ R8, R7, R25 ;  /* 0x0000001907087220 */ /* 0x000fe20000410000 */
[----:B------:R-:W-:Y:S01]  /*6000*/  F2FP.BF16.F32.PACK_AB R7, R12, R13 ;  /* 0x0000000d0c07723e */ /* 0x000fe200000010ff */
[----:B------:R-:W-:Y:S01]  /*6010*/  FMUL.FTZ R12, R192, R10 ;  /* 0x0000000ac00c7220 */ /* 0x000fe20000410000 */
[----:B------:R-:W-:Y:S01]  /*6020*/  FFMA.FTZ R10, -R209, R209, 1 ;  /* 0x3f800000d10a7423 */ /* 0x000fe200000101d1 */
[----:B------:R-:W-:Y:S01]  /*6030*/  FADD.FTZ R14, -R4, R14 ;  /* 0x0000000e040e7221 */ /* 0x000fe20000010100 */
[----:B------:R-:W-:Y:S01]  /*6040*/  FFMA.FTZ R5, -R207, R207, 1 ;  /* 0x3f800000cf057423 */ /* 0x000fe200000101cf */
[----:B------:R-:W-:Y:S01]  /*6050*/  FMUL.FTZ R28, R6, R28 ;  /* 0x0000001c061c7220 */ /* 0x000fe20000410000 */
[----:B------:R-:W-:Y:S01]  /*6060*/  FMUL.FTZ R10, R10, UR16 ;  /* 0x000000100a0a7c20 */ /* 0x000fe20008410000 */
[----:B------:R-:W-:Y:S01]  /*6070*/  FADD.FTZ R11, -R4, R11 ;  /* 0x0000000b040b7221 */ /* 0x000fe20000010100 */
[----:B------:R-:W-:Y:S01]  /*6080*/  FFMA.FTZ R6, -R208, R208, 1 ;  /* 0x3f800000d0067423 */ /* 0x000fe200000101d0 */
[----:B------:R-:W-:Y:S01]  /*6090*/  FMUL.FTZ R14, R186, R14 ;  /* 0x0000000eba0e7220 */ /* 0x000fe20000410000 */
[----:B-1----:R-:W-:Y:S01]  /*60a0*/  FFMA.FTZ R2, -R206, R206, 1 ;  /* 0x3f800000ce027423 */ /* 0x002fe200000101ce */
[----:B------:R-:W-:Y:S01]  /*60b0*/  FMUL.FTZ R12, R10, R12 ;  /* 0x0000000c0a0c7220 */ /* 0x000fe20000410000 */
[----:B------:R-:W-:Y:S01]  /*60c0*/  FMUL.FTZ R5, R5, UR16 ;  /* 0x0000001005057c20 */ /* 0x000fe20008410000 */
[----:B------:R-:W-:Y:S01]  /*60d0*/  FADD.FTZ R27, -R4, R27 ;  /* 0x0000001b041b7221 */ /* 0x000fe20000010100 */
[----:B------:R-:W-:Y:S01]  /*60e0*/  FMUL.FTZ R2, R2, UR16 ;  /* 0x0000001002027c20 */ /* 0x000fe20008410000 */
[C---:B------:R-:W-:Y:S01]  /*60f0*/  FADD.FTZ R31, -R4.reuse, R31 ;  /* 0x0000001f041f7221 */ /* 0x040fe20000010100 */
[C---:B------:R-:W-:Y:S01]  /*6100*/  FADD.FTZ R26, -R4.reuse, R26 ;  /* 0x0000001a041a7221 */ /* 0x040fe20000010100 */
[----:B------:R-:W-:Y:S01]  /*6110*/  FADD.FTZ R30, -R4, R30 ;  /* 0x0000001e041e7221 */ /* 0x000fe20000010100 */
[----:B------:R-:W-:Y:S01]  /*6120*/  FMUL.FTZ R11, R191, R11 ;  /* 0x0000000bbf0b7220 */ /* 0x000fe20000410000 */
[----:B------:R-:W-:Y:S01]  /*6130*/  FMUL.FTZ R6, R6, UR16 ;  /* 0x0000001006067c20 */ /* 0x000fe20008410000 */
[----:B------:R-:W-:Y:S01]  /*6140*/  FMUL.FTZ R14, R5, R14 ;  /* 0x0000000e050e7220 */ /* 0x000fe20000410000 */
[----:B------:R-:W-:Y:S01]  /*6150*/  FMUL.FTZ R26, R138, R26 ;  /* 0x0000001a8a1a7220 */ /* 0x000fe20000410000 */
[----:B------:R-:W-:Y:S01]  /*6160*/  FMUL.FTZ R27, R137, R27 ;  /* 0x0000001b891b7220 */ /* 0x000fe20000410000 */
[----:B--2---:R-:W-:Y:S01]  /*6170*/  FADD.FTZ R0, -R4, R15 ;  /* 0x0000000f04007221 */ /* 0x004fe20000010100 */
[----:B------:R-:W-:Y:S01]  /*6180*/  FFMA.FTZ R4, -R200, R200, 1 ;  /* 0x3f800000c8047423 */ /* 0x000fe200000101c8 */
[----:B------:R-:W-:Y:S01]  /*6190*/  FMUL.FTZ R11, R6, R11 ;  /* 0x0000000b060b7220 */ /* 0x000fe20000410000 */
[----:B------:R-:W-:Y:S01]  /*61a0*/  FADD.FTZ R23, -R108, R23 ;  /* 0x000000176c177221 */ /* 0x000fe20000010100 */
[----:B------:R-:W-:Y:S01]  /*61b0*/  FMUL.FTZ R0, R185, R0 ;  /* 0x00000000b9007220 */ /* 0x000fe20000410000 */
[----:B------:R-:W-:Y:S01]  /*61c0*/  FMUL.FTZ R4, R4, UR16 ;  /* 0x0000001004047c20 */ /* 0x000fe20008410000 */
[----:B------:R-:W-:Y:S01]  /*61d0*/  FFMA.FTZ R16, -R183, R183, 1 ;  /* 0x3f800000b7107423 */ /* 0x000fe200000101b7 */
[----:B------:R-:W-:Y:S01]  /*61e0*/  FMUL.FTZ R23, R122, R23 ;  /* 0x000000177a177220 */ /* 0x000fe20000410000 */
[----:B------:R-:W-:Y:S01]  /*61f0*/  FMUL.FTZ R10, R2, R0 ;  /* 0x00000000020a7220 */ /* 0x000fe20000410000 */
[----:B------:R-:W-:Y:S01]  /*6200*/  FFMA.FTZ R0, -R201, R201, 1 ;  /* 0x3f800000c9007423 */ /* 0x000fe200000101c9 */
[----:B------:R-:W-:Y:S01]  /*6210*/  FFMA.FTZ R2, -R196, R196, 1 ;  /* 0x3f800000c4027423 */ /* 0x000fe200000101c4 */
[----:B------:R-:W-:Y:S01]  /*6220*/  FMUL.FTZ R16, R16, UR16 ;  /* 0x0000001010107c20 */ /* 0x000fe20008410000 */
[----:B------:R-:W-:Y:S01]  /*6230*/  FMUL.FTZ R30, R134, R30 ;  /* 0x0000001e861e7220 */ /* 0x000fe20000410000 */
[----:B------:R-:W-:Y:S01]  /*6240*/  FMUL.FTZ R5, R0, UR16 ;  /* 0x0000001000057c20 */ /* 0x000fe20008410000 */
[----:B------:R-:W-:Y:S01]  /*6250*/  FMUL.FTZ R2, R2, UR16 ;  /* 0x0000001002027c20 */ /* 0x000fe20008410000 */
[----:B------:R-:W-:Y:S01]  /*6260*/  FMUL.FTZ R16, R16, R23 ;  /* 0x0000001710107220 */ /* 0x000fe20000410000 */
[----:B------:R-:W-:Y:S01]  /*6270*/  FFMA.FTZ R0, -R195, R195, 1 ;  /* 0x3f800000c3007423 */ /* 0x000fe200000101c3 */
        /* <DEDUP_REMOVED lines=8> */
[----:B------:R-:W-:Y:S01]  /*6300*/  FMUL.FTZ R0, R0, UR16 ;  /* 0x0000001000007c20 */ /* 0x000fe20008410000 */
[----:B------:R-:W-:Y:S01]  /*6310*/  F2FP.BF16.F32.PACK_AB R18, R100, R101 ;  /* 0x000000656412723e */ /* 0x000fe200000010ff */
[----:B------:R-:W-:Y:S02]  /*6320*/  IMAD R129, R246, UR9, RZ ;  /* 0x00000009f6817c24 */ /* 0x000fe4000f8e02ff */
[----:B------:R-:W-:Y:S01]  /*6330*/  STS [R113+0xb000], R7 ;  /* 0x00b0000771007388 */ /* 0x000fe20000000800 */
[----:B------:R-:W-:Y:S01]  /*6340*/  F2FP.BF16.F32.PACK_AB R17, R17, R34 ;  /* 0x000000221111723e */ /* 0x000fe200000010ff */
[----:B------:R-:W-:Y:S01]  /*6350*/  FMUL.FTZ R6, R0, R31 ;  /* 0x0000001f00067220 */ /* 0x000fe20000410000 */
[----:B------:R-:W-:Y:S02]  /*6360*/  F2FP.BF16.F32.PACK_AB R8, R8, R24 ;  /* 0x000000180808723e */ /* 0x000fe400000010ff */
[----:B------:R1:W-:Y:S01]  /*6370*/  STS [R113+0xb400], R2 ;  /* 0x00b4000271007388 */ /* 0x0003e20000000800 */
[----:B------:R-:W-:Y:S02]  /*6380*/  F2FP.BF16.F32.PACK_AB R5, R5, R26 ;  /* 0x0000001a0505723e */ /* 0x000fe400000010ff */
[----:B------:R-:W-:Y:S02]  /*6390*/  F2FP.BF16.F32.PACK_AB R9, R9, R28 ;  /* 0x0000001c0909723e */ /* 0x000fe400000010ff */
[----:B------:R-:W-:Y:S01]  /*63a0*/  STS [R111+-0x4000], R33 ;  /* 0xffc000216f007388 */ /* 0x000fe20000000800 */
[----:B------:R-:W-:Y:S02]  /*63b0*/  F2FP.BF16.F32.PACK_AB R6, R6, R30 ;  /* 0x0000001e0606723e */ /* 0x000fe400000010ff */
[--C-:B------:R-:W-:Y:S02]  /*63c0*/  SHF.R.U32.HI R118, RZ, 0x1, R180.reuse ;  /* 0x00000001ff767819 */ /* 0x100fe400000116b4 */
[----:B------:R-:W-:Y:S01]  /*63d0*/  STS [R111+-0x3c00], R16 ;  /* 0xffc400106f007388 */ /* 0x000fe20000000800 */
[----:B------:R-:W-:Y:S02]  /*63e0*/  SHF.L.U32 R119, R180, 0x5, RZ ;  /* 0x00000005b4777819 */ /* 0x000fe400000006ff */
[----:B------:R-:W-:Y:S02]  /*63f0*/  LOP3.LUT R0, R118, 0x30, RZ, 0xc0, !PT ;  /* 0x0000003076007812 */ /* 0x000fe400078ec0ff */
[----:B------:R-:W-:Y:S02]  /*6400*/  STS [R114+-0x4000], R18 ;  /* 0xffc0001272007388 */ /* 0x000fe40000000800 */
[----:B------:R-:W-:Y:S03]  /*6410*/  LOP3.LUT R0, R0, 0x8, R180, 0xf8, !PT ;  /* 0x0000000800007812 */ /* 0x000fe600078ef8b4 */
[----:B------:R-:W-:Y:S01]  /*6420*/  STS [R114+-0x3c00], R17 ;  /* 0xffc4001172007388 */ /* 0x000fe20000000800 */
[--C-:B------:R-:W-:Y:S04]  /*6430*/  LOP3.LUT R0, R0, 0x1c0, R112.reuse, 0xf8, !PT ;  /* 0x000001c000007812 */ /* 0x100fe800078ef870 */
[----:B------:R-:W-:Y:S05]  /*6440*/  STS [R111+-0x3000], R8 ;  /* 0xffd000086f007388 */ /* 0x000fea0000000800 */
[----:B------:R-:W-:Y:S01]  /*6450*/  STS [R111+-0x2c00], R5 ;  /* 0xffd400056f007388 */ /* 0x000fe20000000800 */
[----:B-1----:R-:W-:Y:S02]  /*6460*/  LOP3.LUT R2, R0, 0x38, R117, 0x78, !PT ;  /* 0x0000003800027812 */ /* 0x002fe400078e7875 */
[----:B------:R-:W-:Y:S02]  /*6470*/  LOP3.LUT R0, R3, 0x200, R112, 0xf8, !PT ;  /* 0x0000020003007812 */ /* 0x000fe400078ef870 */
[----:B------:R-:W-:Y:S01]  /*6480*/  STS [R114+-0x3000], R9 ;  /* 0xffd0000972007388 */ /* 0x000fe20000000800 */
[----:B------:R-:W-:Y:S02]  /*6490*/  LOP3.LUT R2, R2, 0x200, R119, 0xf8, !PT ;  /* 0x0000020002027812 */ /* 0x000fe400078ef877 */
[----:B------:R-:W-:Y:S02]  /*64a0*/  LEA R0, R0, UR4, 0x1 ;  /* 0x0000000400007c11 */ /* 0x000fe4000f8e08ff */
[----:B------:R-:W-:Y:S01]  /*64b0*/  STS [R114+-0x2c00], R6 ;  /* 0xffd4000672007388 */ /* 0x000fe20000000800 */
[----:B------:R-:W-:Y:S02]  /*64c0*/  LEA R3, R2, UR4, 0x1 ;  /* 0x0000000402037c11 */ /* 0x000fe4000f8e08ff */
[----:B------:R-:W-:Y:S01]  /*64d0*/  IADD3 R2, PT, PT, R0, R116, RZ ;  /* 0x0000007400027210 */ /* 0x000fe20007ffe0ff */
        /* <DEDUP_REMOVED lines=59> */
[----:B------:R-:W-:Y:S06]  /*6890*/  BRA.U !UP0, `(.L_x_884) ;  /* 0x0000000108647547 */ /* 0x000fec000b800000 */
[----:B------:R-:W-:Y:S01]  /*68a0*/  IADD3 R5, P0, PT, RZ, -UR36, RZ ;  /* 0x80000024ff057c10 */ /* 0x000fe2000ff1e0ff */
[----:B------:R-:W-:Y:S01]  /*68b0*/  IMAD.U32 R7, RZ, RZ, UR25 ;  /* 0x00000019ff077e24 */ /* 0x000fe2000f8e00ff */
[C---:B------:R-:W-:Y:S01]  /*68c0*/  ISETP.GE.AND P4, PT, R241.reuse, UR8, PT ;  /* 0x00000008f1007c0c */ /* 0x040fe2000bf86270 */
[----:B------:R-:W-:Y:S01]  /*68d0*/  IMAD.U32 R6, RZ, RZ, UR24 ;  /* 0x00000018ff067e24 */ /* 0x000fe2000f8e00ff */
[----:B------:R-:W-:Y:S01]  /*68e0*/  ISETP.GE.AND P5, PT, R241, UR8, PT ;  /* 0x00000008f1007c0c */ /* 0x000fe2000bfa6270 */
[----:B------:R-:W-:Y:S05]  /*68f0*/  IMAD.X R4, RZ, RZ, ~UR17, P0 ;  /* 0x80000011ff047e24 */ /* 0x000fea00080e06ff */
[----:B------:R-:W-:Y:S04]  /*6900*/  SHF.R.S64 R5, R5, 0x1f, R4 ;  /* 0x0000001f05057819 */ /* 0x000fe80000001004 */
[----:B------:R-:W-:Y:S01]  /*6910*/  IADD3 R236, P0, PT, R5, R236, RZ ;  /* 0x000000ec05ec7210 */ /* 0x000fe20007f1e0ff */
[----:B------:R-:W-:Y:S03]  /*6920*/  IMAD.U32 R5, RZ, RZ, UR25 ;  /* 0x00000019ff057e24 */ /* 0x000fe6000f8e00ff */
[----:B------:R-:W-:Y:S02]  /*6930*/  LEA.HI.X.SX32 R235, R4, R235, 0x1, P0 ;  /* 0x000000eb04eb7211 */ /* 0x000fe400000f0eff */
        /* <DEDUP_REMOVED lines=15> */
.L_x_884:
[----:B------:R-:W-:Y:S01]  /*6a30*/  LOP3.LUT R112, R112, 0x200, RZ, 0xc0, !PT ;  /* 0x0000020070707812 */ /* 0x000fe200078ec0ff */
[----:B------:R-:W-:Y:S01]  /*6a40*/  LDSM.16.MT88.4 R8, [R0+0x6000] ;  /* 0x006000000008783b */ /* 0x000fe20000004200 */
[----:B------:R-:W-:Y:S01]  /*6a50*/  PLOP3.LUT P5, PT, PT, PT, UP0, 0x80, 0x8 ;  /* 0x000000000008781c */ /* 0x000fe20003faf008 */
[----:B------:R-:W-:Y:S01]  /*6a60*/  IMAD.U32 R124, RZ, RZ, UR50 ;  /* 0x00000032ff7c7e24 */ /* 0x000fe2000f8e00ff */
[----:B------:R-:W-:Y:S01]  /*6a70*/  LOP3.LUT R112, R112, 0xc00, R119, 0xf8, !PT ;  /* 0x00000c0070707812 */ /* 0x000fe200078ef877 */
[----:B------:R-:W-:Y:S01]  /*6a80*/  LDSM.16.MT88.4 R20, [R2+0x6000] ;  /* 0x006000000214783b */ /* 0x000fe20000004200 */
[----:B------:R-:W-:Y:S01]  /*6a90*/  VIADD R199, R199, 0xffffffc0 ;  /* 0xffffffc0c7c77836 */ /* 0x000fe20000000000 */
[----:B------:R-:W-:Y:S01]  /*6aa0*/  @UP0 UIADD3 UR20, UP1, UPT, UR22, -0x100, URZ ;  /* 0xffffff0016140890 */ /* 0x000fe2000ff3e0ff */
[----:B------:R-:W-:Y:S01]  /*6ab0*/  LOP3.LUT R112, R112, R178, RZ, 0xfc, !PT ;  /* 0x000000b270707212 */ /* 0x000fe200078efcff */
[----:B------:R-:W-:Y:S01]  /*6ac0*/  LDSM.16.MT88.4 R28, [R0+0x6800] ;  /* 0x00680000001c783b */ /* 0x000fe20000004200 */
[----:B------:R-:W-:Y:S01]  /*6ad0*/  LEA R124, P0, R124, R204, 0x2 ;  /* 0x000000cc7c7c7211 */ /* 0x000fe200078010ff */
[----:B------:R-:W-:Y:S01]  /*6ae0*/  @UP0 UIADD3.X UR19, UPT, UPT, UR23, -0x1, URZ, UP1, !UPT ;  /* 0xffffffff17130890 */ /* 0x000fe20008ffe4ff */
[----:B------:R-:W-:Y:S01]  /*6af0*/  LEA R112, R112, UR4, 0x1 ;  /* 0x0000000470707c11 */ /* 0x000fe2000f8e08ff */
[----:B------:R-:W-:Y:S01]  /*6b00*/  LDSM.16.MT88.4 R32, [R2+0x6800] ;  /* 0x006800000220783b */ /* 0x000fe20000004200 */
[----:B------:R-:W-:Y:S01]  /*6b10*/  @UP0 UIADD3 UR10, UP1, UPT, UR10, -0x100, URZ ;  /* 0xffffff000a0a0890 */ /* 0x000fe2000ff3e0ff */
[----:B------:R-:W-:Y:S01]  /*6b20*/  @P5 LOP3.LUT R118, R118, 0x10, RZ, 0xc0, !PT ;  /* 0x0000001076765812 */ /* 0x000fe200078ec0ff */
[----:B------:R-:W-:Y:S01]  /*6b30*/  ULOP3.LUT UR18, UR40, 0x1, URZ, 0xc0, !UPT ;  /* 0x0000000128127892 */ /* 0x000fe2000f8ec0ff */
[----:B------:R-:W1:Y:S01]  /*6b40*/  LDSM.16.M88.4 R16, [R112+0xa000] ;  /* 0x00a000007010783b */ /* 0x000e620000000200 */
[--C-:B------:R-:W-:Y:S01]  /*6b50*/  IMAD.IADD R114, R128, 0x1, R112.reuse ;  /* 0x0000000180727824 */ /* 0x100fe200078e0270 */
[----:B------:R-:W-:Y:S01]  /*6b60*/  @UP0 UIADD3.X UR11, UPT, UPT, UR11, -0x1, URZ, UP1, !UPT ;  /* 0xffffffff0b0b0890 */ /* 0x000fe20008ffe4ff */
[----:B------:R-:W-:Y:S01]  /*6b70*/  IMAD.IADD R113, R116, 0x1, R112 ;  /* 0x0000000174717824 */ /* 0x000fe200078e0270 */
[----:B------:R-:W-:Y:S01]  /*6b80*/  LDSM.16.MT88.4 R104, [R0+0x7000] ;  /* 0x007000000068783b */ /* 0x000fe20000004200 */
[----:B------:R-:W-:Y:S02]  /*6b90*/  UISETP.NE.U32.AND UP1, UPT, UR18, 0x1, UPT ;  /* 0x000000011200788c */ /* 0x000fe4000bf25070 */
[----:B------:R-:W-:Y:S01]  /*6ba0*/  IMAD.IADD R115, R128, 0x1, R113 ;  /* 0x0000000180737824 */ /* 0x000fe200078e0271 */
[----:B------:R-:W2:Y:S03]  /*6bb0*/  LDSM.16.M88.4 R24, [R114+0xa000] ;  /* 0x00a000007218783b */ /* 0x000ea60000000200 */
[----:B------:R-:W-:Y:S01]  /*6bc0*/  PLOP3.LUT P4, PT, PT, PT, UP1, 0x80, 0x8 ;  /* 0x000000000008781c */ /* 0x000fe20003f8f018 */
[----:B------:R-:W3:Y:S04]  /*6bd0*/  LDSM.16.M88.4 R100, [R113+0xa000] ;  /* 0x00a000007164783b */ /* 0x000ee80000000200 */
[----:B------:R-:W-:Y:S01]  /*6be0*/  LDSM.16.MT88.4 R108, [R0+0x7800] ;  /* 0x00780000006c783b */ /* 0x000fe20000004200 */
[C---:B-1----:R-:W-:Y:S08]  /*6bf0*/  HMMA.16816.F32.BF16 R4, R16.reuse, R8, RZ ;  /* 0x000000081004723c */ /* 0x042ff000000418ff */
[C---:B------:R-:W-:Y:S08]  /*6c00*/  HMMA.16816.F32.BF16 R8, R16.reuse, R10, RZ ;  /* 0x0000000a1008723c */ /* 0x040ff000000418ff */
[C---:B------:R-:W-:Y:S08]  /*6c10*/  HMMA.16816.F32.BF16 R12, R16.reuse, R20, RZ ;  /* 0x00000014100c723c */ /* 0x040ff000000418ff */
[----:B------:R-:W-:Y:S01]  /*6c20*/  HMMA.16816.F32.BF16 R16, R16, R22, RZ ;  /* 0x000000161010723c */ /* 0x000fe200000418ff */
[----:B------:R-:W1:Y:S07]  /*6c30*/  LDSM.16.MT88.4 R20, [R2+0x7000] ;  /* 0x007000000214783b */ /* 0x000e6e0000004200 */
[C---:B--2---:R-:W-:Y:S08]  /*6c40*/  HMMA.16816.F32.BF16 R4, R24.reuse, R28, R4 ;  /* 0x0000001c1804723c */ /* 0x044ff00000041804 */
[C---:B------:R-:W-:Y:S01]  /*6c50*/  HMMA.16816.F32.BF16 R8, R24.reuse, R30, R8 ;  /* 0x0000001e1808723c */ /* 0x040fe20000041808 */
[----:B------:R-:W2:Y:S07]  /*6c60*/  LDSM.16.M88.4 R28, [R115+0xa000] ;  /* 0x00a00000731c783b */ /* 0x000eae0000000200 */
[C---:B------:R-:W-:Y:S08]  /*6c70*/  HMMA.16816.F32.BF16 R12, R24.reuse, R32, R12 ;  /* 0x00000020180c723c */ /* 0x040ff0000004180c */
[----:B------:R-:W-:Y:S01]  /*6c80*/  HMMA.16816.F32.BF16 R16, R24, R34, R16 ;  /* 0x000000221810723c */ /* 0x000fe20000041810 */
[----:B------:R-:W4:Y:S04]  /*6c90*/  LDSM.16.MT88.4 R24, [R2+0x7800] ;  /* 0x007800000218783b */ /* 0x000f280000004200 */
[----:B------:R-:W-:Y:S03]  /*6ca0*/  LDSM.16.M88.4 R32, [R112+0xc000] ;  /* 0x00c000007020783b */ /* 0x000fe60000000200 */
[C---:B---3--:R-:W-:Y:S08]  /*6cb0*/  HMMA.16816.F32.BF16 R4, R100.reuse, R104, R4 ;  /* 0x000000686404723c */ /* 0x048ff00000041804 */
[C---:B------:R-:W-:Y:S01]  /*6cc0*/  HMMA.16816.F32.BF16 R8, R100.reuse, R106, R8 ;  /* 0x0000006a6408723c */ /* 0x040fe20000041808 */
[----:B------:R-:W3:Y:S07]  /*6cd0*/  LDSM.16.MT88.4 R104, [R0+0x8000] ;  /* 0x008000000068783b */ /* 0x000eee0000004200 */
[C---:B-1----:R-:W-:Y:S08]  /*6ce0*/  HMMA.16816.F32.BF16 R12, R100.reuse, R20, R12 ;  /* 0x00000014640c723c */ /* 0x042ff0000004180c */
[----:B------:R-:W-:Y:S01]  /*6cf0*/  HMMA.16816.F32.BF16 R16, R100, R22, R16 ;  /* 0x000000166410723c */ /* 0x000fe20000041810 */
[----:B------:R-:W1:Y:S04]  /*6d00*/  LDSM.16.MT88.4 R20, [R2+0x8000] ;  /* 0x008000000214783b */ /* 0x000e680000004200 */
[----:B------:R-:W-:Y:S03]  /*6d10*/  LDSM.16.M88.4 R100, [R114+0xc000] ;  /* 0x00c000007264783b */ /* 0x000fe60000000200 */
[C---:B--2---:R-:W-:Y:S08]  /*6d20*/  HMMA.16816.F32.BF16 R4, R28.reuse, R108, R4 ;  /* 0x0000006c1c04723c */ /* 0x044ff00000041804 */
[C---:B------:R-:W-:Y:S01]  /*6d30*/  HMMA.16816.F32.BF16 R8, R28.reuse, R110, R8 ;  /* 0x0000006e1c08723c */ /* 0x040fe20000041808 */
[----:B------:R-:W2:Y:S07]  /*6d40*/  LDSM.16.MT88.4 R108, [R0+0x8800] ;  /* 0x00880000006c783b */ /* 0x000eae0000004200 */
[C---:B----4-:R-:W-:Y:S08]  /*6d50*/  HMMA.16816.F32.BF16 R12, R28.reuse, R24, R12 ;  /* 0x000000181c0c723c */ /* 0x050ff0000004180c */
[----:B------:R-:W-:Y:S01]  /*6d60*/  HMMA.16816.F32.BF16 R16, R28, R26, R16 ;  /* 0x0000001a1c10723c */ /* 0x000fe20000041810 */
[----:B------:R-:W4:Y:S04]  /*6d70*/  LDSM.16.MT88.4 R24, [R2+0x8800] ;  /* 0x008800000218783b */ /* 0x000f280000004200 */
[----:B------:R-:W-:Y:S03]  /*6d80*/  LDSM.16.MT88.4 R28, [R0+0x9000] ;  /* 0x00900000001c783b */ /* 0x000fe60000004200 */
[C---:B---3--:R-:W-:Y:S08]  /*6d90*/  HMMA.16816.F32.BF16 R4, R32.reuse, R104, R4 ;  /* 0x000000682004723c */ /* 0x048ff00000041804 */
[C---:B------:R-:W-:Y:S08]  /*6da0*/  HMMA.16816.F32.BF16 R8, R32.reuse, R106, R8 ;  /* 0x0000006a2008723c */ /* 0x040ff00000041808 */
[C---:B-1----:R-:W-:Y:S01]  /*6db0*/  HMMA.16816.F32.BF16 R12, R32.reuse, R20, R12 ;  /* 0x00000014200c723c */ /* 0x042fe2000004180c */
[----:B------:R-:W-:Y:S05]  /*6dc0*/  IMAD.U32 R20, RZ, RZ, UR50 ;  /* 0x00000032ff147e24 */ /* 0x000fea000f8e00ff */
[----:B------:R-:W-:Y:S02]  /*6dd0*/  LEA.HI.X.SX32 R125, R20, R205, 0x2, P0 ;  /* 0x000000cd147d7211 */ /* 0x000fe400000f16ff */
[----:B------:R-:W-:Y:S01]  /*6de0*/  HMMA.16816.F32.BF16 R16, R32, R22, R16 ;  /* 0x000000162010723c */ /* 0x000fe20000041810 */
[----:B------:R1:W3:Y:S02]  /*6df0*/  LDSM.16.M88.4 R20, [R113+0xc000] ;  /* 0x00c000007114783b */ /* 0x0002e40000000200 */
[C---:B------:R-:W-:Y:S02]  /*6e00*/  LEA R122, P0, R129.reuse, R124, 0x5 ;  /* 0x0000007c817a7211 */ /* 0x040fe400078028ff */
[----:B------:R-:W3:Y:S02]  /*6e10*/  LDSM.16.MT88.4 R32, [R2+0x9000] ;  /* 0x009000000220783b */ /* 0x000ee40000004200 */
[C---:B------:R-:W-:Y:S01]  /*6e20*/  LEA.HI.X.SX32 R123, R129.reuse, R125, 0x5, P0 ;  /* 0x0000007d817b7211 */ /* 0x040fe200000f2eff */
[C---:B--2---:R-:W-:Y:S05]  /*6e30*/  HMMA.16816.F32.BF16 R4, R100.reuse, R108, R4 ;  /* 0x0000006c6404723c */ /* 0x044fea0000041804 */
[C---:B------:R-:W-:Y:S03]  /*6e40*/  LEA R112, P0, R129.reuse, R122, 0x5 ;  /* 0x0000007a81707211 */ /* 0x040fe600078028ff */
[C---:B------:R-:W-:Y:S08]  /*6e50*/  HMMA.16816.F32.BF16 R8, R100.reuse, R110, R8 ;  /* 0x0000006e6408723c */ /* 0x040ff00000041808 */
[C---:B----4-:R-:W-:Y:S03]  /*6e60*/  HMMA.16816.F32.BF16 R12, R100.reuse, R24, R12 ;  /* 0x00000018640c723c */ /* 0x050fe6000004180c */
[C---:B-1----:R-:W-:Y:S02]  /*6e70*/  LEA.HI.X.SX32 R113, R129.reuse, R123, 0x5, P0 ;  /* 0x0000007b81717211 */ /* 0x042fe400000f2eff */
[C---:B------:R-:W-:Y:S03]  /*6e80*/  LEA R110, P0, R129.reuse, R112, 0x5 ;  /* 0x00000070816e7211 */ /* 0x040fe600078028ff */
[----:B------:R-:W-:Y:S01]  /*6e90*/  HMMA.16816.F32.BF16 R16, R100, R26, R16 ;  /* 0x0000001a6410723c */ /* 0x000fe20000041810 */
[----:B------:R1:W-:Y:S02]  /*6ea0*/  LDSM.16.MT88.4 R100, [R0+0x9800] ;  /* 0x009800000064783b */ /* 0x0003e40000004200 */
[C---:B------:R-:W-:Y:S02]  /*6eb0*/  LEA.HI.X.SX32 R111, R129.reuse, R113, 0x5, P0 ;  /* 0x00000071816f7211 */ /* 0x040fe400000f2eff */
[----:B------:R2:W4:Y:S01]  /*6ec0*/  LDSM.16.M88.4 R24, [R115+0xc000] ;  /* 0x00c000007318783b */ /* 0x0005220000000200 */
[C---:B------:R-:W-:Y:S02]  /*6ed0*/  LEA R108, P0, R129.reuse, R110, 0x5 ;  /* 0x0000006e816c7211 */ /* 0x040fe400078028ff */
[C---:B---3--:R-:W-:Y:S05]  /*6ee0*/  HMMA.16816.F32.BF16 R4, R20.reuse, R28, R4 ;  /* 0x0000001c1404723c */ /* 0x048fea0000041804 */
[C---:B------:R-:W-:Y:S02]  /*6ef0*/  LEA.HI.X.SX32 R109, R129.reuse, R111, 0x5, P0 ;  /* 0x0000006f816d7211 */ /* 0x040fe400000f2eff */
[C---:B------:R-:W-:Y:S01]  /*6f00*/  LEA R106, P0, R129.reuse, R108, 0x5 ;  /* 0x0000006c816a7211 */ /* 0x040fe200078028ff */
[C---:B------:R-:W-:Y:S01]  /*6f10*/  HMMA.16816.F32.BF16 R8, R20.reuse, R30, R8 ;  /* 0x0000001e1408723c */ /* 0x040fe20000041808 */
[----:B------:R-:W3:Y:S02]  /*6f20*/  LDSM.16.MT88.4 R28, [R2+0x9800] ;  /* 0x00980000021c783b */ /* 0x000ee40000004200 */
[C---:B------:R-:W-:Y:S02]  /*6f30*/  LEA.HI.X.SX32 R107, R129.reuse, R109, 0x5, P0 ;  /* 0x0000006d816b7211 */ /* 0x040fe400000f2eff */
[C---:B------:R-:W-:Y:S02]  /*6f40*/  LEA R114, P0, R129.reuse, R106, 0x5 ;  /* 0x0000006a81727211 */ /* 0x040fe400078028ff */
[----:B-1----:R-:W-:Y:S01]  /*6f50*/  @P5 SHF.R.U32.HI R0, RZ, 0x2, R180 ;  /* 0x00000002ff005819 */ /* 0x002fe200000116b4 */
[C---:B------:R-:W-:Y:S03]  /*6f60*/  HMMA.16816.F32.BF16 R12, R20.reuse, R32, R12 ;  /* 0x00000020140c723c */ /* 0x040fe6000004180c */
[C---:B--2---:R-:W-:Y:S02]  /*6f70*/  LEA.HI.X.SX32 R115, R129.reuse, R107, 0x5, P0 ;  /* 0x0000006b81737211 */ /* 0x044fe400000f2eff */
[----:B------:R-:W-:Y:S01]  /*6f80*/  @P5 LOP3.LUT R223, R118, 0x7, R0, 0xf8, !PT ;  /* 0x0000000776df5812 */ /* 0x000fe200078ef800 */
[C---:B------:R-:W-:Y:S02]  /*6f90*/  VIADD R0, R172.reuse, 0xffffe000 ;  /* 0xffffe000ac007836 */ /* 0x040fe40000000000 */
[----:B------:R-:W-:Y:S03]  /*6fa0*/  HMMA.16816.F32.BF16 R16, R20, R34, R16 ;  /* 0x000000221410723c */ /* 0x000fe60000041810 */
[----:B------:R-:W-:Y:S04]  /*6fb0*/  IMAD.WIDE R126, R129, -0xc0, R114 ;  /* 0xffffff40817e7825 */ /* 0x000fe800078e0272 */
[----:B------:R-:W-:Y:S01]  /*6fc0*/  @P5 IMAD.WIDE.U32 R22, R223, R250, UR22 ;  /* 0x00000016df165e25 */ /* 0x000fe2000f8e00fa */
[C---:B------:R-:W-:Y:S01]  /*6fd0*/  LEA R104, P0, R129.reuse, R126, 0x5 ;  /* 0x0000007e81687211 */ /* 0x040fe200078028ff */
[----:B------:R-:W-:Y:S01]  /*6fe0*/  @UP0 UMOV UR22, UR20 ;  /* 0x0000001400160c82 */ /* 0x000fe20008000000 */
[----:B------:R-:W-:Y:S01]  /*6ff0*/  @UP0 UMOV UR23, UR19 ;  /* 0x0000001300170c82 */ /* 0x000fe20008000000 */
[----:B------:R-:W-:Y:S01]  /*7000*/  UISETP.GT.AND UP0, UPT, UR40, UR48, UPT ;  /* 0x000000302800728c */ /* 0x000fe2000bf04270 */
[C---:B----4-:R-:W-:Y:S01]  /*7010*/  HMMA.16816.F32.BF16 R4, R24.reuse, R100, R4 ;  /* 0x000000641804723c */ /* 0x050fe20000041804 */
[----:B------:R-:W5:Y:S04]  /*7020*/  @P5 LDG.E R245, desc[UR38][R22.64+-0x100] ;  /* 0xffff002616f55981 */ /* 0x000f68000c1e1900 */
[----:B------:R-:W5:Y:S01]  /*7030*/  @P5 LDG.E R244, desc[UR38][R22.64+-0xe0] ;  /* 0xffff202616f45981 */ /* 0x000f62000c1e1900 */
[C---:B------:R-:W-:Y:S01]  /*7040*/  LEA.HI.X.SX32 R105, R129.reuse, R127, 0x5, P0 ;  /* 0x0000007f81697211 */ /* 0x040fe200000f2eff */
[----:B------:R-:W-:Y:S01]  /*7050*/  @P4 VIADD R0, R172, 0x2000 ;  /* 0x00002000ac004836 */ /* 0x000fe20000000000 */
[C---:B------:R-:W-:Y:S01]  /*7060*/  HMMA.16816.F32.BF16 R8, R24.reuse, R102, R8 ;  /* 0x000000661808723c */ /* 0x040fe20000041808 */
[----:B------:R-:W5:Y:S02]  /*7070*/  @P5 LDG.E R243, desc[UR38][R22.64+-0x80] ;  /* 0xffff802616f35981 */ /* 0x000f64000c1e1900 */
[C---:B------:R-:W-:Y:S02]  /*7080*/  LEA R34, P0, R129.reuse, R104, 0x5 ;  /* 0x0000006881227211 */ /* 0x040fe400078028ff */
[----:B------:R1:W5:Y:S02]  /*7090*/  @P5 LDG.E R242, desc[UR38][R22.64+-0x60] ;  /* 0xffffa02616f25981 */ /* 0x000364000c1e1900 */
[C---:B------:R-:W-:Y:S01]  /*70a0*/  LEA.HI.X.SX32 R35, R129.reuse, R105, 0x5, P0 ;  /* 0x0000006981237211 */ /* 0x040fe200000f2eff */
[C---:B---3--:R-:W-:Y:S01]  /*70b0*/  HMMA.16816.F32.BF16 R12, R24.reuse, R28, R12 ;  /* 0x0000001c180c723c */ /* 0x048fe2000004180c */
[----:B------:R-:W-:Y:S02]  /*70c0*/  LDSM.16.MT88.4 R100, [R3+0xd000] ;  /* 0x00d000000364783b */ /* 0x000fe40000004200 */
[C---:B------:R-:W-:Y:S02]  /*70d0*/  LEA R32, P0, R129.reuse, R34, 0x5 ;  /* 0x0000002281207211 */ /* 0x040fe400078028ff */
[----:B------:R2:W-:Y:S02]  /*70e0*/  REDG.E.ADD.F32.FTZ.RN.STRONG.GPU desc[UR38][R204.64], R4 ;  /* 0x00000004cc0079a6 */ /* 0x0005e4000c12f326 */
[C---:B------:R-:W-:Y:S01]  /*70f0*/  LEA.HI.X.SX32 R33, R129.reuse, R35, 0x5, P0 ;  /* 0x0000002381217211 */ /* 0x040fe200000f2eff */
[----:B------:R-:W-:Y:S01]  /*7100*/  HMMA.16816.F32.BF16 R16, R24, R30, R16 ;  /* 0x0000001e1810723c */ /* 0x000fe20000041810 */
[----:B------:R3:W-:Y:S02]  /*7110*/  REDG.E.ADD.F32.FTZ.RN.STRONG.GPU desc[UR38][R124.64], R5 ;  /* 0x000000057c0079a6 */ /* 0x0007e4000c12f326 */
[C---:B------:R-:W-:Y:S02]  /*7120*/  LEA R20, P0, R129.reuse, R32, 0x5 ;  /* 0x0000002081147211 */ /* 0x040fe400078028ff */
[----:B------:R4:W-:Y:S02]  /*7130*/  REDG.E.ADD.F32.FTZ.RN.STRONG.GPU desc[UR38][R122.64], R6 ;  /* 0x000000067a0079a6 */ /* 0x0009e4000c12f326 */
[C---:B------:R-:W-:Y:S02]  /*7140*/  LEA.HI.X.SX32 R21, R129.reuse, R33, 0x5, P0 ;  /* 0x0000002181157211 */ /* 0x040fe400000f2eff */
[----:B------:R1:W-:Y:S04]  /*7150*/  REDG.E.ADD.F32.FTZ.RN.STRONG.GPU desc[UR38][R112.64], R7 ;  /* 0x00000007700079a6 */ /* 0x0003e8000c12f326 */
[----:B------:R-:W-:Y:S04]  /*7160*/  REDG.E.ADD.F32.FTZ.RN.STRONG.GPU desc[UR38][R110.64], R8 ;  /* 0x000000086e0079a6 */ /* 0x000fe8000c12f326 */
[----:B------:R-:W-:Y:S04]  /*7170*/  REDG.E.ADD.F32.FTZ.RN.STRONG.GPU desc[UR38][R108.64], R9 ;  /* 0x000000096c0079a6 */ /* 0x000fe8000c12f326 */
[----:B------:R-:W-:Y:S01]  /*7180*/  REDG.E.ADD.F32.FTZ.RN.STRONG.GPU desc[UR38][R106.64], R10 ;  /* 0x0000000a6a0079a6 */ /* 0x000fe2000c12f326 */
[C---:B--2---:R-:W-:Y:S03]  /*7190*/  LEA R4, P0, R129.reuse, R20, 0x5 ;  /* 0x0000001481047211 */ /* 0x044fe600078028ff */
[----:B------:R-:W-:Y:S01]  /*71a0*/  REDG.E.ADD.F32.FTZ.RN.STRONG.GPU desc[UR38][R114.64], R11 ;  /* 0x0000000b720079a6 */ /* 0x000fe2000c12f326 */
[C---:B---3--:R-:W-:Y:S03]  /*71b0*/  LEA.HI.X.SX32 R5, R129.reuse, R21, 0x5, P0 ;  /* 0x0000001581057211 */ /* 0x048fe600000f2eff */
[----:B------:R-:W-:Y:S01]  /*71c0*/  REDG.E.ADD.F32.FTZ.RN.STRONG.GPU desc[UR38][R204.64+0x80], R12 ;  /* 0x0000800ccc0079a6 */ /* 0x000fe2000c12f326 */
[C---:B----4-:R-:W-:Y:S03]  /*71d0*/  LEA R6, P0, R129.reuse, R4, 0x5 ;  /* 0x0000000481067211 */ /* 0x050fe600078028ff */
[----:B------:R-:W-:Y:S01]  /*71e0*/  REDG.E.ADD.F32.FTZ.RN.STRONG.GPU desc[UR38][R126.64+0x80], R13 ;  /* 0x0000800d7e0079a6 */ /* 0x000fe2000c12f326 */
[----:B-1----:R-:W-:Y:S03]  /*71f0*/  LEA.HI.X.SX32 R7, R129, R5, 0x5, P0 ;  /* 0x0000000581077211 */ /* 0x002fe600000f2eff */
[----:B------:R1:W-:Y:S04]  /*7200*/  REDG.E.ADD.F32.FTZ.RN.STRONG.GPU desc[UR38][R104.64+0x80], R14 ;  /* 0x0000800e680079a6 */ /* 0x0003e8000c12f326 */
[----:B------:R-:W-:Y:S04]  /*7210*/  REDG.E.ADD.F32.FTZ.RN.STRONG.GPU desc[UR38][R34.64+0x80], R15 ;  /* 0x0000800f220079a6 */ /* 0x000fe8000c12f326 */
[----:B------:R-:W-:Y:S04]  /*7220*/  REDG.E.ADD.F32.FTZ.RN.STRONG.GPU desc[UR38][R32.64+0x80], R16 ;  /* 0x00008010200079a6 */ /* 0x000fe8000c12f326 */
[----:B------:R-:W-:Y:S04]  /*7230*/  REDG.E.ADD.F32.FTZ.RN.STRONG.GPU desc[UR38][R20.64+0x80], R17 ;  /* 0x00008011140079a6 */ /* 0x000fe8000c12f326 */
[----:B------:R-:W-:Y:S04]  /*7240*/  REDG.E.ADD.F32.FTZ.RN.STRONG.GPU desc[UR38][R4.64+0x80], R18 ;  /* 0x00008012040079a6 */ /* 0x000fe8000c12f326 */
[----:B------:R-:W-:Y:S04]  /*7250*/  REDG.E.ADD.F32.FTZ.RN.STRONG.GPU desc[UR38][R6.64+0x80], R19 ;  /* 0x00008013060079a6 */ /* 0x000fe8000c12f326 */
[----:B------:R-:W-:Y:S01]  /*7260*/  LDSM.16.MT88.4 R4, [R3+0xa000] ;  /* 0x00a000000304783b */ /* 0x000fe20000004200 */
[----:B-1----:R-:W-:Y:S03]  /*7270*/  IMAD.IADD R104, R116, 0x1, R172 ;  /* 0x0000000174687824 */ /* 0x002fe600078e02ac */
[----:B------:R-:W1:Y:S04]  /*7280*/  LDSM.16.MT88.4 R8, [R172] ;  /* 0x00000000ac08783b */ /* 0x000e680000004200 */
[----:B------:R-:W2:Y:S04]  /*7290*/  LDSM.16.MT88.4 R20, [R3+0xc000] ;  /* 0x00c000000314783b */ /* 0x000ea80000004200 */
[----:B------:R-:W3:Y:S04]  /*72a0*/  LDSM.16.MT88.4 R24, [R104] ;  /* 0x000000006818783b */ /* 0x000ee80000004200 */
[----:B------:R-:W-:Y:S04]  /*72b0*/  LDSM.16.MT88.4 R28, [R3+0xa800] ;  /* 0x00a80000031c783b */ /* 0x000fe80000004200 */
[----:B------:R-:W4:Y:S04]  /*72c0*/  LDSM.16.MT88.4 R12, [R172+0x800] ;  /* 0x00080000ac0c783b */ /* 0x000f280000004200 */
[----:B------:R-:W4:Y:S04]  /*72d0*/  LDSM.16.MT88.4 R32, [R3+0xc800] ;  /* 0x00c800000320783b */ /* 0x000f280000004200 */
[----:B------:R-:W4:Y:S01]  /*72e0*/  LDSM.16.MT88.4 R16, [R104+0x800] ;  /* 0x000800006810783b */ /* 0x000f220000004200 */
[-C--:B-1----:R-:W-:Y:S08]  /*72f0*/  HMMA.16816.F32.BF16 R68, R4, R8.reuse, R68 ;  /* 0x000000080444723c */ /* 0x082ff00000041844 */
[C---:B--2---:R-:W-:Y:S08]  /*7300*/  HMMA.16816.F32.BF16 R72, R20.reuse, R8, R72 ;  /* 0x000000081448723c */ /* 0x044ff00000041848 */
[-C--:B------:R-:W-:Y:S08]  /*7310*/  HMMA.16816.F32.BF16 R76, R20, R10.reuse, R76 ;  /* 0x0000000a144c723c */ /* 0x080ff0000004184c */
[C---:B------:R-:W-:Y:S01]  /*7320*/  HMMA.16816.F32.BF16 R80, R4.reuse, R10, R80 ;  /* 0x0000000a0450723c */ /* 0x040fe20000041850 */
[----:B------:R-:W-:Y:S07]  /*7330*/  LDSM.16.MT88.4 R8, [R3+0xb000] ;  /* 0x00b000000308783b */ /* 0x000fee0000004200 */
[-C--:B---3--:R-:W-:Y:S08]  /*7340*/  HMMA.16816.F32.BF16 R84, R4, R24.reuse, R84 ;  /* 0x000000180454723c */ /* 0x088ff00000041854 */
[C---:B------:R-:W-:Y:S08]  /*7350*/  HMMA.16816.F32.BF16 R88, R20.reuse, R24, R88 ;  /* 0x000000181458723c */ /* 0x040ff00000041858 */
[-C--:B------:R-:W-:Y:S01]  /*7360*/  HMMA.16816.F32.BF16 R92, R20, R26.reuse, R92 ;  /* 0x0000001a145c723c */ /* 0x080fe2000004185c */
[----:B------:R-:W1:Y:S07]  /*7370*/  LDSM.16.MT88.4 R20, [R172+0x1000] ;  /* 0x00100000ac14783b */ /* 0x000e6e0000004200 */
[----:B------:R-:W-:Y:S01]  /*7380*/  HMMA.16816.F32.BF16 R96, R4, R26, R96 ;  /* 0x0000001a0460723c */ /* 0x000fe20000041860 */
[----:B------:R-:W2:Y:S04]  /*7390*/  LDSM.16.MT88.4 R4, [R104+0x1000] ;  /* 0x001000006804783b */ /* 0x000ea80000004200 */
[----:B------:R3:W-:Y:S03]  /*73a0*/  LDSM.16.MT88.4 R24, [R172+0x1800] ;  /* 0x00180000ac18783b */ /* 0x0007e60000004200 */
[-C--:B----4-:R-:W-:Y:S01]  /*73b0*/  HMMA.16816.F32.BF16 R68, R28, R12.reuse, R68 ;  /* 0x0000000c1c44723c */ /* 0x090fe20000041844 */
[----:B------:R-:W-:Y:S07]  /*73c0*/  LDSM.16.MT88.4 R104, [R104+0x1800] ;  /* 0x001800006868783b */ /* 0x000fee0000004200 */
[C---:B------:R-:W-:Y:S08]  /*73d0*/  HMMA.16816.F32.BF16 R72, R32.reuse, R12, R72 ;  /* 0x0000000c2048723c */ /* 0x040ff00000041848 */
[-C--:B------:R-:W-:Y:S03]  /*73e0*/  HMMA.16816.F32.BF16 R76, R32, R14.reuse, R76 ;  /* 0x0000000e204c723c */ /* 0x080fe6000004184c */
[----:B---3--:R-:W-:Y:S05]  /*73f0*/  IMAD.MOV.U32 R172, RZ, RZ, R0 ;  /* 0x000000ffffac7224 */ /* 0x008fea00078e0000 */
[C---:B------:R-:W-:Y:S01]  /*7400*/  HMMA.16816.F32.BF16 R80, R28.reuse, R14, R80 ;  /* 0x0000000e1c50723c */ /* 0x040fe20000041850 */
[----:B------:R-:W3:Y:S07]  /*7410*/  LDSM.16.MT88.4 R12, [R3+0xb800] ;  /* 0x00b80000030c783b */ /* 0x000eee0000004200 */
[-C--:B------:R-:W-:Y:S08]  /*7420*/  HMMA.16816.F32.BF16 R84, R28, R16.reuse, R84 ;  /* 0x000000101c54723c */ /* 0x080ff00000041854 */
[C---:B------:R-:W-:Y:S08]  /*7430*/  HMMA.16816.F32.BF16 R88, R32.reuse, R16, R88 ;  /* 0x000000102058723c */ /* 0x040ff00000041858 */
[-C--:B------:R-:W-:Y:S01]  /*7440*/  HMMA.16816.F32.BF16 R92, R32, R18.reuse, R92 ;  /* 0x00000012205c723c */ /* 0x080fe2000004185c */
[----:B------:R-:W4:Y:S07]  /*7450*/  LDSM.16.MT88.4 R32, [R3+0xd800] ;  /* 0x00d800000320783b */ /* 0x000f2e0000004200 */
        /* <DEDUP_REMOVED lines=148> */
.L_x_886:
[----:B------:R-:W2:Y:S01]  /*7da0*/  LDCU.64 UR10, c[0x0][0x5c0] ;  /* 0x0000b800ff0a77ac */ /* 0x000ea20008000a00 */
[----:B------:R-:W-:-:S04]  /*7db0*/  UIADD3 UR5, UPT, UPT, UR42, UR44, URZ ;  /* 0x0000002c2a057290 */ /* 0x000fc8000fffe0ff */
[----:B--2---:R-:W-:Y:S02]  /*7dc0*/  UIMAD.WIDE.U32 UR22, UR5, UR10, URZ ;  /* 0x0000000a051672a5 */ /* 0x004fe4000f8e00ff */
[----:B------:R-:W-:-:S04]  /*7dd0*/  UIMAD UR5, UR5, UR11, URZ ;  /* 0x0000000b050572a4 */ /* 0x000fc8000f8e02ff */
[----:B------:R-:W-:-:S06]  /*7de0*/  UIADD3 UR5, UPT, UPT, UR23, UR5, URZ ;  /* 0x0000000517057290 */ /* 0x000fcc000fffe0ff */
[----:B-1----:R-:W-:Y:S02]  /*7df0*/  MOV R0, UR5 ;  /* 0x0000000500007c02 */ /* 0x002fe40008000f00 */
.L_x_887:
        /* <DEDUP_REMOVED lines=12> */
.L_x_888:
[----:B------:R-:W1:Y:S01]  /*7ec0*/  LDCU.64 UR8, c[0x0][0x5c8] ;  /* 0x0000b900ff0877ac */ /* 0x000e620008000a00 */
[----:B------:R-:W-:-:S04]  /*7ed0*/  UIADD3 UR5, UPT, UPT, UR42, UR44, URZ ;  /* 0x0000002c2a057290 */ /* 0x000fc8000fffe0ff */
[----:B-1----:R-:W-:Y:S02]  /*7ee0*/  UIMAD.WIDE.U32 UR20, UR5, UR8, URZ ;  /* 0x00000008051472a5 */ /* 0x002fe4000f8e00ff */
[----:B------:R-:W-:-:S04]  /*7ef0*/  UIMAD UR5, UR5, UR9, URZ ;  /* 0x00000009050572a4 */ /* 0x000fc8000f8e02ff */
[----:B------:R-:W-:-:S06]  /*7f00*/  UIADD3 UR5, UPT, UPT, UR21, UR5, URZ ;  /* 0x0000000515057290 */ /* 0x000fcc000fffe0ff */
[----:B------:R-:W-:-:S07]  /*7f10*/  MOV R20, UR5 ;  /* 0x0000000500147c02 */ /* 0x000fce0008000f00 */
.L_x_889:
[----:B------:R-:W-:Y:S01]  /*7f20*/  BAR.SYNC.DEFER_BLOCKING 0x0 ;  /* 0x0000000000007b1d */ /* 0x000fe20000010000 */
[----:B------:R-:W-:Y:S01]  /*7f30*/  USHF.L.U32 UR5, UR45, 0x7, URZ ;  /* 0x000000072d057899 */ /* 0x000fe200080006ff */
[----:B------:R-:W-:Y:S01]  /*7f40*/  LEA.HI R6, R180, 0x20, RZ, 0x1d ;  /* 0x00000020b4067811 */ /* 0x000fe200078fe8ff */
[----:B------:R-:W-:Y:S02]  /*7f50*/  USHF.L.U32 UR17, UR45, 0x7, URZ ;  /* 0x000000072d117899 */ /* 0x000fe400080006ff */
[----:B------:R-:W-:-:S03]  /*7f60*/  USHF.R.S32.HI UR18, URZ, 0x1f, UR5 ;  /* 0x0000001fff127899 */ /* 0x000fc60008011405 */
[----:B------:R-:W1:Y:S01]  /*7f70*/  LDC.64 R4, c[0x0][0x5d8] ;  /* 0x00017600ff047b82 */ /* 0x000e620000000a00 */
[----:B------:R-:W2:Y:S01]  /*7f80*/  LDCU UR16, c[0x0][0x440] ;  /* 0x00008800ff1077ac */ /* 0x000ea20008000800 */
[----:B------:R-:W3:Y:S01]  /*7f90*/  S2R R36, SR_TID.X ;  /* 0x0000000000247919 */ /* 0x000ee20000002100 */
[----:B------:R-:W-:Y:S01]  /*7fa0*/  BSSY.RECONVERGENT B0, `(.L_x_890) ;  /* 0x0000025000007945 */ /* 0x000fe20003800200 */
[----:B------:R-:W-:Y:S02]  /*7fb0*/  UIMAD.WIDE.U32 UR24, UR5, UR10, URZ ;  /* 0x0000000a051872a5 */ /* 0x000fe4000f8e00ff */
[----:B------:R-:W-:Y:S02]  /*7fc0*/  UIADD3 UR41, UPT, UPT, -UR17, UR41, URZ ;  /* 0x0000002911297290 */ /* 0x000fe4000fffe1ff */
[----:B------:R-:W4:Y:S02]  /*7fd0*/  LDC.64 R34, c[0x0][0x5e0] ;  /* 0x00017800ff227b82 */ /* 0x000f240000000a00 */
[----:B------:R-:W-:-:S02]  /*7fe0*/  IMAD.U32 R2, RZ, RZ, UR24 ;  /* 0x00000018ff027e24 */ /* 0x000fc4000f8e00ff */
[----:B------:R-:W-:-:S03]  /*7ff0*/  IMAD.U32 R3, RZ, RZ, UR25 ;  /* 0x00000019ff037e24 */ /* 0x000fc6000f8e00ff */
[----:B------:R-:W-:Y:S01]  /*8000*/  LOP3.LUT R2, R2, 0x38, R117, 0xf8, !PT ;  /* 0x0000003802027812 */ /* 0x000fe200078ef875 */
[----:B------:R1:W4:Y:S01]  /*8010*/  LDS.128 R16, [R121+0x7000] ;  /* 0x0070000079107984 */ /* 0x0003220000000c00 */
[----:B--2---:R-:W-:Y:S01]  /*8020*/  ISETP.GE.AND P6, PT, R241, UR16, PT ;  /* 0x00000010f1007c0c */ /* 0x004fe2000bfc6270 */
[----:B------:R-:W-:Y:S01]  /*8030*/  UIMAD UR16, UR18, UR10, URZ ;  /* 0x0000000a121072a4 */ /* 0x000fe2000f8e02ff */
[----:B------:R-:W-:Y:S02]  /*8040*/  IADD3 R2, P0, PT, R2, UR22, RZ ;  /* 0x0000001602027c10 */ /* 0x000fe4000ff1e0ff */
[----:B------:R-:W-:Y:S01]  /*8050*/  ISETP.GE.OR P5, PT, R6, UR41, P6 ;  /* 0x0000002906007c0c */ /* 0x000fe2000b7a6670 */
[----:B------:R-:W-:Y:S01]  /*8060*/  UIMAD UR16, UR5, UR11, UR16 ;  /* 0x0000000b051072a4 */ /* 0x000fe2000f8e0210 */
[C---:B------:R-:W-:Y:S02]  /*8070*/  LEA.HI R6, R180.reuse, 0x40, RZ, 0x1d ;  /* 0x00000040b4067811 */ /* 0x040fe400078fe8ff */
[----:B------:R-:W-:-:S02]  /*8080*/  LEA.HI R180, R180, 0x60, RZ, 0x1d ;  /* 0x00000060b4b47811 */ /* 0x000fc400078fe8ff */
[----:B------:R-:W-:Y:S01]  /*8090*/  ISETP.GE.OR P4, PT, R6, UR41, P6 ;  /* 0x0000002906007c0c */ /* 0x000fe2000b786670 */
[----:B------:R-:W-:Y:S01]  /*80a0*/  IMAD.U32 R3, RZ, RZ, UR16 ;  /* 0x00000010ff037e24 */ /* 0x000fe2000f8e00ff */
[----:B------:R-:W-:Y:S02]  /*80b0*/  ISETP.GE.OR P3, PT, R180, UR41, P6 ;  /* 0x00000029b4007c0c */ /* 0x000fe4000b766670 */
[----:B---3--:R-:W-:Y:S02]  /*80c0*/  SHF.R.U32.HI R36, RZ, 0x3, R36 ;  /* 0x00000003ff247819 */ /* 0x008fe40000011624 */
[----:B------:R-:W-:Y:S02]  /*80d0*/  IADD3.X R3, PT, PT, R0, UR25, R3, P0, !PT ;  /* 0x0000001900037c10 */ /* 0x000fe400087fe403 */
[C---:B------:R-:W-:Y:S02]  /*80e0*/  ISETP.GE.OR P6, PT, R36.reuse, UR41, P6 ;  /* 0x0000002924007c0c */ /* 0x040fe4000b7c6670 */
[----:B------:R-:W-:Y:S01]  /*80f0*/  IADD3 R28, P2, PT, R36, 0x20, RZ ;  /* 0x00000020241c7810 */ /* 0x000fe20007f5e0ff */
[----:B-1----:R-:W-:Y:S01]  /*8100*/  IMAD.WIDE.U32 R6, R4, UR27, R2 ;  /* 0x0000001b04067c25 */ /* 0x002fe2000f8e0002 */
[----:B------:R-:W-:-:S02]  /*8110*/  IADD3 R29, P1, PT, R36, 0x40, RZ ;  /* 0x00000040241d7810 */ /* 0x000fc40007f3e0ff */
[----:B------:R-:W-:Y:S01]  /*8120*/  IADD3 R30, P0, PT, R36, 0x60, RZ ;  /* 0x00000060241e7810 */ /* 0x000fe20007f1e0ff */
[----:B------:R-:W-:Y:S02]  /*8130*/  IMAD.X R33, RZ, RZ, RZ, P2 ;  /* 0x000000ffff217224 */ /* 0x000fe400010e06ff */
[----:B------:R-:W-:-:S04]  /*8140*/  IMAD R12, R5, UR27, R7 ;  /* 0x0000001b050c7c24 */ /* 0x000fc8000f8e0207 */
[----:B------:R-:W-:Y:S06]  /*8150*/  @P6 BRA `(.L_x_891) ;  /* 0x0000000000246947 */ /* 0x000fec0003800000 */
        /* <DEDUP_REMOVED lines=9> */
.L_x_891:
[----:B------:R-:W-:Y:S05]  /*81f0*/  BSYNC.RECONVERGENT B0 ;  /* 0x0000000000007941 */ /* 0x000fea0003800200 */
.L_x_890:
        /* <DEDUP_REMOVED lines=12> */
.L_x_893:
[----:B------:R-:W-:Y:S05]  /*82c0*/  BSYNC.RECONVERGENT B0 ;  /* 0x0000000000007941 */ /* 0x000fea0003800200 */
.L_x_892:
[----:B-1----:R1:W3:Y:S01]  /*82d0*/  LDS.128 R8, [R121+0x8000] ;  /* 0x0080000079087984 */ /* 0x0022e20000000c00 */
        /* <DEDUP_REMOVED lines=13> */
.L_x_895:
[----:B------:R-:W-:Y:S05]  /*83b0*/  BSYNC.RECONVERGENT B0 ;  /* 0x0000000000007941 */ /* 0x000fea0003800200 */
.L_x_894:
[----:B--23--:R2:W3:Y:S01]  /*83c0*/  LDS.128 R8, [R121+0x9000] ;  /* 0x0090000079087984 */ /* 0x00c4e20000000c00 */
        /* <DEDUP_REMOVED lines=14> */
.L_x_897:
[----:B------:R-:W-:Y:S05]  /*84b0*/  BSYNC.RECONVERGENT B0 ;  /* 0x0000000000007941 */ /* 0x000fea0003800200 */
.L_x_896:
        /* <DEDUP_REMOVED lines=8> */
[----:B----4-:R-:W-:Y:S04]  /*8540*/  LDS.128 R16, [R121+0xb000] ;  /* 0x00b0000079107984 */ /* 0x010fe80000000c00 */
[----:B------:R-:W4:Y:S01]  /*8550*/  LDS.128 R12, [R121+0xa000] ;  /* 0x00a00000790c7984 */ /* 0x000f220000000c00 */
[----:B------:R-:W-:-:S04]  /*8560*/  IADD3 R2, P0, PT, R2, UR20, RZ ;  /* 0x0000001402027c10 */ /* 0x000fc8000ff1e0ff */
[----:B------:R-:W-:Y:S02]  /*8570*/  IADD3.X R3, PT, PT, R20, UR18, R3, P0, !PT ;  /* 0x0000001214037c10 */ /* 0x000fe400087fe403 */
[----:B------:R1:W2:Y:S01]  /*8580*/  LDS.128 R20, [R121+0xc000] ;  /* 0x00c0000079147984 */ /* 0x0002a20000000c00 */
[----:B---3--:R-:W-:-:S04]  /*8590*/  IMAD.WIDE.U32 R8, R34, UR27, R2 ;  /* 0x0000001b22087c25 */ /* 0x008fc8000f8e0002 */
[----:B------:R-:W-:Y:S01]  /*85a0*/  IMAD R7, R35, UR27, R9 ;  /* 0x0000001b23077c24 */ /* 0x000fe2000f8e0209 */
[----:B------:R-:W-:-:S05]  /*85b0*/  @!P6 MOV R6, R8 ;  /* 0x000000080006e202 */ /* 0x000fca0000000f00 */
[----:B------:R-:W-:-:S04]  /*85c0*/  @!P6 IMAD.WIDE.U32 R2, R36, UR8, R6 ;  /* 0x000000082402ec25 */ /* 0x000fc8000f8e0006 */
[----:B------:R-:W-:Y:S01]  /*85d0*/  @!P6 IMAD R0, R36, UR9, R3 ;  /* 0x000000092400ec24 */ /* 0x000fe2000f8e0203 */
[----:B-1----:R-:W-:-:S04]  /*85e0*/  @!P6 LEA R4, P0, R2, R4, 0x1 ;  /* 0x000000040204e211 */ /* 0x002fc800078008ff */
[----:B------:R-:W-:-:S05]  /*85f0*/  @!P6 LEA.HI.X R5, R2, R5, R0, 0x1, P0 ;  /* 0x000000050205e211 */ /* 0x000fca00000f0c00 */
[----:B----4-:R1:W-:Y:S01]  /*8600*/  @!P6 STG.E.128 desc[UR38][R4.64], R12 ;  /* 0x0000000c0400e986 */ /* 0x0103e2000c101d26 */
        /* <DEDUP_REMOVED lines=11> */
.L_x_899:
[----:B------:R-:W-:Y:S05]  /*86c0*/  BSYNC.RECONVERGENT B0 ;  /* 0x0000000000007941 */ /* 0x000fea0003800200 */
.L_x_898:
        /* <DEDUP_REMOVED lines=12> */
.L_x_901:
[----:B------:R-:W-:Y:S05]  /*8790*/  BSYNC.RECONVERGENT B0 ;  /* 0x0000000000007941 */ /* 0x000fea0003800200 */
.L_x_900:
        /* <DEDUP_REMOVED lines=11> */
.L_x_850:
[----:B------:R-:W-:Y:S05]  /*8850*/  BSYNC.RECONVERGENT B1 ;  /* 0x0000000000017941 */ /* 0x000fea0003800200 */
.L_x_824:
        /* <DEDUP_REMOVED lines=11> */
.L_x_903:
        /* <DEDUP_REMOVED lines=15> */
.L_x_1419:


//--------------------- .text._ZN5flash25flash_bwd_dot_do_o_kernelILb0E23Flash_bwd_kernel_traitsILi64ELi64ELi128ELi8ELi2ELi4ELi4ELb1ELb0EN7cutlass10bfloat16_tE19Flash_kernel_traitsILi64ELi64ELi128ELi8ES3_EEEEvNS_16Flash_bwd_paramsE --------------------------
	.section	.text._ZN5flash25flash_bwd_dot_do_o_kernelILb0E23Flash_bwd_kernel_traitsILi64ELi64ELi128ELi8ELi2ELi4ELi4ELb1ELb0EN7cutlass10bfloat16_tE19Flash_kernel_traitsILi64ELi64ELi128ELi8ES3_EEEEvNS_16Flash_bwd_paramsE,"ax",@progbits
	.align	128
        .global         _ZN5flash25flash_bwd_dot_do_o_kernelILb0E23Flash_bwd_kernel_traitsILi64ELi64ELi128ELi8ELi2ELi4ELi4ELb1ELb0EN7cutlass10bfloat16_tE19Flash_kernel_traitsILi64ELi64ELi128ELi8ES3_EEEEvNS_16Flash_bwd_paramsE
        .type           _ZN5flash25flash_bwd_dot_do_o_kernelILb0E23Flash_bwd_kernel_traitsILi64ELi64ELi128ELi8ELi2ELi4ELi4ELb1ELb0EN7cutlass10bfloat16_tE19Flash_kernel_traitsILi64ELi64ELi128ELi8ES3_EEEEvNS_16Flash_bwd_paramsE,@function
        .size           _ZN5flash25flash_bwd_dot_do_o_kernelILb0E23Flash_bwd_kernel_traitsILi64ELi64ELi128ELi8ELi2ELi4ELi4ELb1ELb0EN7cutlass10bfloat16_tE19Flash_kernel_traitsILi64ELi64ELi128ELi8ES3_EEEEvNS_16Flash_bwd_paramsE,(.L_x_1420 - _ZN5flash25flash_bwd_dot_do_o_kernelILb0E23Flash_bwd_kernel_traitsILi64ELi64ELi128ELi8ELi2ELi4ELi4ELb1ELb0EN7cutlass10bfloat16_tE19Flash_kernel_traitsILi64ELi64ELi128ELi8ES3_EEEEvNS_16Flash_bwd_paramsE)
        .other          _ZN5flash25flash_bwd_dot_do_o_kernelILb0E23Flash_bwd_kernel_traitsILi64ELi64ELi128ELi8ELi2ELi4ELi4ELb1ELb0EN7cutlass10bfloat16_tE19Flash_kernel_traitsILi64ELi64ELi128ELi8ES3_EEEEvNS_16Flash_bwd_paramsE,@"STO_CUDA_ENTRY STV_DEFAULT"
_ZN5flash25flash_bwd_dot_do_o_kernelILb0E23Flash_bwd_kernel_traitsILi64ELi64ELi128ELi8ELi2ELi4ELi4ELb1ELb0EN7cutlass10bfloat16_tE19Flash_kernel_traitsILi64ELi64ELi128ELi8ES3_EEEEvNS_16Flash_bwd_paramsE:
.text._ZN5flash25flash_bwd_dot_do_o_kernelILb0E23Flash_bwd_kernel_traitsILi64ELi64ELi128ELi8ELi2ELi4ELi4ELb1ELb0EN7cutlass10bfloat16_tE19Flash_kernel_traitsILi64ELi64ELi128ELi8ES3_EEEEvNS_16Flash_bwd_paramsE:
[----:B------:R-:W-:Y:S08]  /*0000*/  LDC R1, c[0x0][0x37c] ;  /* 0x0000df00ff017b82 */ /* 0x000ff00000000800 */
[----:B------:R-:W0:Y:S01]  /*0010*/  LDC.64 R2, c[0x0][0x460] ;  /* 0x00011800ff027b82 */ /* 0x000e220000000a00 */
[----:B------:R-:W1:Y:S01]  /*0020*/  S2R R0, SR_CTAID.Y ;  /* 0x0000000000007919 */ /* 0x000e620000002600 */
[----:B------:R-:W2:Y:S01]  /*0030*/  LDCU.64 UR8, c[0x0][0x358] ;  /* 0x00006b00ff0877ac */ /* 0x000ea20008000a00 */
[----:B0-----:R-:W-:-:S02]  /*0040*/  ISETP.NE.U32.AND P1, PT, R2, RZ, PT ;  /* 0x000000ff0200720c */ /* 0x001fc40003f25070 */
[----:B------:R-:W-:Y:S02]  /*0050*/  ISETP.NE.U32.AND P0, PT, R2, RZ, PT ;  /* 0x000000ff0200720c */ /* 0x000fe40003f05070 */
[C---:B------:R-:W-:Y:S02]  /*0060*/  ISETP.NE.AND.EX P1, PT, R3.reuse, RZ, PT, P1 ;  /* 0x000000ff0300720c */ /* 0x040fe40003f25310 */
[----:B------:R-:W-:Y:S01]  /*0070*/  ISETP.NE.AND.EX P0, PT, R3, RZ, PT, P0 ;  /* 0x000000ff0300720c */ /* 0x000fe20003f05300 */
[----:B------:R-:W-:-:S10]  /*0080*/  IMAD.MOV.U32 R3, RZ, RZ, -0x1 ;  /* 0xffffffffff037424 */ /* 0x000fd400078e00ff */
[----:B------:R-:W1:Y:S08]  /*0090*/  @P1 LDC.64 R6, c[0x0][0x460] ;  /* 0x00011800ff061b82 */ /* 0x000e700000000a00 */
[----:B------:R-:W0:Y:S01]  /*00a0*/  @P0 LDC.64 R4, c[0x0][0x460] ;  /* 0x00011800ff040b82 */ /* 0x000e220000000a00 */
[----:B-1----:R-:W-:-:S06]  /*00b0*/  @P1 IMAD.WIDE.U32 R6, R0, 0x4, R6 ;  /* 0x0000000400061825 */ /* 0x002fcc00078e0006 */
[----:B--2---:R-:W2:Y:S01]  /*00c0*/  @P1 LDG.E R6, desc[UR8][R6.64+0x4] ;  /* 0x0000040806061981 */ /* 0x004ea2000c1e1900 */
[----:B0-----:R-:W-:-:S05]  /*00d0*/  @P0 IMAD.WIDE.U32 R4, R0, 0x4, R4 ;  /* 0x0000000400040825 */ /* 0x001fca00078e0004 */
[----:B------:R-:W2:Y:S01]  /*00e0*/  @P0 LDG.E R3, desc[UR8][R4.64] ;  /* 0x0000000804030981 */ /* 0x000ea2000c1e1900 */
[----:B------:R-:W0:Y:S08]  /*00f0*/  S2UR UR6, SR_CTAID.X ;  /* 0x00000000000679c3 */ /* 0x000e300000002500 */
[----:B------:R-:W1:Y:S01]  /*0100*/  @!P1 LDC R2, c[0x0][0x434] ;  /* 0x00010d00ff029b82 */ /* 0x000e620000000800 */
[----:B0-----:R-:W-:Y:S01]  /*0110*/  USHF.L.U32 UR6, UR6, 0x6, URZ ;  /* 0x0000000606067899 */ /* 0x001fe200080006ff */
[----:B--2---:R-:W-:-:S05]  /*0120*/  @P1 IMAD.IADD R2, R6, 0x1, -R3 ;  /* 0x0000000106021824 */ /* 0x004fca00078e0a03 */
[----:B-1----:R-:W-:-:S13]  /*0130*/  ISETP.GT.AND P0, PT, R2, UR6, PT ;  /* 0x0000000602007c0c */ /* 0x002fda000bf04270 */
[----:B------:R-:W-:Y:S05]  /*0140*/  @!P0 EXIT ;  /* 0x000000000000894d */ /* 0x000fea0003800000 */
[----:B------:R-:W-:Y:S01]  /*0150*/  ISETP.NE.AND P0, PT, R3, -0x1, PT ;  /* 0xffffffff0300780c */ /* 0x000fe20003f05270 */
[----:B------:R-:W0:Y:S01]  /*0160*/  LDCU.U8 UR4, c[0x0][0x548] ;  /* 0x0000a900ff0477ac */ /* 0x000e220008000000 */
[----:B------:R-:W1:Y:S01]  /*0170*/  S2R R22, SR_TID.X ;  /* 0x0000000000167919 */ /* 0x000e620000002100 */
[----:B------:R-:W2:Y:S10]  /*0180*/  S2UR UR7, SR_CTAID.Z ;  /* 0x00000000000779c3 */ /* 0x000eb40000002700 */
[----:B------:R-:W3:Y:S01]  /*0190*/  @!P0 LDC.64 R14, c[0x0][0x400] ;  /* 0x00010000ff0e8b82 */ /* 0x000ee20000000a00 */
[----:B0-----:R-:W-:-:S07]  /*01a0*/  UISETP.NE.AND UP0, UPT, UR4, URZ, UPT ;  /* 0x000000ff0400728c */ /* 0x001fce000bf05270 */
[----:B------:R-:W0:Y:S08]  /*01b0*/  @!P0 LDC.64 R8, c[0x0][0x588] ;  /* 0x00016200ff088b82 */ /* 0x000e300000000a00 */
[----:B------:R-:W4:Y:S08]  /*01c0*/  @P0 LDC.64 R10, c[0x0][0x590] ;  /* 0x00016400ff0a0b82 */ /* 0x000f300000000a00 */
[----:B------:R-:W5:Y:S01]  /*01d0*/  @P0 LDC.64 R12, c[0x0][0x408] ;  /* 0x00010200ff0c0b82 */ /* 0x000f620000000a00 */
[----:B---3--:R-:W-:-:S04]  /*01e0*/  @!P0 IMAD.WIDE.U32 R6, R0, R14, RZ ;  /* 0x0000000e00068225 */ /* 0x008fc800078e00ff */
[C---:B------:R-:W-:Y:S02]  /*01f0*/  @!P0 IMAD R7, R0.reuse, R15, R7 ;  /* 0x0000000f00078224 */ /* 0x040fe400078e0207 */
[----:B0-----:R-:W-:-:S04]  /*0200*/  @!P0 IMAD.WIDE.U32 R4, R0, R8, RZ ;  /* 0x0000000800048225 */ /* 0x001fc800078e00ff */
[----:B------:R-:W-:Y:S02]  /*0210*/  @!P0 IMAD R8, R0, R9, R5 ;  /* 0x0000000900088224 */ /* 0x000fe400078e0205 */
[----:B----4-:R-:W-:-:S04]  /*0220*/  @P0 IMAD.WIDE.U32 R14, R3, R10, RZ ;  /* 0x0000000a030e0225 */ /* 0x010fc800078e00ff */
[C---:B------:R-:W-:Y:S01]  /*0230*/  @P0 IMAD R8, R3.reuse, R11, R15 ;  /* 0x0000000b03080224 */ /* 0x040fe200078e020f */
[----:B------:R-:W-:Y:S01]  /*0240*/  @P0 MOV R4, R14 ;  /* 0x0000000e00040202 */ /* 0x000fe20000000f00 */
[----:B-----5:R-:W-:-:S04]  /*0250*/  @P0 IMAD.WIDE.U32 R16, R3, R12, RZ ;  /* 0x0000000c03100225 */ /* 0x020fc800078e00ff */
[----:B------:R-:W-:Y:S02]  /*0260*/  @P0 IMAD R7, R3, R13, R17 ;  /* 0x0000000d03070224 */ /* 0x000fe400078e0211 */
[----:B------:R-:W-:Y:S01]  /*0270*/  @P0 IMAD.MOV.U32 R6, RZ, RZ, R16 ;  /* 0x000000ffff060224 */ /* 0x000fe200078e0010 */
[----:B-12---:R-:W-:Y:S06]  /*0280*/  BRA.U !UP0, `(.L_x_904) ;  /* 0x0000000108247547 */ /* 0x006fec000b800000 */
[----:B------:R-:W0:Y:S01]  /*0290*/  LDC R5, c[0x0][0x444] ;  /* 0x00011100ff057b82 */ /* 0x000e220000000800 */
[----:B------:R-:W-:-:S07]  /*02a0*/  ISETP.NE.AND P0, PT, R3, -0x1, PT ;  /* 0xffffffff0300780c */ /* 0x000fce0003f05270 */
[----:B------:R-:W1:Y:S08]  /*02b0*/  LDC R23, c[0x0][0x430] ;  /* 0x00010c00ff177b82 */ /* 0x000e700000000800 */
[----:B------:R-:W1:Y:S01]  /*02c0*/  LDC R10, c[0x0][0x454] ;  /* 0x00011500ff0a7b82 */ /* 0x000e620000000800 */
[----:B0-----:R-:W-:-:S04]  /*02d0*/  @!P0 IMAD R3, R0, R5, RZ ;  /* 0x0000000500038224 */ /* 0x001fc800078e02ff */
[----:B------:R-:W-:Y:S01]  /*02e0*/  IMAD R0, R0, 0x80, R3 ;  /* 0x0000008000007824 */ /* 0x000fe200078e0203 */
[----:B-1----:R-:W-:-:S05]  /*02f0*/  LEA R23, R23, R10, 0x7 ;  /* 0x0000000a17177211 */ /* 0x002fca00078e38ff */
[----:B------:R-:W-:Y:S01]  /*0300*/  IMAD R23, R23, UR7, R0 ;  /* 0x0000000717177c24 */ /* 0x000fe2000f8e0200 */
[----:B------:R-:W-:Y:S06]  /*0310*/  BRA `(.L_x_905) ;  /* 0x0000000000107947 */ /* 0x000fec0003800000 */
.L_x_904:
[----:B------:R-:W0:Y:S08]  /*0320*/  LDC R3, c[0x0][0x3e0] ;  /* 0x0000f800ff037b82 */ /* 0x000e300000000800 */
[----:B------:R-:W1:Y:S01]  /*0330*/  LDC R23, c[0x0][0x444] ;  /* 0x00011100ff177b82 */ /* 0x000e620000000800 */
[----:B0-----:R-:W-:-:S04]  /*0340*/  IMAD R0, R0, R3, UR7 ;  /* 0x0000000700007e24 */ /* 0x001fc8000f8e0203 */
[----:B-1----:R-:W-:-:S07]  /*0350*/  IMAD R23, R0, R23, RZ ;  /* 0x0000001700177224 */ /* 0x002fce00078e02ff */
.L_x_905:
[----:B------:R-:W0:Y:S01]  /*0360*/  LDC.64 R12, c[0x0][0x590] ;  /* 0x00016400ff0c7b82 */ /* 0x000e220000000a00 */
[----:B------:R-:W1:Y:S01]  /*0370*/  LDCU UR4, c[0x0][0x440] ;  /* 0x00008800ff0477ac */ /* 0x000e620008000800 */
[----:B------:R-:W-:Y:S01]  /*0380*/  SHF.L.U32 R10, R22, 0x3, RZ ;  /* 0x00000003160a7819 */ /* 0x000fe200000006ff */
[----:B------:R-:W-:Y:S01]  /*0390*/  VIADD R9, R2, -UR6 ;  /* 0x8000000602097c36 */ /* 0x000fe20008000000 */
[----:B------:R-:W-:Y:S01]  /*03a0*/  SHF.R.U32.HI R0, RZ, 0x3, R22 ;  /* 0x00000003ff007819 */ /* 0x000fe20000011616 */
[----:B------:R-:W2:Y:S01]  /*03b0*/  LDCU.64 UR10, c[0x0][0x408] ;  /* 0x00008100ff0a77ac */ /* 0x000ea20008000a00 */
[----:B------:R-:W-:Y:S01]  /*03c0*/  LOP3.LUT R10, R10, 0x38, RZ, 0xc0, !PT ;  /* 0x000000380a0a7812 */ /* 0x000fe200078ec0ff */
[----:B------:R-:W-:Y:S01]  /*03d0*/  IMAD.MOV.U32 R11, RZ, RZ, RZ ;  /* 0x000000ffff0b7224 */ /* 0x000fe200078e00ff */
[----:B------:R-:W3:Y:S01]  /*03e0*/  LDC.64 R2, c[0x0][0x598] ;  /* 0x00016600ff027b82 */ /* 0x000ee20000000a00 */
[----:B------:R-:W-:Y:S02]  /*03f0*/  IADD3 R5, PT, PT, R0, 0x20, RZ ;  /* 0x0000002000057810 */ /* 0x000fe40007ffe0ff */
[----:B-1----:R-:W-:-:S04]  /*0400*/  ISETP.GE.AND P0, PT, R10, UR4, PT ;  /* 0x000000040a007c0c */ /* 0x002fc8000bf06270 */
[-C--:B------:R-:W-:Y:S01]  /*0410*/  ISETP.GE.OR P1, PT, R5, R9.reuse, P0 ;  /* 0x000000090500720c */ /* 0x080fe20000726670 */
[----:B0-----:R-:W-:Y:S01]  /*0420*/  IMAD.WIDE.U32 R14, R12, UR6, R10 ;  /* 0x000000060c0e7c25 */ /* 0x001fe2000f8e000a */
[----:B------:R-:W-:Y:S01]  /*0430*/  ISETP.GE.OR P0, PT, R0, R9, P0 ;  /* 0x000000090000720c */ /* 0x000fe20000706670 */
[----:B--2---:R-:W-:Y:S02]  /*0440*/  UIMAD.WIDE.U32 UR4, UR6, UR10, URZ ;  /* 0x0000000a060472a5 */ /* 0x004fe4000f8e00ff */
[----:B------:R-:W-:Y:S01]  /*0450*/  IMAD R9, R13, UR6, R15 ;  /* 0x000000060d097c24 */ /* 0x000fe2000f8e020f */
[----:B------:R-:W-:Y:S02]  /*0460*/  IADD3 R14, P2, PT, R4, R14, RZ ;  /* 0x0000000e040e7210 */ /* 0x000fe40007f5e0ff */
[----:B------:R-:W0:Y:S02]  /*0470*/  LDC.64 R4, c[0x0][0x410] ;  /* 0x00010400ff047b82 */ /* 0x000e240000000a00 */
[----:B------:R-:W-:-:S02]  /*0480*/  IADD3.X R15, PT, PT, R8, R9, RZ, P2, !PT ;  /* 0x00000009080f7210 */ /* 0x000fc400017fe4ff */
[----:B------:R-:W-:Y:S01]  /*0490*/  LOP3.LUT R9, R10, UR4, RZ, 0xfc, !PT ;  /* 0x000000040a097c12 */ /* 0x000fe2000f8efcff */
[----:B------:R-:W-:Y:S01]  /*04a0*/  UIMAD UR4, UR6, UR11, UR5 ;  /* 0x0000000b060472a4 */ /* 0x000fe2000f8e0205 */
[----:B------:R-:W-:Y:S01]  /*04b0*/  @!P1 IADD3 R8, P2, PT, R0, 0x20, RZ ;  /* 0x0000002000089810 */ /* 0x000fe20007f5e0ff */
[----:B---3--:R-:W-:Y:S01]  /*04c0*/  IMAD.WIDE.U32 R10, R2, UR7, R14 ;  /* 0x00000007020a7c25 */ /* 0x008fe2000f8e000e */
[----:B------:R-:W1:Y:S03]  /*04d0*/  @!P0 LDC.64 R24, c[0x0][0x550] ;  /* 0x00015400ff188b82 */ /* 0x000e660000000a00 */
[----:B------:R-:W-:Y:S01]  /*04e0*/  @!P1 IMAD.X R15, RZ, RZ, RZ, P2 ;  /* 0x000000ffff0f9224 */ /* 0x000fe200010e06ff */
[----:B------:R-:W-:Y:S01]  /*04f0*/  @!P1 MOV R2, R10 ;  /* 0x0000000a00029202 */ /* 0x000fe20000000f00 */
[----:B------:R-:W-:Y:S01]  /*0500*/  IMAD R11, R3, UR7, R11 ;  /* 0x00000007030b7c24 */ /* 0x000fe2000f8e020b */
[----:B------:R-:W-:Y:S01]  /*0510*/  IADD3 R6, P2, PT, R6, R9, RZ ;  /* 0x0000000906067210 */ /* 0x000fe20007f5e0ff */
[-C--:B------:R-:W-:Y:S01]  /*0520*/  @!P1 IMAD R15, R15, R12.reuse, RZ ;  /* 0x0000000c0f0f9224 */ /* 0x080fe200078e02ff */
[----:B------:R-:W2:Y:S01]  /*0530*/  @!P0 LDC.64 R26, c[0x0][0x3f0] ;  /* 0x0000fc00ff1a8b82 */ /* 0x000ea20000000a00 */
[----:B------:R-:W-:Y:S01]  /*0540*/  @!P1 IMAD.MOV.U32 R3, RZ, RZ, R11 ;  /* 0x000000ffff039224 */ /* 0x000fe200078e000b */
[----:B------:R-:W-:Y:S01]  /*0550*/  IADD3.X R7, PT, PT, R7, UR4, RZ, P2, !PT ;  /* 0x0000000407077c10 */ /* 0x000fe200097fe4ff */
[C---:B------:R-:W-:Y:S01]  /*0560*/  @!P1 IMAD R15, R8.reuse, R13, R15 ;  /* 0x0000000d080f9224 */ /* 0x040fe200078e020f */
[----:B------:R-:W-:Y:S01]  /*0570*/  CS2R R18, SRZ ;  /* 0x0000000000127805 */ /* 0x000fe2000001ff00 */
[-C--:B------:R-:W-:Y:S01]  /*0580*/  @!P1 IMAD.WIDE.U32 R8, R8, R12.reuse, R2 ;  /* 0x0000000c08089225 */ /* 0x080fe200078e0002 */
[----:B------:R-:W-:Y:S01]  /*0590*/  CS2R R16, SRZ ;  /* 0x0000000000107805 */ /* 0x000fe2000001ff00 */
[----:B------:R-:W3:Y:S01]  /*05a0*/  LDCU.64 UR4, c[0x0][0x5e8] ;  /* 0x0000bd00ff0477ac */ /* 0x000ee20008000a00 */
[----:B------:R-:W4:Y:S01]  /*05b0*/  @!P1 LDC.64 R20, c[0x0][0x550] ;  /* 0x00015400ff149b82 */ /* 0x000f220000000a00 */
[C---:B------:R-:W-:Y:S01]  /*05c0*/  @!P0 IMAD.WIDE.U32 R10, R0.reuse, R12, R10 ;  /* 0x0000000c000a8225 */ /* 0x040fe200078e000a */
[----:B------:R-:W-:-:S03]  /*05d0*/  @!P1 IADD3 R12, P2, PT, R0, 0x20, RZ ;  /* 0x00000020000c9810 */ /* 0x000fc60007f5e0ff */
[----:B0-----:R-:W-:-:S03]  /*05e0*/  IMAD.WIDE.U32 R6, R4, UR7, R6 ;  /* 0x0000000704067c25 */ /* 0x001fc6000f8e0006 */
[----:B------:R-:W0:Y:S01]  /*05f0*/  @!P1 LDC.64 R2, c[0x0][0x3f0] ;  /* 0x0000fc00ff029b82 */ /* 0x000e220000000a00 */
[----:B------:R-:W-:Y:S01]  /*0600*/  @!P0 IMAD R13, R0, R13, R11 ;  /* 0x0000000d000d8224 */ /* 0x000fe200078e020b */
[----:B------:R-:W-:Y:S01]  /*0610*/  @!P1 IADD3.X R11, PT, PT, RZ, RZ, RZ, P2, !PT ;  /* 0x000000ffff0b9210 */ /* 0x000fe200017fe4ff */
[----:B------:R-:W-:Y:S01]  /*0620*/  IMAD R7, R5, UR7, R7 ;  /* 0x0000000705077c24 */ /* 0x000fe2000f8e0207 */
[----:B-1----:R-:W-:Y:S01]  /*0630*/  @!P0 LEA R24, P2, R10, R24, 0x1 ;  /* 0x000000180a188211 */ /* 0x002fe200078408ff */
[----:B------:R-:W-:Y:S01]  /*0640*/  @!P1 IMAD.IADD R15, R9, 0x1, R15 ;  /* 0x00000001090f9824 */ /* 0x000fe200078e020f */
[----:B------:R-:W1:Y:S01]  /*0650*/  LDCU UR7, c[0x0][0x4f4] ;  /* 0x00009e80ff0777ac */ /* 0x000e620008000800 */
[----:B------:R-:W-:Y:S01]  /*0660*/  @!P0 IMAD.WIDE.U32 R4, R0, UR10, R6 ;  /* 0x0000000a00048c25 */ /* 0x000fe2000f8e0006 */
[----:B------:R-:W-:-:S03]  /*0670*/  @!P0 LEA.HI.X R25, R10, R25, R13, 0x1, P2 ;  /* 0x000000190a198211 */ /* 0x000fc600010f0c0d */
[----:B------:R-:W-:Y:S02]  /*0680*/  HFMA2 R10, -RZ, RZ, 0, 0 ;  /* 0x00000000ff0a7431 */ /* 0x000fe400000001ff */
[----:B------:R-:W-:Y:S01]  /*0690*/  @!P1 IMAD R11, R11, UR10, RZ ;  /* 0x0000000a0b0b9c24 */ /* 0x000fe2000f8e02ff */
[----:B--2---:R-:W-:Y:S01]  /*06a0*/  @!P0 LEA R26, P2, R4, R26, 0x1 ;  /* 0x0000001a041a8211 */ /* 0x004fe200078408ff */
[----:B------:R-:W-:Y:S02]  /*06b0*/  @!P0 IMAD R5, R0, UR11, R5 ;  /* 0x0000000b00058c24 */ /* 0x000fe4000f8e0205 */
[----:B------:R-:W-:Y:S01]  /*06c0*/  @!P1 IMAD R11, R12, UR11, R11 ;  /* 0x0000000b0c0b9c24 */ /* 0x000fe2000f8e020b */
[----:B----4-:R-:W-:Y:S01]  /*06d0*/  @!P1 LEA R20, P3, R8, R20, 0x1 ;  /* 0x0000001408149211 */ /* 0x010fe200078608ff */
[----:B------:R-:W-:Y:S01]  /*06e0*/  @!P1 IMAD.WIDE.U32 R12, R12, UR10, R6 ;  /* 0x0000000a0c0c9c25 */ /* 0x000fe2000f8e0006 */
[----:B------:R-:W-:Y:S02]  /*06f0*/  @!P0 LEA.HI.X R27, R4, R27, R5, 0x1, P2 ;  /* 0x0000001b041b8211 */ /* 0x000fe400010f0c05 */
[----:B------:R-:W-:-:S02]  /*0700*/  CS2R R6, SRZ ;  /* 0x0000000000067805 */ /* 0x000fc4000001ff00 */
[----:B------:R-:W-:Y:S01]  /*0710*/  @!P1 LEA.HI.X R21, R8, R21, R15, 0x1, P3 ;  /* 0x0000001508159211 */ /* 0x000fe200018f0c0f */
[----:B------:R-:W-:Y:S01]  /*0720*/  @!P1 IMAD.IADD R13, R13, 0x1, R11 ;  /* 0x000000010d0d9824 */ /* 0x000fe200078e020b */
[----:B------:R-:W-:Y:S02]  /*0730*/  CS2R R4, SRZ ;  /* 0x0000000000047805 */ /* 0x000fe4000001ff00 */
[----:B------:R-:W-:Y:S02]  /*0740*/  MOV R11, RZ ;  /* 0x000000ff000b7202 */ /* 0x000fe40000000f00 */
[----:B------:R-:W-:Y:S02]  /*0750*/  CS2R R8, SRZ ;  /* 0x0000000000087805 */ /* 0x000fe4000001ff00 */
[C---:B0-----:R-:W-:Y:S02]  /*0760*/  @!P1 LEA R2, P2, R12.reuse, R2, 0x1 ;  /* 0x000000020c029211 */ /* 0x041fe400078408ff */
[----:B------:R-:W-:Y:S01]  /*0770*/  CS2R R14, SRZ ;  /* 0x00000000000e7805 */ /* 0x000fe2000001ff00 */
[----:B------:R-:W2:Y:S01]  /*0780*/  @!P1 LDG.E.128 R16, desc[UR8][R20.64] ;  /* 0x0000000814109981 */ /* 0x000ea2000c1e1d00 */
[----:B------:R-:W-:-:S02]  /*0790*/  @!P1 LEA.HI.X R3, R12, R3, R13, 0x1, P2 ;  /* 0x000000030c039211 */ /* 0x000fc400010f0c0d */
[----:B------:R-:W-:Y:S01]  /*07a0*/  CS2R R12, SRZ ;  /* 0x00000000000c7805 */ /* 0x000fe2000001ff00 */
[----:B------:R-:W4:Y:S04]  /*07b0*/  @!P0 LDG.E.128 R4, desc[UR8][R24.64] ;  /* 0x0000000818048981 */ /* 0x000f28000c1e1d00 */
[----:B------:R-:W5:Y:S04]  /*07c0*/  @!P0 LDG.E.128 R8, desc[UR8][R26.64] ;  /* 0x000000081a088981 */ /* 0x000f68000c1e1d00 */
[----:B------:R-:W3:Y:S01]  /*07d0*/  @!P1 LDG.E.128 R12, desc[UR8][R2.64] ;  /* 0x00000008020c9981 */ /* 0x000ee2000c1e1d00 */
[----:B------:R-:W-:-:S02]  /*07e0*/  IADD3 R23, PT, PT, R23, UR6, RZ ;  /* 0x0000000617177c10 */ /* 0x000fc4000fffe0ff */
[----:B------:R-:W-:Y:S02]  /*07f0*/  LOP3.LUT P0, R22, R22, 0x7, RZ, 0xc0, !PT ;  /* 0x0000000716167812 */ /* 0x000fe4000780c0ff */
[----:B------:R-:W-:Y:S02]  /*0800*/  IADD3 R0, P1, PT, R23, R0, RZ ;  /* 0x0000000017007210 */ /* 0x000fe40007f3e0ff */
[----:B--2---:R-:W-:Y:S02]  /*0810*/  LOP3.LUT R28, R16, 0xffff0000, RZ, 0xc0, !PT ;  /* 0xffff0000101c7812 */ /* 0x004fe400078ec0ff */
[----:B----4-:R-:W-:Y:S02]  /*0820*/  LOP3.LUT R24, R4, 0xffff0000, RZ, 0xc0, !PT ;  /* 0xffff000004187812 */ /* 0x010fe400078ec0ff */
[C---:B-----5:R-:W-:Y:S01]  /*0830*/  LOP3.LUT R25, R8.reuse, 0xffff0000, RZ, 0xc0, !PT ;  /* 0xffff000008197812 */ /* 0x060fe200078ec0ff */
[----:B------:R-:W-:Y:S01]  /*0840*/  IMAD.U32 R27, R8, 0x10000, RZ ;  /* 0x00010000081b7824 */ /* 0x000fe200078e00ff */
[----:B------:R-:W-:-:S02]  /*0850*/  SHF.L.U32 R8, R4, 0x10, RZ ;  /* 0x0000001004087819 */ /* 0x000fc400000006ff */
[----:B---3--:R-:W-:Y:S01]  /*0860*/  LOP3.LUT R26, R12, 0xffff0000, RZ, 0xc0, !PT ;  /* 0xffff00000c1a7812 */ /* 0x008fe200078ec0ff */
[----:B------:R-:W-:Y:S01]  /*0870*/  FMUL.FTZ R29, R24, R25 ;  /* 0x00000019181d7220 */ /* 0x000fe20000410000 */
[----:B------:R-:W-:Y:S01]  /*0880*/  SHF.L.U32 R16, R16, 0x10, RZ ;  /* 0x0000001010107819 */ /* 0x000fe200000006ff */
[----:B------:R-:W-:Y:S01]  /*0890*/  IMAD.U32 R25, R12, 0x10000, RZ ;  /* 0x000100000c197824 */ /* 0x000fe200078e00ff */
[----:B------:R-:W-:Y:S01]  /*08a0*/  SHF.L.U32 R21, R9, 0x10, RZ ;  /* 0x0000001009157819 */ /* 0x000fe200000006ff */
[----:B------:R-:W-:Y:S01]  /*08b0*/  FMUL.FTZ R4, R26, R28 ;  /* 0x0000001c1a047220 */ /* 0x000fe20000410000 */
[----:B------:R-:W-:Y:S01]  /*08c0*/  FFMA.FTZ R27, R8, R27, R29 ;  /* 0x0000001b081b7223 */ /* 0x000fe2000001001d */
[C---:B------:R-:W-:Y:S01]  /*08d0*/  IMAD.U32 R8, R5.reuse, 0x10000, RZ ;  /* 0x0001000005087824 */ /* 0x040fe200078e00ff */
[----:B------:R-:W-:Y:S01]  /*08e0*/  LOP3.LUT R5, R5, 0xffff0000, RZ, 0xc0, !PT ;  /* 0xffff000005057812 */ /* 0x000fe200078ec0ff */
[----:B------:R-:W-:Y:S01]  /*08f0*/  FFMA.FTZ R16, R25, R16, R4 ;  /* 0x0000001019107223 */ /* 0x000fe20000010004 */
[----:B------:R-:W-:Y:S01]  /*0900*/  LOP3.LUT R12, R9, 0xffff0000, RZ, 0xc0, !PT ;  /* 0xffff0000090c7812 */ /* 0x000fe200078ec0ff */
[----:B------:R-:W-:Y:S01]  /*0910*/  FFMA.FTZ R8, R8, R21, R27 ;  /* 0x0000001508087223 */ /* 0x000fe2000001001b */
[----:B------:R-:W-:Y:S01]  /*0920*/  SHF.L.U32 R25, R13, 0x10, RZ ;  /* 0x000000100d197819 */ /* 0x000fe200000006ff */
[----:B------:R-:W-:Y:S01]  /*0930*/  IMAD.U32 R20, R17, 0x10000, RZ ;  /* 0x0001000011147824 */ /* 0x000fe200078e00ff */
[----:B------:R-:W-:Y:S01]  /*0940*/  LOP3.LUT R13, R13, 0xffff0000, RZ, 0xc0, !PT ;  /* 0xffff00000d0d7812 */ /* 0x000fe200078ec0ff */
[----:B------:R-:W-:Y:S01]  /*0950*/  IMAD.U32 R2, R6, 0x10000, RZ ;  /* 0x0001000006027824 */ /* 0x000fe200078e00ff */
[----:B------:R-:W-:Y:S01]  /*0960*/  LOP3.LUT R17, R17, 0xffff0000, RZ, 0xc0, !PT ;  /* 0xffff000011117812 */ /* 0x000fe200078ec0ff */
[----:B------:R-:W-:-:S02]  /*0970*/  IMAD.U32 R21, R10, 0x10000, RZ ;  /* 0x000100000a157824 */ /* 0x000fc400078e00ff */
[----:B------:R-:W-:Y:S01]  /*0980*/  FFMA.FTZ R16, R25, R20, R16 ;  /* 0x0000001419107223 */ /* 0x000fe20000010010 */
[----:B------:R-:W-:Y:S01]  /*0990*/  FFMA.FTZ R5, R5, R12, R8 ;  /* 0x0000000c05057223 */ /* 0x000fe20000010008 */
[----:B------:R-:W-:Y:S02]  /*09a0*/  LOP3.LUT R9, R10, 0xffff0000, RZ, 0xc0, !PT ;  /* 0xffff00000a097812 */ /* 0x000fe400078ec0ff */
[C---:B------:R-:W-:Y:S02]  /*09b0*/  SHF.L.U32 R10, R11.reuse, 0x10, RZ ;  /* 0x000000100b0a7819 */ /* 0x040fe400000006ff */
[----:B------:R-:W-:Y:S01]  /*09c0*/  LOP3.LUT R4, R11, 0xffff0000, RZ, 0xc0, !PT ;  /* 0xffff00000b047812 */ /* 0x000fe200078ec0ff */
[----:B------:R-:W-:Y:S01]  /*09d0*/  IMAD.U32 R8, R14, 0x10000, RZ ;  /* 0x000100000e087824 */ /* 0x000fe200078e00ff */
[----:B------:R-:W-:Y:S01]  /*09e0*/  LOP3.LUT R6, R6, 0xffff0000, RZ, 0xc0, !PT ;  /* 0xffff000006067812 */ /* 0x000fe200078ec0ff */
[----:B------:R-:W-:Y:S01]  /*09f0*/  FFMA.FTZ R13, R13, R17, R16 ;  /* 0x000000110d0d7223 */ /* 0x000fe20000010010 */
[----:B------:R-:W-:Y:S01]  /*0a00*/  SHF.L.U32 R11, R18, 0x10, RZ ;  /* 0x00000010120b7819 */ /* 0x000fe200000006ff */
[----:B------:R-:W-:Y:S01]  /*0a10*/  FFMA.FTZ R5, R2, R21, R5 ;  /* 0x0000001502057223 */ /* 0x000fe20000010005 */
[----:B------:R-:W-:-:S02]  /*0a20*/  SHF.L.U32 R3, R7, 0x10, RZ ;  /* 0x0000001007037819 */ /* 0x000fc400000006ff */
[----:B------:R-:W-:Y:S01]  /*0a30*/  LOP3.LUT R17, R14, 0xffff0000, RZ, 0xc0, !PT ;  /* 0xffff00000e117812 */ /* 0x000fe200078ec0ff */
[----:B------:R-:W-:Y:S01]  /*0a40*/  FFMA.FTZ R8, R8, R11, R13 ;  /* 0x0000000b08087223 */ /* 0x000fe2000001000d */
[----:B------:R-:W-:Y:S01]  /*0a50*/  LOP3.LUT R18, R18, 0xffff0000, RZ, 0xc0, !PT ;  /* 0xffff000012127812 */ /* 0x000fe200078ec0ff */
[----:B------:R-:W-:Y:S01]  /*0a60*/  FFMA.FTZ R6, R6, R9, R5 ;  /* 0x0000000906067223 */ /* 0x000fe20000010005 */
[----:B------:R-:W-:Y:S01]  /*0a70*/  LOP3.LUT R7, R7, 0xffff0000, RZ, 0xc0, !PT ;  /* 0xffff000007077812 */ /* 0x000fe200078ec0ff */
[----:B------:R-:W-:Y:S01]  /*0a80*/  IMAD.U32 R5, R15, 0x10000, RZ ;  /* 0x000100000f057824 */ /* 0x000fe200078e00ff */
[----:B------:R-:W-:Y:S01]  /*0a90*/  SHF.L.U32 R2, R19, 0x10, RZ ;  /* 0x0000001013027819 */ /* 0x000fe200000006ff */
[----:B------:R-:W-:Y:S01]  /*0aa0*/  FFMA.FTZ R8, R17, R18, R8 ;  /* 0x0000001211087223 */ /* 0x000fe20000010008 */
[----:B------:R-:W-:Y:S01]  /*0ab0*/  FFMA.FTZ R6, R3, R10, R6 ;  /* 0x0000000a03067223 */ /* 0x000fe20000010006 */
[----:B------:R-:W-:Y:S02]  /*0ac0*/  LOP3.LUT R19, R19, 0xffff0000, RZ, 0xc0, !PT ;  /* 0xffff000013137812 */ /* 0x000fe400078ec0ff */
[----:B------:R-:W-:Y:S01]  /*0ad0*/  LOP3.LUT R15, R15, 0xffff0000, RZ, 0xc0, !PT ;  /* 0xffff00000f0f7812 */ /* 0x000fe200078ec0ff */
[----:B------:R-:W-:Y:S01]  /*0ae0*/  FFMA.FTZ R2, R5, R2, R8 ;  /* 0x0000000205027223 */ /* 0x000fe20000010008 */
[----:B------:R-:W-:-:S03]  /*0af0*/  FFMA.FTZ R4, R7, R4, R6 ;  /* 0x0000000407047223 */ /* 0x000fc60000010006 */
[----:B------:R-:W-:Y:S02]  /*0b00*/  FFMA.FTZ R15, R15, R19, R2 ;  /* 0x000000130f0f7223 */ /* 0x000fe40000010002 */
[----:B------:R-:W0:Y:S04]  /*0b10*/  SHFL.BFLY PT, R3, R4, 0x4, 0x1f ;  /* 0x0c801f0004037f89 */ /* 0x000e2800000e0000 */
[----:B------:R-:W2:Y:S01]  /*0b20*/  SHFL.BFLY PT, R2, R15, 0x4, 0x1f ;  /* 0x0c801f000f027f89 */ /* 0x000ea200000e0000 */
[----:B0-----:R-:W-:Y:S01]  /*0b30*/  FADD.FTZ R3, R4, R3 ;  /* 0x0000000304037221 */ /* 0x001fe20000010000 */
[----:B--2---:R-:W-:-:S04]  /*0b40*/  FADD.FTZ R7, R15, R2 ;  /* 0x000000020f077221 */ /* 0x004fc80000010000 */
[----:B------:R-:W0:Y:S04]  /*0b50*/  SHFL.BFLY PT, R2, R3, 0x2, 0x1f ;  /* 0x0c401f0003027f89 */ /* 0x000e2800000e0000 */
[----:B------:R-:W2:Y:S01]  /*0b60*/  SHFL.BFLY PT, R6, R7, 0x2, 0x1f ;  /* 0x0c401f0007067f89 */ /* 0x000ea200000e0000 */
[----:B0-----:R-:W-:Y:S01]  /*0b70*/  FADD.FTZ R5, R3, R2 ;  /* 0x0000000203057221 */ /* 0x001fe20000010000 */
[----:B--2---:R-:W-:-:S04]  /*0b80*/  FADD.FTZ R8, R7, R6 ;  /* 0x0000000607087221 */ /* 0x004fc80000010000 */
[----:B------:R-:W0:Y:S04]  /*0b90*/  SHFL.BFLY PT, R6, R5, 0x1, 0x1f ;  /* 0x0c201f0005067f89 */ /* 0x000e2800000e0000 */
[----:B------:R-:W2:Y:S01]  /*0ba0*/  SHFL.BFLY PT, R9, R8, 0x1, 0x1f ;  /* 0x0c201f0008097f89 */ /* 0x000ea200000e0000 */
[----:B------:R-:W-:Y:S02]  /*0bb0*/  LEA.HI.X.SX32 R3, R23, RZ, 0x1, P1 ;  /* 0x000000ff17037211 */ /* 0x000fe400008f0eff */
[----:B------:R-:W-:Y:S02]  /*0bc0*/  ISETP.NE.AND P1, PT, R22, RZ, PT ;  /* 0x000000ff1600720c */ /* 0x000fe40003f25270 */
[----:B------:R-:W-:-:S04]  /*0bd0*/  LEA R2, P2, R0, UR4, 0x2 ;  /* 0x0000000400027c11 */ /* 0x000fc8000f8410ff */
[----:B------:R-:W-:Y:S01]  /*0be0*/  LEA.HI.X R3, R0, UR5, R3, 0x2, P2 ;  /* 0x0000000500037c11 */ /* 0x000fe200090f1403 */
[----:B0-----:R-:W-:-:S04]  /*0bf0*/  FADD.FTZ R6, R5, R6 ;  /* 0x0000000605067221 */ /* 0x001fc80000010000 */
[----:B-1----:R-:W-:Y:S01]  /*0c00*/  @!P0 FMUL.FTZ R5, R6, UR7 ;  /* 0x0000000706058c20 */ /* 0x002fe20008410000 */
[----:B--2---:R-:W-:-:S04]  /*0c10*/  FADD.FTZ R9, R8, R9 ;  /* 0x0000000908097221 */ /* 0x004fc80000010000 */
[----:B------:R-:W-:Y:S01]  /*0c20*/  FMUL.FTZ R9, R9, UR7 ;  /* 0x0000000709097c20 */ /* 0x000fe20008410000 */
[----:B------:R0:W-:Y:S01]  /*0c30*/  @!P0 STG.E desc[UR8][R2.64], R5 ;  /* 0x0000000502008986 */ /* 0x0001e2000c101908 */
[----:B------:R-:W-:Y:S05]  /*0c40*/  @P1 EXIT ;  /* 0x000000000000194d */ /* 0x000fea0003800000 */
[----:B------:R-:W-:Y:S01]  /*0c50*/  STG.E desc[UR8][R2.64+0x80], R9 ;  /* 0x0000800902007986 */ /* 0x000fe2000c101908 */
[----:B------:R-:W-:Y:S05]  /*0c60*/  EXIT ;  /* 0x000000000000794d */ /* 0x000fea0003800000 */
.L_x_906:
        /* <DEDUP_REMOVED lines=9> */
.L_x_1420:


//--------------------- .text._ZN5flash25flash_bwd_dot_do_o_kernelILb1E23Flash_bwd_kernel_traitsILi64ELi64ELi128ELi8ELi2ELi4ELi4ELb1ELb0EN7cutlass10bfloat16_tE19Flash_kernel_traitsILi64ELi64ELi128ELi8ES3_EEEEvNS_16Flash_bwd_paramsE --------------------------
	.section	.text._ZN5flash25flash_bwd_dot_do_o_kernelILb1E23Flash_bwd_kernel_traitsILi64ELi64ELi128ELi8ELi2ELi4ELi4ELb1ELb0EN7cutlass10bfloat16_tE19Flash_kernel_traitsILi64ELi64ELi128ELi8ES3_EEEEvNS_16Flash_bwd_paramsE,"ax",@progbits
	.align	128
        .global         _ZN5flash25flash_bwd_dot_do_o_kernelILb1E23Flash_bwd_kernel_traitsILi64ELi64ELi128ELi8ELi2ELi4ELi4ELb1ELb0EN7cutlass10bfloat16_tE19Flash_kernel_traitsILi64ELi64ELi128ELi8ES3_EEEEvNS_16Flash_bwd_paramsE
        .type           _ZN5flash25flash_bwd_dot_do_o_kernelILb1E23Flash_bwd_kernel_traitsILi64ELi64ELi128ELi8ELi2ELi4ELi4ELb1ELb0EN7cutlass10bfloat16_tE19Flash_kernel_traitsILi64ELi64ELi128ELi8ES3_EEEEvNS_16Flash_bwd_paramsE,@function
        .size           _ZN5flash25flash_bwd_dot_do_o_kernelILb1E23Flash_bwd_kernel_traitsILi64ELi64ELi128ELi8ELi2ELi4ELi4ELb1ELb0EN7cutlass10bfloat16_tE19Flash_kernel_traitsILi64ELi64ELi128ELi8ES3_EEEEvNS_16Flash_bwd_paramsE,(.L_x_1421 - _ZN5flash25flash_bwd_dot_do_o_kernelILb1E23Flash_bwd_kernel_traitsILi64ELi64ELi128ELi8ELi2ELi4ELi4ELb1ELb0EN7cutlass10bfloat16_tE19Flash_kernel_traitsILi64ELi64ELi128ELi8ES3_EEEEvNS_16Flash_bwd_paramsE)
        .other          _ZN5flash25flash_bwd_dot_do_o_kernelILb1E23Flash_bwd_kernel_traitsILi64ELi64ELi128ELi8ELi2ELi4ELi4ELb1ELb0EN7cutlass10bfloat16_tE19Flash_kernel_traitsILi64ELi64ELi128ELi8ES3_EEEEvNS_16Flash_bwd_paramsE,@"STO_CUDA_ENTRY STV_DEFAULT"
_ZN5flash25flash_bwd_dot_do_o_kernelILb1E23Flash_bwd_kernel_traitsILi64ELi64ELi128ELi8ELi2ELi4ELi4ELb1ELb0EN7cutlass10bfloat16_tE19Flash_kernel_traitsILi64ELi64ELi128ELi8ES3_EEEEvNS_16Flash_bwd_paramsE:
.text._ZN5flash25flash_bwd_dot_do_o_kernelILb1E23Flash_bwd_kernel_traitsILi64ELi64ELi128ELi8ELi2ELi4ELi4ELb1ELb0EN7cutlass10bfloat16_tE19Flash_kernel_traitsILi64ELi64ELi128ELi8ES3_EEEEvNS_16Flash_bwd_paramsE:
[----:B------:R-:W-:Y:S08]  /*0000*/  LDC R1, c[0x0][0x37c] ;  /* 0x0000df00ff017b82 */ /* 0x000ff00000000800 */
[----:B------:R-:W0:Y:S01]  /*0010*/  LDC.64 R2, c[0x0][0x460] ;  /* 0x00011800ff027b82 */ /* 0x000e220000000a00 */
[----:B------:R-:W1:Y:S01]  /*0020*/  LDCU.64 UR6, c[0x0][0x358] ;  /* 0x00006b00ff0677ac */ /* 0x000e620008000a00 */
[----:B------:R-:W-:-:S02]  /*0030*/  MOV R4, 0xffffffff ;  /* 0xffffffff00047802 */ /* 0x000fc40000000f00 */
[C---:B0-----:R-:W-:Y:S02]  /*0040*/  ISETP.NE.U32.AND P1, PT, R2.reuse, RZ, PT ;  /* 0x000000ff0200720c */ /* 0x041fe40003f25070 */
[----:B------:R-:W-:Y:S02]  /*0050*/  ISETP.NE.U32.AND P0, PT, R2, RZ, PT ;  /* 0x000000ff0200720c */ /* 0x000fe40003f05070 */
[C---:B------:R-:W-:Y:S01]  /*0060*/  ISETP.NE.AND.EX P1, PT, R3.reuse, RZ, PT, P1 ;  /* 0x000000ff0300720c */ /* 0x040fe20003f25310 */
[----:B------:R-:W0:Y:S01]  /*0070*/  S2R R2, SR_CTAID.Y ;  /* 0x0000000000027919 */ /* 0x000e220000002600 */
[----:B------:R-:W-:-:S11]  /*0080*/  ISETP.NE.AND.EX P0, PT, R3, RZ, PT, P0 ;  /* 0x000000ff0300720c */ /* 0x000fd60003f05300 */
[----:B------:R-:W0:Y:S08]  /*0090*/  @P1 LDC.64 R6, c[0x0][0x460] ;  /* 0x00011800ff061b82 */ /* 0x000e300000000a00 */
[----:B------:R-:W2:Y:S01]  /*00a0*/  @P0 LDC.64 R8, c[0x0][0x460] ;  /* 0x00011800ff080b82 */ /* 0x000ea20000000a00 */
[----:B0-----:R-:W-:-:S06]  /*00b0*/  @P1 IMAD.WIDE.U32 R10, R2, 0x4, R6 ;  /* 0x00000004020a1825 */ /* 0x001fcc00078e0006 */
[----:B-1----:R-:W3:Y:S01]  /*00c0*/  @P1 LDG.E R11, desc[UR6][R10.64+0x4] ;  /* 0x000004060a0b1981 */ /* 0x002ee2000c1e1900 */
[----:B--2---:R-:W-:-:S05]  /*00d0*/  @P0 IMAD.WIDE.U32 R8, R2, 0x4, R8 ;  /* 0x0000000402080825 */ /* 0x004fca00078e0008 */
[----:B------:R-:W3:Y:S01]  /*00e0*/  @P0 LDG.E R4, desc[UR6][R8.64] ;  /* 0x0000000608040981 */ /* 0x000ee2000c1e1900 */
[----:B------:R-:W0:Y:S08]  /*00f0*/  S2UR UR4, SR_CTAID.X ;  /* 0x00000000000479c3 */ /* 0x000e300000002500 */
[----:B------:R-:W1:Y:S01]  /*0100*/  @!P1 LDC R6, c[0x0][0x434] ;  /* 0x00010d00ff069b82 */ /* 0x000e620000000800 */
[----:B0-----:R-:W-:Y:S01]  /*0110*/  USHF.L.U32 UR4, UR4, 0x6, URZ ;  /* 0x0000000604047899 */ /* 0x001fe200080006ff */
[----:B---3--:R-:W-:-:S05]  /*0120*/  @P1 IMAD.IADD R6, R11, 0x1, -R4 ;  /* 0x000000010b061824 */ /* 0x008fca00078e0a04 */
[----:B-1----:R-:W-:-:S13]  /*0130*/  ISETP.GT.AND P1, PT, R6, UR4, PT ;  /* 0x0000000406007c0c */ /* 0x002fda000bf24270 */
[----:B------:R-:W-:Y:S05]  /*0140*/  @!P1 EXIT ;  /* 0x000000000000994d */ /* 0x000fea0003800000 */
[----:B------:R-:W-:Y:S01]  /*0150*/  ISETP.NE.AND P1, PT, R4, -0x1, PT ;  /* 0xffffffff0400780c */ /* 0x000fe20003f25270 */
[----:B------:R-:W0:Y:S01]  /*0160*/  LDC R3, c[0x0][0x3e0] ;  /* 0x0000f800ff037b82 */ /* 0x000e220000000800 */
[----:B------:R-:W0:Y:S07]  /*0170*/  LDCU UR9, c[0x0][0x44c] ;  /* 0x00008980ff0977ac */ /* 0x000e2e0008000800 */
[----:B------:R-:W1:Y:S08]  /*0180*/  S2UR UR5, SR_CTAID.Z ;  /* 0x00000000000579c3 */ /* 0x000e700000002700 */
[----:B------:R-:W2:Y:S08]  /*0190*/  @!P1 LDC.64 R16, c[0x0][0x588] ;  /* 0x00016200ff109b82 */ /* 0x000eb00000000a00 */
[----:B------:R-:W3:Y:S08]  /*01a0*/  @!P1 LDC.64 R18, c[0x0][0x400] ;  /* 0x00010000ff129b82 */ /* 0x000ef00000000a00 */
[----:B------:R-:W4:Y:S08]  /*01b0*/  @P1 LDC.64 R8, c[0x0][0x590] ;  /* 0x00016400ff081b82 */ /* 0x000f300000000a00 */
[----:B------:R-:W5:Y:S01]  /*01c0*/  @P1 LDC.64 R10, c[0x0][0x408] ;  /* 0x00010200ff0a1b82 */ /* 0x000f620000000a00 */
[----:B--2---:R-:W-:-:S04]  /*01d0*/  @!P1 IMAD.WIDE.U32 R14, R2, R16, RZ ;  /* 0x00000010020e9225 */ /* 0x004fc800078e00ff */
[C---:B------:R-:W-:Y:S02]  /*01e0*/  @!P1 IMAD R7, R2.reuse, R17, R15 ;  /* 0x0000001102079224 */ /* 0x040fe400078e020f */
[----:B---3--:R-:W-:-:S04]  /*01f0*/  @!P1 IMAD.WIDE.U32 R12, R2, R18, RZ ;  /* 0x00000012020c9225 */ /* 0x008fc800078e00ff */
[----:B------:R-:W-:Y:S02]  /*0200*/  @!P1 IMAD R13, R2, R19, R13 ;  /* 0x00000013020d9224 */ /* 0x000fe400078e020d */
[----:B----4-:R-:W-:-:S04]  /*0210*/  @P1 IMAD.WIDE.U32 R16, R4, R8, RZ ;  /* 0x0000000804101225 */ /* 0x010fc800078e00ff */
[----:B------:R-:W-:Y:S01]  /*0220*/  @P1 IMAD R7, R4, R9, R17 ;  /* 0x0000000904071224 */ /* 0x000fe200078e0211 */
[----:B------:R-:W-:Y:S01]  /*0230*/  @P1 MOV R14, R16 ;  /* 0x00000010000e1202 */ /* 0x000fe20000000f00 */
[----:B0-----:R-:W-:-:S04]  /*0240*/  IMAD.WIDE R8, R3, UR9, RZ ;  /* 0x0000000903087c25 */ /* 0x001fc8000f8e02ff */
[----:B-----5:R-:W-:-:S04]  /*0250*/  @P1 IMAD.WIDE.U32 R18, R4, R10, RZ ;  /* 0x0000000a04121225 */ /* 0x020fc800078e00ff */
[----:B------:R-:W-:Y:S02]  /*0260*/  @P1 IMAD R13, R4, R11, R19 ;  /* 0x0000000b040d1224 */ /* 0x000fe400078e0213 */
[----:B------:R-:W-:Y:S01]  /*0270*/  @P1 IMAD.MOV.U32 R12, RZ, RZ, R18 ;  /* 0x000000ffff0c1224 */ /* 0x000fe200078e0012 */
[----:B-1----:R-:W-:Y:S06]  /*0280*/  @P1 BRA `(.L_x_907) ;  /* 0x0000000000401947 */ /* 0x002fec0003800000 */
[----:B------:R-:W0:Y:S02]  /*0290*/  LDCU UR10, c[0x0][0x444] ;  /* 0x00008880ff0a77ac */ /* 0x000e240008000800 */
[----:B0-----:R-:W-:Y:S02]  /*02a0*/  USHF.R.S32.HI UR8, URZ, 0x1f, UR10 ;  /* 0x0000001fff087899 */ /* 0x001fe4000801140a */
[----:B------:R-:W-:-:S04]  /*02b0*/  IMAD.WIDE.U32 R10, R2, UR10, RZ ;  /* 0x0000000a020a7c25 */ /* 0x000fc8000f8e00ff */
[----:B------:R-:W-:Y:S01]  /*02c0*/  IMAD R5, R2, UR8, RZ ;  /* 0x0000000802057c24 */ /* 0x000fe2000f8e02ff */
[----:B------:R-:W-:Y:S01]  /*02d0*/  USHF.R.S32.HI UR8, URZ, 0x1f, UR9 ;  /* 0x0000001fff087899 */ /* 0x000fe20008011409 */
[----:B------:R-:W-:-:S03]  /*02e0*/  IMAD.WIDE.U32 R16, R10, R3, RZ ;  /* 0x000000030a107225 */ /* 0x000fc600078e00ff */
[----:B------:R-:W-:Y:S02]  /*02f0*/  IADD3 R0, PT, PT, R11, R5, RZ ;  /* 0x000000050b007210 */ /* 0x000fe40007ffe0ff */
[----:B------:R-:W-:Y:S01]  /*0300*/  SHF.R.S32.HI R5, RZ, 0x1f, R3 ;  /* 0x0000001fff057819 */ /* 0x000fe20000011403 */
[----:B------:R-:W-:-:S04]  /*0310*/  IMAD.WIDE.U32 R20, R16, UR9, RZ ;  /* 0x0000000910147c25 */ /* 0x000fc8000f8e00ff */
[----:B------:R-:W-:-:S04]  /*0320*/  IMAD R0, R0, R3, RZ ;  /* 0x0000000300007224 */ /* 0x000fc800078e02ff */
[----:B------:R-:W-:-:S04]  /*0330*/  IMAD R5, R5, R10, R0 ;  /* 0x0000000a05057224 */ /* 0x000fc800078e0200 */
[----:B------:R-:W-:-:S04]  /*0340*/  IMAD.IADD R0, R17, 0x1, R5 ;  /* 0x0000000111007824 */ /* 0x000fc800078e0205 */
[----:B------:R-:W-:-:S04]  /*0350*/  IMAD R5, R0, UR9, RZ ;  /* 0x0000000900057c24 */ /* 0x000fc8000f8e02ff */
[----:B------:R-:W-:-:S05]  /*0360*/  IMAD R5, R16, UR8, R5 ;  /* 0x0000000810057c24 */ /* 0x000fca000f8e0205 */
[----:B------:R-:W-:Y:S01]  /*0370*/  IADD3 R21, PT, PT, R21, R5, RZ ;  /* 0x0000000515157210 */ /* 0x000fe20007ffe0ff */
[----:B------:R-:W-:Y:S06]  /*0380*/  BRA `(.L_x_908) ;  /* 0x00000000000c7947 */ /* 0x000fec0003800000 */
.L_x_907:
[-C--:B------:R-:W-:Y:S02]  /*0390*/  IMAD R5, R9, R4.reuse, RZ ;  /* 0x0000000409057224 */ /* 0x080fe400078e02ff */
[----:B------:R-:W-:-:S04]  /*03a0*/  IMAD.WIDE.U32 R20, R8, R4, RZ ;  /* 0x0000000408147225 */ /* 0x000fc800078e00ff */
[----:B------:R-:W-:-:S07]  /*03b0*/  IMAD.IADD R21, R21, 0x1, R5 ;  /* 0x0000000115157824 */ /* 0x000fce00078e0205 */
.L_x_908:
[----:B------:R-:W0:Y:S01]  /*03c0*/  LDCU.U8 UR8, c[0x0][0x548] ;  /* 0x0000a900ff0877ac */ /* 0x000e220008000000 */
[----:B------:R-:W-:-:S04]  /*03d0*/  SHF.L.U32 R5, R2, 0x7, RZ ;  /* 0x0000000702057819 */ /* 0x000fc800000006ff */
[----:B------:R-:W-:-:S04]  /*03e0*/  SEL R11, R5, RZ, P0 ;  /* 0x000000ff050b7207 */ /* 0x000fc80000000000 */
[----:B------:R-:W-:-:S05]  /*03f0*/  IADD3 R11, P0, PT, R11, UR4, RZ ;  /* 0x000000040b0b7c10 */ /* 0x000fca000ff1e0ff */
[----:B------:R-:W-:Y:S02]  /*0400*/  IMAD.X R15, RZ, RZ, RZ, P0 ;  /* 0x000000ffff0f7224 */ /* 0x000fe400000e06ff */
[----:B------:R-:W-:Y:S01]  /*0410*/  IMAD.WIDE.U32 R22, R11, R8, RZ ;  /* 0x000000080b167225 */ /* 0x000fe200078e00ff */
[----:B0-----:R-:W-:-:S03]  /*0420*/  UISETP.NE.AND UP0, UPT, UR8, URZ, UPT ;  /* 0x000000ff0800728c */ /* 0x001fc6000bf05270 */
[----:B------:R-:W-:-:S04]  /*0430*/  IMAD R15, R15, R8, RZ ;  /* 0x000000080f0f7224 */ /* 0x000fc800078e02ff */
[----:B------:R-:W-:-:S05]  /*0440*/  IMAD R15, R9, R11, R15 ;  /* 0x0000000b090f7224 */ /* 0x000fca00078e020f */
[----:B------:R-:W-:Y:S01]  /*0450*/  IADD3 R0, PT, PT, R23, R15, RZ ;  /* 0x0000000f17007210 */ /* 0x000fe20007ffe0ff */
[----:B------:R-:W-:Y:S06]  /*0460*/  BRA.U !UP0, `(.L_x_909) ;  /* 0x0000000108247547 */ /* 0x000fec000b800000 */
[----:B------:R-:W0:Y:S01]  /*0470*/  LDC R11, c[0x0][0x444] ;  /* 0x00011100ff0b7b82 */ /* 0x000e220000000800 */
[----:B------:R-:W-:-:S07]  /*0480*/  ISETP.NE.AND P0, PT, R4, -0x1, PT ;  /* 0xffffffff0400780c */ /* 0x000fce0003f05270 */
[----:B------:R-:W1:Y:S08]  /*0490*/  LDC R8, c[0x0][0x430] ;  /* 0x00010c00ff087b82 */ /* 0x000e700000000800 */
[----:B------:R-:W1:Y:S01]  /*04a0*/  LDC R9, c[0x0][0x454] ;  /* 0x00011500ff097b82 */ /* 0x000e620000000800 */
[----:B0-----:R-:W-:-:S05]  /*04b0*/  @!P0 IMAD R4, R2, R11, RZ ;  /* 0x0000000b02048224 */ /* 0x001fca00078e02ff */
[----:B------:R-:W-:Y:S01]  /*04c0*/  IADD3 R5, PT, PT, R5, R4, RZ ;  /* 0x0000000405057210 */ /* 0x000fe20007ffe0ff */
[----:B-1----:R-:W-:-:S04]  /*04d0*/  IMAD R2, R8, 0x80, R9 ;  /* 0x0000008008027824 */ /* 0x002fc800078e0209 */
[----:B------:R-:W-:Y:S01]  /*04e0*/  IMAD R2, R2, UR5, R5 ;  /* 0x0000000502027c24 */ /* 0x000fe2000f8e0205 */
[----:B------:R-:W-:Y:S06]  /*04f0*/  BRA `(.L_x_910) ;  /* 0x00000000000c7947 */ /* 0x000fec0003800000 */
.L_x_909:
[----:B------:R-:W0:Y:S01]  /*0500*/  LDC R5, c[0x0][0x444] ;  /* 0x00011100ff057b82 */ /* 0x000e220000000800 */
[----:B------:R-:W-:-:S04]  /*0510*/  IMAD R2, R2, R3, UR5 ;  /* 0x0000000502027e24 */ /* 0x000fc8000f8e0203 */
[----:B0-----:R-:W-:-:S07]  /*0520*/  IMAD R2, R2, R5, RZ ;  /* 0x0000000502027224 */ /* 0x001fce00078e02ff */
.L_x_910:
[----:B------:R-:W0:Y:S01]  /*0530*/  S2R R26, SR_TID.X ;  /* 0x00000000001a7919 */ /* 0x000e220000002100 */
[----:B------:R-:W1:Y:S01]  /*0540*/  LDCU UR8, c[0x0][0x440] ;  /* 0x00008800ff0877ac */ /* 0x000e620008000800 */
[----:B------:R-:W2:Y:S01]  /*0550*/  LDC.64 R8, c[0x0][0x590] ;  /* 0x00016400ff087b82 */ /* 0x000ea20000000a00 */
[----:B------:R-:W-:Y:S01]  /*0560*/  IADD3 R6, PT, PT, R6, -UR4, RZ ;  /* 0x8000000406067c10 */ /* 0x000fe2000fffe0ff */
[----:B------:R-:W-:Y:S01]  /*0570*/  IMAD.MOV.U32 R17, RZ, RZ, RZ ;  /* 0x000000ffff117224 */ /* 0x000fe200078e00ff */
[----:B------:R-:W3:Y:S05]  /*0580*/  LDCU.64 UR12, c[0x0][0x408] ;  /* 0x00008100ff0c77ac */ /* 0x000eea0008000a00 */
[----:B------:R-:W4:Y:S01]  /*0590*/  LDC.64 R4, c[0x0][0x598] ;  /* 0x00016600ff047b82 */ /* 0x000f220000000a00 */
[----:B---3--:R-:W-:Y:S01]  /*05a0*/  UIMAD.WIDE.U32 UR10, UR4, UR12, URZ ;  /* 0x0000000c040a72a5 */ /* 0x008fe2000f8e00ff */
[----:B0-----:R-:W-:Y:S01]  /*05b0*/  IMAD.SHL.U32 R16, R26, 0x8, RZ ;  /* 0x000000081a107824 */ /* 0x001fe200078e00ff */
[----:B------:R-:W-:-:S04]  /*05c0*/  SHF.R.U32.HI R23, RZ, 0x3, R26 ;  /* 0x00000003ff177819 */ /* 0x000fc8000001161a */
[----:B------:R-:W-:-:S04]  /*05d0*/  LOP3.LUT R16, R16, 0x38, RZ, 0xc0, !PT ;  /* 0x0000003810107812 */ /* 0x000fc800078ec0ff */
[----:B-1----:R-:W-:Y:S01]  /*05e0*/  ISETP.GE.AND P0, PT, R16, UR8, PT ;  /* 0x0000000810007c0c */ /* 0x002fe2000bf06270 */
[----:B--2---:R-:W-:Y:S01]  /*05f0*/  IMAD.WIDE.U32 R10, R8, UR4, R16 ;  /* 0x00000004080a7c25 */ /* 0x004fe2000f8e0010 */
[----:B------:R-:W-:Y:S01]  /*0600*/  LOP3.LUT R17, R16, UR10, RZ, 0xfc, !PT ;  /* 0x0000000a10117c12 */ /* 0x000fe2000f8efcff */
[----:B------:R-:W-:Y:S01]  /*0610*/  UIMAD UR8, UR4, UR13, UR11 ;  /* 0x0000000d040872a4 */ /* 0x000fe2000f8e020b */
[----:B------:R-:W-:Y:S01]  /*0620*/  ISETP.GE.OR P1, PT, R23, R6, P0 ;  /* 0x000000061700720c */ /* 0x000fe20000726670 */
[----:B------:R-:W-:Y:S01]  /*0630*/  IMAD R18, R9, UR4, R11 ;  /* 0x0000000409127c24 */ /* 0x000fe2000f8e020b */
[----:B------:R-:W-:Y:S01]  /*0640*/  IADD3 R10, P2, PT, R14, R10, RZ ;  /* 0x0000000a0e0a7210 */ /* 0x000fe20007f5e0ff */
[----:B------:R-:W0:Y:S01]  /*0650*/  LDCU.64 UR10, c[0x0][0x570] ;  /* 0x0000ae00ff0a77ac */ /* 0x000e220008000a00 */
[----:B------:R-:W-:Y:S02]  /*0660*/  IADD3 R12, P3, PT, R12, R17, RZ ;  /* 0x000000110c0c7210 */ /* 0x000fe40007f7e0ff */
[----:B------:R-:W-:Y:S01]  /*0670*/  IADD3.X R11, PT, PT, R7, R18, RZ, P2, !PT ;  /* 0x00000012070b7210 */ /* 0x000fe200017fe4ff */
[----:B------:R-:W-:Y:S01]  /*0680*/  VIADD R7, R23, 0x20 ;  /* 0x0000002017077836 */ /* 0x000fe20000000000 */
[----:B------:R-:W-:Y:S01]  /*0690*/  IADD3.X R13, PT, PT, R13, UR8, RZ, P3, !PT ;  /* 0x000000080d0d7c10 */ /* 0x000fe20009ffe4ff */
[----:B----4-:R-:W-:-:S03]  /*06a0*/  IMAD.WIDE.U32 R10, R4, UR5, R10 ;  /* 0x00000005040a7c25 */ /* 0x010fc6000f8e000a */
[----:B------:R-:W-:Y:S01]  /*06b0*/  ISETP.GE.OR P0, PT, R7, R6, P0 ;  /* 0x000000060700720c */ /* 0x000fe20000706670 */
[----:B------:R-:W1:Y:S01]  /*06c0*/  @!P1 LDC.64 R14, c[0x0][0x550] ;  /* 0x00015400ff0e9b82 */ /* 0x000e620000000a00 */
[----:B------:R-:W-:Y:S02]  /*06d0*/  IMAD R11, R5, UR5, R11 ;  /* 0x00000005050b7c24 */ /* 0x000fe4000f8e020b */
[----:B------:R-:W-:-:S05]  /*06e0*/  @!P1 IMAD.WIDE.U32 R6, R23, R8, R10 ;  /* 0x0000000817069225 */ /* 0x000fca00078e000a */
[----:B------:R-:W2:Y:S01]  /*06f0*/  LDC.64 R4, c[0x0][0x410] ;  /* 0x00010400ff047b82 */ /* 0x000ea20000000a00 */
[----:B------:R-:W-:-:S07]  /*0700*/  @!P1 IMAD R7, R23, R9, R7 ;  /* 0x0000000917079224 */ /* 0x000fce00078e0207 */
[----:B------:R-:W3:Y:S01]  /*0710*/  @!P1 LDC.64 R16, c[0x0][0x3f0] ;  /* 0x0000fc00ff109b82 */ /* 0x000ee20000000a00 */
[----:B-1----:R-:W-:-:S07]  /*0720*/  @!P1 LEA R14, P2, R6, R14, 0x1 ;  /* 0x0000000e060e9211 */ /* 0x002fce00078408ff */
[----:B------:R-:W1:Y:S01]  /*0730*/  @!P0 LDC.64 R28, c[0x0][0x550] ;  /* 0x00015400ff1c8b82 */ /* 0x000e620000000a00 */
[----:B------:R-:W-:Y:S02]  /*0740*/  @!P1 LEA.HI.X R15, R6, R15, R7, 0x1, P2 ;  /* 0x0000000f060f9211 */ /* 0x000fe400010f0c07 */
[----:B------:R-:W-:Y:S01]  /*0750*/  @!P0 IADD3 R19, P2, PT, R23, 0x20, RZ ;  /* 0x0000002017138810 */ /* 0x000fe20007f5e0ff */
[----:B--2---:R-:W-:-:S04]  /*0760*/  IMAD.WIDE.U32 R12, R4, UR5, R12 ;  /* 0x00000005040c7c25 */ /* 0x004fc8000f8e000c */
[----:B------:R-:W2:Y:S01]  /*0770*/  @!P0 LDC.64 R24, c[0x0][0x3f0] ;  /* 0x0000fc00ff188b82 */ /* 0x000ea20000000a00 */
[----:B------:R-:W-:Y:S01]  /*0780*/  @!P0 IADD3.X R7, PT, PT, RZ, RZ, RZ, P2, !PT ;  /* 0x000000ffff078210 */ /* 0x000fe200017fe4ff */
[----:B------:R-:W-:-:S04]  /*0790*/  IMAD R13, R5, UR5, R13 ;  /* 0x00000005050d7c24 */ /* 0x000fc8000f8e020d */
[----:B------:R-:W-:-:S04]  /*07a0*/  @!P0 IMAD R4, R7, R8, RZ ;  /* 0x0000000807048224 */ /* 0x000fc800078e02ff */
[----:B------:R-:W-:Y:S02]  /*07b0*/  @!P0 IMAD R7, R19, R9, R4 ;  /* 0x0000000913078224 */ /* 0x000fe400078e0204 */
[----:B------:R-:W-:-:S04]  /*07c0*/  @!P1 IMAD.WIDE.U32 R4, R23, UR12, R12 ;  /* 0x0000000c17049c25 */ /* 0x000fc8000f8e000c */
[----:B------:R-:W-:Y:S01]  /*07d0*/  @!P1 IMAD R5, R23, UR13, R5 ;  /* 0x0000000d17059c24 */ /* 0x000fe2000f8e0205 */
[----:B---3--:R-:W-:Y:S01]  /*07e0*/  @!P1 LEA R16, P2, R4, R16, 0x1 ;  /* 0x0000001004109211 */ /* 0x008fe200078408ff */
[----:B------:R-:W-:-:S03]  /*07f0*/  @!P0 IMAD.WIDE.U32 R8, R19, R8, R10 ;  /* 0x0000000813088225 */ /* 0x000fc600078e000a */
[----:B------:R-:W-:Y:S01]  /*0800*/  @!P1 LEA.HI.X R17, R4, R17, R5, 0x1, P2 ;  /* 0x0000001104119211 */ /* 0x000fe200010f0c05 */
[----:B------:R-:W-:Y:S01]  /*0810*/  @!P0 IMAD.IADD R9, R9, 0x1, R7 ;  /* 0x0000000109098824 */ /* 0x000fe200078e0207 */
[C---:B-1----:R-:W-:Y:S02]  /*0820*/  @!P0 LEA R28, P2, R8.reuse, R28, 0x1 ;  /* 0x0000001c081c8211 */ /* 0x042fe400078408ff */
[----:B------:R-:W-:Y:S02]  /*0830*/  CS2R R4, SRZ ;  /* 0x0000000000047805 */ /* 0x000fe4000001ff00 */
[----:B------:R-:W-:Y:S02]  /*0840*/  CS2R R6, SRZ ;  /* 0x0000000000067805 */ /* 0x000fe4000001ff00 */
[----:B------:R-:W-:Y:S02]  /*0850*/  CS2R R10, SRZ ;  /* 0x00000000000a7805 */ /* 0x000fe4000001ff00 */
[----:B------:R-:W-:-:S02]  /*0860*/  @!P0 LEA.HI.X R29, R8, R29, R9, 0x1, P2 ;  /* 0x0000001d081d8211 */ /* 0x000fc400010f0c09 */
[----:B------:R-:W-:Y:S01]  /*0870*/  CS2R R8, SRZ ;  /* 0x0000000000087805 */ /* 0x000fe2000001ff00 */
[----:B------:R-:W3:Y:S05]  /*0880*/  @!P1 LDG.E.128 R4, desc[UR6][R16.64] ;  /* 0x0000000610049981 */ /* 0x000eea000c1e1d00 */
[----:B------:R1:W4:Y:S01]  /*0890*/  @!P1 LDG.E.128 R8, desc[UR6][R14.64] ;  /* 0x000000060e089981 */ /* 0x000322000c1e1d00 */
[----:B------:R-:W-:-:S04]  /*08a0*/  @!P0 IADD3 R18, P1, PT, R23, 0x20, RZ ;  /* 0x0000002017128810 */ /* 0x000fc80007f3e0ff */
[----:B------:R-:W-:Y:S01]  /*08b0*/  @!P0 IADD3.X R19, PT, PT, RZ, RZ, RZ, P1, !PT ;  /* 0x000000ffff138210 */ /* 0x000fe20000ffe4ff */
[----:B------:R-:W-:-:S04]  /*08c0*/  @!P0 IMAD.WIDE.U32 R12, R18, UR12, R12 ;  /* 0x0000000c120c8c25 */ /* 0x000fc8000f8e000c */
[----:B------:R-:W-:Y:S01]  /*08d0*/  @!P0 IMAD R19, R19, UR12, RZ ;  /* 0x0000000c13138c24 */ /* 0x000fe2000f8e02ff */
[----:B--2---:R-:W-:Y:S02]  /*08e0*/  @!P0 LEA R24, P1, R12, R24, 0x1 ;  /* 0x000000180c188211 */ /* 0x004fe400078208ff */
[----:B-1----:R-:W-:Y:S01]  /*08f0*/  CS2R R14, SRZ ;  /* 0x00000000000e7805 */ /* 0x002fe2000001ff00 */
[----:B------:R-:W-:Y:S01]  /*0900*/  @!P0 IMAD R19, R18, UR13, R19 ;  /* 0x0000000d12138c24 */ /* 0x000fe2000f8e0213 */
[----:B------:R-:W-:Y:S01]  /*0910*/  UIMAD UR5, UR5, UR9, URZ ;  /* 0x00000009050572a4 */ /* 0x000fe2000f8e02ff */
[----:B------:R-:W1:Y:S02]  /*0920*/  LDCU.64 UR12, c[0x0][0x5e8] ;  /* 0x0000bd00ff0c77ac */ /* 0x000e640008000a00 */
[----:B------:R-:W-:-:S05]  /*0930*/  @!P0 IMAD.IADD R19, R13, 0x1, R19 ;  /* 0x000000010d138824 */ /* 0x000fca00078e0213 */
[----:B------:R-:W-:Y:S02]  /*0940*/  @!P0 LEA.HI.X R25, R12, R25, R19, 0x1, P1 ;  /* 0x000000190c198211 */ /* 0x000fe400008f0c13 */
[C---:B---3--:R-:W-:Y:S02]  /*0950*/  LOP3.LUT R17, R4.reuse, 0xffff0000, RZ, 0xc0, !PT ;  /* 0xffff000004117812 */ /* 0x048fe400078ec0ff */
[----:B------:R-:W-:Y:S02]  /*0960*/  SHF.L.U32 R4, R4, 0x10, RZ ;  /* 0x0000001004047819 */ /* 0x000fe400000006ff */
[C---:B----4-:R-:W-:Y:S01]  /*0970*/  LOP3.LUT R16, R8.reuse, 0xffff0000, RZ, 0xc0, !PT ;  /* 0xffff000008107812 */ /* 0x050fe200078ec0ff */
[----:B------:R-:W-:-:S04]  /*0980*/  IMAD.U32 R13, R8, 0x10000, RZ ;  /* 0x00010000080d7824 */ /* 0x000fc800078e00ff */
[----:B------:R-:W-:Y:S01]  /*0990*/  FMUL.FTZ R16, R16, R17 ;  /* 0x0000001110107220 */ /* 0x000fe20000410000 */
[----:B------:R-:W-:-:S03]  /*09a0*/  SHF.L.U32 R17, R5, 0x10, RZ ;  /* 0x0000001005117819 */ /* 0x000fc600000006ff */
[----:B------:R-:W-:Y:S01]  /*09b0*/  FFMA.FTZ R19, R13, R4, R16 ;  /* 0x000000040d137223 */ /* 0x000fe20000010010 */
[----:B------:R-:W-:Y:S02]  /*09c0*/  IMAD.U32 R4, R9, 0x10000, RZ ;  /* 0x0001000009047824 */ /* 0x000fe400078e00ff */
[----:B------:R-:W-:Y:S01]  /*09d0*/  HFMA2 R16, -RZ, RZ, 0, 0 ;  /* 0x00000000ff107431 */ /* 0x000fe200000001ff */
[----:B------:R-:W-:Y:S01]  /*09e0*/  CS2R R12, SRZ ;  /* 0x00000000000c7805 */ /* 0x000fe2000001ff00 */
[----:B------:R-:W-:Y:S01]  /*09f0*/  FFMA.FTZ R4, R4, R17, R19 ;  /* 0x0000001104047223 */ /* 0x000fe20000010013 */
[----:B------:R-:W-:Y:S01]  /*0a00*/  IMAD.MOV.U32 R17, RZ, RZ, RZ ;  /* 0x000000ffff117224 */ /* 0x000fe200078e00ff */
[----:B------:R-:W-:-:S03]  /*0a10*/  CS2R R18, SRZ ;  /* 0x0000000000127805 */ /* 0x000fc6000001ff00 */
[----:B------:R-:W2:Y:S04]  /*0a20*/  @!P0 LDG.E.128 R12, desc[UR6][R28.64] ;  /* 0x000000061c0c8981 */ /* 0x000ea8000c1e1d00 */
[----:B------:R-:W3:Y:S01]  /*0a30*/  @!P0 LDG.E.128 R16, desc[UR6][R24.64] ;  /* 0x0000000618108981 */ /* 0x000ee2000c1e1d00 */
[----:B------:R-:W-:Y:S01]  /*0a40*/  LOP3.LUT R5, R5, 0xffff0000, RZ, 0xc0, !PT ;  /* 0xffff000005057812 */ /* 0x000fe200078ec0ff */
[----:B------:R-:W-:Y:S01]  /*0a50*/  USHF.R.S32.HI UR8, URZ, 0x1f, UR5 ;  /* 0x0000001fff087899 */ /* 0x000fe20008011405 */
[----:B------:R-:W-:Y:S02]  /*0a60*/  LOP3.LUT R9, R9, 0xffff0000, RZ, 0xc0, !PT ;  /* 0xffff000009097812 */ /* 0x000fe400078ec0ff */
[----:B------:R-:W-:-:S03]  /*0a70*/  IADD3 R20, P0, P1, R22, UR5, R20 ;  /* 0x0000000516147c10 */ /* 0x000fc6000f91e014 */
[----:B------:R-:W-:Y:S01]  /*0a80*/  FFMA.FTZ R9, R9, R5, R4 ;  /* 0x0000000509097223 */ /* 0x000fe20000010004 */
[----:B------:R-:W-:Y:S02]  /*0a90*/  SHF.L.U32 R5, R6, 0x10, RZ ;  /* 0x0000001006057819 */ /* 0x000fe400000006ff */
[----:B------:R-:W-:-:S05]  /*0aa0*/  SHF.L.U32 R4, R10, 0x10, RZ ;  /* 0x000000100a047819 */ /* 0x000fca00000006ff */
[----:B------:R-:W-:Y:S01]  /*0ab0*/  FFMA.FTZ R4, R4, R5, R9 ;  /* 0x0000000504047223 */ /* 0x000fe20000010009 */
[----:B------:R-:W-:Y:S01]  /*0ac0*/  LOP3.LUT R9, R10, 0xffff0000, RZ, 0xc0, !PT ;  /* 0xffff00000a097812 */ /* 0x000fe200078ec0ff */
[----:B------:R-:W-:Y:S01]  /*0ad0*/  IMAD.U32 R10, R7, 0x10000, RZ ;  /* 0x00010000070a7824 */ /* 0x000fe200078e00ff */
[C---:B------:R-:W-:Y:S02]  /*0ae0*/  SHF.L.U32 R5, R11.reuse, 0x10, RZ ;  /* 0x000000100b057819 */ /* 0x040fe400000006ff */
[----:B------:R-:W-:Y:S02]  /*0af0*/  LOP3.LUT R11, R11, 0xffff0000, RZ, 0xc0, !PT ;  /* 0xffff00000b0b7812 */ /* 0x000fe400078ec0ff */
[C---:B--2---:R-:W-:Y:S01]  /*0b00*/  LOP3.LUT R27, R12.reuse, 0xffff0000, RZ, 0xc0, !PT ;  /* 0xffff00000c1b7812 */ /* 0x044fe200078ec0ff */
[----:B------:R-:W-:Y:S01]  /*0b10*/  IMAD.U32 R12, R12, 0x10000, RZ ;  /* 0x000100000c0c7824 */ /* 0x000fe200078e00ff */
[----:B---3--:R-:W-:Y:S01]  /*0b20*/  LOP3.LUT R8, R16, 0xffff0000, RZ, 0xc0, !PT ;  /* 0xffff000010087812 */ /* 0x008fe200078ec0ff */
[C---:B------:R-:W-:Y:S01]  /*0b30*/  IMAD.U32 R25, R17.reuse, 0x10000, RZ ;  /* 0x0001000011197824 */ /* 0x040fe200078e00ff */
[----:B------:R-:W-:-:S03]  /*0b40*/  LOP3.LUT R17, R17, 0xffff0000, RZ, 0xc0, !PT ;  /* 0xffff000011117812 */ /* 0x000fc600078ec0ff */
[----:B------:R-:W-:Y:S01]  /*0b50*/  FMUL.FTZ R8, R8, R27 ;  /* 0x0000001b08087220 */ /* 0x000fe20000410000 */
[----:B------:R-:W-:Y:S02]  /*0b60*/  SHF.L.U32 R27, R16, 0x10, RZ ;  /* 0x00000010101b7819 */ /* 0x000fe400000006ff */
[C---:B------:R-:W-:Y:S02]  /*0b70*/  SHF.L.U32 R16, R14.reuse, 0x10, RZ ;  /* 0x000000100e107819 */ /* 0x040fe400000006ff */
[----:B------:R-:W-:Y:S01]  /*0b80*/  LOP3.LUT R14, R14, 0xffff0000, RZ, 0xc0, !PT ;  /* 0xffff00000e0e7812 */ /* 0x000fe200078ec0ff */
[----:B------:R-:W-:Y:S01]  /*0b90*/  FFMA.FTZ R8, R27, R12, R8 ;  /* 0x0000000c1b087223 */ /* 0x000fe20000010008 */
[C---:B------:R-:W-:Y:S02]  /*0ba0*/  SHF.L.U32 R12, R13.reuse, 0x10, RZ ;  /* 0x000000100d0c7819 */ /* 0x040fe400000006ff */
[----:B------:R-:W-:-:S03]  /*0bb0*/  LOP3.LUT R13, R13, 0xffff0000, RZ, 0xc0, !PT ;  /* 0xffff00000d0d7812 */ /* 0x000fc600078ec0ff */
[----:B------:R-:W-:Y:S01]  /*0bc0*/  FFMA.FTZ R8, R25, R12, R8 ;  /* 0x0000000c19087223 */ /* 0x000fe20000010008 */
[----:B------:R-:W-:-:S03]  /*0bd0*/  SHF.L.U32 R12, R18, 0x10, RZ ;  /* 0x00000010120c7819 */ /* 0x000fc600000006ff */
[----:B------:R-:W-:Y:S01]  /*0be0*/  FFMA.FTZ R13, R17, R13, R8 ;  /* 0x0000000d110d7223 */ /* 0x000fe20000010008 */
[----:B------:R-:W-:Y:S02]  /*0bf0*/  LOP3.LUT R8, R6, 0xffff0000, RZ, 0xc0, !PT ;  /* 0xffff000006087812 */ /* 0x000fe400078ec0ff */
[----:B------:R-:W-:Y:S01]  /*0c00*/  LOP3.LUT R6, R7, 0xffff0000, RZ, 0xc0, !PT ;  /* 0xffff000007067812 */ /* 0x000fe200078ec0ff */
[----:B------:R-:W-:Y:S01]  /*0c10*/  FFMA.FTZ R12, R12, R16, R13 ;  /* 0x000000100c0c7223 */ /* 0x000fe2000001000d */
[----:B------:R-:W-:Y:S01]  /*0c20*/  LOP3.LUT R7, R18, 0xffff0000, RZ, 0xc0, !PT ;  /* 0xffff000012077812 */ /* 0x000fe200078ec0ff */
[----:B------:R-:W-:Y:S01]  /*0c30*/  FFMA.FTZ R4, R9, R8, R4 ;  /* 0x0000000809047223 */ /* 0x000fe20000010004 */
[----:B------:R-:W-:Y:S01]  /*0c40*/  IMAD.U32 R8, R19, 0x10000, RZ ;  /* 0x0001000013087824 */ /* 0x000fe200078e00ff */
[----:B------:R-:W-:Y:S02]  /*0c50*/  SHF.R.U32.HI R9, RZ, 0x4, R26 ;  /* 0x00000004ff097819 */ /* 0x000fe4000001161a */
[----:B------:R-:W-:Y:S01]  /*0c60*/  FFMA.FTZ R4, R5, R10, R4 ;  /* 0x0000000a05047223 */ /* 0x000fe20000010004 */
[----:B------:R-:W-:Y:S01]  /*0c70*/  SHF.L.U32 R5, R15, 0x10, RZ ;  /* 0x000000100f057819 */ /* 0x000fe200000006ff */
[----:B------:R-:W-:Y:S01]  /*0c80*/  FFMA.FTZ R7, R7, R14, R12 ;  /* 0x0000000e07077223 */ /* 0x000fe2000001000c */
[----:B------:R-:W-:Y:S01]  /*0c90*/  LOP3.LUT R15, R15, 0xffff0000, RZ, 0xc0, !PT ;  /* 0xffff00000f0f7812 */ /* 0x000fe200078ec0ff */
[----:B------:R-:W-:Y:S01]  /*0ca0*/  FFMA.FTZ R11, R11, R6, R4 ;  /* 0x000000060b0b7223 */ /* 0x000fe20000010004 */
[----:B------:R-:W-:Y:S01]  /*0cb0*/  LOP3.LUT R4, R19, 0xffff0000, RZ, 0xc0, !PT ;  /* 0xffff000013047812 */ /* 0x000fe200078ec0ff */
[----:B------:R-:W-:-:S02]  /*0cc0*/  FFMA.FTZ R5, R8, R5, R7 ;  /* 0x0000000508057223 */ /* 0x000fc40000010007 */
[----:B------:R-:W2:Y:S02]  /*0cd0*/  S2R R7, SR_TID.X ;  /* 0x0000000000077919 */ /* 0x000ea40000002100 */
[----:B------:R-:W-:Y:S02]  /*0ce0*/  FFMA.FTZ R15, R4, R15, R5 ;  /* 0x0000000f040f7223 */ /* 0x000fe40000010005 */
[----:B------:R-:W3:Y:S04]  /*0cf0*/  SHFL.BFLY PT, R4, R11, 0x4, 0x1f ;  /* 0x0c801f000b047f89 */ /* 0x000ee800000e0000 */
[----:B------:R-:W4:Y:S01]  /*0d00*/  SHFL.BFLY PT, R6, R15, 0x4, 0x1f ;  /* 0x0c801f000f067f89 */ /* 0x000f2200000e0000 */
[----:B---3--:R-:W-:Y:S01]  /*0d10*/  FADD.FTZ R8, R11, R4 ;  /* 0x000000040b087221 */ /* 0x008fe20000010000 */
[----:B------:R-:W-:Y:S01]  /*0d20*/  SHF.L.U32 R4, R26, 0x2, RZ ;  /* 0x000000021a047819 */ /* 0x000fe200000006ff */
[----:B----4-:R-:W-:-:S03]  /*0d30*/  FADD.FTZ R12, R15, R6 ;  /* 0x000000060f0c7221 */ /* 0x010fc60000010000 */
[----:B------:R-:W3:Y:S01]  /*0d40*/  SHFL.BFLY PT, R5, R8, 0x2, 0x1f ;  /* 0x0c401f0008057f89 */ /* 0x000ee200000e0000 */
[----:B------:R-:W-:Y:S01]  /*0d50*/  LOP3.LUT R10, R4, 0x3c, RZ, 0xc0, !PT ;  /* 0x0000003c040a7812 */ /* 0x000fe200078ec0ff */
[----:B------:R-:W-:Y:S02]  /*0d60*/  IMAD R4, R3, UR9, RZ ;  /* 0x0000000903047c24 */ /* 0x000fe4000f8e02ff */
[----:B------:R-:W4:Y:S02]  /*0d70*/  SHFL.BFLY PT, R13, R12, 0x2, 0x1f ;  /* 0x0c401f000c0d7f89 */ /* 0x000f2400000e0000 */
[----:B------:R-:W-:Y:S01]  /*0d80*/  IMAD R9, R4, R9, R10 ;  /* 0x0000000904097224 */ /* 0x000fe200078e020a */
[----:B------:R-:W-:Y:S01]  /*0d90*/  IADD3.X R10, PT, PT, R0, UR8, R21, P0, P1 ;  /* 0x00000008000a7c10 */ /* 0x000fe200087e2415 */
[----:B------:R-:W5:Y:S01]  /*0da0*/  S2R R6, SR_TID.X ;  /* 0x0000000000067919 */ /* 0x000f620000002100 */
[----:B------:R-:W-:Y:S02]  /*0db0*/  SHF.L.U32 R11, R4, 0x2, RZ ;  /* 0x00000002040b7819 */ /* 0x000fe400000006ff */
[----:B------:R-:W-:-:S04]  /*0dc0*/  IADD3 R0, P0, PT, R9, R20, RZ ;  /* 0x0000001409007210 */ /* 0x000fc80007f1e0ff */
[----:B------:R-:W-:Y:S01]  /*0dd0*/  LEA.HI.X.SX32 R9, R9, R10, 0x1, P0 ;  /* 0x0000000a09097211 */ /* 0x000fe200000f0eff */
[----:B------:R-:W-:Y:S01]  /*0de0*/  VIADD R10, R2, UR4 ;  /* 0x00000004020a7c36 */ /* 0x000fe20008000000 */
[----:B------:R-:W1:Y:S01]  /*0df0*/  LDCU UR4, c[0x0][0x4f4] ;  /* 0x00009e80ff0477ac */ /* 0x000e620008000800 */
[----:B0-----:R-:W-:Y:S02]  /*0e00*/  LEA R2, P1, R0, UR10, 0x2 ;  /* 0x0000000a00027c11 */ /* 0x001fe4000f8210ff */
[----:B--2---:R-:W-:Y:S02]  /*0e10*/  LOP3.LUT P0, RZ, R7, 0x7, RZ, 0xc0, !PT ;  /* 0x0000000707ff7812 */ /* 0x004fe4000780c0ff */
[----:B------:R-:W-:Y:S01]  /*0e20*/  IADD3 R23, P2, PT, R10, R23, RZ ;  /* 0x000000170a177210 */ /* 0x000fe20007f5e0ff */
[----:B---3--:R-:W-:Y:S01]  /*0e30*/  FADD.FTZ R5, R8, R5 ;  /* 0x0000000508057221 */ /* 0x008fe20000010000 */
[----:B------:R-:W-:Y:S02]  /*0e40*/  SHF.R.S32.HI R10, RZ, 0x1f, R10 ;  /* 0x0000001fff0a7819 */ /* 0x000fe4000001140a */
[----:B------:R-:W-:Y:S01]  /*0e50*/  LEA.HI.X R3, R0, UR11, R9, 0x2, P1 ;  /* 0x0000000b00037c11 */ /* 0x000fe200088f1409 */
[----:B----4-:R-:W-:Y:S01]  /*0e60*/  FADD.FTZ R8, R12, R13 ;  /* 0x0000000d0c087221 */ /* 0x010fe20000010000 */
[----:B------:R-:W-:Y:S01]  /*0e70*/  IADD3.X R0, PT, PT, RZ, R10, RZ, P2, !PT ;  /* 0x0000000aff007210 */ /* 0x000fe200017fe4ff */
[----:B------:R-:W0:Y:S01]  /*0e80*/  SHFL.BFLY PT, R12, R5, 0x1, 0x1f ;  /* 0x0c201f00050c7f89 */ /* 0x000e2200000e0000 */
[----:B------:R-:W-:-:S03]  /*0e90*/  IMAD.WIDE R10, R11, 0x10, R2 ;  /* 0x000000100b0a7825 */ /* 0x000fc600078e0202 */
[----:B------:R-:W2:Y:S01]  /*0ea0*/  SHFL.BFLY PT, R13, R8, 0x1, 0x1f ;  /* 0x0c201f00080d7f89 */ /* 0x000ea200000e0000 */
[----:B-----5:R-:W-:Y:S02]  /*0eb0*/  LOP3.LUT R7, R6, 0x7, RZ, 0xc0, !PT ;  /* 0x0000000706077812 */ /* 0x020fe400078ec0ff */
[----:B-1----:R-:W-:Y:S02]  /*0ec0*/  LEA R6, P2, R23, UR12, 0x2 ;  /* 0x0000000c17067c11 */ /* 0x002fe4000f8410ff */
[----:B------:R-:W-:Y:S02]  /*0ed0*/  ISETP.NE.AND P1, PT, R7, RZ, PT ;  /* 0x000000ff0700720c */ /* 0x000fe40003f25270 */
[----:B------:R-:W-:Y:S01]  /*0ee0*/  LEA.HI.X R7, R23, UR13, R0, 0x2, P2 ;  /* 0x0000000d17077c11 */ /* 0x000fe200090f1400 */
[----:B0-----:R-:W-:Y:S01]  /*0ef0*/  FADD.FTZ R12, R5, R12 ;  /* 0x0000000c050c7221 */ /* 0x001fe20000010000 */
[----:B--2---:R-:W-:Y:S01]  /*0f00*/  FADD.FTZ R0, R8, R13 ;  /* 0x0000000d08007221 */ /* 0x004fe20000010000 */
[----:B------:R-:W-:-:S04]  /*0f10*/  IMAD.WIDE R8, R4, 0x40, R10 ;  /* 0x0000004004087825 */ /* 0x000fc800078e020a */
[----:B------:R-:W-:Y:S01]  /*0f20*/  @!P0 FMUL.FTZ R13, R12, UR4 ;  /* 0x000000040c0d8c20 */ /* 0x000fe20008410000 */
[----:B------:R-:W-:Y:S01]  /*0f30*/  FMUL.FTZ R15, R0, UR4 ;  /* 0x00000004000f7c20 */ /* 0x000fe20008410000 */
[----:B------:R-:W-:-:S03]  /*0f40*/  IMAD.WIDE R4, R4, 0x40, R8 ;  /* 0x0000004004047825 */ /* 0x000fc600078e0208 */
[----:B------:R-:W-:Y:S04]  /*0f50*/  @!P0 STG.E desc[UR6][R6.64], R13 ;  /* 0x0000000d06008986 */ /* 0x000fe8000c101906 */
[----:B------:R-:W-:Y:S04]  /*0f60*/  @!P1 STG.E desc[UR6][R6.64+0x80], R15 ;  /* 0x0000800f06009986 */ /* 0x000fe8000c101906 */
[----:B------:R-:W-:Y:S04]  /*0f70*/  STG.E.128 desc[UR6][R2.64], RZ ;  /* 0x000000ff02007986 */ /* 0x000fe8000c101d06 */
[----:B------:R-:W-:Y:S04]  /*0f80*/  STG.E.128 desc[UR6][R10.64], RZ ;  /* 0x000000ff0a007986 */ /* 0x000fe8000c101d06 */
[----:B------:R-:W-:Y:S04]  /*0f90*/  STG.E.128 desc[UR6][R8.64], RZ ;  /* 0x000000ff08007986 */ /* 0x000fe8000c101d06 */
[----:B------:R-:W-:Y:S01]  /*0fa0*/  STG.E.128 desc[UR6][R4.64], RZ ;  /* 0x000000ff04007986 */ /* 0x000fe2000c101d06 */
[----:B------:R-:W-:Y:S05]  /*0fb0*/  EXIT ;  /* 0x000000000000794d */ /* 0x000fea0003800000 */
.L_x_911:
        /* <DEDUP_REMOVED lines=12> */
.L_x_1421:


//--------------------- .text._ZN5flash27flash_bwd_convert_dq_kernelI23Flash_bwd_kernel_traitsILi64ELi128ELi128ELi8ELi4ELi4ELi4ELb0ELb0EN7cutlass10bfloat16_tE19Flash_kernel_traitsILi64ELi128ELi128ELi8ES3_EEEEvNS_16Flash_bwd_paramsEi --------------------------
	.section	.text._ZN5flash27flash_bwd_convert_dq_kernelI23Flash_bwd_kernel_traitsILi64ELi128ELi128ELi8ELi4ELi4ELi4ELb0ELb0EN7cutlass10bfloat16_tE19Flash_kernel_traitsILi64ELi128ELi128ELi8ES3_EEEEvNS_16Flash_bwd_paramsEi,"ax",@progbits
	.align	128
        .global         _ZN5flash27flash_bwd_convert_dq_kernelI23Flash_bwd_kernel_traitsILi64ELi128ELi128ELi8ELi4ELi4ELi4ELb0ELb0EN7cutlass10bfloat16_tE19Flash_kernel_traitsILi64ELi128ELi128ELi8ES3_EEEEvNS_16Flash_bwd_paramsEi
        .type           _ZN5flash27flash_bwd_convert_dq_kernelI23Flash_bwd_kernel_traitsILi64ELi128ELi128ELi8ELi4ELi4ELi4ELb0ELb0EN7cutlass10bfloat16_tE19Flash_kernel_traitsILi64ELi128ELi128ELi8ES3_EEEEvNS_16Flash_bwd_paramsEi,@function
        .size           _ZN5flash27flash_bwd_convert_dq_kernelI23Flash_bwd_kernel_traitsILi64ELi128ELi128ELi8ELi4ELi4ELi4ELb0ELb0EN7cutlass10bfloat16_tE19Flash_kernel_traitsILi64ELi128ELi128ELi8ES3_EEEEvNS_16Flash_bwd_paramsEi,(.L_x_1422 - _ZN5flash27flash_bwd_convert_dq_kernelI23Flash_bwd_kernel_traitsILi64ELi128ELi128ELi8ELi4ELi4ELi4ELb0ELb0EN7cutlass10bfloat16_tE19Flash_kernel_traitsILi64ELi128ELi128ELi8ES3_EEEEvNS_16Flash_bwd_paramsEi)
        .other          _ZN5flash27flash_bwd_convert_dq_kernelI23Flash_bwd_kernel_traitsILi64ELi128ELi128ELi8ELi4ELi4ELi4ELb0ELb0EN7cutlass10bfloat16_tE19Flash_kernel_traitsILi64ELi128ELi128ELi8ES3_EEEEvNS_16Flash_bwd_paramsEi,@"STO_CUDA_ENTRY STV_DEFAULT"
_ZN5flash27flash_bwd_convert_dq_kernelI23Flash_bwd_kernel_traitsILi64ELi128ELi128ELi8ELi4ELi4ELi4ELb0ELb0EN7cutlass10bfloat16_tE19Flash_kernel_traitsILi64ELi128ELi128ELi8ES3_EEEEvNS_16Flash_bwd_paramsEi:
.text._ZN5flash27flash_bwd_convert_dq_kernelI23Flash_bwd_kernel_traitsILi64ELi128ELi128ELi8ELi4ELi4ELi4ELb0ELb0EN7cutlass10bfloat16_tE19Flash_kernel_traitsILi64ELi128ELi128ELi8ES3_EEEEvNS_16Flash_bwd_paramsEi:
[----:B------:R-:W-:Y:S08]  /*0000*/  LDC R1, c[0x0][0x37c] ;  /* 0x0000df00ff017b82 */ /* 0x000ff00000000800 */
[----:B------:R-:W0:Y:S01]  /*0010*/  LDC.64 R4, c[0x0][0x460] ;  /* 0x00011800ff047b82 */ /* 0x000e220000000a00 */
[----:B------:R-:W1:Y:S01]  /*0020*/  S2R R13, SR_CTAID.Y ;  /* 0x00000000000d7919 */ /* 0x000e620000002600 */
[----:B------:R-:W2:Y:S01]  /*0030*/  LDCU.64 UR8, c[0x0][0x358] ;  /* 0x00006b00ff0877ac */ /* 0x000ea20008000a00 */
[----:B------:R-:W-:-:S05]  /*0040*/  MOV R25, 0xffffffff ;  /* 0xffffffff00197802 */ /* 0x000fca0000000f00 */
[----:B------:R-:W1:Y:S01]  /*0050*/  LDC.64 R2, c[0x0][0x460] ;  /* 0x00011800ff027b82 */ /* 0x000e620000000a00 */
[C---:B0-----:R-:W-:Y:S02]  /*0060*/  ISETP.NE.U32.AND P0, PT, R4.reuse, RZ, PT ;  /* 0x000000ff0400720c */ /* 0x041fe40003f05070 */
[----:B------:R-:W-:Y:S02]  /*0070*/  ISETP.NE.U32.AND P1, PT, R4, RZ, PT ;  /* 0x000000ff0400720c */ /* 0x000fe40003f25070 */
[C---:B------:R-:W-:Y:S02]  /*0080*/  ISETP.NE.AND.EX P0, PT, R5.reuse, RZ, PT, P0 ;  /* 0x000000ff0500720c */ /* 0x040fe40003f05300 */
[----:B------:R-:W-:Y:S01]  /*0090*/  ISETP.NE.AND.EX P1, PT, R5, RZ, PT, P1 ;  /* 0x000000ff0500720c */ /* 0x000fe20003f25310 */
[----:B-1----:R-:W-:-:S10]  /*00a0*/  IMAD.WIDE.U32 R2, R13, 0x4, R2 ;  /* 0x000000040d027825 */ /* 0x002fd400078e0002 */
[----:B--2---:R-:W2:Y:S04]  /*00b0*/  @P0 LDG.E R25, desc[UR8][R2.64] ;  /* 0x0000000802190981 */ /* 0x004ea8000c1e1900 */
[----:B------:R-:W2:Y:S01]  /*00c0*/  @P1 LDG.E R0, desc[UR8][R2.64+0x4] ;  /* 0x0000040802001981 */ /* 0x000ea2000c1e1900 */
[----:B------:R-:W0:Y:S08]  /*00d0*/  S2UR UR4, SR_CTAID.X ;  /* 0x00000000000479c3 */ /* 0x000e300000002500 */
[----:B------:R-:W1:Y:S01]  /*00e0*/  @!P1 LDC R4, c[0x0][0x434] ;  /* 0x00010d00ff049b82 */ /* 0x000e620000000800 */
[----:B0-----:R-:W-:Y:S01]  /*00f0*/  USHF.L.U32 UR4, UR4, 0x7, URZ ;  /* 0x0000000704047899 */ /* 0x001fe200080006ff */
[----:B--2---:R-:W-:-:S05]  /*0100*/  @P1 IADD3 R4, PT, PT, R0, -R25, RZ ;  /* 0x8000001900041210 */ /* 0x004fca0007ffe0ff */
[----:B-1----:R-:W-:-:S13]  /*0110*/  ISETP.GT.AND P1, PT, R4, UR4, PT ;  /* 0x0000000404007c0c */ /* 0x002fda000bf24270 */
[----:B------:R-:W-:Y:S05]  /*0120*/  @!P1 EXIT ;  /* 0x000000000000994d */ /* 0x000fea0003800000 */
[----:B------:R-:W-:Y:S01]  /*0130*/  ISETP.NE.AND P1, PT, R25, -0x1, PT ;  /* 0xffffffff1900780c */ /* 0x000fe20003f25270 */
[----:B------:R-:W0:Y:S01]  /*0140*/  LDC R41, c[0x0][0x44c] ;  /* 0x00011300ff297b82 */ /* 0x000e220000000800 */
[----:B------:R-:W0:Y:S07]  /*0150*/  LDCU UR6, c[0x0][0x3e0] ;  /* 0x00007c00ff0677ac */ /* 0x000e2e0008000800 */
[----:B------:R-:W1:Y:S08]  /*0160*/  S2UR UR7, SR_CTAID.Z ;  /* 0x00000000000779c3 */ /* 0x000e700000002700 */
[----:B------:R-:W2:Y:S08]  /*0170*/  @!P1 LDC.64 R2, c[0x0][0x5a0] ;  /* 0x00016800ff029b82 */ /* 0x000eb00000000a00 */
[----:B------:R-:W3:Y:S01]  /*0180*/  @P1 LDC.64 R8, c[0x0][0x5b8] ;  /* 0x00016e00ff081b82 */ /* 0x000ee20000000a00 */
[----:B--2---:R-:W-:-:S04]  /*0190*/  @!P1 IMAD.WIDE.U32 R6, R13, R2, RZ ;  /* 0x000000020d069225 */ /* 0x004fc800078e00ff */
[----:B------:R-:W-:Y:S02]  /*01a0*/  @!P1 IMAD R5, R13, R3, R7 ;  /* 0x000000030d059224 */ /* 0x000fe400078e0207 */
[----:B---3--:R-:W-:-:S04]  /*01b0*/  @P1 IMAD.WIDE.U32 R2, R25, R8, RZ ;  /* 0x0000000819021225 */ /* 0x008fc800078e00ff */
[----:B------:R-:W-:Y:S01]  /*01c0*/  @P1 IMAD R5, R25, R9, R3 ;  /* 0x0000000919051224 */ /* 0x000fe200078e0203 */
[----:B------:R-:W-:Y:S01]  /*01d0*/  @P1 MOV R6, R2 ;  /* 0x0000000200061202 */ /* 0x000fe20000000f00 */
[----:B0-----:R-:W-:Y:S01]  /*01e0*/  IMAD.WIDE R2, R41, UR6, RZ ;  /* 0x0000000629027c25 */ /* 0x001fe2000f8e02ff */
[----:B-1----:R-:W-:Y:S06]  /*01f0*/  @P1 BRA `(.L_x_912) ;  /* 0x0000000000401947 */ /* 0x002fec0003800000 */
[----:B------:R-:W0:Y:S02]  /*0200*/  LDCU UR10, c[0x0][0x444] ;  /* 0x00008880ff0a77ac */ /* 0x000e240008000800 */
[----:B0-----:R-:W-:Y:S02]  /*0210*/  USHF.R.S32.HI UR5, URZ, 0x1f, UR10 ;  /* 0x0000001fff057899 */ /* 0x001fe4000801140a */
[----:B------:R-:W-:-:S04]  /*0220*/  IMAD.WIDE.U32 R8, R13, UR10, RZ ;  /* 0x0000000a0d087c25 */ /* 0x000fc8000f8e00ff */
[----:B------:R-:W-:Y:S01]  /*0230*/  IMAD R7, R13, UR5, RZ ;  /* 0x000000050d077c24 */ /* 0x000fe2000f8e02ff */
[----:B------:R-:W-:Y:S02]  /*0240*/  USHF.R.S32.HI UR5, URZ, 0x1f, UR6 ;  /* 0x0000001fff057899 */ /* 0x000fe40008011406 */
[----:B------:R-:W-:Y:S02]  /*0250*/  IMAD.WIDE.U32 R10, R8, UR6, RZ ;  /* 0x00000006080a7c25 */ /* 0x000fe4000f8e00ff */
[----:B------:R-:W-:Y:S02]  /*0260*/  IADD3 R0, PT, PT, R9, R7, RZ ;  /* 0x0000000709007210 */ /* 0x000fe40007ffe0ff */
[----:B------:R-:W-:-:S04]  /*0270*/  IMAD.WIDE.U32 R24, R10, R41, RZ ;  /* 0x000000290a187225 */ /* 0x000fc800078e00ff */
[----:B------:R-:W-:-:S04]  /*0280*/  IMAD R7, R0, UR6, RZ ;  /* 0x0000000600077c24 */ /* 0x000fc8000f8e02ff */
[----:B------:R-:W-:-:S05]  /*0290*/  IMAD R7, R8, UR5, R7 ;  /* 0x0000000508077c24 */ /* 0x000fca000f8e0207 */
[----:B------:R-:W-:Y:S02]  /*02a0*/  IADD3 R0, PT, PT, R11, R7, RZ ;  /* 0x000000070b007210 */ /* 0x000fe40007ffe0ff */
[----:B------:R-:W-:-:S03]  /*02b0*/  SHF.R.S32.HI R7, RZ, 0x1f, R41 ;  /* 0x0000001fff077819 */ /* 0x000fc60000011429 */
[----:B------:R-:W-:-:S04]  /*02c0*/  IMAD R0, R0, R41, RZ ;  /* 0x0000002900007224 */ /* 0x000fc800078e02ff */
[----:B------:R-:W-:-:S04]  /*02d0*/  IMAD R7, R7, R10, R0 ;  /* 0x0000000a07077224 */ /* 0x000fc800078e0200 */
[----:B------:R-:W-:Y:S01]  /*02e0*/  IMAD.IADD R22, R25, 0x1, R7 ;  /* 0x0000000119167824 */ /* 0x000fe200078e0207 */
[----:B------:R-:W-:Y:S06]  /*02f0*/  BRA `(.L_x_913) ;  /* 0x00000000000c7947 */ /* 0x000fec0003800000 */
.L_x_912:
[-C--:B------:R-:W-:Y:S02]  /*0300*/  IMAD R7, R3, R25.reuse, RZ ;  /* 0x0000001903077224 */ /* 0x080fe400078e02ff */
[----:B------:R-:W-:-:S05]  /*0310*/  IMAD.WIDE.U32 R24, R2, R25, RZ ;  /* 0x0000001902187225 */ /* 0x000fca00078e00ff */
[----:B------:R-:W-:-:S07]  /*0320*/  IADD3 R22, PT, PT, R25, R7, RZ ;  /* 0x0000000719167210 */ /* 0x000fce0007ffe0ff */
.L_x_913:
[----:B------:R-:W0:Y:S01]  /*0330*/  LDCU UR5, c[0x0][0x600] ;  /* 0x0000c000ff0577ac */ /* 0x000e220008000800 */
[----:B------:R-:W-:Y:S01]  /*0340*/  SHF.L.U32 R0, R13, 0x7, RZ ;  /* 0x000000070d007819 */ /* 0x000fe200000006ff */
[----:B------:R-:W1:Y:S01]  /*0350*/  S2R R25, SR_TID.X ;  /* 0x0000000000197919 */ /* 0x000e620000002100 */
[----:B------:R-:W-:Y:S01]  /*0360*/  HFMA2 R42, -RZ, RZ, 0, 0 ;  /* 0x00000000ff2a7431 */ /* 0x000fe200000001ff */
[----:B------:R-:W-:Y:S02]  /*0370*/  CS2R R28, SRZ ;  /* 0x00000000001c7805 */ /* 0x000fe4000001ff00 */
[----:B------:R-:W-:Y:S02]  /*0380*/  SEL R0, R0, RZ, P0 ;  /* 0x000000ff00007207 */ /* 0x000fe40000000000 */
[----:B------:R-:W-:Y:S02]  /*0390*/  CS2R R30, SRZ ;  /* 0x00000000001e7805 */ /* 0x000fe4000001ff00 */
[----:B------:R-:W-:-:S02]  /*03a0*/  CS2R R10, SRZ ;  /* 0x00000000000a7805 */ /* 0x000fc4000001ff00 */
[----:B------:R-:W-:Y:S02]  /*03b0*/  CS2R R12, SRZ ;  /* 0x00000000000c7805 */ /* 0x000fe4000001ff00 */
[----:B------:R-:W-:Y:S02]  /*03c0*/  IADD3 R7, P0, PT, R0, UR4, RZ ;  /* 0x0000000400077c10 */ /* 0x000fe4000ff1e0ff */
[----:B------:R-:W-:Y:S02]  /*03d0*/  CS2R R14, SRZ ;  /* 0x00000000000e7805 */ /* 0x000fe4000001ff00 */
[----:B------:R-:W-:Y:S02]  /*03e0*/  CS2R R16, SRZ ;  /* 0x0000000000107805 */ /* 0x000fe4000001ff00 */
[----:B------:R-:W-:Y:S02]  /*03f0*/  CS2R R18, SRZ ;  /* 0x0000000000127805 */ /* 0x000fe4000001ff00 */
[----:B------:R-:W-:Y:S01]  /*0400*/  IADD3.X R9, PT, PT, RZ, RZ, RZ, P0, !PT ;  /* 0x000000ffff097210 */ /* 0x000fe200007fe4ff */
[----:B------:R-:W-:Y:S01]  /*0410*/  IMAD.WIDE.U32 R20, R7, R2, RZ ;  /* 0x0000000207147225 */ /* 0x000fe200078e00ff */
[----:B------:R-:W-:-:S02]  /*0420*/  CS2R R26, SRZ ;  /* 0x00000000001a7805 */ /* 0x000fc4000001ff00 */
[----:B------:R-:W-:Y:S02]  /*0430*/  CS2R R32, SRZ ;  /* 0x0000000000207805 */ /* 0x000fe4000001ff00 */
[----:B------:R-:W-:Y:S01]  /*0440*/  CS2R R34, SRZ ;  /* 0x0000000000227805 */ /* 0x000fe2000001ff00 */
[----:B0-----:R-:W-:Y:S01]  /*0450*/  UISETP.GE.AND UP0, UPT, UR5, 0x1, UPT ;  /* 0x000000010500788c */ /* 0x001fe2000bf06270 */
[----:B------:R-:W-:Y:S01]  /*0460*/  IMAD R9, R9, R2, RZ ;  /* 0x0000000209097224 */ /* 0x000fe200078e02ff */
[----:B------:R-:W-:Y:S01]  /*0470*/  CS2R R36, SRZ ;  /* 0x0000000000247805 */ /* 0x000fe2000001ff00 */
[----:B------:R-:W-:Y:S01]  /*0480*/  IMAD.MOV.U32 R0, RZ, RZ, RZ ;  /* 0x000000ffff007224 */ /* 0x000fe200078e00ff */
[----:B------:R-:W-:Y:S01]  /*0490*/  CS2R R38, SRZ ;  /* 0x0000000000267805 */ /* 0x000fe2000001ff00 */
[----:B------:R-:W-:Y:S02]  /*04a0*/  IMAD R43, R3, R7, R9 ;  /* 0x00000007032b7224 */ /* 0x000fe400078e0209 */
[----:B------:R-:W-:Y:S01]  /*04b0*/  HFMA2 R7, -RZ, RZ, 0, 0 ;  /* 0x00000000ff077431 */ /* 0x000fe200000001ff */
[----:B------:R-:W-:-:S02]  /*04c0*/  CS2R R2, SRZ ;  /* 0x0000000000027805 */ /* 0x000fc4000001ff00 */
[----:B------:R-:W-:Y:S02]  /*04d0*/  CS2R R8, SRZ ;  /* 0x0000000000087805 */ /* 0x000fe4000001ff00 */
[----:B------:R-:W-:Y:S01]  /*04e0*/  MOV R40, RZ ;  /* 0x000000ff00287202 */ /* 0x000fe20000000f00 */
[----:B-1----:R-:W-:Y:S06]  /*04f0*/  BRA.U !UP0, `(.L_x_914) ;  /* 0x0000000508a87547 */ /* 0x002fec000b800000 */
[----:B------:R-:W-:Y:S01]  /*0500*/  IMAD R23, R41, UR7, RZ ;  /* 0x0000000729177c24 */ /* 0x000fe2000f8e02ff */
[----:B------:R-:W0:Y:S01]  /*0510*/  LDCU.64 UR10, c[0x0][0x570] ;  /* 0x0000ae00ff0a77ac */ /* 0x000e220008000a00 */
[----:B------:R-:W-:Y:S01]  /*0520*/  IADD3 R21, PT, PT, R21, R43, RZ ;  /* 0x0000002b15157210 */ /* 0x000fe20007ffe0ff */
[----:B------:R-:W-:Y:S01]  /*0530*/  IMAD R41, R41, UR6, RZ ;  /* 0x0000000629297c24 */ /* 0x000fe2000f8e02ff */
[----:B------:R-:W-:Y:S01]  /*0540*/  MOV R28, RZ ;  /* 0x000000ff001c7202 */ /* 0x000fe20000000f00 */
[----:B------:R-:W-:Y:S01]  /*0550*/  UIADD3 UR5, UPT, UPT, -UR5, URZ, URZ ;  /* 0x000000ff05057290 */ /* 0x000fe2000fffe1ff */
[----:B------:R-:W-:Y:S02]  /*0560*/  IADD3 R43, P0, P1, R23, R24, R20 ;  /* 0x00000018172b7210 */ /* 0x000fe4000791e014 */
[----:B------:R-:W-:Y:S02]  /*0570*/  SHF.R.U32.HI R20, RZ, 0x5, R25 ;  /* 0x00000005ff147819 */ /* 0x000fe40000011619 */
[----:B------:R-:W-:-:S02]  /*0580*/  LOP3.LUT R25, R25, 0x1f, RZ, 0xc0, !PT ;  /* 0x0000001f19197812 */ /* 0x000fc400078ec0ff */
[----:B------:R-:W-:-:S03]  /*0590*/  SHF.R.S32.HI R23, RZ, 0x1f, R23 ;  /* 0x0000001fff177819 */ /* 0x000fc60000011417 */
[----:B------:R-:W-:Y:S01]  /*05a0*/  IMAD R20, R20, R41, R25 ;  /* 0x0000002914147224 */ /* 0x000fe200078e0219 */
[----:B------:R-:W-:-:S04]  /*05b0*/  IADD3.X R21, PT, PT, R23, R22, R21, P0, P1 ;  /* 0x0000001617157210 */ /* 0x000fc800007e2415 */
[----:B------:R-:W-:-:S04]  /*05c0*/  IADD3 R25, P2, PT, R20, R43, RZ ;  /* 0x0000002b14197210 */ /* 0x000fc80007f5e0ff */
[C---:B0-----:R-:W-:Y:S02]  /*05d0*/  LEA R24, P0, R25.reuse, UR10, 0x2 ;  /* 0x0000000a19187c11 */ /* 0x041fe4000f8010ff */
[----:B------:R-:W-:Y:S02]  /*05e0*/  LEA.HI.X.SX32 R20, R20, R21, 0x1, P2 ;  /* 0x0000001514147211 */ /* 0x000fe400010f0eff */
[----:B------:R-:W-:Y:S02]  /*05f0*/  IADD3 R24, P1, PT, R24, 0x80, RZ ;  /* 0x0000008018187810 */ /* 0x000fe40007f3e0ff */
[----:B------:R-:W-:-:S05]  /*0600*/  LEA.HI.X R25, R25, UR11, R20, 0x2, P0 ;  /* 0x0000000b19197c11 */ /* 0x000fca00080f1414 */
[----:B------:R-:W-:-:S07]  /*0610*/  IMAD.X R25, RZ, RZ, R25, P1 ;  /* 0x000000ffff197224 */ /* 0x000fce00008e0619 */
.L_x_915:
[----:B------:R-:W-:Y:S02]  /*0620*/  SHF.L.U32 R23, R41, 0x3, RZ ;  /* 0x0000000329177819 */ /* 0x000fe400000006ff */
[----:B------:R-:W-:Y:S02]  /*0630*/  MOV R20, R24 ;  /* 0x0000001800147202 */ /* 0x000fe40000000f00 */
[----:B------:R-:W-:-:S03]  /*0640*/  MOV R21, R25 ;  /* 0x0000001900157202 */ /* 0x000fc60000000f00 */
[----:B------:R-:W-:-:S05]  /*0650*/  IMAD.WIDE R22, R23, 0x4, R20 ;  /* 0x0000000417167825 */ /* 0x000fca00078e0214 */
[----:B------:R-:W2:Y:S01]  /*0660*/  LDG.E R43, desc[UR8][R22.64+-0x80] ;  /* 0xffff8008162b7981 */ /* 0x000ea2000c1e1900 */
[----:B------:R-:W-:-:S05]  /*0670*/  IMAD.WIDE R24, R41, 0x20, R22 ;  /* 0x0000002029187825 */ /* 0x000fca00078e0216 */
[----:B------:R-:W3:Y:S04]  /*0680*/  LDG.E R45, desc[UR8][R24.64+-0x80] ;  /* 0xffff8008182d7981 */ /* 0x000ee8000c1e1900 */
[----:B------:R-:W4:Y:S04]  /*0690*/  LDG.E R23, desc[UR8][R22.64] ;  /* 0x0000000816177981 */ /* 0x000f28000c1e1900 */
[----:B------:R-:W5:Y:S01]  /*06a0*/  LDG.E R44, desc[UR8][R24.64] ;  /* 0x00000008182c7981 */ /* 0x000f62000c1e1900 */
[----:B--2---:R-:W-:Y:S01]  /*06b0*/  FADD.FTZ R40, R43, R40 ;  /* 0x000000282b287221 */ /* 0x004fe20000010000 */
[----:B----4-:R-:W-:Y:S01]  /*06c0*/  FADD.FTZ R26, R23, R26 ;  /* 0x0000001a171a7221 */ /* 0x010fe20000010000 */
[----:B------:R-:W-:-:S04]  /*06d0*/  IMAD.WIDE R22, R41, 0x20, R24 ;  /* 0x0000002029167825 */ /* 0x000fc800078e0218 */
[----:B---3--:R-:W-:Y:S01]  /*06e0*/  FADD.FTZ R39, R45, R39 ;  /* 0x000000272d277221 */ /* 0x008fe20000010000 */
[----:B-----5:R-:W-:Y:S01]  /*06f0*/  FADD.FTZ R19, R44, R19 ;  /* 0x000000132c137221 */ /* 0x020fe20000010000 */
[----:B------:R-:W2:Y:S01]  /*0700*/  LDG.E R43, desc[UR8][R22.64+-0x80] ;  /* 0xffff8008162b7981 */ /* 0x000ea2000c1e1900 */
[----:B------:R-:W-:-:S05]  /*0710*/  IMAD.WIDE R44, R41, 0x20, R22 ;  /* 0x00000020292c7825 */ /* 0x000fca00078e0216 */
[----:B------:R-:W3:Y:S04]  /*0720*/  LDG.E R24, desc[UR8][R44.64] ;  /* 0x000000082c187981 */ /* 0x000ee8000c1e1900 */
[----:B------:R-:W4:Y:S04]  /*0730*/  LDG.E R23, desc[UR8][R22.64] ;  /* 0x0000000816177981 */ /* 0x000f28000c1e1900 */
[----:B------:R-:W5:Y:S01]  /*0740*/  LDG.E R22, desc[UR8][R44.64+-0x80] ;  /* 0xffff80082c167981 */ /* 0x000f62000c1e1900 */
[----:B--2---:R-:W-:Y:S01]  /*0750*/  FADD.FTZ R38, R43, R38 ;  /* 0x000000262b267221 */ /* 0x004fe20000010000 */
[----:B----4-:R-:W-:Y:S01]  /*0760*/  FADD.FTZ R18, R23, R18 ;  /* 0x0000001217127221 */ /* 0x010fe20000010000 */
[----:B---3--:R-:W-:Y:S01]  /*0770*/  FADD.FTZ R17, R24, R17 ;  /* 0x0000001118117221 */ /* 0x008fe20000010000 */
[----:B-----5:R-:W-:Y:S01]  /*0780*/  FADD.FTZ R37, R22, R37 ;  /* 0x0000002516257221 */ /* 0x020fe20000010000 */
        /* <DEDUP_REMOVED lines=31> */
[----:B------:R0:W2:Y:S01]  /*0980*/  LDG.E R43, desc[UR8][R22.64+-0x80] ;  /* 0xffff8008162b7981 */ /* 0x0000a2000c1e1900 */
[----:B------:R-:W-:-:S03]  /*0990*/  IMAD.WIDE R44, R41, 0x20, R22 ;  /* 0x00000020292c7825 */ /* 0x000fc600078e0216 */
[----:B------:R-:W3:Y:S04]  /*09a0*/  LDG.E R25, desc[UR8][R22.64] ;  /* 0x0000000816197981 */ /* 0x000ee8000c1e1900 */
[----:B------:R-:W4:Y:S04]  /*09b0*/  LDG.E R24, desc[UR8][R44.64] ;  /* 0x000000082c187981 */ /* 0x000f28000c1e1900 */
[----:B------:R-:W5:Y:S01]  /*09c0*/  LDG.E R23, desc[UR8][R44.64+-0x80] ;  /* 0xffff80082c177981 */ /* 0x000f62000c1e1900 */
[----:B---3--:R-:W-:Y:S01]  /*09d0*/  FADD.FTZ R2, R25, R2 ;  /* 0x0000000219027221 */ /* 0x008fe20000010000 */
[----:B-----5:R-:W-:Y:S01]  /*09e0*/  FADD.FTZ R0, R23, R0 ;  /* 0x0000000017007221 */ /* 0x020fe20000010000 */
[----:B0-----:R-:W-:-:S04]  /*09f0*/  IMAD.WIDE R22, R41, 0x20, R44 ;  /* 0x0000002029167825 */ /* 0x001fc800078e022c */
[----:B----4-:R-:W-:Y:S01]  /*0a00*/  FADD.FTZ R29, R24, R29 ;  /* 0x0000001d181d7221 */ /* 0x010fe20000010000 */
[----:B------:R-:W3:Y:S01]  /*0a10*/  LDG.E R45, desc[UR8][R22.64+-0x80] ;  /* 0xffff8008162d7981 */ /* 0x000ee2000c1e1900 */
[----:B------:R-:W-:-:S03]  /*0a20*/  IMAD.WIDE R24, R41, 0x20, R22 ;  /* 0x0000002029187825 */ /* 0x000fc600078e0216 */
[----:B------:R-:W4:Y:S01]  /*0a30*/  LDG.E R23, desc[UR8][R22.64] ;  /* 0x0000000816177981 */ /* 0x000f22000c1e1900 */
[----:B--2---:R-:W-:-:S03]  /*0a40*/  FADD.FTZ R3, R43, R3 ;  /* 0x000000032b037221 */ /* 0x004fc60000010000 */
[----:B------:R-:W2:Y:S04]  /*0a50*/  LDG.E R43, desc[UR8][R24.64] ;  /* 0x00000008182b7981 */ /* 0x000ea8000c1e1900 */
[----:B------:R-:W5:Y:S01]  /*0a60*/  LDG.E R22, desc[UR8][R24.64+-0x80] ;  /* 0xffff800818167981 */ /* 0x000f62000c1e1900 */
[----:B---3--:R-:W-:Y:S01]  /*0a70*/  FADD.FTZ R8, R45, R8 ;  /* 0x000000082d087221 */ /* 0x008fe20000010000 */
[----:B------:R-:W-:Y:S02]  /*0a80*/  IMAD.WIDE R44, R41, 0x20, R24 ;  /* 0x00000020292c7825 */ /* 0x000fe400078e0218 */
[----:B------:R-:W3:Y:S02]  /*0a90*/  LDG.E R24, desc[UR8][R20.64+-0x80] ;  /* 0xffff800814187981 */ /* 0x000ee4000c1e1900 */
[----:B----4-:R-:W-:-:S02]  /*0aa0*/  FADD.FTZ R30, R23, R30 ;  /* 0x0000001e171e7221 */ /* 0x010fc40000010000 */
[----:B------:R-:W4:Y:S01]  /*0ab0*/  LDG.E R23, desc[UR8][R44.64+-0x80] ;  /* 0xffff80082c177981 */ /* 0x000f22000c1e1900 */
[----:B--2---:R-:W-:-:S03]  /*0ac0*/  FADD.FTZ R42, R43, R42 ;  /* 0x0000002a2b2a7221 */ /* 0x004fc60000010000 */
[----:B------:R-:W2:Y:S04]  /*0ad0*/  LDG.E R43, desc[UR8][R20.64] ;  /* 0x00000008142b7981 */ /* 0x000ea8000c1e1900 */
[----:B------:R-:W2:Y:S01]  /*0ae0*/  LDG.E R45, desc[UR8][R44.64] ;  /* 0x000000082c2d7981 */ /* 0x000ea2000c1e1900 */
[----:B-----5:R-:W-:Y:S01]  /*0af0*/  FADD.FTZ R9, R22, R9 ;  /* 0x0000000916097221 */ /* 0x020fe20000010000 */
[----:B------:R-:W-:-:S04]  /*0b00*/  UIADD3 UR5, UPT, UPT, UR5, 0x1, URZ ;  /* 0x0000000105057890 */ /* 0x000fc8000fffe0ff */
[----:B------:R-:W-:Y:S01]  /*0b10*/  UISETP.NE.AND UP0, UPT, UR5, URZ, UPT ;  /* 0x000000ff0500728c */ /* 0x000fe2000bf05270 */
[----:B----4-:R-:W-:Y:S02]  /*0b20*/  FADD.FTZ R10, R23, R10 ;  /* 0x0000000a170a7221 */ /* 0x010fe40000010000 */
[----:B------:R-:W0:Y:S01]  /*0b30*/  LDC.64 R22, c[0x0][0x5f8] ;  /* 0x00017e00ff167b82 */ /* 0x000e220000000a00 */
[----:B---3--:R-:W-:Y:S01]  /*0b40*/  FADD.FTZ R7, R24, R7 ;  /* 0x0000000718077221 */ /* 0x008fe20000010000 */
[----:B--2---:R-:W-:Y:S01]  /*0b50*/  FADD.FTZ R27, R43, R27 ;  /* 0x0000001b2b1b7221 */ /* 0x004fe20000010000 */
[----:B------:R-:W-:Y:S01]  /*0b60*/  FADD.FTZ R28, R45, R28 ;  /* 0x0000001c2d1c7221 */ /* 0x000fe20000010000 */
[----:B0-----:R-:W-:-:S04]  /*0b70*/  LEA R24, P0, R22, R20, 0x2 ;  /* 0x0000001416187211 */ /* 0x001fc800078010ff */
[----:B------:R-:W-:Y:S01]  /*0b80*/  LEA.HI.X R25, R22, R21, R23, 0x2, P0 ;  /* 0x0000001516197211 */ /* 0x000fe200000f1417 */
[----:B------:R-:W-:Y:S08]  /*0b90*/  BRA.U UP0, `(.L_x_915) ;  /* 0xfffffff900a07547 */ /* 0x000ff0000b83ffff */
.L_x_914:
[----:B------:R-:W0:Y:S01]  /*0ba0*/  S2R R20, SR_TID.X ;  /* 0x0000000000147919 */ /* 0x000e220000002100 */
[----:B------:R-:W1:Y:S01]  /*0bb0*/  S2UR UR6, SR_CgaCtaId ;  /* 0x00000000000679c3 */ /* 0x000e620000008800 */
[----:B------:R-:W2:Y:S01]  /*0bc0*/  LDCU UR10, c[0x0][0x500] ;  /* 0x0000a000ff0a77ac */ /* 0x000ea20008000800 */
[----:B------:R-:W-:Y:S01]  /*0bd0*/  BSSY.RECONVERGENT B0, `(.L_x_916) ;  /* 0x000007b000007945 */ /* 0x000fe20003800200 */
[----:B------:R-:W-:Y:S01]  /*0be0*/  UMOV UR5, 0x400 ;  /* 0x0000040000057882 */ /* 0x000fe20000000000 */
[----:B--2---:R-:W-:Y:S01]  /*0bf0*/  FMUL.FTZ R9, R9, UR10 ;  /* 0x0000000a09097c20 */ /* 0x004fe20008410000 */
[----:B------:R-:W-:Y:S01]  /*0c00*/  FMUL.FTZ R10, R10, UR10 ;  /* 0x0000000a0a0a7c20 */ /* 0x000fe20008410000 */
[----:B------:R-:W-:Y:S01]  /*0c10*/  FMUL.FTZ R19, R19, UR10 ;  /* 0x0000000a13137c20 */ /* 0x000fe20008410000 */
[----:B------:R-:W-:Y:S01]  /*0c20*/  FMUL.FTZ R18, R18, UR10 ;  /* 0x0000000a12127c20 */ /* 0x000fe20008410000 */
[----:B------:R-:W-:Y:S01]  /*0c30*/  FMUL.FTZ R33, R33, UR10 ;  /* 0x0000000a21217c20 */ /* 0x000fe20008410000 */
[----:B------:R-:W-:Y:S01]  /*0c40*/  FMUL.FTZ R32, R32, UR10 ;  /* 0x0000000a20207c20 */ /* 0x000fe20008410000 */
[----:B-1----:R-:W-:Y:S01]  /*0c50*/  ULEA UR5, UR6, UR5, 0x18 ;  /* 0x0000000506057291 */ /* 0x002fe2000f8ec0ff */
[----:B------:R-:W-:Y:S01]  /*0c60*/  F2FP.BF16.F32.PACK_AB R9, R10, R9 ;  /* 0x000000090a09723e */ /* 0x000fe200000010ff */
[----:B------:R-:W-:Y:S01]  /*0c70*/  FMUL.FTZ R39, R39, UR10 ;  /* 0x0000000a27277c20 */ /* 0x000fe20008410000 */
[----:B------:R-:W-:Y:S01]  /*0c80*/  FMUL.FTZ R38, R38, UR10 ;  /* 0x0000000a26267c20 */ /* 0x000fe20008410000 */
[----:B------:R-:W-:Y:S01]  /*0c90*/  F2FP.BF16.F32.PACK_AB R10, R18, R19 ;  /* 0x00000013120a723e */ /* 0x000fe200000010ff */
[----:B------:R-:W-:Y:S01]  /*0ca0*/  FMUL.FTZ R27, R27, UR10 ;  /* 0x0000000a1b1b7c20 */ /* 0x000fe20008410000 */
[C---:B0-----:R-:W-:Y:S01]  /*0cb0*/  SHF.L.U32 R22, R20.reuse, 0x4, RZ ;  /* 0x0000000414167819 */ /* 0x041fe200000006ff */
[C---:B------:R-:W-:Y:S01]  /*0cc0*/  IMAD.SHL.U32 R23, R20.reuse, 0x20, RZ ;  /* 0x0000002014177824 */ /* 0x040fe200078e00ff */
[----:B------:R-:W-:Y:S01]  /*0cd0*/  SHF.L.U32 R21, R20, 0x1, RZ ;  /* 0x0000000114157819 */ /* 0x000fe200000006ff */
[----:B------:R-:W-:Y:S01]  /*0ce0*/  FMUL.FTZ R26, R26, UR10 ;  /* 0x0000000a1a1a7c20 */ /* 0x000fe20008410000 */
[----:B------:R-:W-:Y:S01]  /*0cf0*/  LOP3.LUT R22, R22, 0x1c0, RZ, 0xc0, !PT ;  /* 0x000001c016167812 */ /* 0x000fe200078ec0ff */
[----:B------:R-:W-:Y:S01]  /*0d00*/  FMUL.FTZ R17, R17, UR10 ;  /* 0x0000000a11117c20 */ /* 0x000fe20008410000 */
[----:B------:R-:W-:Y:S01]  /*0d10*/  LOP3.LUT R24, R23, 0xc00, RZ, 0xc0, !PT ;  /* 0x00000c0017187812 */ /* 0x000fe200078ec0ff */
[----:B------:R-:W-:Y:S01]  /*0d20*/  FMUL.FTZ R16, R16, UR10 ;  /* 0x0000000a10107c20 */ /* 0x000fe20008410000 */
[--C-:B------:R-:W-:Y:S01]  /*0d30*/  LOP3.LUT R22, R22, 0x38, R21.reuse, 0xf8, !PT ;  /* 0x0000003816167812 */ /* 0x100fe200078ef815 */
[----:B------:R-:W-:Y:S01]  /*0d40*/  FMUL.FTZ R15, R15, UR10 ;  /* 0x0000000a0f0f7c20 */ /* 0x000fe20008410000 */
[----:B------:R-:W-:Y:S01]  /*0d50*/  SHF.R.U32.HI R23, RZ, 0x4, R20 ;  /* 0x00000004ff177819 */ /* 0x000fe20000011614 */
[----:B------:R-:W-:Y:S01]  /*0d60*/  FMUL.FTZ R7, R7, UR10 ;  /* 0x0000000a07077c20 */ /* 0x000fe20008410000 */
[----:B------:R-:W-:Y:S01]  /*0d70*/  LOP3.LUT R21, R24, 0x6, R21, 0xf8, !PT ;  /* 0x0000000618157812 */ /* 0x000fe200078ef815 */
[----:B------:R-:W-:Y:S01]  /*0d80*/  FMUL.FTZ R24, R3, UR10 ;  /* 0x0000000a03187c20 */ /* 0x000fe20008410000 */
[----:B------:R-:W-:Y:S01]  /*0d90*/  LOP3.LUT R22, R22, 0x8, R23, 0x78, !PT ;  /* 0x0000000816167812 */ /* 0x000fe200078e7817 */
[----:B------:R-:W-:Y:S01]  /*0da0*/  FMUL.FTZ R40, R40, UR10 ;  /* 0x0000000a28287c20 */ /* 0x000fe20008410000 */
[----:B------:R-:W-:Y:S01]  /*0db0*/  R2P PR, R20, 0x18 ;  /* 0x0000001814007804 */ /* 0x000fe20000000000 */
[----:B------:R-:W-:Y:S01]  /*0dc0*/  FMUL.FTZ R23, R31, UR10 ;  /* 0x0000000a1f177c20 */ /* 0x000fe20008410000 */
[----:B------:R-:W-:Y:S01]  /*0dd0*/  LOP3.LUT R22, R21, R22, RZ, 0xfc, !PT ;  /* 0x0000001615167212 */ /* 0x000fe200078efcff */
[----:B------:R-:W-:Y:S01]  /*0de0*/  FMUL.FTZ R37, R37, UR10 ;  /* 0x0000000a25257c20 */ /* 0x000fe20008410000 */
[----:B------:R-:W-:Y:S01]  /*0df0*/  F2FP.BF16.F32.PACK_AB R3, R32, R33 ;  /* 0x000000212003723e */ /* 0x000fe200000010ff */
[----:B------:R-:W-:Y:S01]  /*0e00*/  FMUL.FTZ R32, R14, UR10 ;  /* 0x0000000a0e207c20 */ /* 0x000fe20008410000 */
[----:B------:R-:W-:Y:S01]  /*0e10*/  MOV R19, 0x20 ;  /* 0x0000002000137802 */ /* 0x000fe20000000f00 */
[----:B------:R-:W-:Y:S01]  /*0e20*/  FMUL.FTZ R36, R36, UR10 ;  /* 0x0000000a24247c20 */ /* 0x000fe20008410000 */
[----:B------:R-:W-:Y:S01]  /*0e30*/  LEA R22, R22, UR5, 0x1 ;  /* 0x0000000516167c11 */ /* 0x000fe2000f8e08ff */
[----:B------:R-:W-:Y:S01]  /*0e40*/  FMUL.FTZ R35, R35, UR10 ;  /* 0x0000000a23237c20 */ /* 0x000fe20008410000 */
[----:B------:R-:W-:Y:S01]  /*0e50*/  F2FP.BF16.F32.PACK_AB R21, R38, R39 ;  /* 0x000000272615723e */ /* 0x000fe200000010ff */
[----:B------:R-:W-:Y:S01]  /*0e60*/  FMUL.FTZ R34, R34, UR10 ;  /* 0x0000000a22227c20 */ /* 0x000fe20008410000 */
[----:B------:R-:W-:Y:S01]  /*0e70*/  SEL R19, R19, 0xffffffe0, !P3 ;  /* 0xffffffe013137807 */ /* 0x000fe20005800000 */
        /* <DEDUP_REMOVED lines=8> */
[----:B------:R-:W-:Y:S01]  /*0f00*/  IADD3 R27, PT, PT, R22, 0x40, RZ ;  /* 0x00000040161b7810 */ /* 0x000fe20007ffe0ff */
[----:B------:R-:W-:Y:S01]  /*0f10*/  FMUL.FTZ R2, R2, UR10 ;  /* 0x0000000a02027c20 */ /* 0x000fe20008410000 */
[----:B------:R-:W-:Y:S01]  /*0f20*/  F2FP.BF16.F32.PACK_AB R7, R40, R7 ;  /* 0x000000072807723e */ /* 0x000fe200000010ff */
[----:B------:R-:W-:Y:S01]  /*0f30*/  FMUL.FTZ R15, R28, UR10 ;  /* 0x0000000a1c0f7c20 */ /* 0x000fe20008410000 */
[----:B------:R-:W-:Y:S01]  /*0f40*/  @P4 IADD3 R27, PT, PT, R22, -0x40, RZ ;  /* 0xffffffc0161b4810 */ /* 0x000fe20007ffe0ff */
[----:B------:R-:W-:Y:S01]  /*0f50*/  FMUL.FTZ R29, R29, UR10 ;  /* 0x0000000a1d1d7c20 */ /* 0x000fe20008410000 */
[----:B------:R-:W-:Y:S01]  /*0f60*/  F2FP.BF16.F32.PACK_AB R23, R24, R23 ;  /* 0x000000171817723e */ /* 0x000fe200000010ff */
[----:B------:R-:W-:Y:S01]  /*0f70*/  FMUL.FTZ R30, R30, UR10 ;  /* 0x0000000a1e1e7c20 */ /* 0x000fe20008410000 */
[----:B------:R-:W-:Y:S01]  /*0f80*/  IADD3 R28, PT, PT, R22, R19, RZ ;  /* 0x00000013161c7210 */ /* 0x000fe20007ffe0ff */
[----:B------:R-:W-:Y:S01]  /*0f90*/  FMUL.FTZ R42, R42, UR10 ;  /* 0x0000000a2a2a7c20 */ /* 0x000fe20008410000 */
[----:B------:R-:W-:Y:S01]  /*0fa0*/  F2FP.BF16.F32.PACK_AB R0, R36, R37 ;  /* 0x000000252400723e */ /* 0x000fe200000010ff */
[----:B------:R0:W-:Y:S01]  /*0fb0*/  STS [R22+0x400], R21 ;  /* 0x0004001516007388 */ /* 0x0001e20000000800 */
[----:B------:R-:W-:-:S02]  /*0fc0*/  F2FP.BF16.F32.PACK_AB R8, R34, R35 ;  /* 0x000000232208723e */ /* 0x000fc400000010ff */
[----:B------:R-:W-:Y:S01]  /*0fd0*/  F2FP.BF16.F32.PACK_AB R24, R38, R25 ;  /* 0x000000192618723e */ /* 0x000fe200000010ff */
[----:B------:R-:W-:Y:S01]  /*0fe0*/  STS [R22], R7 ;  /* 0x0000000716007388 */ /* 0x000fe20000000800 */
[----:B------:R-:W-:Y:S02]  /*0ff0*/  F2FP.BF16.F32.PACK_AB R18, R12, R13 ;  /* 0x0000000d0c12723e */ /* 0x000fe400000010ff */
[----:B------:R-:W-:Y:S01]  /*1000*/  F2FP.BF16.F32.PACK_AB R26, R2, R11 ;  /* 0x0000000b021a723e */ /* 0x000fe200000010ff */
[----:B------:R1:W-:Y:S01]  /*1010*/  STS [R28], R3 ;  /* 0x000000031c007388 */ /* 0x0003e20000000800 */
[----:B------:R-:W-:Y:S01]  /*1020*/  F2FP.BF16.F32.PACK_AB R29, R30, R29 ;  /* 0x0000001d1e1d723e */ /* 0x000fe200000010ff */
[----:B0-----:R-:W-:Y:S01]  /*1030*/  IMAD.IADD R21, R19, 0x1, R27 ;  /* 0x0000000113157824 */ /* 0x001fe200078e021b */
[----:B------:R-:W-:Y:S01]  /*1040*/  F2FP.BF16.F32.PACK_AB R42, R15, R42 ;  /* 0x0000002a0f2a723e */ /* 0x000fe200000010ff */
[----:B------:R-:W-:Y:S01]  /*1050*/  STS [R28+0x400], R23 ;  /* 0x000400171c007388 */ /* 0x000fe20000000800 */
[----:B------:R-:W-:-:S03]  /*1060*/  SHF.L.U32 R25, R20, 0x3, RZ ;  /* 0x0000000314197819 */ /* 0x000fc600000006ff */
[----:B------:R0:W-:Y:S01]  /*1070*/  STS [R22+0x2000], R0 ;  /* 0x0020000016007388 */ /* 0x0001e20000000800 */
[C---:B------:R-:W-:Y:S01]  /*1080*/  LOP3.LUT R11, R25.reuse, 0x1f8, RZ, 0xc0, !PT ;  /* 0x000001f8190b7812 */ /* 0x040fe200078ec0ff */
[----:B-1----:R-:W1:Y:S01]  /*1090*/  LDC.64 R2, c[0x0][0x5b8] ;  /* 0x00016e00ff027b82 */ /* 0x002e620000000a00 */
[----:B------:R-:W-:Y:S01]  /*10a0*/  LOP3.LUT R7, R25, 0x38, RZ, 0xc0, !PT ;  /* 0x0000003819077812 */ /* 0x000fe200078ec0ff */
[----:B------:R1:W-:Y:S01]  /*10b0*/  STS [R22+0x2400], R8 ;  /* 0x0024000816007388 */ /* 0x0003e20000000800 */
[--C-:B------:R-:W-:Y:S02]  /*10c0*/  LOP3.LUT R12, R11, 0x38, R20.reuse, 0x78, !PT ;  /* 0x000000380b0c7812 */ /* 0x100fe400078e7814 */
[----:B------:R-:W-:Y:S01]  /*10d0*/  SHF.R.U32.HI R20, RZ, 0x3, R20 ;  /* 0x00000003ff147819 */ /* 0x000fe20000011614 */
[----:B------:R-:W-:Y:S01]  /*10e0*/  STS [R28+0x2000], R24 ;  /* 0x002000181c007388 */ /* 0x000fe20000000800 */
[----:B0-----:R-:W-:-:S03]  /*10f0*/  LOP3.LUT R0, R12, 0x1e00, R25, 0xf8, !PT ;  /* 0x00001e000c007812 */ /* 0x001fc600078ef819 */
[----:B------:R-:W-:Y:S01]  /*1100*/  STS [R28+0x2400], R9 ;  /* 0x002400091c007388 */ /* 0x000fe20000000800 */
[----:B------:R-:W-:Y:S01]  /*1110*/  LEA R0, R0, UR5, 0x1 ;  /* 0x0000000500007c11 */ /* 0x000fe2000f8e08ff */
[----:B------:R-:W0:Y:S02]  /*1120*/  LDCU UR5, c[0x0][0x440] ;  /* 0x00008800ff0577ac */ /* 0x000e240008000800 */
[----:B------:R-:W-:Y:S04]  /*1130*/  STS [R27], R14 ;  /* 0x0000000e1b007388 */ /* 0x000fe80000000800 */
[----:B------:R-:W-:Y:S04]  /*1140*/  STS [R27+0x400], R10 ;  /* 0x0004000a1b007388 */ /* 0x000fe80000000800 */
[----:B------:R2:W-:Y:S01]  /*1150*/  STS [R21], R18 ;  /* 0x0000001215007388 */ /* 0x0005e20000000800 */
[----:B-1----:R-:W-:-:S03]  /*1160*/  IMAD.WIDE.U32 R22, R2, UR4, RZ ;  /* 0x0000000402167c25 */ /* 0x002fc6000f8e00ff */
[----:B------:R-:W-:Y:S01]  /*1170*/  STS [R21+0x400], R26 ;  /* 0x0004001a15007388 */ /* 0x000fe20000000800 */
[----:B------:R-:W-:-:S03]  /*1180*/  LOP3.LUT R25, R22, 0x38, R25, 0xf8, !PT ;  /* 0x0000003816197812 */ /* 0x000fc600078ef819 */
[----:B------:R1:W-:Y:S01]  /*1190*/  STS [R27+0x2000], R16 ;  /* 0x002000101b007388 */ /* 0x0003e20000000800 */
[----:B0-----:R-:W-:Y:S01]  /*11a0*/  ISETP.GE.AND P0, PT, R7, UR5, PT ;  /* 0x0000000507007c0c */ /* 0x001fe2000bf06270 */
[----:B--2---:R-:W0:Y:S01]  /*11b0*/  LDC.64 R18, c[0x0][0x5d0] ;  /* 0x00017400ff127b82 */ /* 0x004e220000000a00 */
[----:B------:R-:W-:Y:S01]  /*11c0*/  IMAD R22, R3, UR4, R23 ;  /* 0x0000000403167c24 */ /* 0x000fe2000f8e0217 */
[----:B------:R2:W-:Y:S01]  /*11d0*/  STS [R27+0x2400], R17 ;  /* 0x002400111b007388 */ /* 0x0005e20000000800 */
[----:B------:R-:W-:-:S03]  /*11e0*/  IADD3 R7, PT, PT, R20, 0x20, RZ ;  /* 0x0000002014077810 */ /* 0x000fc60007ffe0ff */
[----:B------:R2:W-:Y:S01]  /*11f0*/  STS [R21+0x2000], R29 ;  /* 0x0020001d15007388 */ /* 0x0005e20000000800 */
[----:B-1----:R-:W-:-:S03]  /*1200*/  IADD3 R16, PT, PT, R4, -UR4, RZ ;  /* 0x8000000404107c10 */ /* 0x002fc6000fffe0ff */
[----:B------:R2:W-:Y:S01]  /*1210*/  STS [R21+0x2400], R42 ;  /* 0x0024002a15007388 */ /* 0x0005e20000000800 */
[----:B------:R-:W-:Y:S01]  /*1220*/  BAR.SYNC.DEFER_BLOCKING 0x0 ;  /* 0x0000000000007b1d */ /* 0x000fe20000010000 */
[----:B------:R-:W-:Y:S02]  /*1230*/  IADD3 R4, P1, PT, R6, R25, RZ ;  /* 0x0000001906047210 */ /* 0x000fe40007f3e0ff */
[C---:B------:R-:W-:Y:S02]  /*1240*/  ISETP.GE.OR P3, PT, R20.reuse, R16, P0 ;  /* 0x000000101400720c */ /* 0x040fe40000766670 */
[----:B------:R-:W-:Y:S02]  /*1250*/  IADD3.X R5, PT, PT, R5, R22, RZ, P1, !PT ;  /* 0x0000001605057210 */ /* 0x000fe40000ffe4ff */
[----:B------:R-:W-:Y:S02]  /*1260*/  IADD3 R6, PT, PT, R20, 0x40, RZ ;  /* 0x0000004014067810 */ /* 0x000fe40007ffe0ff */
[----:B------:R-:W-:Y:S01]  /*1270*/  ISETP.GE.OR P2, PT, R7, R16, P0 ;  /* 0x000000100700720c */ /* 0x000fe20000746670 */
[----:B0-----:R-:W-:Y:S01]  /*1280*/  IMAD.WIDE.U32 R4, R18, UR7, R4 ;  /* 0x0000000712047c25 */ /* 0x001fe2000f8e0004 */
[----:B------:R-:W-:-:S02]  /*1290*/  IADD3 R7, PT, PT, R20, 0x60, RZ ;  /* 0x0000006014077810 */ /* 0x000fc40007ffe0ff */
[-C--:B------:R-:W-:Y:S02]  /*12a0*/  ISETP.GE.OR P1, PT, R6, R16.reuse, P0 ;  /* 0x000000100600720c */ /* 0x080fe40000726670 */
[----:B------:R-:W-:Y:S01]  /*12b0*/  ISETP.GE.OR P0, PT, R7, R16, P0 ;  /* 0x000000100700720c */ /* 0x000fe20000706670 */
[----:B------:R-:W-:Y:S01]  /*12c0*/  IMAD R7, R19, UR7, R5 ;  /* 0x0000000713077c24 */ /* 0x000fe2000f8e0205 */
[----:B------:R2:W0:Y:S04]  /*12d0*/  LDS.128 R12, [R0+0x1000] ;  /* 0x00100000000c7984 */ /* 0x0004280000000c00 */
[----:B------:R2:W1:Y:S01]  /*12e0*/  LDS.128 R8, [R0+0x3000] ;  /* 0x0030000000087984 */ /* 0x0004620000000c00 */
[----:B------:R-:W-:Y:S06]  /*12f0*/  @P3 BRA `(.L_x_917) ;  /* 0x0000000000203947 */ /* 0x000fec0003800000 */
[----:B--2---:R-:W2:Y:S01]  /*1300*/  LDS.128 R16, [R0] ;  /* 0x0000000000107984 */ /* 0x004ea20000000c00 */
[----:B------:R-:W3:Y:S01]  /*1310*/  LDCU.64 UR4, c[0x0][0x558] ;  /* 0x0000ab00ff0477ac */ /* 0x000ee20008000a00 */
[----:B------:R-:W-:-:S04]  /*1320*/  IMAD.MOV.U32 R6, RZ, RZ, R4 ;  /* 0x000000ffff067224 */ /* 0x000fc800078e0004 */
[----:B------:R-:W-:-:S04]  /*1330*/  IMAD.WIDE.U32 R22, R20, R2, R6 ;  /* 0x0000000214167225 */ /* 0x000fc800078e0006 */
[----:B------:R-:W-:Y:S01]  /*1340*/  IMAD R21, R20, R3, R23 ;  /* 0x0000000314157224 */ /* 0x000fe200078e0217 */
[----:B---3--:R-:W-:-:S04]  /*1350*/  LEA R24, P3, R22, UR4, 0x1 ;  /* 0x0000000416187c11 */ /* 0x008fc8000f8608ff */
[----:B------:R-:W-:-:S05]  /*1360*/  LEA.HI.X R25, R22, UR5, R21, 0x1, P3 ;  /* 0x0000000516197c11 */ /* 0x000fca00098f0c15 */
[----:B--2---:R3:W-:Y:S04]  /*1370*/  STG.E.128 desc[UR8][R24.64], R16 ;  /* 0x0000001018007986 */ /* 0x0047e8000c101d08 */
.L_x_917:
[----:B------:R-:W-:Y:S05]  /*1380*/  BSYNC.RECONVERGENT B0 ;  /* 0x0000000000007941 */ /* 0x000fea0003800200 */
.L_x_916:
[----:B------:R-:W-:Y:S04]  /*1390*/  BSSY.RECONVERGENT B0, `(.L_x_918) ;  /* 0x000000e000007945 */ /* 0x000fe80003800200 */
[----:B------:R-:W-:Y:S05]  /*13a0*/  @P2 BRA `(.L_x_919) ;  /* 0x0000000000302947 */ /* 0x000fea0003800000 */
[----:B---3--:R-:W-:Y:S01]  /*13b0*/  IADD3 R19, P2, PT, R20, 0x20, RZ ;  /* 0x0000002014137810 */ /* 0x008fe20007f5e0ff */
[----:B------:R-:W3:Y:S01]  /*13c0*/  LDCU.64 UR4, c[0x0][0x558] ;  /* 0x0000ab00ff0477ac */ /* 0x000ee20008000a00 */
[----:B------:R-:W-:Y:S02]  /*13d0*/  MOV R16, R4 ;  /* 0x0000000400107202 */ /* 0x000fe40000000f00 */
[----:B--2---:R-:W-:-:S05]  /*13e0*/  IADD3.X R17, PT, PT, RZ, RZ, RZ, P2, !PT ;  /* 0x000000ffff117210 */ /* 0x004fca00017fe4ff */
[----:B------:R-:W-:Y:S01]  /*13f0*/  IMAD R18, R17, R2, RZ ;  /* 0x0000000211127224 */ /* 0x000fe200078e02ff */
[----:B------:R-:W-:-:S03]  /*1400*/  MOV R17, R7 ;  /* 0x0000000700117202 */ /* 0x000fc60000000f00 */
[----:B------:R-:W-:-:S04]  /*1410*/  IMAD.WIDE.U32 R16, R19, R2, R16 ;  /* 0x0000000213107225 */ /* 0x000fc800078e0010 */
[----:B------:R-:W-:Y:S01]  /*1420*/  IMAD R19, R19, R3, R18 ;  /* 0x0000000313137224 */ /* 0x000fe200078e0212 */
[----:B---3--:R-:W-:-:S04]  /*1430*/  LEA R18, P2, R16, UR4, 0x1 ;  /* 0x0000000410127c11 */ /* 0x008fc8000f8408ff */
[----:B------:R-:W-:-:S04]  /*1440*/  IADD3 R17, PT, PT, R17, R19, RZ ;  /* 0x0000001311117210 */ /* 0x000fc80007ffe0ff */
[----:B------:R-:W-:-:S05]  /*1450*/  LEA.HI.X R19, R16, UR5, R17, 0x1, P2 ;  /* 0x0000000510137c11 */ /* 0x000fca00090f0c11 */
[----:B0-----:R4:W-:Y:S02]  /*1460*/  STG.E.128 desc[UR8][R18.64], R12 ;  /* 0x0000000c12007986 */ /* 0x0019e4000c101d08 */
.L_x_919:
[----:B------:R-:W-:Y:S05]  /*1470*/  BSYNC.RECONVERGENT B0 ;  /* 0x0000000000007941 */ /* 0x000fea0003800200 */
.L_x_918:
[----:B0---4-:R0:W4:Y:S01]  /*1480*/  LDS.128 R12, [R0+0x2000] ;  /* 0x00200000000c7984 */ /* 0x0111220000000c00 */
[----:B------:R-:W-:Y:S04]  /*1490*/  BSSY.RECONVERGENT B0, `(.L_x_920) ;  /* 0x000000e000007945 */ /* 0x000fe80003800200 */
[----:B------:R-:W-:Y:S05]  /*14a0*/  @P1 BRA `(.L_x_921) ;  /* 0x0000000000301947 */ /* 0x000fea0003800000 */
[----:B---3--:R-:W-:Y:S01]  /*14b0*/  IADD3 R19, P1, PT, R20, 0x40, RZ ;  /* 0x0000004014137810 */ /* 0x008fe20007f3e0ff */
[----:B------:R-:W3:Y:S01]  /*14c0*/  LDCU.64 UR4, c[0x0][0x558] ;  /* 0x0000ab00ff0477ac */ /* 0x000ee20008000a00 */
[----:B------:R-:W-:Y:S02]  /*14d0*/  IMAD.MOV.U32 R16, RZ, RZ, R4 ;  /* 0x000000ffff107224 */ /* 0x000fe400078e0004 */
[----:B--2---:R-:W-:-:S05]  /*14e0*/  IADD3.X R17, PT, PT, RZ, RZ, RZ, P1, !PT ;  /* 0x000000ffff117210 */ /* 0x004fca0000ffe4ff */
[----:B0-----:R-:W-:Y:S01]  /*14f0*/  IMAD R0, R17, R2, RZ ;  /* 0x0000000211007224 */ /* 0x001fe200078e02ff */
[----:B------:R-:W-:-:S03]  /*1500*/  MOV R17, R7 ;  /* 0x0000000700117202 */ /* 0x000fc60000000f00 */
[----:B------:R-:W-:-:S04]  /*1510*/  IMAD.WIDE.U32 R16, R19, R2, R16 ;  /* 0x0000000213107225 */ /* 0x000fc800078e0010 */
[----:B------:R-:W-:Y:S01]  /*1520*/  IMAD R19, R19, R3, R0 ;  /* 0x0000000313137224 */ /* 0x000fe200078e0200 */
[----:B---3--:R-:W-:-:S04]  /*1530*/  LEA R18, P1, R16, UR4, 0x1 ;  /* 0x0000000410127c11 */ /* 0x008fc8000f8208ff */
[----:B------:R-:W-:-:S04]  /*1540*/  IADD3 R17, PT, PT, R17, R19, RZ ;  /* 0x0000001311117210 */ /* 0x000fc80007ffe0ff */
[----:B------:R-:W-:-:S05]  /*1550*/  LEA.HI.X R19, R16, UR5, R17, 0x1, P1 ;  /* 0x0000000510137c11 */ /* 0x000fca00088f0c11 */
[----:B----4-:R0:W-:Y:S02]  /*1560*/  STG.E.128 desc[UR8][R18.64], R12 ;  /* 0x0000000c12007986 */ /* 0x0101e4000c101d08 */
.L_x_921:
[----:B------:R-:W-:Y:S05]  /*1570*/  BSYNC.RECONVERGENT B0 ;  /* 0x0000000000007941 */ /* 0x000fea0003800200 */
.L_x_920:
[----:B------:R-:W-:Y:S05]  /*1580*/  @P0 EXIT ;  /* 0x000000000000094d */ /* 0x000fea0003800000 */
[----:B0---4-:R-:W-:Y:S01]  /*1590*/  IADD3 R13, P0, PT, R20, 0x60, RZ ;  /* 0x00000060140d7810 */ /* 0x011fe20007f1e0ff */
[----:B------:R-:W0:Y:S03]  /*15a0*/  LDCU.64 UR4, c[0x0][0x558] ;  /* 0x0000ab00ff0477ac */ /* 0x000e260008000a00 */
[----:B------:R-:W-:-:S05]  /*15b0*/  IADD3.X R5, PT, PT, RZ, RZ, RZ, P0, !PT ;  /* 0x000000ffff057210 */ /* 0x000fca00007fe4ff */
[----:B--2---:R-:W-:Y:S01]  /*15c0*/  IMAD R0, R5, R2, RZ ;  /* 0x0000000205007224 */ /* 0x004fe200078e02ff */
[----:B------:R-:W-:-:S03]  /*15d0*/  MOV R5, R7 ;  /* 0x0000000700057202 */ /* 0x000fc60000000f00 */
[C---:B------:R-:W-:Y:S02]  /*15e0*/  IMAD R3, R13.reuse, R3, R0 ;  /* 0x000000030d037224 */ /* 0x040fe400078e0200 */
[----:B------:R-:W-:-:S03]  /*15f0*/  IMAD.WIDE.U32 R4, R13, R2, R4 ;  /* 0x000000020d047225 */ /* 0x000fc600078e0004 */
[----:B0-----:R-:W-:Y:S02]  /*1600*/  LEA R2, P0, R4, UR4, 0x1 ;  /* 0x0000000404027c11 */ /* 0x001fe4000f8008ff */
[----:B------:R-:W-:-:S04]  /*1610*/  IADD3 R3, PT, PT, R5, R3, RZ ;  /* 0x0000000305037210 */ /* 0x000fc80007ffe0ff */
[----:B------:R-:W-:-:S05]  /*1620*/  LEA.HI.X R3, R4, UR5, R3, 0x1, P0 ;  /* 0x0000000504037c11 */ /* 0x000fca00080f0c03 */
[----:B-1----:R-:W-:Y:S01]  /*1630*/  STG.E.128 desc[UR8][R2.64], R8 ;  /* 0x0000000802007986 */ /* 0x002fe2000c101d08 */
[----:B------:R-:W-:Y:S05]  /*1640*/  EXIT ;  /* 0x000000000000794d */ /* 0x000fea0003800000 */
.L_x_922:
        /* <DEDUP_REMOVED lines=11> */
.L_x_1422:


//--------------------- .text._ZN5flash44flash_bwd_dq_dk_dv_loop_seqk_parallel_kernelI23Flash_bwd_kernel_traitsILi64ELi128ELi128ELi8ELi4ELi4ELi4ELb0ELb0EN7cutlass10bfloat16_tE19Flash_kernel_traitsILi64ELi128ELi128ELi8ES3_EELb1ELb1ELb0ELb0ELb0ELb0ELb0EEEvNS_16Flash_bwd_paramsE --------------------------
	.section	.text._ZN5flash44flash_bwd_dq_dk_dv_loop_seqk_parallel_kernelI23Flash_bwd_kernel_traitsILi64ELi128ELi128ELi8ELi4ELi4ELi4ELb0ELb0EN7cutlass10bfloat16_tE19Flash_kernel_traitsILi64ELi128ELi128ELi8ES3_EELb1ELb1ELb0ELb0ELb0ELb0ELb0EEEvNS_16Flash_bwd_paramsE,"ax",@progbits
	.align	128
        .global         _ZN5flash44flash_bwd_dq_dk_dv_loop_seqk_parallel_kernelI23Flash_bwd_kernel_traitsILi64ELi128ELi128ELi8ELi4ELi4ELi4ELb0ELb0EN7cutlass10bfloat16_tE19Flash_kernel_traitsILi64ELi128ELi128ELi8ES3_EELb1ELb1ELb0ELb0ELb0ELb0ELb0EEEvNS_16Flash_bwd_paramsE
        .type           _ZN5flash44flash_bwd_dq_dk_dv_loop_seqk_parallel_kernelI23Flash_bwd_kernel_traitsILi64ELi128ELi128ELi8ELi4ELi4ELi4ELb0ELb0EN7cutlass10bfloat16_tE19Flash_kernel_traitsILi64ELi128ELi128ELi8ES3_EELb1ELb1ELb0ELb0ELb0ELb0ELb0EEEvNS_16Flash_bwd_paramsE,@function
        .size           _ZN5flash44flash_bwd_dq_dk_dv_loop_seqk_parallel_kernelI23Flash_bwd_kernel_traitsILi64ELi128ELi128ELi8ELi4ELi4ELi4ELb0ELb0EN7cutlass10bfloat16_tE19Flash_kernel_traitsILi64ELi128ELi128ELi8ES3_EELb1ELb1ELb0ELb0ELb0ELb0ELb0EEEvNS_16Flash_bwd_paramsE,(.L_x_1423 - _ZN5flash44flash_bwd_dq_dk_dv_loop_seqk_parallel_kernelI23Flash_bwd_kernel_traitsILi64ELi128ELi128ELi8ELi4ELi4ELi4ELb0ELb0EN7cutlass10bfloat16_tE19Flash_kernel_traitsILi64ELi128ELi128ELi8ES3_EELb1ELb1ELb0ELb0ELb0ELb0ELb0EEEvNS_16Flash_bwd_paramsE)
        .other          _ZN5flash44flash_bwd_dq_dk_dv_loop_seqk_parallel_kernelI23Flash_bwd_kernel_traitsILi64ELi128ELi128ELi8ELi4ELi4ELi4ELb0ELb0EN7cutlass10bfloat16_tE19Flash_kernel_traitsILi64ELi128ELi128ELi8ES3_EELb1ELb1ELb0ELb0ELb0ELb0ELb0EEEvNS_16Flash_bwd_paramsE,@"STO_CUDA_ENTRY STV_DEFAULT"
_ZN5flash44flash_bwd_dq_dk_dv_loop_seqk_parallel_kernelI23Flash_bwd_kernel_traitsILi64ELi128ELi128ELi8ELi4ELi4ELi4ELb0ELb0EN7cutlass10bfloat16_tE19Flash_kernel_traitsILi64ELi128ELi128ELi8ES3_EELb1ELb1ELb0ELb0ELb0ELb0ELb0EEEvNS_16Flash_bwd_paramsE:
.text._ZN5flash44flash_bwd_dq_dk_dv_loop_seqk_parallel_kernelI23Flash_bwd_kernel_traitsILi64ELi128ELi128ELi8ELi4ELi4ELi4ELb0ELb0EN7cutlass10bfloat16_tE19Flash_kernel_traitsILi64ELi128ELi128ELi8ES3_EELb1ELb1ELb0ELb0ELb0ELb0ELb0EEEvNS_16Flash_bwd_paramsE:
        /* <DEDUP_REMOVED lines=11> */
[----:B------:R-:W2:Y:S01]  /*00b0*/  S2UR UR38, SR_CTAID.Y ;  /* 0x00000000002679c3 */ /* 0x000ea20000002600 */
[----:B------:R-:W2:Y:S01]  /*00c0*/  LDCU.64 UR40, c[0x0][0x468] ;  /* 0x00008d00ff2877ac */ /* 0x000ea20008000a00 */
[----:B------:R-:W3:Y:S06]  /*00d0*/  LDCU.64 UR4, c[0x0][0x468] ;  /* 0x00008d00ff0477ac */ /* 0x000eec0008000a00 */
[----:B------:R-:W4:Y:S01]  /*00e0*/  S2UR UR25, SR_CgaCtaId ;  /* 0x00000000001979c3 */ /* 0x000f220000008800 */
[----:B------:R-:W5:Y:S01]  /*00f0*/  LDCU.U8 UR9, c[0x0][0x532] ;  /* 0x0000a640ff0977ac */ /* 0x000f620008000000 */
[----:B------:R-:W3:Y:S06]  /*0100*/  LDCU UR8, c[0x0][0x438] ;  /* 0x00008700ff0877ac */ /* 0x000eec0008000800 */
[----:B------:R-:W4:Y:S01]  /*0110*/  S2UR UR24, SR_CTAID.Z ;  /* 0x00000000001879c3 */ /* 0x000f220000002700 */
[----:B-1----:R-:W-:-:S02]  /*0120*/  UISETP.NE.U32.AND UP0, UPT, UR6, URZ, UPT ;  /* 0x000000ff0600728c */ /* 0x002fc4000bf05070 */
[----:B------:R-:W-:Y:S02]  /*0130*/  UISETP.NE.U32.AND UP4, UPT, UR6, URZ, UPT ;  /* 0x000000ff0600728c */ /* 0x000fe4000bf85070 */
[----:B------:R-:W-:-:S03]  /*0140*/  UISETP.NE.AND.EX UP5, UPT, UR7, URZ, UPT, UP0 ;  /* 0x000000ff0700728c */ /* 0x000fc6000bfa5300 */
[----:B------:R-:W1:Y:S01]  /*0150*/  S2UR UR19, SR_CTAID.X ;  /* 0x00000000001379c3 */ /* 0x000e620000002500 */
[----:B------:R-:W-:Y:S01]  /*0160*/  UISETP.NE.AND.EX UP4, UPT, UR7, URZ, UPT, UP4 ;  /* 0x000000ff0700728c */ /* 0x000fe2000bf85340 */
[----:B------:R-:W4:Y:S01]  /*0170*/  LDCU.64 UR6, c[0x0][0x470] ;  /* 0x00008e00ff0677ac */ /* 0x000f220008000a00 */
[----:B--2---:R-:W-:-:S05]  /*0180*/  ULEA UR40, UP1, UR38, UR40, 0x2 ;  /* 0x0000002826287291 */ /* 0x004fca000f8210ff */
[----:B------:R-:W2:Y:S01]  /*0190*/  S2UR UR16, SR_CTAID.Y ;  /* 0x00000000001079c3 */ /* 0x000ea20000002600 */
[----:B---3--:R-:W-:Y:S02]  /*01a0*/  UISETP.NE.U32.AND UP0, UPT, UR4, URZ, UPT ;  /* 0x000000ff0400728c */ /* 0x008fe4000bf05070 */
[----:B------:R-:W-:Y:S02]  /*01b0*/  ULEA.HI.X UR41, UR38, UR41, URZ, 0x2, UP1 ;  /* 0x0000002926297291 */ /* 0x000fe400088f14ff */
[----:B-----5:R-:W-:Y:S02]  /*01c0*/  UISETP.NE.AND UP2, UPT, UR9, URZ, UPT ;  /* 0x000000ff0900728c */ /* 0x020fe4000bf45270 */
[----:B------:R-:W-:Y:S01]  /*01d0*/  UISETP.EQ.U32.AND UP1, UPT, UR4, URZ, UPT ;  /* 0x000000ff0400728c */ /* 0x000fe2000bf22070 */
[----:B------:R-:W3:Y:S01]  /*01e0*/  S2UR UR18, SR_CTAID.Z ;  /* 0x00000000001279c3 */ /* 0x000ee20000002700 */
[----:B------:R-:W-:Y:S02]  /*01f0*/  UISETP.NE.AND.EX UP6, UPT, UR5, URZ, UPT, UP0 ;  /* 0x000000ff0500728c */ /* 0x000fe4000bfc5300 */
[----:B------:R-:W-:-:S02]  /*0200*/  UISETP.EQ.OR.EX UP1, UPT, UR5, URZ, !UP2, UP1 ;  /* 0x000000ff0500728c */ /* 0x000fc4000d722710 */
[----:B----4-:R-:W-:Y:S01]  /*0210*/  UISETP.NE.U32.AND UP0, UPT, UR6, URZ, UPT ;  /* 0x000000ff0600728c */ /* 0x010fe2000bf05070 */
[----:B------:R-:W-:Y:S01]  /*0220*/  UMOV UR4, 0x400 ;  /* 0x0000040000047882 */ /* 0x000fe20000000000 */
[----:B------:R-:W4:Y:S01]  /*0230*/  LDCU.64 UR36, c[0x0][0x358] ;  /* 0x00006b00ff2477ac */ /* 0x000f220008000a00 */
[----:B------:R-:W1:Y:S01]  /*0240*/  LDCU.64 UR34, c[0x0][0x460] ;  /* 0x00008c00ff2277ac */ /* 0x000e620008000a00 */
[----:B------:R-:W-:Y:S01]  /*0250*/  UP2UR UR32, UPR, URZ, 0x4 ;  /* 0x00000004ff207883 */ /* 0x000fe20008000000 */
[----:B------:R-:W1:Y:S01]  /*0260*/  LDCU UR17, c[0x0][0x438] ;  /* 0x00008700ff1177ac */ /* 0x000e620008000800 */
[----:B------:R-:W1:Y:S01]  /*0270*/  @!UP4 LDCU UR20, c[0x0][0x434] ;  /* 0x00008680ff14c7ac */ /* 0x000e620008000800 */
[----:B------:R-:W-:Y:S02]  /*0280*/  UP2UR UR33, UPR, URZ, 0x2 ;  /* 0x00000002ff217883 */ /* 0x000fe40008000000 */
[----:B------:R-:W-:Y:S02]  /*0290*/  ULEA UR25, UR25, UR4, 0x18 ;  /* 0x0000000419197291 */ /* 0x000fe4000f8ec0ff */
[----:B------:R-:W-:Y:S01]  /*02a0*/  UISETP.NE.AND.EX UP3, UPT, UR7, URZ, UPT, UP0 ;  /* 0x000000ff0700728c */ /* 0x000fe2000bf65300 */
[----:B------:R-:W-:Y:S01]  /*02b0*/  UMOV UR21, 0xffffc000 ;  /* 0xffffc00000157882 */ /* 0x000fe20000000000 */
[----:B------:R-:W-:Y:S01]  /*02c0*/  UMOV UR22, URZ ;  /* 0x000000ff00167c82 */ /* 0x000fe20008000000 */
[----:B--2---:R-:W-:-:S08]  /*02d0*/  UMOV UR23, URZ ;  /* 0x000000ff00177c82 */ /* 0x004fd00008000000 */
.L_x_1010:
[----:B------:R-:W2:Y:S01]  /*02e0*/  LDCU.64 UR4, c[0x0][0x478] ;  /* 0x00008f00ff0477ac */ /* 0x000ea20008000a00 */
[----:B------:R-:W-:Y:S02]  /*02f0*/  PLOP3.LUT P1, PT, PT, PT, UP3, 0x80, 0x8 ;  /* 0x000000000008781c */ /* 0x000fe40003f2f038 */
[----:B------:R-:W-:Y:S01]  /*0300*/  PLOP3.LUT P4, PT, PT, PT, UP5, 0x80, 0x8 ;  /* 0x000000000008781c */ /* 0x000fe20003f8f058 */
[----:B------:R-:W-:Y:S01]  /*0310*/  @UP3 ULEA UR10, UP0, UR38, UR6, 0x2 ;  /* 0x00000006260a3291 */ /* 0x000fe2000f8010ff */
[----:B------:R-:W-:Y:S01]  /*0320*/  PLOP3.LUT P2, PT, PT, PT, UP4, 0x80, 0x8 ;  /* 0x000000000008781c */ /* 0x000fe20003f4f048 */
[----:B------:R-:W-:Y:S02]  /*0330*/  UISETP.NE.AND UP2, UPT, UR33, URZ, UPT ;  /* 0x000000ff2100728c */ /* 0x000fe4000bf45270 */
[----:B------:R-:W-:Y:S02]  /*0340*/  @UP3 ULEA.HI.X UR11, UR38, UR7, URZ, 0x2, UP0 ;  /* 0x00000007260b3291 */ /* 0x000fe400080f14ff */
[----:B-1-34-:R-:W-:-:S04]  /*0350*/  IMAD.U32 R4, RZ, RZ, UR10 ;  /* 0x0000000aff047e24 */ /* 0x01afc8000f8e00ff */
[----:B------:R-:W-:Y:S01]  /*0360*/  IMAD.U32 R5, RZ, RZ, UR11 ;  /* 0x0000000bff057e24 */ /* 0x000fe2000f8e00ff */
[----:B-1----:R-:W-:Y:S02]  /*0370*/  UIMAD.WIDE.U32 UR10, UR38, 0x4, UR34 ;  /* 0x00000004260a78a5 */ /* 0x002fe4000f8e0022 */
[----:B--2---:R-:W-:Y:S02]  /*0380*/  UISETP.NE.U32.AND UP0, UPT, UR4, URZ, UPT ;  /* 0x000000ff0400728c */ /* 0x004fe4000bf05070 */
[----:B----4-:R-:W2:Y:S02]  /*0390*/  @P1 LDG.E R6, desc[UR36][R4.64] ;  /* 0x0000002404061981 */ /* 0x010ea4000c1e1900 */
        /* <DEDUP_REMOVED lines=9> */
[----:B------:R5:W3:Y:S01]  /*0430*/  @P0 LDG.E R4, desc[UR36][R2.64] ;  /* 0x0000002402040981 */ /* 0x000ae2000c1e1900 */
[----:B------:R-:W-:Y:S01]  /*0440*/  UMOV UR29, URZ ;  /* 0x000000ff001d7c82 */ /* 0x000fe20008000000 */
[----:B------:R-:W-:Y:S01]  /*0450*/  UMOV UR43, 0xffffffff ;  /* 0xffffffff002b7882 */ /* 0x000fe20000000000 */
[----:B------:R-:W-:Y:S01]  /*0460*/  UMOV UR30, 0xffffffff ;  /* 0xffffffff001e7882 */ /* 0x000fe20000000000 */
[----:B----4-:R-:W-:-:S04]  /*0470*/  @!UP0 UISETP.NE.U32.AND UP1, UPT, UR4, URZ, UPT ;  /* 0x000000ff0400828c */ /* 0x010fc8000bf25070 */
[----:B------:R-:W-:Y:S02]  /*0480*/  @!UP0 UISETP.NE.AND.EX UP1, UPT, UR5, URZ, UPT, UP1 ;  /* 0x000000ff0500828c */ /* 0x000fe4000bf25310 */
[----:B------:R-:W-:Y:S02]  /*0490*/  USHF.L.U32 UR45, UR31, 0x7, URZ ;  /* 0x000000071f2d7899 */ /* 0x000fe400080006ff */
        /* <DEDUP_REMOVED lines=8> */
[----:B--2---:R-:W-:Y:S02]  /*0520*/  @P1 R2UR UR29, R6 ;  /* 0x00000000061d12ca */ /* 0x004fe400000e0000 */
[----:B---3--:R-:W-:-:S13]  /*0530*/  @P0 R2UR UR28, R4 ;  /* 0x00000000041c02ca */ /* 0x008fda00000e0000 */
        /* <DEDUP_REMOVED lines=14> */
.L_x_923:
        /* <DEDUP_REMOVED lines=34> */
.L_x_925:
[----:B------:R-:W1:Y:S01]  /*0840*/  LDCU.64 UR14, c[0x0][0x3b8] ;  /* 0x00007700ff0e77ac */ /* 0x000e620008000a00 */
[----:B------:R-:W-:-:S04]  /*0850*/  UIADD3 UR4, UPT, UPT, UR29, UR30, URZ ;  /* 0x0000001e1d047290 */ /* 0x000fc8000fffe0ff */
[----:B-1----:R-:W-:Y:S02]  /*0860*/  UIMAD.WIDE.U32 UR52, UR4, UR14, URZ ;  /* 0x0000000e043472a5 */ /* 0x002fe4000f8e00ff */
[----:B------:R-:W-:-:S04]  /*0870*/  UIMAD UR4, UR4, UR15, URZ ;  /* 0x0000000f040472a4 */ /* 0x000fc8000f8e02ff */
[----:B------:R-:W-:-:S06]  /*0880*/  UIADD3 UR4, UPT, UPT, UR53, UR4, URZ ;  /* 0x0000000435047290 */ /* 0x000fcc000fffe0ff */
[----:B------:R-:W-:Y:S02]  /*0890*/  MOV R20, UR4 ;  /* 0x0000000400147c02 */ /* 0x000fe40008000f00 */
.L_x_926:
        /* <DEDUP_REMOVED lines=44> */
.L_x_927:
[----:B------:R-:W1:Y:S01]  /*0b60*/  LDCU.64 UR12, c[0x0][0x3c0] ;  /* 0x00007800ff0c77ac */ /* 0x000e620008000a00 */
[----:B------:R-:W-:-:S04]  /*0b70*/  UIADD3 UR4, UPT, UPT, UR29, UR30, URZ ;  /* 0x0000001e1d047290 */ /* 0x000fc8000fffe0ff */
[----:B-1----:R-:W-:Y:S02]  /*0b80*/  UIMAD.WIDE.U32 UR8, UR4, UR12, URZ ;  /* 0x0000000c040872a5 */ /* 0x002fe4000f8e00ff */
[----:B------:R-:W-:-:S04]  /*0b90*/  UIMAD UR4, UR4, UR13, URZ ;  /* 0x0000000d040472a4 */ /* 0x000fc8000f8e02ff */
[----:B------:R-:W-:Y:S01]  /*0ba0*/  UIADD3 UR4, UPT, UPT, UR9, UR4, URZ ;  /* 0x0000000409047290 */ /* 0x000fe2000fffe0ff */
[----:B------:R-:W-:-:S05]  /*0bb0*/  UMOV UR48, UR8 ;  /* 0x0000000800307c82 */ /* 0x000fca0008000000 */
[----:B------:R-:W-:-:S07]  /*0bc0*/  MOV R25, UR4 ;  /* 0x0000000400197c02 */ /* 0x000fce0008000f00 */
.L_x_928:
        /* <DEDUP_REMOVED lines=28> */
.L_x_929:
[----:B------:R-:W-:Y:S02]  /*0d90*/  UIMAD.WIDE.U32 UR54, UR62, UR43, URZ ;  /* 0x0000002b3e3672a5 */ /* 0x000fe4000f8e00ff */
[----:B------:R-:W-:-:S04]  /*0da0*/  UIMAD UR4, UR63, UR43, URZ ;  /* 0x0000002b3f0472a4 */ /* 0x000fc8000f8e02ff */
[----:B------:R-:W-:Y:S02]  /*0db0*/  UIADD3 UR4, UPT, UPT, UR55, UR4, URZ ;  /* 0x0000000437047290 */ /* 0x000fe4000fffe0ff */
.L_x_930:
        /* <DEDUP_REMOVED lines=20> */
.L_x_931:
[----:B------:R-:W1:Y:S01]  /*0f00*/  LDCU UR51, c[0x0][0x434] ;  /* 0x00008680ff3377ac */ /* 0x000e620008000800 */
[----:B------:R-:W-:-:S04]  /*0f10*/  UIMAD UR44, UR38, UR42, UR24 ;  /* 0x0000002a262c72a4 */ /* 0x000fc8000f8e0218 */
[----:B-1----:R-:W-:Y:S02]  /*0f20*/  UIMAD UR51, UR44, UR51, URZ ;  /* 0x000000332c3372a4 */ /* 0x002fe4000f8e02ff */
.L_x_932:
        /* <DEDUP_REMOVED lines=11> */
.L_x_933:
[----:B------:R-:W1:Y:S01]  /*0fe0*/  LDCU UR55, c[0x0][0x444] ;  /* 0x00008880ff3777ac */ /* 0x000e620008000800 */
[----:B------:R-:W-:-:S04]  /*0ff0*/  UIMAD UR43, UR38, UR42, UR24 ;  /* 0x0000002a262b72a4 */ /* 0x000fc8000f8e0218 */
[----:B-1----:R-:W-:-:S12]  /*1000*/  UIMAD UR55, UR43, UR55, URZ ;  /* 0x000000372b3772a4 */ /* 0x002fd8000f8e02ff */
.L_x_934:
        /* <DEDUP_REMOVED lines=25> */
[----:B------:R-:W-:-:S02]  /*11a0*/  LOP3.LUT R33, R28, 0x1f, RZ, 0xc0, !PT ;  /* 0x0000001f1c217812 */ /* 0x000fc400078ec0ff */
[----:B------:R-:W-:Y:S01]  /*11b0*/  LOP3.LUT R10, R27, 0x38, RZ, 0xc0, !PT ;  /* 0x000000381b0a7812 */ /* 0x000fe200078ec0ff */
[----:B------:R-:W-:Y:S01]  /*11c0*/  UISETP.LT.AND UP0, UPT, URZ, UR43, UPT ;  /* 0x0000002bff00728c */ /* 0x000fe2000bf01270 */
[--C-:B------:R-:W-:Y:S01]  /*11d0*/  SHF.R.U32.HI R243, RZ, 0x5, R28.reuse ;  /* 0x00000005fff37819 */ /* 0x100fe2000001161c */
        /* <DEDUP_REMOVED lines=8> */
[----:B------:R-:W-:Y:S01]  /*1260*/  VIADD R30, R26, 0x20 ;  /* 0x000000201a1e7836 */ /* 0x000fe20000000000 */
[----:B-----5:R-:W-:Y:S01]  /*1270*/  UIMAD.WIDE UR50, UR51, 0x4, UR60 ;  /* 0x00000004333278a5 */ /* 0x020fe2000f8e023c */
[----:B------:R-:W-:-:S02]  /*1280*/  IADD3.X R5, PT, PT, R3, UR11, R0, P0, !PT ;  /* 0x0000000b03057c10 */ /* 0x000fc400087fe400 */
        /* <DEDUP_REMOVED lines=10> */
[----:B------:R-:W5:Y:S03]  /*1330*/  LDCU.64 UR10, c[0x0][0x380] ;  /* 0x00007000ff0a77ac */ /* 0x000f660008000a00 */
[----:B------:R-:W-:Y:S01]  /*1340*/  IMAD R7, R6, UR24, R5 ;  /* 0x0000001806077c24 */ /* 0x000fe2000f8e0205 */
[----:B------:R-:W-:Y:S01]  /*1350*/  MOV R6, R4 ;  /* 0x0000000400067202 */ /* 0x000fe20000000f00 */
[----:B------:R-:W-:-:S04]  /*1360*/  IMAD.WIDE.U32 R4, R8, UR19, RZ ;  /* 0x0000001308047c25 */ /* 0x000fc8000f8e00ff */
        /* <DEDUP_REMOVED lines=14> */
[----:B-----5:R-:W-:Y:S01]  /*1450*/  LEA R252, P1, R4, UR10, 0x1 ;  /* 0x0000000a04fc7c11 */ /* 0x020fe2000f8208ff */
[----:B------:R-:W-:Y:S01]  /*1460*/  IMAD.U32 R0, RZ, RZ, UR56 ;  /* 0x00000038ff007e24 */ /* 0x000fe2000f8e00ff */
[----:B------:R-:W-:Y:S01]  /*1470*/  IADD3 R5, P0, PT, R9, UR56, RZ ;  /* 0x0000003809057c10 */ /* 0x000fe2000ff1e0ff */
[----:B------:R-:W-:Y:S01]  /*1480*/  IMAD.WIDE.U32 R2, R26, R12, R2 ;  /* 0x0000000c1a027225 */ /* 0x000fe200078e0002 */
[----:B------:R-:W-:Y:S02]  /*1490*/  LEA.HI.X R251, R4, UR11, R6, 0x1, P1 ;  /* 0x0000000b04fb7c11 */ /* 0x000fe400088f0c06 */
[----:B------:R-:W-:Y:S01]  /*14a0*/  LEA.HI.X.SX32 R4, R0, R7, 0x1, P0 ;  /* 0x0000000700047211 */ /* 0x000fe200000f0eff */
[----:B------:R-:W-:Y:S01]  /*14b0*/  IMAD R0, R26, R13, R3 ;  /* 0x0000000d1a007224 */ /* 0x000fe200078e0203 */
[----:B-1----:R-:W-:Y:S01]  /*14c0*/  LEA R250, P1, R2, UR8, 0x1 ;  /* 0x0000000802fa7c11 */ /* 0x002fe2000f8208ff */
[----:B------:R-:W-:Y:S01]  /*14d0*/  IMAD.SHL.U32 R6, R14, 0x20, RZ ;  /* 0x000000200e067824 */ /* 0x000fe200078e00ff */
[C---:B----4-:R-:W-:Y:S01]  /*14e0*/  LEA R238, P0, R5.reuse, UR4, 0x2 ;  /* 0x0000000405ee7c11 */ /* 0x050fe2000f8010ff */
[----:B------:R-:W-:Y:S01]  /*14f0*/  IMAD.X R24, RZ, RZ, RZ, P2 ;  /* 0x000000ffff187224 */ /* 0x000fe200010e06ff */
[----:B------:R-:W-:Y:S01]  /*1500*/  LEA.HI.X R245, R2, UR9, R0, 0x1, P1 ;  /* 0x0000000902f57c11 */ /* 0x000fe200088f0c00 */
[----:B---3--:R-:W-:Y:S01]  /*1510*/  UIMAD.WIDE UR8, UR55, 0x4, UR58 ;  /* 0x00000004370878a5 */ /* 0x008fe2000f8e023a */
        /* <DEDUP_REMOVED lines=22> */
.L_x_936:
[----:B------:R-:W1:Y:S01]  /*1680*/  LDCU.64 UR8, c[0x0][0x5c0] ;  /* 0x0000b800ff0877ac */ /* 0x000e620008000a00 */
[----:B------:R-:W-:-:S04]  /*1690*/  UIADD3 UR4, UPT, UPT, UR29, UR30, URZ ;  /* 0x0000001e1d047290 */ /* 0x000fc8000fffe0ff */
[----:B-1----:R-:W-:Y:S02]  /*16a0*/  UIMAD.WIDE.U32 UR14, UR4, UR8, URZ ;  /* 0x00000008040e72a5 */ /* 0x002fe4000f8e00ff */
[----:B------:R-:W-:-:S04]  /*16b0*/  UIMAD UR4, UR4, UR9, URZ ;  /* 0x00000009040472a4 */ /* 0x000fc8000f8e02ff */
[----:B------:R-:W-:-:S06]  /*16c0*/  UIADD3 UR4, UPT, UPT, UR15, UR4, URZ ;  /* 0x000000040f047290 */ /* 0x000fcc000fffe0ff */
[----:B------:R-:W-:Y:S02]  /*16d0*/  MOV R0, UR4 ;  /* 0x0000000400007c02 */ /* 0x000fe40008000f00 */
.L_x_937:
        /* <DEDUP_REMOVED lines=13> */
.L_x_938:
[----:B------:R-:W1:Y:S01]  /*17b0*/  LDCU.64 UR4, c[0x0][0x5c8] ;  /* 0x0000b900ff0477ac */ /* 0x000e620008000a00 */
[----:B------:R-:W-:-:S04]  /*17c0*/  UIADD3 UR29, UPT, UPT, UR29, UR30, URZ ;  /* 0x0000001e1d1d7290 */ /* 0x000fc8000fffe0ff */
[----:B-1----:R-:W-:Y:S02]  /*17d0*/  UIMAD.WIDE.U32 UR12, UR29, UR4, URZ ;  /* 0x000000041d0c72a5 */ /* 0x002fe4000f8e00ff */
[----:B------:R-:W-:-:S04]  /*17e0*/  UIMAD UR29, UR29, UR5, URZ ;  /* 0x000000051d1d72a4 */ /* 0x000fc8000f8e02ff */
[----:B------:R-:W-:-:S06]  /*17f0*/  UIADD3 UR29, UPT, UPT, UR13, UR29, URZ ;  /* 0x0000001d0d1d7290 */ /* 0x000fcc000fffe0ff */
[----:B------:R-:W-:-:S07]  /*1800*/  MOV R12, UR29 ;  /* 0x0000001d000c7c02 */ /* 0x000fce0008000f00 */
.L_x_939:
        /* <DEDUP_REMOVED lines=37> */
.L_x_941:
[----:B------:R-:W-:Y:S05]  /*1a60*/  BSYNC.RECONVERGENT B0 ;  /* 0x0000000000007941 */ /* 0x000fea0003800200 */
.L_x_940:
        /* <DEDUP_REMOVED lines=12> */
.L_x_943:
[----:B------:R-:W-:Y:S05]  /*1b30*/  BSYNC.RECONVERGENT B0 ;  /* 0x0000000000007941 */ /* 0x000fea0003800200 */
.L_x_942:
        /* <DEDUP_REMOVED lines=12> */
.L_x_945:
[----:B------:R-:W-:Y:S05]  /*1c00*/  BSYNC.RECONVERGENT B0 ;  /* 0x0000000000007941 */ /* 0x000fea0003800200 */
.L_x_944:
        /* <DEDUP_REMOVED lines=30> */
.L_x_947:
[----:B------:R-:W-:Y:S05]  /*1df0*/  BSYNC.RECONVERGENT B0 ;  /* 0x0000000000007941 */ /* 0x000fea0003800200 */
.L_x_946:
        /* <DEDUP_REMOVED lines=12> */
.L_x_949:
[----:B------:R-:W-:Y:S05]  /*1ec0*/  BSYNC.RECONVERGENT B0 ;  /* 0x0000000000007941 */ /* 0x000fea0003800200 */
.L_x_948:
        /* <DEDUP_REMOVED lines=12> */
.L_x_935:
        /* <DEDUP_REMOVED lines=22> */
.L_x_953:
[----:B------:R3:W-:Y:S01]  /*20f0*/  STS.128 [R8+0x8000], RZ ;  /* 0x008000ff08007388 */ /* 0x0007e20000000c00 */
[----:B------:R-:W-:Y:S05]  /*2100*/  BRA `(.L_x_954) ;  /* 0x0000000000047947 */ /* 0x000fea0003800000 */
.L_x_952:
[----:B------:R1:W-:Y:S02]  /*2110*/  STS.128 [R8+0x8000], RZ ;  /* 0x008000ff08007388 */ /* 0x0003e40000000c00 */
.L_x_954:
[----:B------:R-:W-:Y:S05]  /*2120*/  BSYNC.RECONVERGENT B0 ;  /* 0x0000000000007941 */ /* 0x000fea0003800200 */
.L_x_951:
[----:B------:R-:W-:Y:S01]  /*2130*/  ISETP.GE.AND P6, PT, R30, UR47, PT ;  /* 0x0000002f1e007c0c */ /* 0x000fe2000bfc6270 */
[----:B------:R-:W-:Y:S01]  /*2140*/  BSSY.RECONVERGENT B0, `(.L_x_955) ;  /* 0x000000f000007945 */ /* 0x000fe20003800200 */
[C---:B--2---:R-:W-:Y:S02]  /*2150*/  LEA R2, P0, R4.reuse, R250, 0x1 ;  /* 0x000000fa04027211 */ /* 0x044fe400078008ff */
        /* <DEDUP_REMOVED lines=13> */
.L_x_956:
[----:B------:R-:W-:Y:S05]  /*2230*/  BSYNC.RECONVERGENT B0 ;  /* 0x0000000000007941 */ /* 0x000fea0003800200 */
.L_x_955:
        /* <DEDUP_REMOVED lines=13> */
.L_x_958:
[----:B------:R-:W-:Y:S05]  /*2310*/  BSYNC.RECONVERGENT B0 ;  /* 0x0000000000007941 */ /* 0x000fea0003800200 */
.L_x_957:
        /* <DEDUP_REMOVED lines=13> */
.L_x_960:
[----:B------:R-:W-:Y:S05]  /*23f0*/  BSYNC.RECONVERGENT B0 ;  /* 0x0000000000007941 */ /* 0x000fea0003800200 */
.L_x_959:
        /* <DEDUP_REMOVED lines=13> */
.L_x_963:
[----:B------:R1:W-:Y:S01]  /*24d0*/  STS.128 [R236], RZ ;  /* 0x000000ffec007388 */ /* 0x0003e20000000c00 */
[----:B------:R-:W-:Y:S05]  /*24e0*/  BRA `(.L_x_964) ;  /* 0x0000000000047947 */ /* 0x000fea0003800000 */
.L_x_962:
[----:B------:R1:W-:Y:S02]  /*24f0*/  STS.128 [R236], RZ ;  /* 0x000000ffec007388 */ /* 0x0003e40000000c00 */
.L_x_964:
[----:B------:R-:W-:Y:S05]  /*2500*/  BSYNC.RECONVERGENT B0 ;  /* 0x0000000000007941 */ /* 0x000fea0003800200 */
.L_x_961:
        /* <DEDUP_REMOVED lines=25> */
[----:B--2---:R1:W-:Y:S04]  /*26a0*/  STL [R1], R4 ;  /* 0x0000000401007387 */ /* 0x0043e80000100800 */
        /* <DEDUP_REMOVED lines=12> */
.L_x_966:
[----:B------:R-:W-:Y:S05]  /*2770*/  BSYNC.RECONVERGENT B0 ;  /* 0x0000000000007941 */ /* 0x000fea0003800200 */
.L_x_965:
        /* <DEDUP_REMOVED lines=13> */
.L_x_968:
[----:B------:R-:W-:Y:S05]  /*2850*/  BSYNC.RECONVERGENT B0 ;  /* 0x0000000000007941 */ /* 0x000fea0003800200 */
.L_x_967:
        /* <DEDUP_REMOVED lines=13> */
.L_x_970:
[----:B------:R-:W-:Y:S05]  /*2930*/  BSYNC.RECONVERGENT B0 ;  /* 0x0000000000007941 */ /* 0x000fea0003800200 */
.L_x_969:
        /* <DEDUP_REMOVED lines=30> */
.L_x_973:
[----:B------:R3:W-:Y:S01]  /*2b20*/  STS.128 [R8+0xc000], RZ ;  /* 0x00c000ff08007388 */ /* 0x0007e20000000c00 */
[----:B------:R-:W-:Y:S05]  /*2b30*/  BRA `(.L_x_974) ;  /* 0x0000000000047947 */ /* 0x000fea0003800000 */
.L_x_972:
[----:B------:R1:W-:Y:S02]  /*2b40*/  STS.128 [R8+0xc000], RZ ;  /* 0x00c000ff08007388 */ /* 0x0003e40000000c00 */
.L_x_974:
[----:B------:R-:W-:Y:S05]  /*2b50*/  BSYNC.RECONVERGENT B0 ;  /* 0x0000000000007941 */ /* 0x000fea0003800200 */
.L_x_971:
        /* <DEDUP_REMOVED lines=23> */
.L_x_976:
[----:B------:R-:W-:Y:S05]  /*2cd0*/  BSYNC.RECONVERGENT B0 ;  /* 0x0000000000007941 */ /* 0x000fea0003800200 */
.L_x_975:
        /* <DEDUP_REMOVED lines=20> */
.L_x_978:
[----:B------:R-:W-:Y:S05]  /*2e20*/  BSYNC.RECONVERGENT B0 ;  /* 0x0000000000007941 */ /* 0x000fea0003800200 */
.L_x_977:
        /* <DEDUP_REMOVED lines=20> */
.L_x_980:
[----:B------:R-:W-:Y:S05]  /*2f70*/  BSYNC.RECONVERGENT B0 ;  /* 0x0000000000007941 */ /* 0x000fea0003800200 */
.L_x_979:
        /* <DEDUP_REMOVED lines=28> */
.L_x_983:
[----:B------:R1:W-:Y:S01]  /*3140*/  STS.128 [R8+0x10000], RZ ;  /* 0x010000ff08007388 */ /* 0x0003e20000000c00 */
[----:B------:R-:W-:Y:S05]  /*3150*/  BRA `(.L_x_984) ;  /* 0x0000000000047947 */ /* 0x000fea0003800000 */
.L_x_982:
[----:B------:R1:W-:Y:S02]  /*3160*/  STS.128 [R8+0x10000], RZ ;  /* 0x010000ff08007388 */ /* 0x0003e40000000c00 */
.L_x_984:
[----:B------:R-:W-:Y:S05]  /*3170*/  BSYNC.RECONVERGENT B0 ;  /* 0x0000000000007941 */ /* 0x000fea0003800200 */
.L_x_981:
[----:B------:R-:W2:Y:S02]  /*3180*/  LDC.64 R20, c[0x0][0x528] ;  /* 0x00014a00ff147b82 */ /* 0x000ea40000000a00 */
[----:B--2---:R2:W5:Y:S04]  /*3190*/  LDG.E.64 R14, desc[UR36][R20.64+0x8] ;  /* 0x00000824140e7981 */ /* 0x004568000c1e1b00 */
[----:B------:R-:W5:Y:S01]  /*31a0*/  LDG.E.64 R20, desc[UR36][R20.64] ;  /* 0x0000002414147981 */ /* 0x000f62000c1e1b00 */
[----:B------:R-:W-:Y:S01]  /*31b0*/  LOP3.LUT R243, R243, 0x3, RZ, 0xc0, !PT ;  /* 0x00000003f3f37812 */ /* 0x000fe200078ec0ff */
[----:B------:R-:W-:Y:S01]  /*31c0*/  IMAD.U32 R0, RZ, RZ, UR27 ;  /* 0x0000001bff007e24 */ /* 0x000fe2000f8e00ff */
[----:B------:R-:W-:Y:S01]  /*31d0*/  SHF.L.U32 R176, R28, 0x6, RZ ;  /* 0x000000061cb07819 */ /* 0x000fe200000006ff */
[----:B------:R-:W1:Y:S01]  /*31e0*/  S2R R183, SR_TID.X ;  /* 0x0000000000b77919 */ /* 0x000e620000002100 */
[----:B------:R-:W-:Y:S01]  /*31f0*/  BSSY.RECONVERGENT B0, `(.L_x_985) ;  /* 0x0000016000007945 */ /* 0x000fe20003800200 */
[----:B------:R-:W-:Y:S01]  /*3200*/  IMAD R243, R0, 0x8, R243 ;  /* 0x0000000800f37824 */ /* 0x000fe200078e02f3 */
[----:B------:R-:W-:Y:S01]  /*3210*/  LOP3.LUT R16, R176, 0x1c0, RZ, 0xc0, !PT ;  /* 0x000001c0b0107812 */ /* 0x000fe200078ec0ff */
[----:B------:R2:W-:Y:S01]  /*3220*/  @P3 STS.128 [R8+0x11000], RZ ;  /* 0x011000ff08003388 */ /* 0x0005e20000000c00 */
        /* <DEDUP_REMOVED lines=18> */
.L_x_986:
[----:B------:R-:W-:Y:S05]  /*3350*/  BSYNC.RECONVERGENT B0 ;  /* 0x0000000000007941 */ /* 0x000fea0003800200 */
.L_x_985:
[----:B------:R2:W-:Y:S01]  /*3360*/  @P2 STS.128 [R8+0x12000], RZ ;  /* 0x012000ff08002388 */ /* 0x0005e20000000c00 */
[--C-:B------:R-:W-:Y:S01]  /*3370*/  SHF.R.U32.HI R2, RZ, 0x4, R28.reuse ;  /* 0x00000004ff027819 */ /* 0x100fe2000001161c */
[----:B------:R-:W-:Y:S01]  /*3380*/  IMAD.U32 R0, RZ, RZ, UR26 ;  /* 0x0000001aff007e24 */ /* 0x000fe2000f8e00ff */
[--C-:B------:R-:W-:Y:S01]  /*3390*/  SHF.R.U32.HI R17, RZ, 0x6, R28.reuse ;  /* 0x00000006ff117819 */ /* 0x100fe2000001161c */
[----:B------:R-:W-:Y:S01]  /*33a0*/  IMAD.SHL.U32 R153, R28, 0x20, RZ ;  /* 0x000000201c997824 */ /* 0x000fe200078e00ff */
[----:B------:R-:W-:Y:S01]  /*33b0*/  LOP3.LUT R2, R2, 0x8, RZ, 0xc0, !PT ;  /* 0x0000000802027812 */ /* 0x000fe200078ec0ff */
[----:B------:R-:W-:Y:S01]  /*33c0*/  IMAD.U32 R12, RZ, RZ, UR39 ;  /* 0x00000027ff0c7e24 */ /* 0x000fe2000f8e00ff */
[----:B------:R-:W-:Y:S01]  /*33d0*/  LOP3.LUT R16, R16, 0x38, R27, 0xf8, !PT ;  /* 0x0000003810107812 */ /* 0x000fe200078ef81b */
[----:B------:R-:W-:Y:S01]  /*33e0*/  IMAD.U32 R9, RZ, RZ, UR31 ;  /* 0x0000001fff097e24 */ /* 0x000fe2000f8e00ff */
[----:B-1----:R-:W-:Y:S01]  /*33f0*/  LOP3.LUT R4, R176, 0x200, RZ, 0xc0, !PT ;  /* 0x00000200b0047812 */ /* 0x002fe200078ec0ff */
[----:B------:R-:W-:Y:S01]  /*3400*/  BSSY.RECONVERGENT B0, `(.L_x_987) ;  /* 0x000001d000007945 */ /* 0x000fe20003800200 */
[----:B------:R-:W-:-:S02]  /*3410*/  LOP3.LUT R2, R2, 0x10, R28, 0xf8, !PT ;  /* 0x0000001002027812 */ /* 0x000fc400078ef81c */
[----:B------:R-:W-:Y:S02]  /*3420*/  LOP3.LUT R17, R17, 0xe, RZ, 0xc0, !PT ;  /* 0x0000000e11117812 */ /* 0x000fe400078ec0ff */
[----:B------:R-:W-:Y:S02]  /*3430*/  IADD3 R5, PT, PT, R0, UR28, R244 ;  /* 0x0000001c00057c10 */ /* 0x000fe4000fffe0f4 */
[----:B------:R-:W-:Y:S01]  /*3440*/  LOP3.LUT R4, R4, 0xc00, R153, 0xf8, !PT ;  /* 0x00000c0004047812 */ /* 0x000fe200078ef899 */
[----:B------:R-:W-:Y:S01]  /*3450*/  IMAD R9, R9, 0x4, R17 ;  /* 0x0000000409097824 */ /* 0x000fe200078e0211 */
[----:B------:R-:W-:Y:S02]  /*3460*/  LOP3.LUT R3, R16, 0x8, R32, 0x78, !PT ;  /* 0x0000000810037812 */ /* 0x000fe400078e7820 */
[----:B------:R-:W-:Y:S02]  /*3470*/  LOP3.LUT R0, R2, R16, RZ, 0x3c, !PT ;  /* 0x0000001002007212 */ /* 0x000fe400078e3cff */
[----:B------:R-:W-:-:S02]  /*3480*/  IADD3 R237, PT, PT, R5, -0x3f, -R12 ;  /* 0xffffffc105ed7810 */ /* 0x000fc40007ffe80c */
[----:B------:R-:W-:Y:S02]  /*3490*/  LOP3.LUT R180, R4, R3, RZ, 0xfc, !PT ;  /* 0x0000000304b47212 */ /* 0x000fe400078efcff */
[----:B------:R-:W-:Y:S01]  /*34a0*/  LOP3.LUT R176, R0, 0x200, R176, 0xf8, !PT ;  /* 0x0000020000b07812 */ /* 0x000fe200078ef8b0 */
[----:B--2---:R-:W-:Y:S05]  /*34b0*/  @P2 BRA `(.L_x_988) ;  /* 0x0000000000442947 */ /* 0x004fea0003800000 */
        /* <DEDUP_REMOVED lines=17> */
.L_x_988:
[----:B------:R-:W-:Y:S05]  /*35d0*/  BSYNC.RECONVERGENT B0 ;  /* 0x0000000000007941 */ /* 0x000fea0003800200 */
.L_x_987:
[----:B------:R1:W-:Y:S01]  /*35e0*/  @P1 STS.128 [R8+0x13000], RZ ;  /* 0x013000ff08001388 */ /* 0x0003e20000000c00 */
[----:B------:R-:W-:Y:S01]  /*35f0*/  BSSY.RECONVERGENT B0, `(.L_x_989) ;  /* 0x0000016000007945 */ /* 0x000fe20003800200 */
[C---:B------:R-:W-:Y:S02]  /*3600*/  SHF.L.U32 R12, R183.reuse, 0x6, RZ ;  /* 0x00000006b70c7819 */ /* 0x040fe400000006ff */
[C---:B------:R-:W-:Y:S02]  /*3610*/  SHF.L.U32 R18, R183.reuse, 0x1, RZ ;  /* 0x00000001b7127819 */ /* 0x040fe400000006ff */
[----:B------:R-:W-:Y:S01]  /*3620*/  SHF.L.U32 R17, R183, 0x4, RZ ;  /* 0x00000004b7117819 */ /* 0x000fe200000006ff */
        /* <DEDUP_REMOVED lines=18> */
.L_x_990:
[----:B------:R-:W-:Y:S05]  /*3750*/  BSYNC.RECONVERGENT B0 ;  /* 0x0000000000007941 */ /* 0x000fea0003800200 */
.L_x_989:
[C---:B--2---:R-:W-:Y:S01]  /*3760*/  IMAD.SHL.U32 R4, R183.reuse, 0x20, RZ ;  /* 0x00000020b7047824 */ /* 0x044fe200078e00ff */
[----:B-1----:R-:W-:Y:S01]  /*3770*/  LOP3.LUT R2, R18, 0xe006, R12, 0xc8, !PT ;  /* 0x0000e00612027812 */ /* 0x002fe200078ec80c */
[----:B------:R-:W-:Y:S01]  /*3780*/  IMAD.SHL.U32 R182, R183, 0x8, RZ ;  /* 0x00000008b7b67824 */ /* 0x000fe200078e00ff */
[----:B------:R-:W-:Y:S01]  /*3790*/  LOP3.LUT R0, R17, 0x1c0, RZ, 0xc0, !PT ;  /* 0x000001c011007812 */ /* 0x000fe200078ec0ff */
[----:B------:R-:W-:Y:S01]  /*37a0*/  UIMAD UR5, UR38, UR42, UR24 ;  /* 0x0000002a260572a4 */ /* 0x000fe2000f8e0218 */
[----:B------:R-:W-:Y:S01]  /*37b0*/  LOP3.LUT R2, R2, 0xc00, R4, 0xf8, !PT ;  /* 0x00000c0002027812 */ /* 0x000fe200078ef804 */
[----:B------:R-:W1:Y:S01]  /*37c0*/  LDC R241, c[0x0][0x44c] ;  /* 0x00011300fff17b82 */ /* 0x000e620000000800 */
[----:B------:R-:W-:Y:S01]  /*37d0*/  LOP3.LUT R0, R0, 0x38, R18, 0xf8, !PT ;  /* 0x0000003800007812 */ /* 0x000fe200078ef812 */
[----:B------:R-:W-:Y:S01]  /*37e0*/  USHF.L.U32 UR5, UR5, 0x5, URZ ;  /* 0x0000000505057899 */ /* 0x000fe200080006ff */
[----:B------:R-:W-:Y:S01]  /*37f0*/  LOP3.LUT R5, R12, 0x1c0, RZ, 0xc0, !PT ;  /* 0x000001c00c057812 */ /* 0x000fe200078ec0ff */
[----:B------:R-:W0:Y:S01]  /*3800*/  LDGDEPBAR ;  /* 0x00000000000079af */ /* 0x000e220000000000 */
[----:B------:R-:W-:Y:S01]  /*3810*/  LOP3.LUT R2, R2, R0, RZ, 0xfc, !PT ;  /* 0x0000000002027212 */ /* 0x000fe200078efcff */
[----:B------:R-:W-:Y:S01]  /*3820*/  USHF.R.S32.HI UR4, URZ, 0x1f, UR5 ;  /* 0x0000001fff047899 */ /* 0x000fe20008011405 */
[----:B------:R-:W-:Y:S01]  /*3830*/  LOP3.LUT R3, R16, 0x8, R28, 0x78, !PT ;  /* 0x0000000810037812 */ /* 0x000fe200078e781c */
[----:B------:R-:W-:Y:S01]  /*3840*/  IMAD.MOV.U32 R157, RZ, RZ, 0x40 ;  /* 0x00000040ff9d7424 */ /* 0x000fe200078e00ff */
[----:B------:R-:W-:Y:S01]  /*3850*/  LOP3.LUT R0, R5, 0x38, R182, 0xf8, !PT ;  /* 0x0000003805007812 */ /* 0x000fe200078ef8b6 */
[----:B------:R2:W-:Y:S01]  /*3860*/  STL [R1+0x20], R2 ;  /* 0x0000200201007387 */ /* 0x0005e20000100800 */
[----:B------:R-:W-:Y:S01]  /*3870*/  LOP3.LUT R153, R3, 0x7200, R153, 0xf8, !PT ;  /* 0x0000720003997812 */ /* 0x000fe200078ef899 */
[----:B------:R-:W-:Y:S01]  /*3880*/  IMAD.MOV.U32 R179, RZ, RZ, 0x20 ;  /* 0x00000020ffb37424 */ /* 0x000fe200078e00ff */
[--C-:B------:R-:W-:Y:S01]  /*3890*/  SHF.R.U32.HI R6, RZ, 0x1, R183.reuse ;  /* 0x00000001ff067819 */ /* 0x100fe200000116b7 */
[----:B------:R-:W-:Y:S01]  /*38a0*/  IMAD.MOV.U32 R240, RZ, RZ, R236 ;  /* 0x000000fffff07224 */ /* 0x000fe200078e00ec */
[----:B------:R-:W-:-:S02]  /*38b0*/  LOP3.LUT R3, R0, 0x8, R183, 0x78, !PT ;  /* 0x0000000800037812 */ /* 0x000fc400078e78b7 */
[----:B------:R-:W-:Y:S02]  /*38c0*/  CS2R R126, SRZ ;  /* 0x00000000007e7805 */ /* 0x000fe4000001ff00 */
[----:B------:R-:W-:Y:S02]  /*38d0*/  LOP3.LUT R0, R0, 0x8, R6, 0x78, !PT ;  /* 0x0000000800007812 */ /* 0x000fe400078e7806 */
[----:B------:R-:W-:Y:S02]  /*38e0*/  CS2R R124, SRZ ;  /* 0x00000000007c7805 */ /* 0x000fe4000001ff00 */
[----:B-----5:R-:W-:Y:S02]  /*38f0*/  R2UR UR15, R20 ;  /* 0x00000000140f72ca */ /* 0x020fe400000e0000 */
[----:B------:R-:W-:Y:S02]  /*3900*/  CS2R R130, SRZ ;  /* 0x0000000000827805 */ /* 0x000fe4000001ff00 */
[----:B------:R-:W-:-:S02]  /*3910*/  LEA R153, R153, UR25, 0x1 ;  /* 0x0000001999997c11 */ /* 0x000fc4000f8e08ff */
[----:B------:R-:W-:Y:S02]  /*3920*/  CS2R R128, SRZ ;  /* 0x0000000000807805 */ /* 0x000fe4000001ff00 */
[----:B------:R-:W-:Y:S02]  /*3930*/  LEA R180, R180, UR25, 0x1 ;  /* 0x00000019b4b47c11 */ /* 0x000fe4000f8e08ff */
[----:B------:R-:W-:Y:S02]  /*3940*/  CS2R R122, SRZ ;  /* 0x00000000007a7805 */ /* 0x000fe4000001ff00 */
[----:B------:R-:W-:Y:S02]  /*3950*/  LEA R176, R176, UR25, 0x1 ;  /* 0x00000019b0b07c11 */ /* 0x000fe4000f8e08ff */
        /* <DEDUP_REMOVED lines=9> */
[----:B--2---:R-:W-:Y:S02]  /*39f0*/  LOP3.LUT R2, R12, 0x200, RZ, 0xc0, !PT ;  /* 0x000002000c027812 */ /* 0x004fe400078ec0ff */
[----:B------:R-:W-:Y:S02]  /*3a00*/  CS2R R102, SRZ ;  /* 0x0000000000667805 */ /* 0x000fe4000001ff00 */
[----:B------:R-:W-:Y:S02]  /*3a10*/  CS2R R100, SRZ ;  /* 0x0000000000647805 */ /* 0x000fe4000001ff00 */
[----:B------:R-:W-:Y:S02]  /*3a20*/  CS2R R94, SRZ ;  /* 0x00000000005e7805 */ /* 0x000fe4000001ff00 */
[----:B------:R-:W-:-:S02]  /*3a30*/  LOP3.LUT R2, R2, 0xc00, R4, 0xf8, !PT ;  /* 0x00000c0002027812 */ /* 0x000fc400078ef804 */
[----:B------:R-:W-:Y:S02]  /*3a40*/  CS2R R92, SRZ ;  /* 0x00000000005c7805 */ /* 0x000fe4000001ff00 */
[----:B------:R-:W-:Y:S02]  /*3a50*/  LOP3.LUT R4, R3, 0x7200, R4, 0xf8, !PT ;  /* 0x0000720003047812 */ /* 0x000fe400078ef804 */
[----:B------:R-:W-:Y:S02]  /*3a60*/  CS2R R98, SRZ ;  /* 0x0000000000627805 */ /* 0x000fe4000001ff00 */
[----:B------:R-:W-:Y:S02]  /*3a70*/  IADD3 R3, P3, P0, R14, UR5, R33 ;  /* 0x000000050e037c10 */ /* 0x000fe4000f87e021 */
[----:B------:R-:W-:Y:S02]  /*3a80*/  CS2R R96, SRZ ;  /* 0x0000000000607805 */ /* 0x000fe4000001ff00 */
[----:B------:R-:W-:Y:S01]  /*3a90*/  LOP3.LUT R181, R2, R0, RZ, 0xfc, !PT ;  /* 0x0000000002b57212 */ /* 0x000fe200078efcff */
[----:B------:R-:W-:Y:S01]  /*3aa0*/  STL [R1+0x1c], R4 ;  /* 0x00001c0401007387 */ /* 0x000fe20000100800 */
[----:B------:R-:W-:Y:S01]  /*3ab0*/  IADD3.X R0, PT, PT, R15, UR4, RZ, P3, P0 ;  /* 0x000000040f007c10 */ /* 0x000fe20009fe04ff */
[----:B------:R-:W-:Y:S01]  /*3ac0*/  IMAD.MOV.U32 R2, RZ, RZ, 0x20 ;  /* 0x00000020ff027424 */ /* 0x000fe200078e00ff */
[----:B------:R-:W-:-:S02]  /*3ad0*/  R2P PR, R28, 0x6 ;  /* 0x000000061c007804 */ /* 0x000fc40000000000 */
[----:B------:R-:W-:Y:S02]  /*3ae0*/  CS2R R90, SRZ ;  /* 0x00000000005a7805 */ /* 0x000fe4000001ff00 */
[C---:B------:R-:W-:Y:S01]  /*3af0*/  LOP3.LUT P0, RZ, R183.reuse, 0x4, RZ, 0xc0, !PT ;  /* 0x00000004b7ff7812 */ /* 0x040fe2000780c0ff */
[----:B------:R2:W-:Y:S01]  /*3b00*/  STL [R1+0x18], R0 ;  /* 0x0000180001007387 */ /* 0x0005e20000100800 */
[----:B------:R-:W-:Y:S02]  /*3b10*/  LOP3.LUT P5, RZ, R183, 0x8, RZ, 0xc0, !PT ;  /* 0x00000008b7ff7812 */ /* 0x000fe400078ac0ff */
[----:B------:R-:W-:Y:S02]  /*3b20*/  CS2R R88, SRZ ;  /* 0x0000000000587805 */ /* 0x000fe4000001ff00 */
[----:B------:R-:W-:Y:S02]  /*3b30*/  R2UR UR4, R21 ;  /* 0x00000000150472ca */ /* 0x000fe400000e0000 */
[----:B------:R-:W-:-:S02]  /*3b40*/  CS2R R86, SRZ ;  /* 0x0000000000567805 */ /* 0x000fc4000001ff00 */
[----:B------:R-:W-:Y:S02]  /*3b50*/  SEL R157, R157, 0xffffffc0, !P2 ;  /* 0xffffffc09d9d7807 */ /* 0x000fe40005000000 */
[----:B------:R-:W-:Y:S02]  /*3b60*/  CS2R R84, SRZ ;  /* 0x0000000000547805 */ /* 0x000fe4000001ff00 */
[----:B------:R-:W-:Y:S02]  /*3b70*/  SEL R179, R179, 0xffffffe0, !P1 ;  /* 0xffffffe0b3b37807 */ /* 0x000fe40004800000 */
[----:B------:R-:W-:Y:S02]  /*3b80*/  CS2R R78, SRZ ;  /* 0x00000000004e7805 */ /* 0x000fe4000001ff00 */
[----:B------:R-:W-:Y:S01]  /*3b90*/  CS2R R76, SRZ ;  /* 0x00000000004c7805 */ /* 0x000fe2000001ff00 */
[----:B------:R-:W-:Y:S01]  /*3ba0*/  IMAD.IADD R177, R157, 0x1, R153 ;  /* 0x000000019db17824 */ /* 0x000fe200078e0299 */
[----:B------:R-:W-:-:S02]  /*3bb0*/  CS2R R82, SRZ ;  /* 0x0000000000527805 */ /* 0x000fc4000001ff00 */
[----:B------:R-:W-:Y:S02]  /*3bc0*/  CS2R R80, SRZ ;  /* 0x0000000000507805 */ /* 0x000fe4000001ff00 */
[----:B------:R-:W-:Y:S02]  /*3bd0*/  CS2R R74, SRZ ;  /* 0x00000000004a7805 */ /* 0x000fe4000001ff00 */
[----:B------:R-:W-:Y:S02]  /*3be0*/  CS2R R72, SRZ ;  /* 0x0000000000487805 */ /* 0x000fe4000001ff00 */
[----:B------:R-:W-:Y:S02]  /*3bf0*/  CS2R R70, SRZ ;  /* 0x0000000000467805 */ /* 0x000fe4000001ff00 */
[----:B------:R-:W-:Y:S02]  /*3c00*/  CS2R R68, SRZ ;  /* 0x0000000000447805 */ /* 0x000fe4000001ff00 */
[----:B------:R-:W-:Y:S01]  /*3c10*/  LOP3.LUT P3, RZ, R183, 0x2, RZ, 0xc0, !PT ;  /* 0x00000002b7ff7812 */ /* 0x000fe2000786c0ff */
[----:B------:R-:W-:Y:S01]  /*3c20*/  VIADD R243, R243, 0xfffffff8 ;  /* 0xfffffff8f3f37836 */ /* 0x000fe20000000000 */
[----:B------:R-:W-:Y:S01]  /*3c30*/  LOP3.LUT P4, RZ, R183, 0x10, RZ, 0xc0, !PT ;  /* 0x00000010b7ff7812 */ /* 0x000fe2000788c0ff */
[C---:B------:R-:W-:Y:S01]  /*3c40*/  IMAD.IADD R156, R179.reuse, 0x1, R153 ;  /* 0x00000001b39c7824 */ /* 0x040fe200078e0299 */
[----:B------:R-:W-:Y:S01]  /*3c50*/  LOP3.LUT R242, R182, 0x38, RZ, 0xc0, !PT ;  /* 0x00000038b6f27812 */ /* 0x000fe200078ec0ff */
[----:B------:R-:W-:Y:S01]  /*3c60*/  IMAD.IADD R178, R179, 0x1, R177 ;  /* 0x00000001b3b27824 */ /* 0x000fe200078e02b1 */
[----:B------:R-:W1:Y:S01]  /*3c70*/  LDCU UR11, c[0x0][0x440] ;  /* 0x00008800ff0b77ac */ /* 0x000e620008000800 */
[----:B------:R-:W-:-:S02]  /*3c80*/  VIADD R180, R180, UR10 ;  /* 0x0000000ab4b47c36 */ /* 0x000fc40008000000 */
[----:B--2---:R-:W-:Y:S01]  /*3c90*/  IMAD.MOV.U32 R0, RZ, RZ, 0x10 ;  /* 0x00000010ff007424 */ /* 0x004fe200078e00ff */
[----:B------:R-:W2:Y:S01]  /*3ca0*/  LDCU UR12, c[0x0][0x3e0] ;  /* 0x00007c00ff0c77ac */ /* 0x000ea20008000800 */
[----:B------:R-:W-:-:S03]  /*3cb0*/  VIADD R176, R176, UR10 ;  /* 0x0000000ab0b07c36 */ /* 0x000fc60008000000 */
[----:B------:R-:W-:Y:S01]  /*3cc0*/  SEL R4, R0, 0xfffffff0, !P0 ;  /* 0xfffffff000047807 */ /* 0x000fe20004000000 */
[----:B------:R-:W-:Y:S01]  /*3cd0*/  IMAD.WIDE.U32 R4, R3, -0x2daee0ad, RZ ;  /* 0xd2511f5303047825 */ /* 0x000fe200078e00ff */
[----:B------:R-:W-:Y:S01]  /*3ce0*/  SEL R0, R2, 0xffffffe0, !P5 ;  /* 0xffffffe002007807 */ /* 0x000fe20006800000 */
[----:B------:R-:W1:Y:S02]  /*3cf0*/  LDCU UR14, c[0x0][0x45c] ;  /* 0x00008b80ff0e77ac */ /* 0x000e640008000800 */
[----:B------:R-:W-:Y:S02]  /*3d00*/  VIADD R2, R9, 0x1 ;  /* 0x0000000109027836 */ /* 0x000fe40000000000 */
[----:B------:R4:W-:Y:S01]  /*3d10*/  STL [R1+0x24], R0 ;  /* 0x0000240001007387 */ /* 0x0009e20000100800 */
[----:B------:R-:W1:Y:S02]  /*3d20*/  LDCU.U8 UR13, c[0x0][0x4f8] ;  /* 0x00009f00ff0d77ac */ /* 0x000e640008000000 */
[----:B------:R-:W-:Y:S01]  /*3d30*/  LOP3.LUT R2, R2, UR4, RZ, 0x3c, !PT ;  /* 0x0000000402027c12 */ /* 0x000fe2000f8e3cff */
[----:B------:R1:W-:Y:S01]  /*3d40*/  STL.64 [R1+0x10], R4 ;  /* 0x0000100401007387 */ /* 0x0003e20000100a00 */
[----:B------:R-:W-:-:S02]  /*3d50*/  UIADD3 UR44, UPT, UPT, UR44, 0x80, -UR28 ;  /* 0x000000802c2c7890 */ /* 0x000fc4000fffe81c */
[----:B------:R-:W-:Y:S01]  /*3d60*/  LOP3.LUT R246, R5, R2, RZ, 0x3c, !PT ;  /* 0x0000000205f67212 */ /* 0x000fe200078e3cff */
[----:B------:R-:W-:Y:S02]  /*3d70*/  UIADD3 UR38, UPT, UPT, UR4, -0x4498517b, URZ ;  /* 0xbb67ae8504267890 */ /* 0x000fe4000fffe0ff */
[----:B------:R-:W-:Y:S02]  /*3d80*/  UIADD3 UR46, UPT, UPT, UR4, 0x76cf5d0a, URZ ;  /* 0x76cf5d0a042e7890 */ /* 0x000fe4000fffe0ff */
[----:B------:R-:W-:Y:S01]  /*3d90*/  IMAD.WIDE.U32 R246, R246, -0x326172a9, RZ ;  /* 0xcd9e8d57f6f67825 */ /* 0x000fe200078e00ff */
[----:B------:R-:W-:Y:S02]  /*3da0*/  UIADD3 UR45, UPT, UPT, UR4, 0x32370b8f, URZ ;  /* 0x32370b8f042d7890 */ /* 0x000fe4000fffe0ff */
[----:B------:R-:W-:Y:S02]  /*3db0*/  UIADD3 UR42, UPT, UPT, UR4, -0x126145ec, URZ ;  /* 0xed9eba14042a7890 */ /* 0x000fe4000fffe0ff */
[----:B------:R-:W-:-:S02]  /*3dc0*/  UIADD3 UR39, UPT, UPT, UR4, -0x56f99767, URZ ;  /* 0xa906689904277890 */ /* 0x000fc4000fffe0ff */
[----:B------:R-:W-:Y:S01]  /*3dd0*/  UIADD3 UR10, UPT, UPT, UR4, 0x646e171e, URZ ;  /* 0x646e171e040a7890 */ /* 0x000fe2000fffe0ff */
[----:B----4-:R-:W-:-:S04]  /*3de0*/  LOP3.LUT R0, R9, UR4, RZ, 0x3c, !PT ;  /* 0x0000000409007c12 */ /* 0x010fc8000f8e3cff */
[----:B------:R-:W-:-:S05]  /*3df0*/  LOP3.LUT R0, R5, R0, RZ, 0x3c, !PT ;  /* 0x0000000005007212 */ /* 0x000fca00078e3cff */
[----:B-12---:R-:W-:-:S07]  /*3e00*/  IMAD.WIDE.U32 R248, R0, -0x326172a9, RZ ;  /* 0xcd9e8d5700f87825 */ /* 0x006fce00078e00ff */
.L_x_993:
[----:B------:R-:W0:Y:S01]  /*3e10*/  LDGDEPBAR ;  /* 0x00000000000079af */ /* 0x000e220000000000 */
[C---:B------:R-:W-:Y:S01]  /*3e20*/  IMAD.IADD R144, R180.reuse, 0x1, R179 ;  /* 0x00000001b4907824 */ /* 0x040fe200078e02b3 */
[----:B------:R-:W-:Y:S01]  /*3e30*/  UIADD3 UR48, UPT, UPT, UR15, -0x61c88647, URZ ;  /* 0x9e3779b90f307890 */ /* 0x000fe2000fffe0ff */
[----:B------:R-:W-:Y:S05]  /*3e40*/  IMAD.IADD R0, R180, 0x1, R157 ;  /* 0x00000001b4007824 */ /* 0x000fea00078e029d */
[----:B------:R-:W2:Y:S01]  /*3e50*/  LDL R186, [R1+0x18] ;  /* 0x0000180001ba7983 */ /* 0x000ea20000100800 */
[----:B------:R-:W-:Y:S01]  /*3e60*/  VIADD R2, R243, 0x4 ;  /* 0x00000004f3027836 */ /* 0x000fe20000000000 */
[----:B------:R-:W-:Y:S01]  /*3e70*/  USHF.L.U32 UR47, UR31, 0x7, URZ ;  /* 0x000000071f2f7899 */ /* 0x000fe200080006ff */
[----:B------:R-:W1:Y:S01]  /*3e80*/  S2UR UR4, SR_CgaCtaId ;  /* 0x00000000000479c3 */ /* 0x000e620000008800 */
[----:B------:R-:W4:Y:S01]  /*3e90*/  LDL.64 R184, [R1+0x10] ;  /* 0x0000100001b87983 */ /* 0x000f220000100a00 */
[----:B------:R-:W-:Y:S01]  /*3ea0*/  IMAD.WIDE.U32 R2, R2, -0x326172a9, RZ ;  /* 0xcd9e8d5702027825 */ /* 0x000fe200078e00ff */
[----:B------:R-:W-:Y:S02]  /*3eb0*/  UIADD3 UR26, UPT, UPT, UR26, -0x80, URZ ;  /* 0xffffff801a1a7890 */ /* 0x000fe4000fffe0ff */
[----:B------:R-:W-:Y:S02]  /*3ec0*/  UIADD3 UR47, UPT, UPT, UR47, 0x80, URZ ;  /* 0x000000802f2f7890 */ /* 0x000fe4000fffe0ff */
[----:B------:R-:W3:Y:S01]  /*3ed0*/  LDL R187, [R1+0xc] ;  /* 0x00000c0001bb7983 */ /* 0x000ee20000100800 */
[----:B------:R-:W-:Y:S01]  /*3ee0*/  UISETP.GE.AND UP0, UPT, UR26, UR44, UPT ;  /* 0x0000002c1a00728c */ /* 0x000fe2000bf06270 */
[----:B------:R-:W-:Y:S01]  /*3ef0*/  UMOV UR5, 0x400 ;  /* 0x0000040000057882 */ /* 0x000fe20000000000 */
[----:B------:R-:W-:Y:S02]  /*3f00*/  UIADD3 UR27, UPT, UPT, UR27, -0x1, URZ ;  /* 0xffffffff1b1b7890 */ /* 0x000fe4000fffe0ff */
[----:B------:R-:W-:Y:S02]  /*3f10*/  UISETP.LT.AND UP0, UPT, UR47, UR28, UP0 ;  /* 0x0000001c2f00728c */ /* 0x000fe40008701270 */
[----:B------:R-:W-:Y:S04]  /*3f20*/  UIADD3 UR47, UPT, UPT, UR15, -0x255992d5, URZ ;  /* 0xdaa66d2b0f2f7890 */ /* 0x000fe8000fffe0ff */
[----:B------:R-:W-:Y:S01]  /*3f30*/  PLOP3.LUT P5, PT, PT, PT, UP0, 0x80, 0x8 ;  /* 0x000000000008781c */ /* 0x000fe20003faf008 */
[----:B------:R-:W-:Y:S01]  /*3f40*/  UISETP.GT.AND UP0, UPT, UR27, UR43, UPT ;  /* 0x0000002b1b00728c */ /* 0x000fe2000bf04270 */
[----:B---3--:R-:W-:Y:S01]  /*3f50*/  FSETP.NEU.FTZ.AND P1, PT, R187, -INF , PT ;  /* 0xff800000bb00780b */ /* 0x008fe20003f3d000 */
[----:B------:R-:W-:Y:S04]  /*3f60*/  DEPBAR.LE SB0, 0x0 ;  /* 0x000080000000791a */ /* 0x000fe80000000000 */
[----:B------:R-:W-:Y:S01]  /*3f70*/  BAR.SYNC.DEFER_BLOCKING 0x0 ;  /* 0x0000000000007b1d */ /* 0x000fe20000010000 */
[----:B-1----:R-:W-:Y:S05]  /*3f80*/  ULEA UR4, UR4, UR5, 0x18 ;  /* 0x0000000504047291 */ /* 0x002fea000f8ec0ff */
[----:B------:R-:W-:Y:S08]  /*3f90*/  LDSM.16.M88.4 R64, [R180] ;  /* 0x00000000b440783b */ /* 0x000ff00000000200 */
[----:B------:R-:W1:Y:S08]  /*3fa0*/  LDSM.16.M88.4 R16, [R153+0xc000] ;  /* 0x00c000009910783b */ /* 0x000e700000000200 */
[----:B------:R-:W3:Y:S08]  /*3fb0*/  LDSM.16.M88.4 R60, [R180+0x2000] ;  /* 0x00200000b43c783b */ /* 0x000ef00000000200 */
[----:B------:R-:W2:Y:S08]  /*3fc0*/  LDSM.16.M88.4 R32, [R153+0xc800] ;  /* 0x00c800009920783b */ /* 0x000eb00000000200 */
[----:B------:R-:W4:Y:S08]  /*3fd0*/  LDSM.16.M88.4 R48, [R153+0xd000] ;  /* 0x00d000009930783b */ /* 0x000f300000000200 */
[----:B------:R-:W4:Y:S01]  /*3fe0*/  LDSM.16.M88.4 R132, [R153+0xd800] ;  /* 0x00d800009984783b */ /* 0x000f220000000200 */
[-C--:B-1----:R-:W-:Y:S07]  /*3ff0*/  HMMA.16816.F32.BF16 R4, R64, R16.reuse, RZ ;  /* 0x000000104004723c */ /* 0x082fee00000418ff */
[----:B------:R-:W-:Y:S01]  /*4000*/  LDSM.16.M88.4 R136, [R144] ;  /* 0x000000009088783b */ /* 0x000fe20000000200 */
[C---:B---3--:R-:W-:Y:S07]  /*4010*/  HMMA.16816.F32.BF16 R8, R60.reuse, R16, RZ ;  /* 0x000000103c08723c */ /* 0x048fee00000418ff */
[----:B------:R-:W1:Y:S01]  /*4020*/  LDSM.16.M88.4 R140, [R156+0xc000] ;  /* 0x00c000009c8c783b */ /* 0x000e620000000200 */
[-C--:B------:R-:W-:Y:S07]  /*4030*/  HMMA.16816.F32.BF16 R12, R60, R18.reuse, RZ ;  /* 0x000000123c0c723c */ /* 0x080fee00000418ff */
[----:B------:R-:W3:Y:S01]  /*4040*/  LDSM.16.M88.4 R144, [R144+0x2000] ;  /* 0x002000009090783b */ /* 0x000ee20000000200 */
[C---:B------:R-:W-:Y:S07]  /*4050*/  HMMA.16816.F32.BF16 R16, R64.reuse, R18, RZ ;  /* 0x000000124010723c */ /* 0x040fee00000418ff */
[----:B------:R-:W3:Y:S01]  /*4060*/  LDSM.16.M88.4 R148, [R156+0xc800] ;  /* 0x00c800009c94783b */ /* 0x000ee20000000200 */
[-C--:B--2---:R-:W-:Y:S07]  /*4070*/  HMMA.16816.F32.BF16 R20, R64, R32.reuse, RZ ;  /* 0x000000204014723c */ /* 0x084fee00000418ff */
[----:B------:R-:W2:Y:S01]  /*4080*/  LDSM.16.M88.4 R152, [R156+0xd000] ;  /* 0x00d000009c98783b */ /* 0x000ea20000000200 */
[C---:B------:R-:W-:Y:S07]  /*4090*/  HMMA.16816.F32.BF16 R24, R60.reuse, R32, RZ ;  /* 0x000000203c18723c */ /* 0x040fee00000418ff */
[----:B------:R-:W2:Y:S01]  /*40a0*/  LDSM.16.M88.4 R156, [R156+0xd800] ;  /* 0x00d800009c9c783b */ /* 0x000ea20000000200 */
[-C--:B------:R-:W-:Y:S07]  /*40b0*/  HMMA.16816.F32.BF16 R28, R60, R34.reuse, RZ ;  /* 0x000000223c1c723c */ /* 0x080fee00000418ff */
[----:B------:R-:W-:Y:S01]  /*40c0*/  LDSM.16.M88.4 R160, [R0] ;  /* 0x0000000000a0783b */ /* 0x000fe20000000200 */
[C---:B------:R-:W-:Y:S07]  /*40d0*/  HMMA.16816.F32.BF16 R32, R64.reuse, R34, RZ ;  /* 0x000000224020723c */ /* 0x040fee00000418ff */
[----:B------:R-:W2:Y:S01]  /*40e0*/  LDSM.16.M88.4 R164, [R177+0xc000] ;  /* 0x00c00000b1a4783b */ /* 0x000ea20000000200 */
[-C--:B----4-:R-:W-:Y:S07]  /*40f0*/  HMMA.16816.F32.BF16 R36, R64, R48.reuse, RZ ;  /* 0x000000304024723c */ /* 0x090fee00000418ff */
[----:B------:R4:W4:Y:S01]  /*4100*/  LDSM.16.M88.4 R168, [R0+0x2000] ;  /* 0x0020000000a8783b */ /* 0x0009220000000200 */
[C---:B------:R-:W-:Y:S07]  /*4110*/  HMMA.16816.F32.BF16 R40, R60.reuse, R48, RZ ;  /* 0x000000303c28723c */ /* 0x040fee00000418ff */
[----:B------:R-:W4:Y:S01]  /*4120*/  LDSM.16.M88.4 R172, [R177+0xc800] ;  /* 0x00c80000b1ac783b */ /* 0x000f220000000200 */
[-C--:B------:R-:W-:Y:S08]  /*4130*/  HMMA.16816.F32.BF16 R44, R60, R50.reuse, RZ ;  /* 0x000000323c2c723c */ /* 0x080ff000000418ff */
[C---:B------:R-:W-:Y:S08]  /*4140*/  HMMA.16816.F32.BF16 R48, R64.reuse, R50, RZ ;  /* 0x000000324030723c */ /* 0x040ff000000418ff */
[-C--:B------:R-:W-:Y:S08]  /*4150*/  HMMA.16816.F32.BF16 R52, R64, R132.reuse, RZ ;  /* 0x000000844034723c */ /* 0x080ff000000418ff */
[C---:B------:R-:W-:Y:S08]  /*4160*/  HMMA.16816.F32.BF16 R56, R60.reuse, R132, RZ ;  /* 0x000000843c38723c */ /* 0x040ff000000418ff */
[-C--:B------:R-:W-:Y:S08]  /*4170*/  HMMA.16816.F32.BF16 R60, R60, R134.reuse, RZ ;  /* 0x000000863c3c723c */ /* 0x080ff000000418ff */
[----:B------:R-:W-:Y:S01]  /*4180*/  HMMA.16816.F32.BF16 R64, R64, R134, RZ ;  /* 0x000000864040723c */ /* 0x000fe200000418ff */
[----:B------:R-:W4:Y:S07]  /*4190*/  LDSM.16.M88.4 R132, [R177+0xd000] ;  /* 0x00d00000b184783b */ /* 0x000f2e0000000200 */
[-C--:B-1----:R-:W-:Y:S08]  /*41a0*/  HMMA.16816.F32.BF16 R4, R136, R140.reuse, R4 ;  /* 0x0000008c8804723c */ /* 0x082ff00000041804 */
[C---:B---3--:R-:W-:Y:S08]  /*41b0*/  HMMA.16816.F32.BF16 R8, R144.reuse, R140, R8 ;  /* 0x0000008c9008723c */ /* 0x048ff00000041808 */
[-C--:B------:R-:W-:Y:S08]  /*41c0*/  HMMA.16816.F32.BF16 R12, R144, R142.reuse, R12 ;  /* 0x0000008e900c723c */ /* 0x080ff0000004180c */
[C---:B------:R-:W-:Y:S08]  /*41d0*/  HMMA.16816.F32.BF16 R16, R136.reuse, R142, R16 ;  /* 0x0000008e8810723c */ /* 0x040ff00000041810 */
[-C--:B------:R-:W-:Y:S08]  /*41e0*/  HMMA.16816.F32.BF16 R20, R136, R148.reuse, R20 ;  /* 0x000000948814723c */ /* 0x080ff00000041814 */
[C---:B------:R-:W-:Y:S08]  /*41f0*/  HMMA.16816.F32.BF16 R24, R144.reuse, R148, R24 ;  /* 0x000000949018723c */ /* 0x040ff00000041818 */
[-C--:B------:R-:W-:Y:S08]  /*4200*/  HMMA.16816.F32.BF16 R28, R144, R150.reuse, R28 ;  /* 0x00000096901c723c */ /* 0x080ff0000004181c */
[C---:B------:R-:W-:Y:S08]  /*4210*/  HMMA.16816.F32.BF16 R32, R136.reuse, R150, R32 ;  /* 0x000000968820723c */ /* 0x040ff00000041820 */
[-C--:B--2---:R-:W-:Y:S08]  /*4220*/  HMMA.16816.F32.BF16 R36, R136, R152.reuse, R36 ;  /* 0x000000988824723c */ /* 0x084ff00000041824 */
[C---:B------:R-:W-:Y:S08]  /*4230*/  HMMA.16816.F32.BF16 R40, R144.reuse, R152, R40 ;  /* 0x000000989028723c */ /* 0x040ff00000041828 */
[-C--:B------:R-:W-:Y:S08]  /*4240*/  HMMA.16816.F32.BF16 R44, R144, R154.reuse, R44 ;  /* 0x0000009a902c723c */ /* 0x080ff0000004182c */
[C---:B------:R-:W-:Y:S08]  /*4250*/  HMMA.16816.F32.BF16 R48, R136.reuse, R154, R48 ;  /* 0x0000009a8830723c */ /* 0x040ff00000041830 */
[-C--:B------:R-:W-:Y:S08]  /*4260*/  HMMA.16816.F32.BF16 R52, R136, R156.reuse, R52 ;  /* 0x0000009c8834723c */ /* 0x080ff00000041834 */
[C---:B------:R-:W-:Y:S04]  /*4270*/  HMMA.16816.F32.BF16 R56, R144.reuse, R156, R56 ;  /* 0x0000009c9038723c */ /* 0x040fe80000041838 */
[----:B------:R-:W-:Y:S04]  /*4280*/  SHF.R.U32.HI R156, RZ, 0x1, R183 ;  /* 0x00000001ff9c7819 */ /* 0x000fe800000116b7 */
[-C--:B------:R-:W-:Y:S03]  /*4290*/  HMMA.16816.F32.BF16 R60, R144, R158.reuse, R60 ;  /* 0x0000009e903c723c */ /* 0x080fe6000004183c */
[----:B------:R-:W-:Y:S01]  /*42a0*/  IMAD.IADD R144, R179, 0x1, R0 ;  /* 0x00000001b3907824 */ /* 0x000fe200078e0200 */
[----:B----4-:R-:W-:Y:S01]  /*42b0*/  LOP3.LUT R0, R2, UR48, R247, 0x96, !PT ;  /* 0x0000003002007c12 */ /* 0x010fe2000f8e96f7 */
[----:B------:R-:W2:Y:S03]  /*42c0*/  LDL R179, [R1+0x4] ;  /* 0x0000040001b37983 */ /* 0x000ea60000100800 */
[----:B------:R-:W-:Y:S01]  /*42d0*/  HMMA.16816.F32.BF16 R64, R136, R158, R64 ;  /* 0x0000009e8840723c */ /* 0x000fe20000041840 */
[----:B------:R1:W3:Y:S07]  /*42e0*/  LDSM.16.M88.4 R136, [R177+0xd800] ;  /* 0x00d80000b188783b */ /* 0x0002ee0000000200 */
[-C--:B------:R-:W-:Y:S08]  /*42f0*/  HMMA.16816.F32.BF16 R4, R160, R164.reuse, R4 ;  /* 0x000000a4a004723c */ /* 0x080ff00000041804 */
[C---:B------:R-:W-:Y:S08]  /*4300*/  HMMA.16816.F32.BF16 R8, R168.reuse, R164, R8 ;  /* 0x000000a4a808723c */ /* 0x040ff00000041808 */
[-C--:B------:R-:W-:Y:S01]  /*4310*/  HMMA.16816.F32.BF16 R12, R168, R166.reuse, R12 ;  /* 0x000000a6a80c723c */ /* 0x080fe2000004180c */
[----:B-1----:R-:W4:Y:S07]  /*4320*/  LDL R177, [R1] ;  /* 0x0000000001b17983 */ /* 0x002f2e0000100800 */
[C---:B------:R-:W-:Y:S08]  /*4330*/  HMMA.16816.F32.BF16 R16, R160.reuse, R166, R16 ;  /* 0x000000a6a010723c */ /* 0x040ff00000041810 */
[-C--:B------:R-:W-:Y:S08]  /*4340*/  HMMA.16816.F32.BF16 R20, R160, R172.reuse, R20 ;  /* 0x000000aca014723c */ /* 0x080ff00000041814 */
[C---:B------:R-:W-:Y:S08]  /*4350*/  HMMA.16816.F32.BF16 R24, R168.reuse, R172, R24 ;  /* 0x000000aca818723c */ /* 0x040ff00000041818 */
[-C--:B------:R-:W-:Y:S08]  /*4360*/  HMMA.16816.F32.BF16 R28, R168, R174.reuse, R28 ;  /* 0x000000aea81c723c */ /* 0x080ff0000004181c */
[C---:B------:R-:W-:Y:S04]  /*4370*/  HMMA.16816.F32.BF16 R32, R160.reuse, R174, R32 ;  /* 0x000000aea020723c */ /* 0x040fe80000041820 */
[----:B------:R-:W-:Y:S04]  /*4380*/  IMAD.WIDE.U32 R174, R0, -0x2daee0ad, RZ ;  /* 0xd2511f5300ae7825 */ /* 0x000fe800078e00ff */
[-C--:B------:R-:W-:Y:S08]  /*4390*/  HMMA.16816.F32.BF16 R36, R160, R132.reuse, R36 ;  /* 0x00000084a024723c */ /* 0x080ff00000041824 */
[C---:B------:R-:W-:Y:S04]  /*43a0*/  HMMA.16816.F32.BF16 R40, R168.reuse, R132, R40 ;  /* 0x00000084a828723c */ /* 0x040fe80000041828 */
[----:B------:R-:W-:Y:S04]  /*43b0*/  IMAD.WIDE.U32 R132, R243, -0x326172a9, RZ ;  /* 0xcd9e8d57f3847825 */ /* 0x000fe800078e00ff */
[-C--:B------:R-:W-:Y:S03]  /*43c0*/  HMMA.16816.F32.BF16 R44, R168, R134.reuse, R44 ;  /* 0x00000086a82c723c */ /* 0x080fe6000004182c */
[C---:B------:R-:W-:Y:S02]  /*43d0*/  LOP3.LUT R141, R186.reuse, UR15, R133, 0x96, !PT ;  /* 0x0000000fba8d7c12 */ /* 0x040fe4000f8e9685 */
[----:B------:R-:W-:Y:S02]  /*43e0*/  LOP3.LUT R133, R186, UR15, R3, 0x96, !PT ;  /* 0x0000000fba857c12 */ /* 0x000fe4000f8e9603 */
[C---:B------:R-:W-:Y:S01]  /*43f0*/  LOP3.LUT R148, R132.reuse, UR48, R249, 0x96, !PT ;  /* 0x0000003084947c12 */ /* 0x040fe2000f8e96f9 */
[----:B------:R-:W4:Y:S01]  /*4400*/  LDL R186, [R1+0x8] ;  /* 0x0000080001ba7983 */ /* 0x000f220000100800 */
[----:B------:R-:W-:Y:S01]  /*4410*/  LOP3.LUT R140, R132, UR48, R247, 0x96, !PT ;  /* 0x00000030848c7c12 */ /* 0x000fe2000f8e96f7 */
[----:B------:R-:W-:Y:S01]  /*4420*/  IMAD.WIDE.U32 R146, R141, -0x2daee0ad, RZ ;  /* 0xd2511f538d927825 */ /* 0x000fe200078e00ff */
[----:B------:R-:W-:Y:S01]  /*4430*/  LOP3.LUT R132, R2, UR48, R249, 0x96, !PT ;  /* 0x0000003002847c12 */ /* 0x000fe2000f8e96f9 */
[C---:B------:R-:W-:Y:S01]  /*4440*/  HMMA.16816.F32.BF16 R48, R160.reuse, R134, R48 ;  /* 0x00000086a030723c */ /* 0x040fe20000041830 */
[----:B------:R-:W-:Y:S03]  /*4450*/  UIADD3 UR48, UPT, UPT, UR15, 0x3c6ef372, URZ ;  /* 0x3c6ef3720f307890 */ /* 0x000fe6000fffe0ff */
[----:B------:R-:W-:Y:S01]  /*4460*/  LOP3.LUT R151, R184, UR38, R147, 0x96, !PT ;  /* 0x00000026b8977c12 */ /* 0x000fe2000f8e9693 */
[----:B------:R-:W-:Y:S02]  /*4470*/  IMAD.WIDE.U32 R2, R140, -0x2daee0ad, RZ ;  /* 0xd2511f538c027825 */ /* 0x000fe400078e00ff */
[----:B------:R-:W-:Y:S01]  /*4480*/  LDSM.16.M88.4 R140, [R178+0xc000] ;  /* 0x00c00000b28c783b */ /* 0x000fe20000000200 */
[-C--:B---3--:R-:W-:Y:S03]  /*4490*/  HMMA.16816.F32.BF16 R52, R160, R136.reuse, R52 ;  /* 0x00000088a034723c */ /* 0x088fe60000041834 */
[----:B------:R-:W-:Y:S04]  /*44a0*/  IMAD.WIDE.U32 R154, R133, -0x2daee0ad, RZ ;  /* 0xd2511f53859a7825 */ /* 0x000fe800078e00ff */
[----:B------:R-:W-:Y:S01]  /*44b0*/  IMAD.WIDE.U32 R172, R132, -0x2daee0ad, RZ ;  /* 0xd2511f5384ac7825 */ /* 0x000fe200078e00ff */
[----:B------:R-:W-:Y:S01]  /*44c0*/  LOP3.LUT R153, R184, UR38, R155, 0x96, !PT ;  /* 0x00000026b8997c12 */ /* 0x000fe2000f8e969b */
[----:B------:R-:W1:Y:S01]  /*44d0*/  LDSM.16.M88.4 R132, [R144] ;  /* 0x000000009084783b */ /* 0x000e620000000200 */
[C---:B------:R-:W-:Y:S04]  /*44e0*/  HMMA.16816.F32.BF16 R56, R168.reuse, R136, R56 ;  /* 0x00000088a838723c */ /* 0x040fe80000041838 */
[----:B------:R-:W-:Y:S01]  /*44f0*/  LOP3.LUT R152, R154, UR46, R173, 0x96, !PT ;  /* 0x0000002e9a987c12 */ /* 0x000fe2000f8e96ad */
[----:B------:R-:W-:Y:S01]  /*4500*/  IMAD.WIDE.U32 R148, R148, -0x2daee0ad, RZ ;  /* 0xd2511f5394947825 */ /* 0x000fe200078e00ff */
[----:B------:R-:W-:Y:S02]  /*4510*/  LOP3.LUT R154, R154, UR46, R175, 0x96, !PT ;  /* 0x0000002e9a9a7c12 */ /* 0x000fe4000f8e96af */
[-C--:B------:R-:W-:Y:S03]  /*4520*/  HMMA.16816.F32.BF16 R60, R168, R138.reuse, R60 ;  /* 0x0000008aa83c723c */ /* 0x080fe6000004183c */
[C---:B------:R-:W-:Y:S01]  /*4530*/  LOP3.LUT R150, R146.reuse, UR46, R149, 0x96, !PT ;  /* 0x0000002e92967c12 */ /* 0x040fe2000f8e9695 */
[----:B------:R-:W-:Y:S01]  /*4540*/  IMAD.WIDE.U32 R136, R151, -0x326172a9, RZ ;  /* 0xcd9e8d5797887825 */ /* 0x000fe200078e00ff */
[----:B------:R-:W-:Y:S02]  /*4550*/  LOP3.LUT R149, R146, UR46, R3, 0x96, !PT ;  /* 0x0000002e92957c12 */ /* 0x000fe4000f8e9603 */
[----:B------:R-:W3:Y:S01]  /*4560*/  LDSM.16.M88.4 R144, [R144+0x2000] ;  /* 0x002000009090783b */ /* 0x000ee20000000200 */
[----:B------:R-:W-:Y:S01]  /*4570*/  IMAD.SHL.U32 R184, R183, 0x2, RZ ;  /* 0x00000002b7b87824 */ /* 0x000fe200078e00ff */
[----:B------:R-:W-:Y:S01]  /*4580*/  HMMA.16816.F32.BF16 R64, R160, R138, R64 ;  /* 0x0000008aa040723c */ /* 0x000fe20000041840 */
[----:B------:R-:W-:Y:S03]  /*4590*/  IMAD.U32 R3, RZ, RZ, UR31 ;  /* 0x0000001fff037e24 */ /* 0x000fe6000f8e00ff */
[----:B------:R-:W-:Y:S01]  /*45a0*/  @!P5 LOP3.LUT R0, R184, 0x6, RZ, 0xc0, !PT ;  /* 0x00000006b800d812 */ /* 0x000fe200078ec0ff */
[----:B------:R-:W-:Y:S01]  /*45b0*/  IMAD.WIDE.U32 R158, R150, -0x326172a9, RZ ;  /* 0xcd9e8d57969e7825 */ /* 0x000fe200078e00ff */
[--C-:B------:R-:W-:Y:S01]  /*45c0*/  LOP3.LUT R150, R248, UR48, R137.reuse, 0x96, !PT ;  /* 0x00000030f8967c12 */ /* 0x100fe2000f8e9689 */
[----:B------:R-:W4:Y:S01]  /*45d0*/  LDL R161, [R1+0x20] ;  /* 0x0000200001a17983 */ /* 0x000f220000100800 */
[----:B------:R-:W-:Y:S01]  /*45e0*/  LOP3.LUT R137, R246, UR48, R137, 0x96, !PT ;  /* 0x00000030f6897c12 */ /* 0x000fe2000f8e9689 */
[----:B------:R-:W-:Y:S01]  /*45f0*/  IMAD.WIDE.U32 R164, R149, -0x326172a9, RZ ;  /* 0xcd9e8d5795a47825 */ /* 0x000fe200078e00ff */
[----:B------:R-:W-:Y:S02]  /*4600*/  LOP3.LUT R149, R136, UR47, R159, 0x96, !PT ;  /* 0x0000002f88957c12 */ /* 0x000fe4000f8e969f */
[----:B------:R-:W-:Y:S01]  /*4610*/  @!P5 LOP3.LUT R0, R0, 0x1c0, R156, 0xf8, !PT ;  /* 0x000001c00000d812 */ /* 0x000fe200078ef89c */
[----:B------:R-:W-:Y:S01]  /*4620*/  IMAD.WIDE.U32 R184, R152, -0x326172a9, RZ ;  /* 0xcd9e8d5798b87825 */ /* 0x000fe200078e00ff */
[----:B------:R-:W-:Y:S03]  /*4630*/  LOP3.LUT R136, R136, UR47, R165, 0x96, !PT ;  /* 0x0000002f88887c12 */ /* 0x000fe6000f8e96a5 */
[----:B------:R-:W-:Y:S04]  /*4640*/  IMAD.WIDE.U32 R156, R153, -0x326172a9, RZ ;  /* 0xcd9e8d57999c7825 */ /* 0x000fe800078e00ff */
[----:B------:R-:W-:Y:S01]  /*4650*/  IMAD.WIDE.U32 R166, R154, -0x326172a9, RZ ;  /* 0xcd9e8d579aa67825 */ /* 0x000fe200078e00ff */
[----:B------:R-:W-:Y:S01]  /*4660*/  LOP3.LUT R165, R248, UR48, R157, 0x96, !PT ;  /* 0x00000030f8a57c12 */ /* 0x000fe2000f8e969d */
[-C--:B-1----:R-:W-:Y:S05]  /*4670*/  HMMA.16816.F32.BF16 R4, R132, R140.reuse, R4 ;  /* 0x0000008c8404723c */ /* 0x082fea0000041804 */
[----:B------:R-:W-:Y:S01]  /*4680*/  LOP3.LUT R168, R156, UR47, R185, 0x96, !PT ;  /* 0x0000002f9ca87c12 */ /* 0x000fe2000f8e96b9 */
[----:B------:R-:W-:Y:S01]  /*4690*/  IMAD.WIDE.U32 R152, R150, -0x2daee0ad, RZ ;  /* 0xd2511f5396987825 */ /* 0x000fe200078e00ff */
[----:B------:R-:W-:Y:S01]  /*46a0*/  LOP3.LUT R169, R246, UR48, R157, 0x96, !PT ;  /* 0x00000030f6a97c12 */ /* 0x000fe2000f8e969d */
[----:B------:R-:W-:Y:S01]  /*46b0*/  UIADD3 UR48, UPT, UPT, UR15, 0x78dde6e4, URZ ;  /* 0x78dde6e40f307890 */ /* 0x000fe2000fffe0ff */
[----:B------:R-:W-:Y:S01]  /*46c0*/  LOP3.LUT R167, R156, UR47, R167, 0x96, !PT ;  /* 0x0000002f9ca77c12 */ /* 0x000fe2000f8e96a7 */
[----:B------:R-:W-:Y:S01]  /*46d0*/  IMAD.WIDE.U32 R150, R137, -0x2daee0ad, RZ ;  /* 0xd2511f5389967825 */ /* 0x000fe200078e00ff */
[----:B------:R-:W-:Y:S01]  /*46e0*/  LOP3.LUT R160, R148, UR45, R153, 0x96, !PT ;  /* 0x0000002d94a07c12 */ /* 0x000fe2000f8e9699 */
[----:B------:R-:W-:Y:S02]  /*46f0*/  UIADD3 UR47, UPT, UPT, UR15, 0x1715609d, URZ ;  /* 0x1715609d0f2f7890 */ /* 0x000fe4000fffe0ff */
[----:B------:R-:W-:Y:S01]  /*4700*/  FMUL.FTZ R153, R187, 1.4426950216293334961 ;  /* 0x3fb8aa3bbb997820 */ /* 0x000fe20000410000 */
[----:B------:R-:W-:Y:S01]  /*4710*/  IMAD.WIDE.U32 R154, R136, -0x2daee0ad, RZ ;  /* 0xd2511f53889a7825 */ /* 0x000fe200078e00ff */
[C---:B---3--:R-:W-:Y:S01]  /*4720*/  HMMA.16816.F32.BF16 R8, R144.reuse, R140, R8 ;  /* 0x0000008c9008723c */ /* 0x048fe20000041808 */
[----:B------:R-:W1:Y:S03]  /*4730*/  LDSM.16.M88.4 R136, [R178+0xc800] ;  /* 0x00c80000b288783b */ /* 0x000e660000000200 */
[----:B------:R-:W-:Y:S01]  /*4740*/  FSEL R153, R153, RZ, P1 ;  /* 0x000000ff99997208 */ /* 0x000fe20000800000 */
[----:B------:R-:W-:Y:S01]  /*4750*/  IMAD.WIDE.U32 R156, R149, -0x2daee0ad, RZ ;  /* 0xd2511f53959c7825 */ /* 0x000fe200078e00ff */
[----:B------:R-:W-:Y:S02]  /*4760*/  LOP3.LUT R155, R150, UR42, R155, 0x96, !PT ;  /* 0x0000002a969b7c12 */ /* 0x000fe4000f8e969b */
[----:B------:R-:W-:Y:S01]  /*4770*/  @!P5 VIMNMX R150, PT, PT, R237, UR28, PT ;  /* 0x0000001ced96dc48 */ /* 0x000fe2000bfe0100 */
[----:B------:R-:W-:Y:S01]  /*4780*/  @!P5 IMAD R0, R3, 0x80, R0 ;  /* 0x000000800300d824 */ /* 0x000fe200078e0200 */
[----:B------:R-:W-:Y:S01]  /*4790*/  LOP3.LUT R159, R152, UR42, R157, 0x96, !PT ;  /* 0x0000002a989f7c12 */ /* 0x000fe2000f8e969d */
[-C--:B------:R-:W-:Y:S03]  /*47a0*/  HMMA.16816.F32.BF16 R12, R144, R142.reuse, R12 ;  /* 0x0000008e900c723c */ /* 0x080fe6000004180c */
[----:B------:R-:W-:Y:S01]  /*47b0*/  LOP3.LUT R157, R2, UR45, R151, 0x96, !PT ;  /* 0x0000002d029d7c12 */ /* 0x000fe2000f8e9697 */
[C---:B------:R-:W-:Y:S02]  /*47c0*/  @!P5 VIADD R141, R0.reuse, 0x8 ;  /* 0x00000008008dd836 */ /* 0x040fe40000000000 */
[C---:B------:R-:W-:Y:S02]  /*47d0*/  @!P5 VIADD R140, R0.reuse, 0x1 ;  /* 0x00000001008cd836 */ /* 0x040fe40000000000 */
[C---:B------:R-:W-:Y:S08]  /*47e0*/  HMMA.16816.F32.BF16 R16, R132.reuse, R142, R16 ;  /* 0x0000008e8410723c */ /* 0x040ff00000041810 */
[-C--:B-1----:R-:W-:Y:S08]  /*47f0*/  HMMA.16816.F32.BF16 R20, R132, R136.reuse, R20 ;  /* 0x000000888414723c */ /* 0x082ff00000041814 */
[C---:B------:R-:W-:Y:S04]  /*4800*/  HMMA.16816.F32.BF16 R24, R144.reuse, R136, R24 ;  /* 0x000000889018723c */ /* 0x040fe80000041818 */
[C---:B------:R-:W-:Y:S02]  /*4810*/  @!P5 VIADD R137, R0.reuse, 0x10 ;  /* 0x000000100089d836 */ /* 0x040fe40000000000 */
[C---:B------:R-:W-:Y:S02]  /*4820*/  @!P5 VIADD R136, R0.reuse, 0x11 ;  /* 0x000000110088d836 */ /* 0x040fe40000000000 */
[-C--:B------:R-:W-:Y:S08]  /*4830*/  HMMA.16816.F32.BF16 R28, R144, R138.reuse, R28 ;  /* 0x0000008a901c723c */ /* 0x080ff0000004181c */
[C---:B------:R-:W-:Y:S04]  /*4840*/  HMMA.16816.F32.BF16 R32, R132.reuse, R138, R32 ;  /* 0x0000008a8420723c */ /* 0x040fe80000041820 */
[C---:B--2---:R-:W-:Y:S01]  /*4850*/  FSETP.NEU.FTZ.AND P2, PT, R179.reuse, -INF , PT ;  /* 0xff800000b300780b */ /* 0x044fe20003f5d000 */
[----:B------:R-:W-:Y:S01]  /*4860*/  FMUL.FTZ R3, R179, 1.4426950216293334961 ;  /* 0x3fb8aa3bb3037820 */ /* 0x000fe20000410000 */
[----:B------:R-:W-:Y:S04]  /*4870*/  IMAD.MOV.U32 R179, RZ, RZ, 0x40 ;  /* 0x00000040ffb37424 */ /* 0x000fe800078e00ff */
[----:B------:R-:W-:Y:S02]  /*4880*/  FSEL R3, R3, RZ, P2 ;  /* 0x000000ff03037208 */ /* 0x000fe40001000000 */
[----:B------:R-:W-:Y:S04]  /*4890*/  @!P5 VIADDMNMX R152, R237, -R179, UR28, PT ;  /* 0x0000001ced98de46 */ /* 0x000fe8000b8009b3 */
[----:B------:R-:W-:Y:S04]  /*48a0*/  @!P5 ISETP.GE.AND P2, PT, R0, R152, PT ;  /* 0x000000980000d20c */ /* 0x000fe80003f46270 */
[----:B------:R-:W-:Y:S05]  /*48b0*/  @!P5 FSEL R4, R4, -INF , !P2 ;  /* 0xff8000000404d808 */ /* 0x000fea0005000000 */
[----:B------:R-:W-:Y:S04]  /*48c0*/  FFMA.FTZ R4, R4, UR14, -R153 ;  /* 0x0000000e04047c23 */ /* 0x000fe80008010899 */
[----:B------:R1:W2:Y:S01]  /*48d0*/  MUFU.EX2 R207, R4 ;  /* 0x0000000400cf7308 */ /* 0x0002a20000000800 */
[C---:B----4-:R-:W-:Y:S01]  /*48e0*/  FSETP.NEU.FTZ.AND P1, PT, R177.reuse, -INF , PT ;  /* 0xff800000b100780b */ /* 0x050fe20003f3d000 */
[----:B------:R-:W-:Y:S01]  /*48f0*/  FMUL.FTZ R2, R177, 1.4426950216293334961 ;  /* 0x3fb8aa3bb1027820 */ /* 0x000fe20000410000 */
[----:B------:R-:W-:Y:S04]  /*4900*/  IMAD.MOV.U32 R177, RZ, RZ, 0x38 ;  /* 0x00000038ffb17424 */ /* 0x000fe800078e00ff */
[----:B------:R-:W-:Y:S02]  /*4910*/  FSEL R2, R2, RZ, P1 ;  /* 0x000000ff02027208 */ /* 0x000fe40000800000 */
[C---:B------:R-:W-:Y:S01]  /*4920*/  @!P5 VIADDMNMX R151, R237.reuse, -R177, UR28, PT ;  /* 0x0000001ced97de46 */ /* 0x040fe2000b8009b1 */
[----:B------:R-:W-:Y:S03]  /*4930*/  IMAD.MOV.U32 R177, RZ, RZ, 0x8 ;  /* 0x00000008ffb17424 */ /* 0x000fe600078e00ff */
[-C--:B------:R-:W-:Y:S02]  /*4940*/  @!P5 ISETP.GE.AND P1, PT, R0, R151.reuse, PT ;  /* 0x000000970000d20c */ /* 0x080fe40003f26270 */
[----:B------:R-:W-:Y:S01]  /*4950*/  @!P5 ISETP.GE.AND P2, PT, R140, R151, PT ;  /* 0x000000978c00d20c */ /* 0x000fe20003f46270 */
[----:B-1----:R-:W-:Y:S01]  /*4960*/  @!P5 VIADD R4, R0, 0x18 ;  /* 0x000000180004d836 */ /* 0x002fe20000000000 */
[----:B------:R-:W-:Y:S02]  /*4970*/  @!P5 VIADDMNMX R149, R237, R177, UR28, PT ;  /* 0x0000001ced95de46 */ /* 0x000fe4000b8001b1 */
[----:B------:R-:W-:Y:S02]  /*4980*/  @!P5 FSEL R6, R6, -INF , !P1 ;  /* 0xff8000000606d808 */ /* 0x000fe40004800000 */
[----:B------:R-:W-:Y:S02]  /*4990*/  @!P5 FSEL R7, R7, -INF , !P2 ;  /* 0xff8000000707d808 */ /* 0x000fe40005000000 */
[CC--:B------:R-:W-:Y:S02]  /*49a0*/  @!P5 ISETP.GE.AND P1, PT, R140.reuse, R150.reuse, PT ;  /* 0x000000968c00d20c */ /* 0x0c0fe40003f26270 */
[-C--:B------:R-:W-:Y:S02]  /*49b0*/  @!P5 ISETP.GE.AND P2, PT, R140, R149.reuse, PT ;  /* 0x000000958c00d20c */ /* 0x080fe40003f46270 */
[----:B------:R-:W-:Y:S02]  /*49c0*/  @!P5 FSEL R9, R9, -INF , !P1 ;  /* 0xff8000000909d808 */ /* 0x000fe40004800000 */
[----:B------:R-:W-:Y:S02]  /*49d0*/  @!P5 ISETP.GE.AND P1, PT, R141, R150, PT ;  /* 0x000000968d00d20c */ /* 0x000fe40003f26270 */
[----:B------:R-:W-:Y:S01]  /*49e0*/  @!P5 FSEL R11, R11, -INF , !P2 ;  /* 0xff8000000b0bd808 */ /* 0x000fe20005000000 */
[--C-:B------:R-:W-:Y:S01]  /*49f0*/  FFMA.FTZ R9, R9, UR14, -R3.reuse ;  /* 0x0000000e09097c23 */ /* 0x100fe20008010803 */
[----:B------:R-:W-:Y:S02]  /*4a00*/  @!P5 FSEL R12, R12, -INF , !P1 ;  /* 0xff8000000c0cd808 */ /* 0x000fe40004800000 */
[----:B------:R-:W-:Y:S01]  /*4a10*/  @!P5 ISETP.GE.AND P2, PT, R141, R149, PT ;  /* 0x000000958d00d20c */ /* 0x000fe20003f46270 */
[--C-:B------:R-:W-:Y:S01]  /*4a20*/  FFMA.FTZ R11, R11, UR14, -R2.reuse ;  /* 0x0000000e0b0b7c23 */ /* 0x100fe20008010802 */
[----:B------:R1:W-:Y:S01]  /*4a30*/  MUFU.EX2 R231, R9 ;  /* 0x0000000900e77308 */ /* 0x0003e20000000800 */
[----:B------:R-:W-:Y:S01]  /*4a40*/  FFMA.FTZ R12, R12, UR14, -R3 ;  /* 0x0000000e0c0c7c23 */ /* 0x000fe20008010803 */
[----:B------:R-:W-:Y:S02]  /*4a50*/  @!P5 FSEL R14, R14, -INF , !P2 ;  /* 0xff8000000e0ed808 */ /* 0x000fe40005000000 */
[----:B------:R-:W-:Y:S03]  /*4a60*/  @!P5 ISETP.GE.AND P2, PT, R141, R151, PT ;  /* 0x000000978d00d20c */ /* 0x000fe60003f46270 */
[--C-:B------:R-:W-:Y:S01]  /*4a70*/  FFMA.FTZ R14, R14, UR14, -R2.reuse ;  /* 0x0000000e0e0e7c23 */ /* 0x100fe20008010802 */
[----:B------:R-:W-:Y:S02]  /*4a80*/  @!P5 FSEL R18, R18, -INF , !P2 ;  /* 0xff8000001212d808 */ /* 0x000fe40005000000 */
[----:B------:R-:W-:Y:S01]  /*4a90*/  MUFU.EX2 R234, R11 ;  /* 0x0000000b00ea7308 */ /* 0x000fe20000000800 */
[----:B------:R-:W-:Y:S04]  /*4aa0*/  @!P5 ISETP.GE.AND P2, PT, R136, R152, PT ;  /* 0x000000988800d20c */ /* 0x000fe80003f46270 */
[----:B------:R-:W-:Y:S02]  /*4ab0*/  @!P5 FSEL R21, R21, -INF , !P2 ;  /* 0xff8000001515d808 */ /* 0x000fe40005000000 */
[----:B------:R-:W-:Y:S01]  /*4ac0*/  @!P5 ISETP.GE.AND P2, PT, R137, R150, PT ;  /* 0x000000968900d20c */ /* 0x000fe20003f46270 */
[----:B-1----:R-:W-:Y:S02]  /*4ad0*/  @!P5 VIADD R9, R0, 0x29 ;  /* 0x000000290009d836 */ /* 0x002fe40000000000 */
[----:B------:R-:W-:Y:S01]  /*4ae0*/  MUFU.EX2 R229, R12 ;  /* 0x0000000c00e57308 */ /* 0x000fe20000000800 */
[----:B------:R-:W-:Y:S01]  /*4af0*/  FFMA.FTZ R21, R21, UR14, -R153 ;  /* 0x0000000e15157c23 */ /* 0x000fe20008010899 */
[----:B------:R-:W-:Y:S02]  /*4b00*/  @!P5 FSEL R24, R24, -INF , !P2 ;  /* 0xff8000001818d808 */ /* 0x000fe40005000000 */
[-C--:B------:R-:W-:Y:S03]  /*4b10*/  @!P5 ISETP.GE.AND P2, PT, R136, R149.reuse, PT ;  /* 0x000000958800d20c */ /* 0x080fe60003f46270 */
[--C-:B------:R-:W-:Y:S01]  /*4b20*/  FFMA.FTZ R24, R24, UR14, -R3.reuse ;  /* 0x0000000e18187c23 */ /* 0x100fe20008010803 */
[----:B------:R-:W-:Y:S02]  /*4b30*/  @!P5 FSEL R27, R27, -INF , !P2 ;  /* 0xff8000001b1bd808 */ /* 0x000fe40005000000 */
[----:B------:R-:W-:Y:S01]  /*4b40*/  MUFU.EX2 R205, R21 ;  /* 0x0000001500cd7308 */ /* 0x000fe20000000800 */
[----:B------:R-:W-:Y:S02]  /*4b50*/  @!P5 ISETP.GE.AND P2, PT, R4, R149, PT ;  /* 0x000000950400d20c */ /* 0x000fe40003f46270 */
[--C-:B------:R-:W-:Y:S02]  /*4b60*/  FFMA.FTZ R27, R27, UR14, -R2.reuse ;  /* 0x0000000e1b1b7c23 */ /* 0x100fe40008010802 */
[----:B------:R-:W-:Y:S02]  /*4b70*/  @!P5 FSEL R30, R30, -INF , !P2 ;  /* 0xff8000001e1ed808 */ /* 0x000fe40005000000 */
[----:B------:R-:W-:Y:S01]  /*4b80*/  @!P5 ISETP.GE.AND P2, PT, R4, R151, PT ;  /* 0x000000970400d20c */ /* 0x000fe20003f46270 */
[C---:B------:R-:W-:Y:S01]  /*4b90*/  FMUL.FTZ R148, R186.reuse, 1.4426950216293334961 ;  /* 0x3fb8aa3bba947820 */ /* 0x040fe20000410000 */
[----:B------:R-:W-:Y:S01]  /*4ba0*/  FSETP.NEU.FTZ.AND P6, PT, R186, -INF , PT ;  /* 0xff800000ba00780b */ /* 0x000fe20003fdd000 */
[----:B------:R-:W-:Y:S01]  /*4bb0*/  FFMA.FTZ R30, R30, UR14, -R2 ;  /* 0x0000000e1e1e7c23 */ /* 0x000fe20008010802 */
[----:B------:R-:W-:Y:S01]  /*4bc0*/  @!P5 FSEL R34, R34, -INF , !P2 ;  /* 0xff8000002222d808 */ /* 0x000fe20005000000 */
[----:B------:R-:W-:Y:S01]  /*4bd0*/  MUFU.EX2 R233, R14 ;  /* 0x0000000e00e97308 */ /* 0x000fe20000000800 */
[----:B------:R-:W-:Y:S02]  /*4be0*/  FSEL R148, R148, RZ, P6 ;  /* 0x000000ff94947208 */ /* 0x000fe40003000000 */
[----:B------:R-:W-:Y:S01]  /*4bf0*/  @!P5 ISETP.GE.AND P6, PT, R140, R152, PT ;  /* 0x000000988c00d20c */ /* 0x000fe20003fc6270 */
[----:B------:R-:W-:Y:S02]  /*4c00*/  @!P5 VIADD R140, R0, 0x9 ;  /* 0x00000009008cd836 */ /* 0x000fe40000000000 */
[--C-:B------:R-:W-:Y:S01]  /*4c10*/  FFMA.FTZ R6, R6, UR14, -R148.reuse ;  /* 0x0000000e06067c23 */ /* 0x100fe20008010894 */
[----:B------:R-:W-:Y:S01]  /*4c20*/  @!P5 FSEL R5, R5, -INF , !P6 ;  /* 0xff8000000505d808 */ /* 0x000fe20007000000 */
[--C-:B------:R-:W-:Y:S01]  /*4c30*/  FFMA.FTZ R7, R7, UR14, -R148.reuse ;  /* 0x0000000e07077c23 */ /* 0x100fe20008010894 */
[-C--:B------:R-:W-:Y:S01]  /*4c40*/  @!P5 ISETP.GE.AND P6, PT, R0, R150.reuse, PT ;  /* 0x000000960000d20c */ /* 0x080fe20003fc6270 */
[----:B------:R-:W1:Y:S01]  /*4c50*/  MUFU.EX2 R202, R6 ;  /* 0x0000000600ca7308 */ /* 0x000e620000000800 */
[-C--:B------:R-:W-:Y:S01]  /*4c60*/  @!P5 ISETP.GE.AND P1, PT, R140, R149.reuse, PT ;  /* 0x000000958c00d20c */ /* 0x080fe20003f26270 */
[--C-:B------:R-:W-:Y:S01]  /*4c70*/  FFMA.FTZ R34, R34, UR14, -R148.reuse ;  /* 0x0000000e22227c23 */ /* 0x100fe20008010894 */
[----:B------:R-:W-:Y:S01]  /*4c80*/  @!P5 FSEL R8, R8, -INF , !P6 ;  /* 0xff8000000808d808 */ /* 0x000fe20007000000 */
[----:B------:R-:W-:Y:S01]  /*4c90*/  FFMA.FTZ R18, R18, UR14, -R148 ;  /* 0x0000000e12127c23 */ /* 0x000fe20008010894 */
[----:B------:R-:W-:Y:S02]  /*4ca0*/  @!P5 ISETP.GE.AND P6, PT, R0, R149, PT ;  /* 0x000000950000d20c */ /* 0x000fe40003fc6270 */
[----:B------:R-:W-:Y:S03]  /*4cb0*/  @!P5 FSEL R15, R15, -INF , !P1 ;  /* 0xff8000000f0fd808 */ /* 0x000fe60004800000 */
[----:B------:R-:W-:Y:S01]  /*4cc0*/  MUFU.EX2 R227, R7 ;  /* 0x0000000700e37308 */ /* 0x000fe20000000800 */
[----:B------:R-:W-:Y:S02]  /*4cd0*/  @!P5 FSEL R10, R10, -INF , !P6 ;  /* 0xff8000000a0ad808 */ /* 0x000fe40007000000 */
[C---:B------:R-:W-:Y:S01]  /*4ce0*/  @!P5 ISETP.GE.AND P6, PT, R140.reuse, R150, PT ;  /* 0x000000968c00d20c */ /* 0x040fe20003fc6270 */
[--C-:B------:R-:W-:Y:S01]  /*4cf0*/  FFMA.FTZ R15, R15, UR14, -R2.reuse ;  /* 0x0000000e0f0f7c23 */ /* 0x100fe20008010802 */
[-C--:B------:R-:W-:Y:S01]  /*4d00*/  @!P5 ISETP.GE.AND P1, PT, R140, R152.reuse, PT ;  /* 0x000000988c00d20c */ /* 0x080fe20003f26270 */
[----:B------:R-:W-:Y:S01]  /*4d10*/  FFMA.FTZ R10, R10, UR14, -R2 ;  /* 0x0000000e0a0a7c23 */ /* 0x000fe20008010802 */
[----:B------:R-:W-:Y:S03]  /*4d20*/  @!P5 FSEL R13, R13, -INF , !P6 ;  /* 0xff8000000d0dd808 */ /* 0x000fe60007000000 */
[----:B------:R-:W-:Y:S01]  /*4d30*/  MUFU.EX2 R199, R34 ;  /* 0x0000002200c77308 */ /* 0x000fe20000000800 */
[-C--:B------:R-:W-:Y:S02]  /*4d40*/  @!P5 ISETP.GE.AND P6, PT, R141, R152.reuse, PT ;  /* 0x000000988d00d20c */ /* 0x080fe40003fc6270 */
[----:B------:R-:W-:Y:S01]  /*4d50*/  @!P5 FSEL R17, R17, -INF , !P1 ;  /* 0xff8000001111d808 */ /* 0x000fe20004800000 */
[----:B------:R-:W-:Y:S01]  /*4d60*/  FFMA.FTZ R13, R13, UR14, -R3 ;  /* 0x0000000e0d0d7c23 */ /* 0x000fe20008010803 */
[----:B------:R-:W-:Y:S02]  /*4d70*/  @!P5 FSEL R16, R16, -INF , !P6 ;  /* 0xff8000001010d808 */ /* 0x000fe40007000000 */
[-C--:B------:R-:W-:Y:S03]  /*4d80*/  @!P5 ISETP.GE.AND P6, PT, R140, R151.reuse, PT ;  /* 0x000000978c00d20c */ /* 0x080fe60003fc6270 */
[----:B------:R-:W-:Y:S01]  /*4d90*/  MUFU.EX2 R220, R18 ;  /* 0x0000001200dc7308 */ /* 0x000fe20000000800 */
[----:B------:R-:W-:Y:S01]  /*4da0*/  @!P5 ISETP.GE.AND P1, PT, R137, R152, PT ;  /* 0x000000988900d20c */ /* 0x000fe20003f26270 */
[----:B------:R-:W3:Y:S01]  /*4db0*/  LDSM.16.M88.4 R140, [R178+0xd000] ;  /* 0x00d00000b28c783b */ /* 0x000ee20000000200 */
[----:B------:R-:W-:Y:S01]  /*4dc0*/  @!P5 FSEL R19, R19, -INF , !P6 ;  /* 0xff8000001313d808 */ /* 0x000fe20007000000 */
[--C-:B------:R-:W-:Y:S01]  /*4dd0*/  FFMA.FTZ R16, R16, UR14, -R153.reuse ;  /* 0x0000000e10107c23 */ /* 0x100fe20008010899 */
[----:B------:R-:W-:Y:S01]  /*4de0*/  @!P5 FSEL R20, R20, -INF , !P1 ;  /* 0xff8000001414d808 */ /* 0x000fe20004800000 */
[--C-:B------:R-:W-:Y:S01]  /*4df0*/  FFMA.FTZ R17, R17, UR14, -R153.reuse ;  /* 0x0000000e11117c23 */ /* 0x100fe20008010899 */
[-C--:B------:R-:W-:Y:S01]  /*4e00*/  @!P5 ISETP.GE.AND P1, PT, R136, R151.reuse, PT ;  /* 0x000000978800d20c */ /* 0x080fe20003f26270 */
[--C-:B------:R-:W-:Y:S01]  /*4e10*/  FFMA.FTZ R19, R19, UR14, -R148.reuse ;  /* 0x0000000e13137c23 */ /* 0x100fe20008010894 */
[----:B------:R-:W-:Y:S01]  /*4e20*/  @!P5 ISETP.GE.AND P6, PT, R137, R151, PT ;  /* 0x000000978900d20c */ /* 0x000fe20003fc6270 */
[--C-:B------:R-:W-:Y:S01]  /*4e30*/  FFMA.FTZ R20, R20, UR14, -R153.reuse ;  /* 0x0000000e14147c23 */ /* 0x100fe20008010899 */
[----:B------:R-:W-:Y:S01]  /*4e40*/  @!P5 FSEL R23, R23, -INF , !P1 ;  /* 0xff8000001717d808 */ /* 0x000fe20004800000 */
[----:B------:R4:W-:Y:S01]  /*4e50*/  MUFU.EX2 R219, R19 ;  /* 0x0000001300db7308 */ /* 0x0009e20000000800 */
[-C--:B------:R-:W-:Y:S01]  /*4e60*/  @!P5 ISETP.GE.AND P1, PT, R136, R150.reuse, PT ;  /* 0x000000968800d20c */ /* 0x080fe20003f26270 */
[----:B------:R-:W-:Y:S01]  /*4e70*/  FFMA.FTZ R136, R5, UR14, -R153 ;  /* 0x0000000e05887c23 */ /* 0x000fe20008010899 */
[----:B------:R-:W-:Y:S01]  /*4e80*/  @!P5 FSEL R22, R22, -INF , !P6 ;  /* 0xff8000001616d808 */ /* 0x000fe20007000000 */
[----:B------:R-:W-:Y:S01]  /*4e90*/  @!P5 VIADD R5, R0, 0x19 ;  /* 0x000000190005d836 */ /* 0x000fe20000000000 */
[-C--:B------:R-:W-:Y:S01]  /*4ea0*/  @!P5 ISETP.GE.AND P6, PT, R137, R149.reuse, PT ;  /* 0x000000958900d20c */ /* 0x080fe20003fc6270 */
[--C-:B------:R-:W-:Y:S01]  /*4eb0*/  FFMA.FTZ R137, R8, UR14, -R3.reuse ;  /* 0x0000000e08897c23 */ /* 0x100fe20008010803 */
[----:B------:R-:W-:Y:S01]  /*4ec0*/  @!P5 FSEL R25, R25, -INF , !P1 ;  /* 0xff8000001919d808 */ /* 0x000fe20004800000 */
[----:B------:R-:W-:Y:S01]  /*4ed0*/  @!P5 VIADD R8, R0, 0x21 ;  /* 0x000000210008d836 */ /* 0x000fe20000000000 */
[----:B------:R-:W-:Y:S01]  /*4ee0*/  @!P5 FSEL R26, R26, -INF , !P6 ;  /* 0xff8000001a1ad808 */ /* 0x000fe20007000000 */
[----:B------:R-:W-:Y:S01]  /*4ef0*/  MUFU.EX2 R208, R20 ;  /* 0x0000001400d07308 */ /* 0x000fe20000000800 */
[-C--:B------:R-:W-:Y:S01]  /*4f00*/  @!P5 ISETP.GE.AND P1, PT, R4, R150.reuse, PT ;  /* 0x000000960400d20c */ /* 0x080fe20003f26270 */
[--C-:B------:R-:W-:Y:S01]  /*4f10*/  FFMA.FTZ R22, R22, UR14, -R148.reuse ;  /* 0x0000000e16167c23 */ /* 0x100fe20008010894 */
[----:B------:R-:W-:Y:S01]  /*4f20*/  @!P5 ISETP.GE.AND P6, PT, R5, R150, PT ;  /* 0x000000960500d20c */ /* 0x000fe20003fc6270 */
[----:B------:R-:W-:Y:S01]  /*4f30*/  FFMA.FTZ R23, R23, UR14, -R148 ;  /* 0x0000000e17177c23 */ /* 0x000fe20008010894 */
[----:B------:R-:W-:Y:S01]  /*4f40*/  @!P5 FSEL R28, R28, -INF , !P1 ;  /* 0xff8000001c1cd808 */ /* 0x000fe20004800000 */
[--C-:B------:R-:W-:Y:S01]  /*4f50*/  FFMA.FTZ R25, R25, UR14, -R3.reuse ;  /* 0x0000000e19197c23 */ /* 0x100fe20008010803 */
[----:B------:R-:W-:Y:S01]  /*4f60*/  @!P5 FSEL R29, R29, -INF , !P6 ;  /* 0xff8000001d1dd808 */ /* 0x000fe20007000000 */
[----:B----4-:R-:W-:Y:S01]  /*4f70*/  IMAD.WIDE.U32 R18, R159, -0x326172a9, RZ ;  /* 0xcd9e8d579f127825 */ /* 0x010fe200078e00ff */
[----:B------:R-:W-:Y:S01]  /*4f80*/  @!P5 ISETP.GE.AND P1, PT, R5, R149, PT ;  /* 0x000000950500d20c */ /* 0x000fe20003f26270 */
[----:B------:R-:W-:Y:S01]  /*4f90*/  MUFU.EX2 R216, R22 ;  /* 0x0000001600d87308 */ /* 0x000fe20000000800 */
[-C--:B------:R-:W-:Y:S01]  /*4fa0*/  @!P5 ISETP.GE.AND P6, PT, R4, R152.reuse, PT ;  /* 0x000000980400d20c */ /* 0x080fe20003fc6270 */
[----:B------:R-:W-:Y:S01]  /*4fb0*/  FFMA.FTZ R26, R26, UR14, -R2 ;  /* 0x0000000e1a1a7c23 */ /* 0x000fe20008010802 */
[----:B------:R-:W-:Y:S01]  /*4fc0*/  @!P5 FSEL R31, R31, -INF , !P1 ;  /* 0xff8000001f1fd808 */ /* 0x000fe20004800000 */
[--C-:B------:R-:W-:Y:S01]  /*4fd0*/  FFMA.FTZ R28, R28, UR14, -R3.reuse ;  /* 0x0000000e1c1c7c23 */ /* 0x100fe20008010803 */
[----:B------:R-:W-:Y:S01]  /*4fe0*/  @!P5 FSEL R32, R32, -INF , !P6 ;  /* 0xff8000002020d808 */ /* 0x000fe20007000000 */
[----:B------:R-:W-:Y:S01]  /*4ff0*/  FFMA.FTZ R29, R29, UR14, -R3 ;  /* 0x0000000e1d1d7c23 */ /* 0x000fe20008010803 */
[CC--:B------:R-:W-:Y:S03]  /*5000*/  @!P5 ISETP.GE.AND P1, PT, R5.reuse, R152.reuse, PT ;  /* 0x000000980500d20c */ /* 0x0c0fe60003f26270 */
[----:B------:R-:W-:Y:S01]  /*5010*/  MUFU.EX2 R230, R137 ;  /* 0x0000008900e67308 */ /* 0x000fe20000000800 */
[-C--:B------:R-:W-:Y:S01]  /*5020*/  @!P5 ISETP.GE.AND P6, PT, R5, R151.reuse, PT ;  /* 0x000000970500d20c */ /* 0x080fe20003fc6270 */
[-C--:B---3--:R-:W-:Y:S01]  /*5030*/  HMMA.16816.F32.BF16 R36, R132, R140.reuse, R36 ;  /* 0x0000008c8424723c */ /* 0x088fe20000041824 */
[----:B------:R-:W3:Y:S02]  /*5040*/  LDSM.16.M88.4 R4, [R178+0xd800] ;  /* 0x00d80000b204783b */ /* 0x000ee40000000200 */
[----:B------:R-:W-:Y:S01]  /*5050*/  @!P5 FSEL R33, R33, -INF , !P1 ;  /* 0xff8000002121d808 */ /* 0x000fe20004800000 */
[--C-:B------:R-:W-:Y:S01]  /*5060*/  FFMA.FTZ R32, R32, UR14, -R153.reuse ;  /* 0x0000000e20207c23 */ /* 0x100fe20008010899 */
[-C--:B------:R-:W-:Y:S03]  /*5070*/  @!P5 ISETP.GE.AND P2, PT, R8, R152.reuse, PT ;  /* 0x000000980800d20c */ /* 0x080fe60003f46270 */
[----:B------:R4:W1:Y:S01]  /*5080*/  MUFU.EX2 R203, R136 ;  /* 0x0000008800cb7308 */ /* 0x0008620000000800 */
[----:B------:R-:W-:Y:S01]  /*5090*/  @!P5 FSEL R35, R35, -INF , !P6 ;  /* 0xff8000002323d808 */ /* 0x000fe20007000000 */
[C---:B------:R-:W-:Y:S04]  /*50a0*/  HMMA.16816.F32.BF16 R40, R144.reuse, R140, R40 ;  /* 0x0000008c9028723c */ /* 0x040fe80000041828 */
[--C-:B------:R-:W-:Y:S01]  /*50b0*/  FFMA.FTZ R33, R33, UR14, -R153.reuse ;  /* 0x0000000e21217c23 */ /* 0x100fe20008010899 */
[----:B------:R-:W-:Y:S03]  /*50c0*/  FFMA.FTZ R35, R35, UR14, -R148 ;  /* 0x0000000e23237c23 */ /* 0x000fe60008010894 */
[----:B------:R-:W-:Y:S01]  /*50d0*/  MUFU.EX2 R192, R32 ;  /* 0x0000002000c07308 */ /* 0x000fe20000000800 */
[----:B------:R-:W-:Y:S01]  /*50e0*/  FFMA.FTZ R31, R31, UR14, -R2 ;  /* 0x0000000e1f1f7c23 */ /* 0x000fe20008010802 */
[-C--:B------:R-:W-:Y:S03]  /*50f0*/  HMMA.16816.F32.BF16 R44, R144, R142.reuse, R44 ;  /* 0x0000008e902c723c */ /* 0x080fe6000004182c */
[----:B------:R-:W-:Y:S05]  /*5100*/  @!P5 FSEL R37, R37, -INF , !P2 ;  /* 0xff8000002525d808 */ /* 0x000fea0005000000 */
[----:B------:R2:W1:Y:S01]  /*5110*/  MUFU.EX2 R235, R10 ;  /* 0x0000000a00eb7308 */ /* 0x0004620000000800 */
[----:B----4-:R-:W-:Y:S01]  /*5120*/  @!P5 VIADD R136, R0, 0x20 ;  /* 0x000000200088d836 */ /* 0x010fe20000000000 */
[C---:B------:R-:W-:Y:S04]  /*5130*/  HMMA.16816.F32.BF16 R48, R132.reuse, R142, R48 ;  /* 0x0000008e8430723c */ /* 0x040fe80000041830 */
[C---:B------:R-:W-:Y:S01]  /*5140*/  @!P5 ISETP.GE.AND P1, PT, R136.reuse, R152, PT ;  /* 0x000000988800d20c */ /* 0x040fe20003f26270 */
[--C-:B------:R-:W-:Y:S01]  /*5150*/  FFMA.FTZ R37, R37, UR14, -R153.reuse ;  /* 0x0000000e25257c23 */ /* 0x100fe20008010899 */
[-C--:B------:R-:W-:Y:S02]  /*5160*/  @!P5 ISETP.GE.AND P2, PT, R136, R150.reuse, PT ;  /* 0x000000968800d20c */ /* 0x080fe40003f46270 */
[----:B------:R-:W-:Y:S01]  /*5170*/  MUFU.EX2 R190, R33 ;  /* 0x0000002100be7308 */ /* 0x000fe20000000800 */
[----:B------:R-:W-:Y:S02]  /*5180*/  @!P5 FSEL R36, R36, -INF , !P1 ;  /* 0xff8000002424d808 */ /* 0x000fe40004800000 */
[----:B------:R-:W-:Y:S02]  /*5190*/  @!P5 ISETP.GE.AND P1, PT, R8, R151, PT ;  /* 0x000000970800d20c */ /* 0x000fe40003f26270 */
[----:B------:R-:W-:Y:S01]  /*51a0*/  @!P5 FSEL R40, R40, -INF , !P2 ;  /* 0xff8000002828d808 */ /* 0x000fe20005000000 */
[----:B------:R-:W-:Y:S01]  /*51b0*/  FFMA.FTZ R36, R36, UR14, -R153 ;  /* 0x0000000e24247c23 */ /* 0x000fe20008010899 */
[----:B------:R-:W-:Y:S03]  /*51c0*/  @!P5 FSEL R39, R39, -INF , !P1 ;  /* 0xff8000002727d808 */ /* 0x000fe60004800000 */
[----:B------:R-:W-:Y:S01]  /*51d0*/  MUFU.EX2 R198, R35 ;  /* 0x0000002300c67308 */ /* 0x000fe20000000800 */
[CC--:B------:R-:W-:Y:S01]  /*51e0*/  @!P5 ISETP.GE.AND P1, PT, R8.reuse, R150.reuse, PT ;  /* 0x000000960800d20c */ /* 0x0c0fe20003f26270 */
[-C--:B---3--:R-:W-:Y:S03]  /*51f0*/  HMMA.16816.F32.BF16 R52, R132, R4.reuse, R52 ;  /* 0x000000048434723c */ /* 0x088fe60000041834 */
[----:B------:R-:W-:Y:S01]  /*5200*/  @!P5 ISETP.GE.AND P2, PT, R8, R149, PT ;  /* 0x000000950800d20c */ /* 0x000fe20003f46270 */
[----:B------:R-:W-:Y:S01]  /*5210*/  @!P5 VIADD R8, R0, 0x28 ;  /* 0x000000280008d836 */ /* 0x000fe20000000000 */
[----:B------:R-:W-:Y:S01]  /*5220*/  @!P5 FSEL R41, R41, -INF , !P1 ;  /* 0xff8000002929d808 */ /* 0x000fe20004800000 */
[----:B--2---:R-:W-:Y:S01]  /*5230*/  IMAD.WIDE.U32 R10, R169, -0x2daee0ad, RZ ;  /* 0xd2511f53a90a7825 */ /* 0x004fe200078e00ff */
[----:B------:R-:W-:Y:S01]  /*5240*/  @!P5 ISETP.GE.AND P6, PT, R136, R151, PT ;  /* 0x000000978800d20c */ /* 0x000fe20003fc6270 */
[C---:B------:R-:W-:Y:S01]  /*5250*/  HMMA.16816.F32.BF16 R56, R144.reuse, R4, R56 ;  /* 0x000000049038723c */ /* 0x040fe20000041838 */
[----:B------:R-:W2:Y:S03]  /*5260*/  MUFU.EX2 R228, R13 ;  /* 0x0000000d00e47308 */ /* 0x000ea60000000800 */
[----:B------:R-:W-:Y:S01]  /*5270*/  @!P5 ISETP.GE.AND P1, PT, R8, R150, PT ;  /* 0x000000960800d20c */ /* 0x000fe20003f26270 */
[C---:B------:R-:W-:Y:S01]  /*5280*/  @!P5 VIADD R5, R0.reuse, 0x30 ;  /* 0x000000300005d836 */ /* 0x040fe20000000000 */
[----:B------:R-:W-:Y:S01]  /*5290*/  @!P5 FSEL R43, R43, -INF , !P2 ;  /* 0xff8000002b2bd808 */ /* 0x000fe20005000000 */
[----:B------:R-:W-:Y:S01]  /*52a0*/  @!P5 VIADD R4, R0, 0x31 ;  /* 0x000000310004d836 */ /* 0x000fe20000000000 */
[----:B------:R-:W-:Y:S01]  /*52b0*/  @!P5 FSEL R44, R44, -INF , !P1 ;  /* 0xff8000002c2cd808 */ /* 0x000fe20004800000 */
[-C--:B------:R-:W-:Y:S02]  /*52c0*/  HMMA.16816.F32.BF16 R60, R144, R6.reuse, R60 ;  /* 0x00000006903c723c */ /* 0x080fe4000004183c */
[----:B------:R-:W-:Y:S01]  /*52d0*/  MUFU.EX2 R215, R23 ;  /* 0x0000001700d77308 */ /* 0x000fe20000000800 */
[----:B------:R-:W-:Y:S01]  /*52e0*/  @!P5 FSEL R38, R38, -INF , !P6 ;  /* 0xff8000002626d808 */ /* 0x000fe20007000000 */
[--C-:B------:R-:W-:Y:S01]  /*52f0*/  FFMA.FTZ R39, R39, UR14, -R148.reuse ;  /* 0x0000000e27277c23 */ /* 0x100fe20008010894 */
[-C--:B------:R-:W-:Y:S01]  /*5300*/  @!P5 ISETP.GE.AND P2, PT, R8, R149.reuse, PT ;  /* 0x000000950800d20c */ /* 0x080fe20003f46270 */
[--C-:B------:R-:W-:Y:S01]  /*5310*/  FFMA.FTZ R40, R40, UR14, -R3.reuse ;  /* 0x0000000e28287c23 */ /* 0x100fe20008010803 */
[-C--:B------:R-:W-:Y:S01]  /*5320*/  @!P5 ISETP.GE.AND P1, PT, R9, R149.reuse, PT ;  /* 0x000000950900d20c */ /* 0x080fe20003f26270 */
[----:B------:R-:W-:Y:S04]  /*5330*/  HMMA.16816.F32.BF16 R64, R132, R6, R64 ;  /* 0x000000068440723c */ /* 0x000fe80000041840 */
[----:B------:R-:W-:Y:S01]  /*5340*/  MUFU.EX2 R222, R24 ;  /* 0x0000001800de7308 */ /* 0x000fe20000000800 */
[----:B------:R-:W-:Y:S01]  /*5350*/  @!P5 ISETP.GE.AND P6, PT, R136, R149, PT ;  /* 0x000000958800d20c */ /* 0x000fe20003fc6270 */
[----:B------:R-:W-:Y:S01]  /*5360*/  IMAD.WIDE.U32 R132, R168, -0x2daee0ad, RZ ;  /* 0xd2511f53a8847825 */ /* 0x000fe200078e00ff */
[----:B------:R-:W-:Y:S02]  /*5370*/  @!P5 FSEL R46, R46, -INF , !P2 ;  /* 0xff8000002e2ed808 */ /* 0x000fe40005000000 */
[----:B------:R-:W-:Y:S01]  /*5380*/  @!P5 FSEL R47, R47, -INF , !P1 ;  /* 0xff8000002f2fd808 */ /* 0x000fe20004800000 */
[----:B------:R-:W-:Y:S01]  /*5390*/  IMAD.WIDE.U32 R134, R167, -0x2daee0ad, RZ ;  /* 0xd2511f53a7867825 */ /* 0x000fe200078e00ff */
[----:B------:R-:W-:Y:S03]  /*53a0*/  @!P5 FSEL R42, R42, -INF , !P6 ;  /* 0xff8000002a2ad808 */ /* 0x000fe60007000000 */
[----:B------:R3:W4:Y:S01]  /*53b0*/  MUFU.EX2 R210, R16 ;  /* 0x0000001000d27308 */ /* 0x0007220000000800 */
[-C--:B------:R-:W-:Y:S01]  /*53c0*/  @!P5 ISETP.GE.AND P2, PT, R8, R151.reuse, PT ;  /* 0x000000970800d20c */ /* 0x080fe20003f46270 */
[----:B------:R-:W-:Y:S01]  /*53d0*/  IMAD.WIDE.U32 R136, R155, -0x326172a9, RZ ;  /* 0xcd9e8d579b887825 */ /* 0x000fe200078e00ff */
[C---:B------:R-:W-:Y:S02]  /*53e0*/  @!P5 ISETP.GE.AND P1, PT, R9.reuse, R152, PT ;  /* 0x000000980900d20c */ /* 0x040fe40003f26270 */
[----:B------:R-:W-:Y:S01]  /*53f0*/  @!P5 ISETP.GE.AND P6, PT, R9, R150, PT ;  /* 0x000000960900d20c */ /* 0x000fe20003fc6270 */
[----:B------:R-:W-:Y:S01]  /*5400*/  FFMA.FTZ R38, R38, UR14, -R148 ;  /* 0x0000000e26267c23 */ /* 0x000fe20008010894 */
[----:B------:R-:W-:Y:S01]  /*5410*/  @!P5 FSEL R49, R49, -INF , !P1 ;  /* 0xff8000003131d808 */ /* 0x000fe20004800000 */
[----:B------:R-:W-:Y:S01]  /*5420*/  FFMA.FTZ R43, R43, UR14, -R2 ;  /* 0x0000000e2b2b7c23 */ /* 0x000fe20008010802 */
[----:B------:R-:W-:Y:S01]  /*5430*/  @!P5 FSEL R50, R50, -INF , !P2 ;  /* 0xff8000003232d808 */ /* 0x000fe20005000000 */
[----:B------:R-:W-:Y:S01]  /*5440*/  FFMA.FTZ R41, R41, UR14, -R3 ;  /* 0x0000000e29297c23 */ /* 0x000fe20008010803 */
[----:B------:R-:W-:Y:S01]  /*5450*/  @!P5 FSEL R45, R45, -INF , !P6 ;  /* 0xff8000002d2dd808 */ /* 0x000fe20007000000 */
[----:B------:R-:W-:Y:S01]  /*5460*/  FFMA.FTZ R49, R49, UR14, -R153 ;  /* 0x0000000e31317c23 */ /* 0x000fe20008010899 */
[-C--:B------:R-:W-:Y:S01]  /*5470*/  @!P5 ISETP.GE.AND P1, PT, R5, R152.reuse, PT ;  /* 0x000000980500d20c */ /* 0x080fe20003f26270 */
[----:B------:R-:W-:Y:S01]  /*5480*/  FFMA.FTZ R50, R50, UR14, -R148 ;  /* 0x0000000e32327c23 */ /* 0x000fe20008010894 */
[-C--:B------:R-:W-:Y:S01]  /*5490*/  @!P5 ISETP.GE.AND P2, PT, R4, R152.reuse, PT ;  /* 0x000000980400d20c */ /* 0x080fe20003f46270 */
[----:B------:R-:W-:Y:S01]  /*54a0*/  MUFU.EX2 R169, R49 ;  /* 0x0000003100a97308 */ /* 0x000fe20000000800 */
[----:B------:R-:W-:Y:S01]  /*54b0*/  @!P5 ISETP.GE.AND P6, PT, R8, R152, PT ;  /* 0x000000980800d20c */ /* 0x000fe20003fc6270 */
[--C-:B------:R-:W-:Y:S01]  /*54c0*/  FFMA.FTZ R44, R44, UR14, -R3.reuse ;  /* 0x0000000e2c2c7c23 */ /* 0x100fe20008010803 */
[----:B------:R-:W-:Y:S01]  /*54d0*/  @!P5 FSEL R52, R52, -INF , !P1 ;  /* 0xff8000003434d808 */ /* 0x000fe20004800000 */
[--C-:B------:R-:W-:Y:S01]  /*54e0*/  FFMA.FTZ R42, R42, UR14, -R2.reuse ;  /* 0x0000000e2a2a7c23 */ /* 0x100fe20008010802 */
[----:B------:R-:W-:Y:S01]  /*54f0*/  @!P5 FSEL R53, R53, -INF , !P2 ;  /* 0xff8000003535d808 */ /* 0x000fe20005000000 */
[--C-:B------:R-:W-:Y:S01]  /*5500*/  FFMA.FTZ R47, R47, UR14, -R2.reuse ;  /* 0x0000000e2f2f7c23 */ /* 0x100fe20008010802 */
[----:B------:R-:W-:Y:S03]  /*5510*/  @!P5 FSEL R48, R48, -INF , !P6 ;  /* 0xff8000003030d808 */ /* 0x000fe60007000000 */
[----:B------:R-:W-:Y:S01]  /*5520*/  MUFU.EX2 R185, R50 ;  /* 0x0000003200b97308 */ /* 0x000fe20000000800 */
[-C--:B------:R-:W-:Y:S01]  /*5530*/  @!P5 ISETP.GE.AND P1, PT, R4, R151.reuse, PT ;  /* 0x000000970400d20c */ /* 0x080fe20003f26270 */
[----:B------:R-:W-:Y:S01]  /*5540*/  FFMA.FTZ R45, R45, UR14, -R3 ;  /* 0x0000000e2d2d7c23 */ /* 0x000fe20008010803 */
[-C--:B------:R-:W-:Y:S01]  /*5550*/  @!P5 ISETP.GE.AND P2, PT, R5, R150.reuse, PT ;  /* 0x000000960500d20c */ /* 0x080fe20003f46270 */
[--C-:B------:R-:W-:Y:S01]  /*5560*/  FFMA.FTZ R48, R48, UR14, -R153.reuse ;  /* 0x0000000e30307c23 */ /* 0x100fe20008010899 */
[----:B------:R-:W-:Y:S01]  /*5570*/  @!P5 ISETP.GE.AND P6, PT, R9, R151, PT ;  /* 0x000000970900d20c */ /* 0x000fe20003fc6270 */
[----:B------:R-:W-:Y:S01]  /*5580*/  IMAD.WIDE.U32 R8, R157, -0x326172a9, RZ ;  /* 0xcd9e8d579d087825 */ /* 0x000fe200078e00ff */
[----:B------:R-:W-:Y:S03]  /*5590*/  @!P5 FSEL R55, R55, -INF , !P1 ;  /* 0xff8000003737d808 */ /* 0x000fe60004800000 */
[----:B------:R-:W-:Y:S01]  /*55a0*/  MUFU.EX2 R171, R48 ;  /* 0x0000003000ab7308 */ /* 0x000fe20000000800 */
[----:B------:R-:W-:Y:S01]  /*55b0*/  @!P5 FSEL R56, R56, -INF , !P2 ;  /* 0xff8000003838d808 */ /* 0x000fe20005000000 */
[----:B------:R-:W-:Y:S01]  /*55c0*/  FFMA.FTZ R46, R46, UR14, -R2 ;  /* 0x0000000e2e2e7c23 */ /* 0x000fe20008010802 */
[----:B------:R-:W-:Y:S01]  /*55d0*/  @!P5 FSEL R51, R51, -INF , !P6 ;  /* 0xff8000003333d808 */ /* 0x000fe20007000000 */
[--C-:B------:R-:W-:Y:S01]  /*55e0*/  FFMA.FTZ R52, R52, UR14, -R153.reuse ;  /* 0x0000000e34347c23 */ /* 0x100fe20008010899 */
[CC--:B------:R-:W-:Y:S01]  /*55f0*/  @!P5 ISETP.GE.AND P1, PT, R4.reuse, R150.reuse, PT ;  /* 0x000000960400d20c */ /* 0x0c0fe20003f26270 */
[----:B------:R-:W-:Y:S01]  /*5600*/  FFMA.FTZ R53, R53, UR14, -R153 ;  /* 0x0000000e35357c23 */ /* 0x000fe20008010899 */
[----:B------:R-:W-:Y:S01]  /*5610*/  @!P5 ISETP.GE.AND P2, PT, R4, R149, PT ;  /* 0x000000950400d20c */ /* 0x000fe20003f46270 */
[--C-:B------:R-:W-:Y:S01]  /*5620*/  FFMA.FTZ R51, R51, UR14, -R148.reuse ;  /* 0x0000000e33337c23 */ /* 0x100fe20008010894 */
[----:B------:R-:W-:Y:S01]  /*5630*/  @!P5 ISETP.GE.AND P6, PT, R5, R151, PT ;  /* 0x000000970500d20c */ /* 0x000fe20003fc6270 */
[C---:B------:R-:W-:Y:S01]  /*5640*/  @!P5 VIADD R4, R0.reuse, 0x38 ;  /* 0x000000380004d836 */ /* 0x040fe20000000000 */
[----:B------:R-:W-:Y:S01]  /*5650*/  @!P5 FSEL R57, R57, -INF , !P1 ;  /* 0xff8000003939d808 */ /* 0x000fe20004800000 */
[----:B------:R-:W-:Y:S01]  /*5660*/  @!P5 VIADD R0, R0, 0x39 ;  /* 0x000000390000d836 */ /* 0x000fe20000000000 */
[----:B------:R-:W-:Y:S01]  /*5670*/  @!P5 FSEL R54, R54, -INF , !P6 ;  /* 0xff8000003636d808 */ /* 0x000fe20007000000 */
[----:B------:R-:W-:Y:S01]  /*5680*/  MUFU.EX2 R167, R52 ;  /* 0x0000003400a77308 */ /* 0x000fe20000000800 */
[-C--:B------:R-:W-:Y:S01]  /*5690*/  @!P5 ISETP.GE.AND P6, PT, R5, R149.reuse, PT ;  /* 0x000000950500d20c */ /* 0x080fe20003fc6270 */
[--C-:B------:R-:W-:Y:S01]  /*56a0*/  FFMA.FTZ R56, R56, UR14, -R3.reuse ;  /* 0x0000000e38387c23 */ /* 0x100fe20008010803 */
[-C--:B------:R-:W-:Y:S01]  /*56b0*/  @!P5 ISETP.GE.AND P1, PT, R4, R150.reuse, PT ;  /* 0x000000960400d20c */ /* 0x080fe20003f26270 */
[----:B------:R-:W-:Y:S01]  /*56c0*/  FFMA.FTZ R54, R54, UR14, -R148 ;  /* 0x0000000e36367c23 */ /* 0x000fe20008010894 */
[----:B------:R-:W-:Y:S01]  /*56d0*/  @!P5 FSEL R58, R58, -INF , !P6 ;  /* 0xff8000003a3ad808 */ /* 0x000fe20007000000 */
[--C-:B------:R-:W-:Y:S01]  /*56e0*/  FFMA.FTZ R57, R57, UR14, -R3.reuse ;  /* 0x0000000e39397c23 */ /* 0x100fe20008010803 */
[----:B------:R-:W-:Y:S03]  /*56f0*/  @!P5 FSEL R60, R60, -INF , !P1 ;  /* 0xff8000003c3cd808 */ /* 0x000fe60004800000 */
[----:B------:R-:W-:Y:S01]  /*5700*/  MUFU.EX2 R175, R54 ;  /* 0x0000003600af7308 */ /* 0x000fe20000000800 */
[----:B------:R-:W-:Y:S01]  /*5710*/  @!P5 ISETP.GE.AND P6, PT, R0, R150, PT ;  /* 0x000000960000d20c */ /* 0x000fe20003fc6270 */
[----:B------:R-:W-:Y:S01]  /*5720*/  FFMA.FTZ R58, R58, UR14, -R2 ;  /* 0x0000000e3a3a7c23 */ /* 0x000fe20008010802 */
[-C--:B------:R-:W-:Y:S01]  /*5730*/  @!P5 ISETP.GE.AND P1, PT, R0, R149.reuse, PT ;  /* 0x000000950000d20c */ /* 0x080fe20003f26270 */
[--C-:B------:R-:W-:Y:S01]  /*5740*/  FFMA.FTZ R60, R60, UR14, -R3.reuse ;  /* 0x0000000e3c3c7c23 */ /* 0x100fe20008010803 */
[----:B------:R-:W-:Y:S01]  /*5750*/  @!P5 FSEL R59, R59, -INF , !P2 ;  /* 0xff8000003b3bd808 */ /* 0x000fe20005000000 */
[----:B------:R-:W-:Y:S01]  /*5760*/  FFMA.FTZ R55, R55, UR14, -R148 ;  /* 0x0000000e37377c23 */ /* 0x000fe20008010894 */
[----:B------:R-:W-:Y:S03]  /*5770*/  @!P5 FSEL R61, R61, -INF , !P6 ;  /* 0xff8000003d3dd808 */ /* 0x000fe60007000000 */
[----:B------:R-:W-:Y:S01]  /*5780*/  MUFU.EX2 R173, R60 ;  /* 0x0000003c00ad7308 */ /* 0x000fe20000000800 */
[----:B------:R-:W-:Y:S01]  /*5790*/  @!P5 FSEL R63, R63, -INF , !P1 ;  /* 0xff8000003f3fd808 */ /* 0x000fe20004800000 */
[--C-:B------:R-:W-:Y:S01]  /*57a0*/  FFMA.FTZ R59, R59, UR14, -R2.reuse ;  /* 0x0000000e3b3b7c23 */ /* 0x100fe20008010802 */
[C---:B------:R-:W-:Y:S01]  /*57b0*/  @!P5 ISETP.GE.AND P2, PT, R4.reuse, R149, PT ;  /* 0x000000950400d20c */ /* 0x040fe20003f46270 */
[----:B------:R-:W-:Y:S01]  /*57c0*/  FFMA.FTZ R3, R61, UR14, -R3 ;  /* 0x0000000e3d037c23 */ /* 0x000fe20008010803 */
[CC--:B------:R-:W-:Y:S02]  /*57d0*/  @!P5 ISETP.GE.AND P6, PT, R4.reuse, R152.reuse, PT ;  /* 0x000000980400d20c */ /* 0x0c0fe40003fc6270 */
[-C--:B------:R-:W-:Y:S01]  /*57e0*/  @!P5 ISETP.GE.AND P1, PT, R4, R151.reuse, PT ;  /* 0x000000970400d20c */ /* 0x080fe20003f26270 */
[----:B------:R-:W-:Y:S01]  /*57f0*/  IMAD.WIDE.U32 R4, R165, -0x2daee0ad, RZ ;  /* 0xd2511f53a5047825 */ /* 0x000fe200078e00ff */
[----:B------:R-:W-:Y:S01]  /*5800*/  @!P5 FSEL R62, R62, -INF , !P2 ;  /* 0xff8000003e3ed808 */ /* 0x000fe20005000000 */
[----:B------:R-:W-:Y:S01]  /*5810*/  MUFU.EX2 R193, R56 ;  /* 0x0000003800c17308 */ /* 0x000fe20000000800 */
[----:B------:R-:W-:Y:S02]  /*5820*/  @!P5 FSEL R64, R64, -INF , !P6 ;  /* 0xff8000004040d808 */ /* 0x000fe40007000000 */
[----:B------:R-:W-:Y:S01]  /*5830*/  @!P5 ISETP.GE.AND P2, PT, R0, R152, PT ;  /* 0x000000980000d20c */ /* 0x000fe20003f46270 */
[--C-:B------:R-:W-:Y:S01]  /*5840*/  FFMA.FTZ R62, R62, UR14, -R2.reuse ;  /* 0x0000000e3e3e7c23 */ /* 0x100fe20008010802 */
[----:B------:R-:W-:Y:S01]  /*5850*/  @!P5 ISETP.GE.AND P6, PT, R0, R151, PT ;  /* 0x000000970000d20c */ /* 0x000fe20003fc6270 */
[----:B------:R-:W-:Y:S01]  /*5860*/  FFMA.FTZ R64, R64, UR14, -R153 ;  /* 0x0000000e40407c23 */ /* 0x000fe20008010899 */
[----:B------:R-:W-:Y:S01]  /*5870*/  LOP3.LUT R0, R172, UR45, R5, 0x96, !PT ;  /* 0x0000002dac007c12 */ /* 0x000fe2000f8e9605 */
[----:B------:R-:W-:Y:S01]  /*5880*/  FFMA.FTZ R2, R63, UR14, -R2 ;  /* 0x0000000e3f027c23 */ /* 0x000fe20008010802 */
[----:B------:R-:W-:Y:S01]  /*5890*/  LOP3.LUT R20, R4, UR42, R133, 0x96, !PT ;  /* 0x0000002a04147c12 */ /* 0x000fe2000f8e9685 */
[----:B------:R-:W-:Y:S01]  /*58a0*/  IMAD.WIDE.U32 R4, R160, -0x326172a9, RZ ;  /* 0xcd9e8d57a0047825 */ /* 0x000fe200078e00ff */
[----:B------:R-:W-:Y:S01]  /*58b0*/  LOP3.LUT R22, R10, UR42, R135, 0x96, !PT ;  /* 0x0000002a0a167c12 */ /* 0x000fe2000f8e9687 */
[----:B------:R-:W-:Y:S01]  /*58c0*/  MUFU.EX2 R189, R62 ;  /* 0x0000003e00bd7308 */ /* 0x000fe20000000800 */
[----:B------:R-:W-:Y:S01]  /*58d0*/  LOP3.LUT R6, R174, UR45, R11, 0x96, !PT ;  /* 0x0000002dae067c12 */ /* 0x000fe2000f8e960b */
[----:B------:R-:W-:Y:S01]  /*58e0*/  IMAD.WIDE.U32 R20, R20, -0x326172a9, RZ ;  /* 0xcd9e8d5714147825 */ /* 0x000fe200078e00ff */
[----:B------:R-:W-:Y:S02]  /*58f0*/  LOP3.LUT R12, R158, UR48, R5, 0x96, !PT ;  /* 0x000000309e0c7c12 */ /* 0x000fe4000f8e9605 */
[----:B------:R-:W-:Y:S01]  /*5900*/  LOP3.LUT R10, R4, UR47, R19, 0x96, !PT ;  /* 0x0000002f040a7c12 */ /* 0x000fe2000f8e9613 */
[----:B------:R-:W-:Y:S01]  /*5910*/  IMAD.WIDE.U32 R4, R0, -0x326172a9, RZ ;  /* 0xcd9e8d5700047825 */ /* 0x000fe200078e00ff */
[----:B------:R-:W-:Y:S03]  /*5920*/  LOP3.LUT R8, R8, UR47, R137, 0x96, !PT ;  /* 0x0000002f08087c12 */ /* 0x000fe6000f8e9689 */
[----:B------:R1:W4:Y:S01]  /*5930*/  MUFU.EX2 R232, R15 ;  /* 0x0000000f00e87308 */ /* 0x0003220000000800 */
[----:B---3--:R-:W-:Y:S01]  /*5940*/  LOP3.LUT R16, R164, UR48, R9, 0x96, !PT ;  /* 0x00000030a4107c12 */ /* 0x008fe2000f8e9609 */
[----:B------:R-:W-:Y:S01]  /*5950*/  IMAD.WIDE.U32 R12, R12, -0x2daee0ad, RZ ;  /* 0xd2511f530c0c7825 */ /* 0x000fe200078e00ff */
[----:B------:R-:W-:Y:S02]  /*5960*/  LOP3.LUT R14, R184, UR48, R5, 0x96, !PT ;  /* 0x00000030b80e7c12 */ /* 0x000fe4000f8e9605 */
[----:B------:R-:W-:Y:S01]  /*5970*/  LOP3.LUT R0, R4, UR47, R21, 0x96, !PT ;  /* 0x0000002f04007c12 */ /* 0x000fe2000f8e9615 */
[----:B------:R-:W-:Y:S01]  /*5980*/  IMAD.WIDE.U32 R22, R22, -0x326172a9, RZ ;  /* 0xcd9e8d5716167825 */ /* 0x000fe200078e00ff */
[----:B------:R-:W-:Y:S03]  /*5990*/  @!P5 FSEL R65, R65, -INF , !P2 ;  /* 0xff8000004141d808 */ /* 0x000fe60005000000 */
[----:B------:R3:W4:Y:S01]  /*59a0*/  MUFU.EX2 R209, R17 ;  /* 0x0000001100d17308 */ /* 0x0007220000000800 */
[----:B------:R-:W-:Y:S01]  /*59b0*/  @!P5 FSEL R66, R66, -INF , !P1 ;  /* 0xff8000004242d808 */ /* 0x000fe20004800000 */
[----:B------:R-:W-:Y:S01]  /*59c0*/  IMAD.WIDE.U32 R6, R6, -0x326172a9, RZ ;  /* 0xcd9e8d5706067825 */ /* 0x000fe200078e00ff */
[----:B------:R-:W-:Y:S02]  /*59d0*/  @!P5 FSEL R67, R67, -INF , !P6 ;  /* 0xff8000004343d808 */ /* 0x000fe40007000000 */
[----:B------:R-:W-:Y:S01]  /*59e0*/  LEA R158, R161, UR4, 0x1 ;  /* 0x00000004a19e7c11 */ /* 0x000fe2000f8e08ff */
[----:B------:R-:W-:Y:S01]  /*59f0*/  IMAD.WIDE.U32 R4, R10, -0x2daee0ad, RZ ;  /* 0xd2511f530a047825 */ /* 0x000fe200078e00ff */
[----:B------:R-:W-:Y:S03]  /*5a00*/  LOP3.LUT R10, R156, UR39, R13, 0x96, !PT ;  /* 0x000000279c0a7c12 */ /* 0x000fe6000f8e960d */
[----:B------:R-:W-:Y:S01]  /*5a10*/  MUFU.EX2 R184, R51 ;  /* 0x0000003300b87308 */ /* 0x000fe20000000800 */
[----:B------:R-:W-:Y:S01]  /*5a20*/  LOP3.LUT R24, R6, UR47, R23, 0x96, !PT ;  /* 0x0000002f06187c12 */ /* 0x000fe2000f8e9617 */
[----:B------:R-:W-:Y:S01]  /*5a30*/  UIADD3 UR47, UPT, UPT, UR15, -0x4ab325aa, URZ ;  /* 0xb54cda560f2f7890 */ /* 0x000fe2000fffe0ff */
[----:B------:R-:W-:Y:S01]  /*5a40*/  LOP3.LUT R166, R166, UR48, R7, 0x96, !PT ;  /* 0x00000030a6a67c12 */ /* 0x000fe2000f8e9607 */
[----:B------:R-:W-:Y:S01]  /*5a50*/  IMAD.WIDE.U32 R10, R10, -0x326172a9, RZ ;  /* 0xcd9e8d570a0a7825 */ /* 0x000fe200078e00ff */
[C---:B------:R-:W-:Y:S02]  /*5a60*/  PRMT R19, R4.reuse, 0x7771, RZ ;  /* 0x0000777104137816 */ /* 0x040fe400000000ff */
[----:B------:R-:W-:Y:S01]  /*5a70*/  PRMT R21, R4, 0x7770, RZ ;  /* 0x0000777004157816 */ /* 0x000fe200000000ff */
[----:B-1----:R-:W-:Y:S01]  /*5a80*/  IMAD.WIDE.U32 R14, R14, -0x2daee0ad, RZ ;  /* 0xd2511f530e0e7825 */ /* 0x002fe200078e00ff */
[----:B------:R-:W-:Y:S01]  /*5a90*/  LOP3.LUT R11, R18, UR47, R11, 0x96, !PT ;  /* 0x0000002f120b7c12 */ /* 0x000fe2000f8e960b */
[----:B------:R-:W1:Y:S01]  /*5aa0*/  MUFU.EX2 R221, R25 ;  /* 0x0000001900dd7308 */ /* 0x000e620000000800 */
[----:B------:R-:W-:Y:S01]  /*5ab0*/  PRMT R23, R4, 0x7773, RZ ;  /* 0x0000777304177816 */ /* 0x000fe200000000ff */
[----:B------:R-:W-:Y:S01]  /*5ac0*/  IMAD.WIDE.U32 R6, R0, -0x2daee0ad, RZ ;  /* 0xd2511f5300067825 */ /* 0x000fe200078e00ff */
[----:B------:R-:W-:Y:S03]  /*5ad0*/  LOP3.LUT R12, R12, UR10, R5, 0x96, !PT ;  /* 0x0000000a0c0c7c12 */ /* 0x000fe6000f8e9605 */
[----:B------:R-:W-:Y:S01]  /*5ae0*/  FFMA.FTZ R153, R65, UR14, -R153 ;  /* 0x0000000e41997c23 */ /* 0x000fe20008010899 */
[----:B---3--:R-:W-:Y:S01]  /*5af0*/  IMAD.WIDE.U32 R16, R16, -0x2daee0ad, RZ ;  /* 0xd2511f5310107825 */ /* 0x008fe200078e00ff */
[----:B------:R-:W-:Y:S02]  /*5b00*/  LOP3.LUT R0, R14, UR10, R7, 0x96, !PT ;  /* 0x0000000a0e007c12 */ /* 0x000fe4000f8e9607 */
[----:B------:R-:W-:Y:S01]  /*5b10*/  MUFU.EX2 R226, R26 ;  /* 0x0000001a00e27308 */ /* 0x000fe20000000800 */
[----:B------:R-:W-:Y:S01]  /*5b20*/  LOP3.LUT R7, R11, 0xff, RZ, 0xc0, !PT ;  /* 0x000000ff0b077812 */ /* 0x000fe200078ec0ff */
[----:B------:R-:W-:Y:S01]  /*5b30*/  IMAD.WIDE.U32 R8, R8, -0x2daee0ad, RZ ;  /* 0xd2511f5308087825 */ /* 0x000fe200078e00ff */
[----:B------:R-:W-:Y:S02]  /*5b40*/  LOP3.LUT R154, R154, UR39, R17, 0x96, !PT ;  /* 0x000000279a9a7c12 */ /* 0x000fe4000f8e9611 */
[----:B------:R-:W-:Y:S01]  /*5b50*/  PRMT R17, R4, 0x7772, RZ ;  /* 0x0000777204117816 */ /* 0x000fe200000000ff */
[--C-:B------:R-:W-:Y:S01]  /*5b60*/  FFMA.FTZ R66, R66, UR14, -R148.reuse ;  /* 0x0000000e42427c23 */ /* 0x100fe20008010894 */
[----:B------:R-:W-:Y:S03]  /*5b70*/  LOP3.LUT R4, R132, UR39, R15, 0x96, !PT ;  /* 0x0000002784047c12 */ /* 0x000fe6000f8e960f */
[----:B------:R-:W-:Y:S01]  /*5b80*/  MUFU.EX2 R225, R27 ;  /* 0x0000001b00e17308 */ /* 0x000fe20000000800 */
[----:B------:R-:W-:Y:S01]  /*5b90*/  ISETP.LE.U32.AND P2, PT, R7, UR13, PT ;  /* 0x0000000d07007c0c */ /* 0x000fe2000bf43070 */
[----:B------:R-:W-:Y:S01]  /*5ba0*/  IMAD.MOV.U32 R161, RZ, RZ, 0x10 ;  /* 0x00000010ffa17424 */ /* 0x000fe200078e00ff */
[C---:B------:R-:W-:Y:S01]  /*5bb0*/  LOP3.LUT R7, R11.reuse, 0xffff, RZ, 0xc0, !PT ;  /* 0x0000ffff0b077812 */ /* 0x040fe200078ec0ff */
[----:B------:R-:W-:Y:S01]  /*5bc0*/  IMAD.WIDE.U32 R4, R4, -0x326172a9, RZ ;  /* 0xcd9e8d5704047825 */ /* 0x000fe200078e00ff */
[----:B------:R-:W-:Y:S02]  /*5bd0*/  LOP3.LUT R13, R16, UR10, R9, 0x96, !PT ;  /* 0x0000000a100d7c12 */ /* 0x000fe4000f8e9609 */
[--C-:B------:R-:W-:Y:S03]  /*5be0*/  SHF.R.U32.HI R9, RZ, 0x18, R11.reuse ;  /* 0x00000018ff097819 */ /* 0x100fe6000001160b */
[----:B------:R-:W-:Y:S01]  /*5bf0*/  MUFU.EX2 R218, R28 ;  /* 0x0000001c00da7308 */ /* 0x000fe20000000800 */
[----:B------:R-:W-:Y:S01]  /*5c00*/  PRMT R11, R11, 0x7632, R11 ;  /* 0x000076320b0b7816 */ /* 0x000fe2000000000b */
[----:B------:R-:W-:Y:S01]  /*5c10*/  VIADD R155, R158, 0x1c040 ;  /* 0x0001c0409e9b7836 */ /* 0x000fe20000000000 */
[----:B------:R-:W-:Y:S01]  /*5c20*/  SHF.R.U32.HI R7, RZ, 0x8, R7 ;  /* 0x00000008ff077819 */ /* 0x000fe20000011607 */
[----:B------:R-:W-:Y:S01]  /*5c30*/  FFMA.FTZ R148, R67, UR14, -R148 ;  /* 0x0000000e43947c23 */ /* 0x000fe20008010894 */
[----:B------:R-:W-:Y:S01]  /*5c40*/  LOP3.LUT R11, R11, 0xff, RZ, 0xc0, !PT ;  /* 0x000000ff0b0b7812 */ /* 0x000fe200078ec0ff */
[----:B------:R-:W-:Y:S01]  /*5c50*/  @!P2 FADD.FTZ R207, -R207, -RZ ;  /* 0x800000ffcfcfa221 */ /* 0x000fe20000010100 */
[----:B------:R-:W-:Y:S03]  /*5c60*/  LOP3.LUT R7, R7, 0xffff, RZ, 0xc0, !PT ;  /* 0x0000ffff07077812 */ /* 0x000fe600078ec0ff */
[----:B------:R-:W-:Y:S01]  /*5c70*/  MUFU.EX2 R224, R30 ;  /* 0x0000001e00e07308 */ /* 0x000fe20000000800 */
[----:B------:R-:W-:Y:S02]  /*5c80*/  LOP3.LUT R5, R20, UR47, R5, 0x96, !PT ;  /* 0x0000002f14057c12 */ /* 0x000fe4000f8e9605 */
[----:B------:R-:W-:Y:S02]  /*5c90*/  ISETP.LE.U32.AND P5, PT, R11, UR13, PT ;  /* 0x0000000d0b007c0c */ /* 0x000fe4000bfa3070 */
[----:B------:R-:W-:Y:S02]  /*5ca0*/  ISETP.LE.U32.AND P6, PT, R7, UR13, PT ;  /* 0x0000000d07007c0c */ /* 0x000fe4000bfc3070 */
[C---:B------:R-:W-:Y:S03]  /*5cb0*/  LOP3.LUT R11, R5.reuse, 0xff, RZ, 0xc0, !PT ;  /* 0x000000ff050b7812 */ /* 0x040fe600078ec0ff */
[----:B------:R-:W3:Y:S01]  /*5cc0*/  MUFU.EX2 R217, R29 ;  /* 0x0000001d00d97308 */ /* 0x000ee20000000800 */
[----:B------:R-:W-:Y:S02]  /*5cd0*/  LOP3.LUT R7, R5, 0xffff, RZ, 0xc0, !PT ;  /* 0x0000ffff05077812 */ /* 0x000fe400078ec0ff */
[----:B------:R-:W-:Y:S02]  /*5ce0*/  ISETP.LE.U32.AND P1, PT, R9, UR13, PT ;  /* 0x0000000d09007c0c */ /* 0x000fe4000bf23070 */
[----:B------:R-:W-:Y:S02]  /*5cf0*/  ISETP.LE.U32.AND P2, PT, R11, UR13, PT ;  /* 0x0000000d0b007c0c */ /* 0x000fe4000bf43070 */
[----:B------:R-:W-:Y:S01]  /*5d00*/  SHF.R.U32.HI R7, RZ, 0x8, R7 ;  /* 0x00000008ff077819 */ /* 0x000fe20000011607 */
[----:B------:R-:W-:Y:S01]  /*5d10*/  @!P5 FADD.FTZ R202, -R202, -RZ ;  /* 0x800000ffcacad221 */ /* 0x000fe20000010100 */
[----:B------:R-:W-:Y:S01]  /*5d20*/  PRMT R9, R5, 0x7632, R9 ;  /* 0x0000763205097816 */ /* 0x000fe20000000009 */
[----:B------:R-:W-:Y:S01]  /*5d30*/  @!P6 FADD.FTZ R203, -R203, -RZ ;  /* 0x800000ffcbcbe221 */ /* 0x000fe20000010100 */
[----:B------:R-:W-:Y:S01]  /*5d40*/  LOP3.LUT R7, R7, 0xffff, RZ, 0xc0, !PT ;  /* 0x0000ffff07077812 */ /* 0x000fe200078ec0ff */
[----:B------:R-:W3:Y:S01]  /*5d50*/  MUFU.EX2 R223, R31 ;  /* 0x0000001f00df7308 */ /* 0x000ee20000000800 */
[----:B------:R-:W-:Y:S02]  /*5d60*/  SHF.R.U32.HI R5, RZ, 0x18, R5 ;  /* 0x00000018ff057819 */ /* 0x000fe40000011605 */
[----:B------:R-:W-:Y:S01]  /*5d70*/  ISETP.LE.U32.AND P5, PT, R7, UR13, PT ;  /* 0x0000000d07007c0c */ /* 0x000fe2000bfa3070 */
[----:B------:R-:W-:Y:S01]  /*5d80*/  @!P1 FADD.FTZ R227, -R227, -RZ ;  /* 0x800000ffe3e39221 */ /* 0x000fe20000010100 */
[----:B------:R-:W-:Y:S01]  /*5d90*/  PRMT R7, R4, 0x7770, RZ ;  /* 0x0000777004077816 */ /* 0x000fe200000000ff */
[----:B------:R-:W-:Y:S01]  /*5da0*/  @!P2 FADD.FTZ R230, -R230, -RZ ;  /* 0x800000ffe6e6a221 */ /* 0x000fe20000010100 */
[----:B------:R-:W-:Y:S03]  /*5db0*/  LOP3.LUT R9, R9, 0xff, RZ, 0xc0, !PT ;  /* 0x000000ff09097812 */ /* 0x000fe600078ec0ff */
[----:B------:R-:W3:Y:S01]  /*5dc0*/  MUFU.EX2 R187, R36 ;  /* 0x0000002400bb7308 */ /* 0x000ee20000000800 */
[----:B------:R-:W-:Y:S02]  /*5dd0*/  ISETP.LE.U32.AND P1, PT, R7, UR13, PT ;  /* 0x0000000d07007c0c */ /* 0x000fe4000bf23070 */
[----:B------:R-:W-:Y:S02]  /*5de0*/  ISETP.LE.U32.AND P2, PT, R5, UR13, PT ;  /* 0x0000000d05007c0c */ /* 0x000fe4000bf43070 */
[----:B------:R-:W-:Y:S02]  /*5df0*/  ISETP.LE.U32.AND P6, PT, R9, UR13, PT ;  /* 0x0000000d09007c0c */ /* 0x000fe4000bfc3070 */
[C---:B------:R-:W-:Y:S01]  /*5e00*/  PRMT R9, R4.reuse, 0x7771, RZ ;  /* 0x0000777104097816 */ /* 0x040fe200000000ff */
[----:B------:R-:W-:Y:S01]  /*5e10*/  @!P5 FADD.FTZ R231, -R231, -RZ ;  /* 0x800000ffe7e7d221 */ /* 0x000fe20000010100 */
[C---:B------:R-:W-:Y:S01]  /*5e20*/  PRMT R7, R4.reuse, 0x7772, RZ ;  /* 0x0000777204077816 */ /* 0x040fe200000000ff */
[----:B------:R-:W3:Y:S01]  /*5e30*/  MUFU.EX2 R186, R37 ;  /* 0x0000002500ba7308 */ /* 0x000ee20000000800 */
[----:B------:R-:W-:Y:S02]  /*5e40*/  PRMT R5, R4, 0x7773, RZ ;  /* 0x0000777304057816 */ /* 0x000fe400000000ff */
[----:B------:R-:W-:Y:S01]  /*5e50*/  PRMT R4, R10, 0x7770, RZ ;  /* 0x000077700a047816 */ /* 0x000fe200000000ff */
[----:B------:R-:W-:Y:S01]  /*5e60*/  @!P1 FADD.FTZ R229, -R229, -RZ ;  /* 0x800000ffe5e59221 */ /* 0x000fe20000010100 */
[----:B------:R-:W-:Y:S01]  /*5e70*/  ISETP.GT.U32.AND P5, PT, R9, UR13, PT ;  /* 0x0000000d09007c0c */ /* 0x000fe2000bfa4070 */
[----:B------:R-:W-:Y:S01]  /*5e80*/  @!P2 FADD.FTZ R234, -R234, -RZ ;  /* 0x800000ffeaeaa221 */ /* 0x000fe20000010100 */
[----:B------:R-:W-:Y:S01]  /*5e90*/  ISETP.LE.U32.AND P1, PT, R4, UR13, PT ;  /* 0x0000000d04007c0c */ /* 0x000fe2000bf23070 */
[----:B------:R-:W-:Y:S01]  /*5ea0*/  @!P6 FADD.FTZ R235, -R235, -RZ ;  /* 0x800000ffebebe221 */ /* 0x000fe20000010100 */
[----:B------:R-:W-:Y:S01]  /*5eb0*/  ISETP.GT.U32.AND P2, PT, R5, UR13, PT ;  /* 0x0000000d05007c0c */ /* 0x000fe2000bf44070 */
[----:B------:R-:W3:Y:S01]  /*5ec0*/  MUFU.EX2 R194, R39 ;  /* 0x0000002700c27308 */ /* 0x000ee20000000800 */
[----:B------:R-:W-:Y:S02]  /*5ed0*/  ISETP.GT.U32.AND P6, PT, R7, UR13, PT ;  /* 0x0000000d07007c0c */ /* 0x000fe4000bfc4070 */
[C---:B------:R-:W-:Y:S02]  /*5ee0*/  PRMT R5, R10.reuse, 0x7771, RZ ;  /* 0x000077710a057816 */ /* 0x040fe400000000ff */
[C---:B------:R-:W-:Y:S02]  /*5ef0*/  PRMT R7, R10.reuse, 0x7772, RZ ;  /* 0x000077720a077816 */ /* 0x040fe400000000ff */
[----:B------:R-:W-:Y:S01]  /*5f00*/  PRMT R10, R10, 0x7773, RZ ;  /* 0x000077730a0a7816 */ /* 0x000fe200000000ff */
[----:B--2---:R-:W-:Y:S01]  /*5f10*/  @P5 FADD.FTZ R228, -R228, -RZ ;  /* 0x800000ffe4e45221 */ /* 0x004fe20000010100 */
[----:B------:R-:W-:Y:S01]  /*5f20*/  LOP3.LUT R4, R12, 0xff, RZ, 0xc0, !PT ;  /* 0x000000ff0c047812 */ /* 0x000fe200078ec0ff */
[----:B----4-:R-:W-:Y:S01]  /*5f30*/  @!P1 FADD.FTZ R210, -R210, -RZ ;  /* 0x800000ffd2d29221 */ /* 0x010fe20000010100 */
[----:B------:R-:W-:Y:S01]  /*5f40*/  ISETP.GT.U32.AND P1, PT, R10, UR13, PT ;  /* 0x0000000d0a007c0c */ /* 0x000fe2000bf24070 */
[----:B------:R-:W-:Y:S01]  /*5f50*/  @P2 FADD.FTZ R232, -R232, -RZ ;  /* 0x800000ffe8e82221 */ /* 0x000fe20000010100 */
[----:B------:R-:W-:Y:S01]  /*5f60*/  ISETP.GT.U32.AND P2, PT, R7, UR13, PT ;  /* 0x0000000d07007c0c */ /* 0x000fe2000bf44070 */
[----:B------:R-:W-:Y:S01]  /*5f70*/  @P6 FADD.FTZ R233, -R233, -RZ ;  /* 0x800000ffe9e96221 */ /* 0x000fe20000010100 */
[----:B------:R-:W-:Y:S01]  /*5f80*/  ISETP.LE.U32.AND P6, PT, R4, UR13, PT ;  /* 0x0000000d04007c0c */ /* 0x000fe2000bfc3070 */
[----:B------:R-:W-:Y:S01]  /*5f90*/  IMAD.WIDE.U32 R10, R166, -0x2daee0ad, RZ ;  /* 0xd2511f53a60a7825 */ /* 0x000fe200078e00ff */
[C---:B------:R-:W-:Y:S01]  /*5fa0*/  LOP3.LUT R4, R12.reuse, 0xffff, RZ, 0xc0, !PT ;  /* 0x0000ffff0c047812 */ /* 0x040fe200078ec0ff */
[----:B------:R-:W-:Y:S01]  /*5fb0*/  MUFU.EX2 R206, R40 ;  /* 0x0000002800ce7308 */ /* 0x000fe20000000800 */
[----:B------:R-:W-:Y:S02]  /*5fc0*/  ISETP.GT.U32.AND P5, PT, R5, UR13, PT ;  /* 0x0000000d05007c0c */ /* 0x000fe4000bfa4070 */
[--C-:B------:R-:W-:Y:S02]  /*5fd0*/  SHF.R.U32.HI R5, RZ, 0x18, R12.reuse ;  /* 0x00000018ff057819 */ /* 0x100fe4000001160c */
[----:B------:R-:W-:Y:S01]  /*5fe0*/  PRMT R12, R12, 0x7632, R12 ;  /* 0x000076320c0c7816 */ /* 0x000fe2000000000c */
[----:B------:R-:W-:Y:S01]  /*5ff0*/  @P1 FADD.FTZ R219, -R219, -RZ ;  /* 0x800000ffdbdb1221 */ /* 0x000fe20000010100 */
[----:B------:R-:W-:Y:S01]  /*6000*/  SHF.R.U32.HI R4, RZ, 0x8, R4 ;  /* 0x00000008ff047819 */ /* 0x000fe20000011604 */
[----:B------:R-:W-:Y:S01]  /*6010*/  @P2 FADD.FTZ R220, -R220, -RZ ;  /* 0x800000ffdcdc2221 */ /* 0x000fe20000010100 */
[----:B------:R-:W-:Y:S01]  /*6020*/  LOP3.LUT R12, R12, 0xff, RZ, 0xc0, !PT ;  /* 0x000000ff0c0c7812 */ /* 0x000fe200078ec0ff */
[----:B------:R-:W-:Y:S01]  /*6030*/  @!P6 FADD.FTZ R208, -R208, -RZ ;  /* 0x800000ffd0d0e221 */ /* 0x000fe20000010100 */
[----:B------:R-:W-:Y:S01]  /*6040*/  LOP3.LUT R4, R4, 0xffff, RZ, 0xc0, !PT ;  /* 0x0000ffff04047812 */ /* 0x000fe200078ec0ff */
[----:B------:R-:W2:Y:S01]  /*6050*/  MUFU.EX2 R195, R38 ;  /* 0x0000002600c37308 */ /* 0x000ea20000000800 */
[----:B------:R-:W-:Y:S01]  /*6060*/  ISETP.LE.U32.AND P1, PT, R12, UR13, PT ;  /* 0x0000000d0c007c0c */ /* 0x000fe2000bf23070 */
[----:B------:R-:W-:Y:S01]  /*6070*/  @P5 FADD.FTZ R209, -R209, -RZ ;  /* 0x800000ffd1d15221 */ /* 0x000fe20000010100 */
[----:B------:R-:W-:Y:S02]  /*6080*/  ISETP.LE.U32.AND P2, PT, R4, UR13, PT ;  /* 0x0000000d04007c0c */ /* 0x000fe4000bf43070 */
[C---:B------:R-:W-:Y:S02]  /*6090*/  LOP3.LUT R4, R0.reuse, 0xffff, RZ, 0xc0, !PT ;  /* 0x0000ffff00047812 */ /* 0x040fe400078ec0ff */
[----:B------:R-:W-:Y:S03]  /*60a0*/  LOP3.LUT R7, R0, 0xff, RZ, 0xc0, !PT ;  /* 0x000000ff00077812 */ /* 0x000fe600078ec0ff */
[----:B------:R-:W-:Y:S01]  /*60b0*/  MUFU.EX2 R213, R43 ;  /* 0x0000002b00d57308 */ /* 0x000fe20000000800 */
[----:B------:R-:W-:Y:S02]  /*60c0*/  SHF.R.U32.HI R4, RZ, 0x8, R4 ;  /* 0x00000008ff047819 */ /* 0x000fe40000011604 */
[----:B------:R-:W-:Y:S02]  /*60d0*/  ISETP.LE.U32.AND P6, PT, R7, UR13, PT ;  /* 0x0000000d07007c0c */ /* 0x000fe4000bfc3070 */
[----:B------:R-:W-:Y:S01]  /*60e0*/  LOP3.LUT R4, R4, 0xffff, RZ, 0xc0, !PT ;  /* 0x0000ffff04047812 */ /* 0x000fe200078ec0ff */
[----:B------:R-:W-:Y:S01]  /*60f0*/  @!P1 FADD.FTZ R216, -R216, -RZ ;  /* 0x800000ffd8d89221 */ /* 0x000fe20000010100 */
[----:B------:R-:W-:Y:S01]  /*6100*/  ISETP.LE.U32.AND P5, PT, R5, UR13, PT ;  /* 0x0000000d05007c0c */ /* 0x000fe2000bfa3070 */
[----:B------:R-:W-:Y:S01]  /*6110*/  @!P2 FADD.FTZ R205, -R205, -RZ ;  /* 0x800000ffcdcda221 */ /* 0x000fe20000010100 */
[----:B------:R-:W-:Y:S01]  /*6120*/  ISETP.LE.U32.AND P1, PT, R4, UR13, PT ;  /* 0x0000000d04007c0c */ /* 0x000fe2000bf23070 */
[----:B------:R-:W4:Y:S01]  /*6130*/  MUFU.EX2 R204, R41 ;  /* 0x0000002900cc7308 */ /* 0x000f220000000800 */
[----:B------:R-:W-:Y:S02]  /*6140*/  PRMT R5, R0, 0x7632, R5 ;  /* 0x0000763200057816 */ /* 0x000fe40000000005 */
[----:B------:R-:W-:Y:S02]  /*6150*/  PRMT R4, R6, 0x7771, RZ ;  /* 0x0000777106047816 */ /* 0x000fe400000000ff */
[----:B------:R-:W-:Y:S01]  /*6160*/  LOP3.LUT R5, R5, 0xff, RZ, 0xc0, !PT ;  /* 0x000000ff05057812 */ /* 0x000fe200078ec0ff */
[----:B------:R-:W-:Y:S01]  /*6170*/  @!P6 FADD.FTZ R222, -R222, -RZ ;  /* 0x800000ffdedee221 */ /* 0x000fe20000010100 */
[----:B------:R-:W-:Y:S03]  /*6180*/  ISETP.GT.U32.AND P6, PT, R4, UR13, PT ;  /* 0x0000000d04007c0c */ /* 0x000fe6000bfc4070 */
[----:B------:R-:W-:Y:S01]  /*6190*/  MUFU.EX2 R201, R44 ;  /* 0x0000002c00c97308 */ /* 0x000fe20000000800 */
[----:B------:R-:W-:Y:S01]  /*61a0*/  ISETP.LE.U32.AND P2, PT, R5, UR13, PT ;  /* 0x0000000d05007c0c */ /* 0x000fe2000bf43070 */
[----:B------:R-:W-:Y:S01]  /*61b0*/  @!P5 FADD.FTZ R215, -R215, -RZ ;  /* 0x800000ffd7d7d221 */ /* 0x000fe20000010100 */
[----:B------:R-:W-:Y:S01]  /*61c0*/  SHF.R.U32.HI R4, RZ, 0x18, R0 ;  /* 0x00000018ff047819 */ /* 0x000fe20000011600 */
[----:B-1----:R-:W-:Y:S01]  /*61d0*/  @!P1 FADD.FTZ R221, -R221, -RZ ;  /* 0x800000ffdddd9221 */ /* 0x002fe20000010100 */
[----:B------:R-:W-:Y:S02]  /*61e0*/  PRMT R5, R6, 0x7770, RZ ;  /* 0x0000777006057816 */ /* 0x000fe400000000ff */
[----:B------:R-:W-:Y:S03]  /*61f0*/  ISETP.LE.U32.AND P1, PT, R4, UR13, PT ;  /* 0x0000000d04007c0c */ /* 0x000fe6000bf23070 */
[----:B------:R-:W1:Y:S01]  /*6200*/  MUFU.EX2 R214, R42 ;  /* 0x0000002a00d67308 */ /* 0x000e620000000800 */
[----:B------:R-:W-:Y:S02]  /*6210*/  ISETP.LE.U32.AND P5, PT, R5, UR13, PT ;  /* 0x0000000d05007c0c */ /* 0x000fe4000bfa3070 */
[C---:B------:R-:W-:Y:S01]  /*6220*/  PRMT R0, R6.reuse, 0x7772, RZ ;  /* 0x0000777206007816 */ /* 0x040fe200000000ff */
[----:B---3--:R-:W-:Y:S01]  /*6230*/  @P6 FADD.FTZ R217, -R217, -RZ ;  /* 0x800000ffd9d96221 */ /* 0x008fe20000010100 */
[----:B------:R-:W-:Y:S01]  /*6240*/  PRMT R6, R6, 0x7773, RZ ;  /* 0x0000777306067816 */ /* 0x000fe200000000ff */
[----:B------:R-:W-:Y:S01]  /*6250*/  @!P2 FADD.FTZ R226, -R226, -RZ ;  /* 0x800000ffe2e2a221 */ /* 0x000fe20000010100 */
[----:B------:R-:W-:Y:S03]  /*6260*/  ISETP.GT.U32.AND P2, PT, R0, UR13, PT ;  /* 0x0000000d00007c0c */ /* 0x000fe6000bf44070 */
[----:B------:R-:W-:Y:S01]  /*6270*/  MUFU.EX2 R211, R47 ;  /* 0x0000002f00d37308 */ /* 0x000fe20000000800 */
[C---:B------:R-:W-:Y:S02]  /*6280*/  PRMT R16, R8.reuse, 0x7772, RZ ;  /* 0x0000777208107816 */ /* 0x040fe400000000ff */
[----:B------:R-:W-:Y:S01]  /*6290*/  PRMT R12, R8, 0x7770, RZ ;  /* 0x00007770080c7816 */ /* 0x000fe200000000ff */
[----:B------:R-:W-:Y:S01]  /*62a0*/  @!P1 FADD.FTZ R225, -R225, -RZ ;  /* 0x800000ffe1e19221 */ /* 0x000fe20000010100 */
[----:B------:R-:W-:Y:S01]  /*62b0*/  ISETP.GT.U32.AND P1, PT, R6, UR13, PT ;  /* 0x0000000d06007c0c */ /* 0x000fe2000bf24070 */
[----:B------:R-:W-:Y:S01]  /*62c0*/  @!P5 FADD.FTZ R218, -R218, -RZ ;  /* 0x800000ffdadad221 */ /* 0x000fe20000010100 */
[----:B------:R-:W-:Y:S01]  /*62d0*/  PRMT R15, R8, 0x7771, RZ ;  /* 0x00007771080f7816 */ /* 0x000fe200000000ff */
[----:B------:R-:W-:Y:S01]  /*62e0*/  IMAD.WIDE.U32 R6, R24, -0x2daee0ad, RZ ;  /* 0xd2511f5318067825 */ /* 0x000fe200078e00ff */
[----:B------:R-:W-:Y:S01]  /*62f0*/  PRMT R14, R8, 0x7773, RZ ;  /* 0x00007773080e7816 */ /* 0x000fe200000000ff */
[----:B------:R-:W3:Y:S01]  /*6300*/  MUFU.EX2 R200, R45 ;  /* 0x0000002d00c87308 */ /* 0x000ee20000000800 */
[----:B------:R-:W-:Y:S01]  /*6310*/  ISETP.LE.U32.AND P5, PT, R21, UR13, PT ;  /* 0x0000000d15007c0c */ /* 0x000fe2000bfa3070 */
[----:B------:R-:W-:Y:S04]  /*6320*/  IMAD.WIDE.U32 R8, R154, -0x326172a9, RZ ;  /* 0xcd9e8d579a087825 */ /* 0x000fe800078e00ff */
[----:B------:R-:W-:Y:S01]  /*6330*/  @P2 FADD.FTZ R224, -R224, -RZ ;  /* 0x800000ffe0e02221 */ /* 0x000fe20000010100 */
[----:B------:R-:W-:Y:S02]  /*6340*/  ISETP.GT.U32.AND P2, PT, R17, UR13, PT ;  /* 0x0000000d11007c0c */ /* 0x000fe4000bf44070 */
[----:B------:R-:W-:Y:S02]  /*6350*/  ISETP.GT.U32.AND P6, PT, R19, UR13, PT ;  /* 0x0000000d13007c0c */ /* 0x000fe4000bfc4070 */
[----:B------:R-:W-:Y:S01]  /*6360*/  LOP3.LUT R9, R136, UR47, R9, 0x96, !PT ;  /* 0x0000002f88097c12 */ /* 0x000fe2000f8e9609 */
[----:B------:R-:W-:Y:S01]  /*6370*/  @P1 FADD.FTZ R223, -R223, -RZ ;  /* 0x800000ffdfdf1221 */ /* 0x000fe20000010100 */
[----:B------:R-:W-:Y:S01]  /*6380*/  LOP3.LUT R0, R10, UR10, R7, 0x96, !PT ;  /* 0x0000000a0a007c12 */ /* 0x000fe2000f8e9607 */
[----:B------:R-:W3:Y:S01]  /*6390*/  MUFU.EX2 R212, R46 ;  /* 0x0000002e00d47308 */ /* 0x000ee20000000800 */
[----:B------:R-:W-:Y:S02]  /*63a0*/  LOP3.LUT R4, R134, UR39, R11, 0x96, !PT ;  /* 0x0000002786047c12 */ /* 0x000fe4000f8e960b */
[----:B------:R-:W-:Y:S01]  /*63b0*/  LOP3.LUT R10, R9, 0xffff, RZ, 0xc0, !PT ;  /* 0x0000ffff090a7812 */ /* 0x000fe200078ec0ff */
[----:B------:R-:W-:Y:S01]  /*63c0*/  @!P5 FADD.FTZ R192, -R192, -RZ ;  /* 0x800000ffc0c0d221 */ /* 0x000fe20000010100 */
[----:B------:R-:W-:Y:S01]  /*63d0*/  ISETP.GT.U32.AND P1, PT, R23, UR13, PT ;  /* 0x0000000d17007c0c */ /* 0x000fe2000bf24070 */
[----:B------:R-:W-:Y:S01]  /*63e0*/  IMAD.WIDE.U32 R4, R4, -0x326172a9, RZ ;  /* 0xcd9e8d5704047825 */ /* 0x000fe200078e00ff */
[----:B------:R-:W-:Y:S03]  /*63f0*/  LOP3.LUT R7, R9, 0xff, RZ, 0xc0, !PT ;  /* 0x000000ff09077812 */ /* 0x000fe600078ec0ff */
[----:B------:R-:W3:Y:S01]  /*6400*/  MUFU.EX2 R166, R53 ;  /* 0x0000003500a67308 */ /* 0x000ee20000000800 */
[----:B------:R-:W-:Y:S01]  /*6410*/  SHF.R.U32.HI R10, RZ, 0x8, R10 ;  /* 0x00000008ff0a7819 */ /* 0x000fe2000001160a */
[----:B------:R-:W-:Y:S01]  /*6420*/  @P2 FADD.FTZ R199, -R199, -RZ ;  /* 0x800000ffc7c72221 */ /* 0x000fe20000010100 */
[----:B------:R-:W-:Y:S01]  /*6430*/  ISETP.LE.U32.AND P5, PT, R7, UR13, PT ;  /* 0x0000000d07007c0c */ /* 0x000fe2000bfa3070 */
[----:B------:R-:W-:Y:S01]  /*6440*/  @P6 FADD.FTZ R190, -R190, -RZ ;  /* 0x800000ffbebe6221 */ /* 0x000fe20000010100 */
[----:B------:R-:W-:Y:S02]  /*6450*/  LOP3.LUT R10, R10, 0xffff, RZ, 0xc0, !PT ;  /* 0x0000ffff0a0a7812 */ /* 0x000fe400078ec0ff */
[--C-:B------:R-:W-:Y:S03]  /*6460*/  SHF.R.U32.HI R7, RZ, 0x18, R9.reuse ;  /* 0x00000018ff077819 */ /* 0x100fe60000011609 */
[----:B------:R-:W-:Y:S01]  /*6470*/  MUFU.EX2 R191, R57 ;  /* 0x0000003900bf7308 */ /* 0x000fe20000000800 */
[----:B------:R-:W-:Y:S01]  /*6480*/  PRMT R9, R9, 0x7632, R9 ;  /* 0x0000763209097816 */ /* 0x000fe20000000009 */
[----:B------:R-:W-:Y:S01]  /*6490*/  @P1 FADD.FTZ R198, -R198, -RZ ;  /* 0x800000ffc6c61221 */ /* 0x000fe20000010100 */
[----:B------:R-:W-:Y:S02]  /*64a0*/  LOP3.LUT R5, R22, UR47, R5, 0x96, !PT ;  /* 0x0000002f16057c12 */ /* 0x000fe4000f8e9605 */
[----:B------:R-:W-:Y:S02]  /*64b0*/  ISETP.LE.U32.AND P2, PT, R10, UR13, PT ;  /* 0x0000000d0a007c0c */ /* 0x000fe4000bf43070 */
[----:B------:R-:W-:Y:S01]  /*64c0*/  ISETP.LE.U32.AND P6, PT, R7, UR13, PT ;  /* 0x0000000d07007c0c */ /* 0x000fe2000bfc3070 */
[----:B------:R-:W-:Y:S01]  /*64d0*/  @!P5 FADD.FTZ R187, -R187, -RZ ;  /* 0x800000ffbbbbd221 */ /* 0x000fe20000010100 */
[----:B------:R-:W-:Y:S01]  /*64e0*/  LOP3.LUT R9, R9, 0xff, RZ, 0xc0, !PT ;  /* 0x000000ff09097812 */ /* 0x000fe200078ec0ff */
[----:B------:R-:W-:Y:S01]  /*64f0*/  MUFU.EX2 R197, R58 ;  /* 0x0000003a00c57308 */ /* 0x000fe20000000800 */
[----:B------:R-:W-:Y:S02]  /*6500*/  LOP3.LUT R7, R5, 0xffff, RZ, 0xc0, !PT ;  /* 0x0000ffff05077812 */ /* 0x000fe400078ec0ff */
[----:B------:R-:W-:Y:S02]  /*6510*/  ISETP.LE.U32.AND P1, PT, R9, UR13, PT ;  /* 0x0000000d09007c0c */ /* 0x000fe4000bf23070 */
[----:B------:R-:W-:Y:S02]  /*6520*/  LOP3.LUT R9, R5, 0xff, RZ, 0xc0, !PT ;  /* 0x000000ff05097812 */ /* 0x000fe400078ec0ff */
[----:B------:R-:W-:Y:S01]  /*6530*/  SHF.R.U32.HI R7, RZ, 0x8, R7 ;  /* 0x00000008ff077819 */ /* 0x000fe20000011607 */
[----:B------:R-:W-:Y:S01]  /*6540*/  @!P2 FADD.FTZ R186, -R186, -RZ ;  /* 0x800000ffbabaa221 */ /* 0x000fe20000010100 */
[----:B------:R-:W-:Y:S01]  /*6550*/  ISETP.LE.U32.AND P5, PT, R9, UR13, PT ;  /* 0x0000000d09007c0c */ /* 0x000fe2000bfa3070 */
[----:B------:R-:W-:Y:S01]  /*6560*/  @!P6 FADD.FTZ R194, -R194, -RZ ;  /* 0x800000ffc2c2e221 */ /* 0x000fe20000010100 */
[----:B------:R-:W-:Y:S01]  /*6570*/  LOP3.LUT R7, R7, 0xffff, RZ, 0xc0, !PT ;  /* 0x0000ffff07077812 */ /* 0x000fe200078ec0ff */
[----:B------:R-:W3:Y:S01]  /*6580*/  MUFU.EX2 R174, R55 ;  /* 0x0000003700ae7308 */ /* 0x000ee20000000800 */
[----:B------:R-:W-:Y:S02]  /*6590*/  PRMT R9, R5, 0x7632, R9 ;  /* 0x0000763205097816 */ /* 0x000fe40000000009 */
[----:B------:R-:W-:Y:S01]  /*65a0*/  ISETP.LE.U32.AND P2, PT, R7, UR13, PT ;  /* 0x0000000d07007c0c */ /* 0x000fe2000bf43070 */
[----:B--2---:R-:W-:Y:S01]  /*65b0*/  @!P1 FADD.FTZ R195, -R195, -RZ ;  /* 0x800000ffc3c39221 */ /* 0x004fe20000010100 */
[----:B------:R-:W-:Y:S02]  /*65c0*/  LOP3.LUT R7, R9, 0xff, RZ, 0xc0, !PT ;  /* 0x000000ff09077812 */ /* 0x000fe400078ec0ff */
[----:B------:R-:W2:Y:S01]  /*65d0*/  LDL R9, [R1+0x24] ;  /* 0x0000240001097983 */ /* 0x000ea20000100800 */
[----:B------:R-:W-:Y:S02]  /*65e0*/  SHF.R.U32.HI R5, RZ, 0x18, R5 ;  /* 0x00000018ff057819 */ /* 0x000fe40000011605 */
[----:B------:R-:W-:Y:S01]  /*65f0*/  MUFU.EX2 R164, R64 ;  /* 0x0000004000a47308 */ /* 0x000fe20000000800 */
[----:B------:R-:W-:Y:S01]  /*6600*/  @!P5 FADD.FTZ R206, -R206, -RZ ;  /* 0x800000ffceced221 */ /* 0x000fe20000010100 */
[----:B------:R-:W-:Y:S02]  /*6610*/  ISETP.LE.U32.AND P1, PT, R7, UR13, PT ;  /* 0x0000000d07007c0c */ /* 0x000fe4000bf23070 */
[----:B------:R-:W-:Y:S02]  /*6620*/  ISETP.LE.U32.AND P6, PT, R5, UR13, PT ;  /* 0x0000000d05007c0c */ /* 0x000fe4000bfc3070 */
[----:B------:R-:W-:Y:S01]  /*6630*/  PRMT R5, R4, 0x7770, RZ ;  /* 0x0000777004057816 */ /* 0x000fe200000000ff */
[----:B----4-:R-:W-:Y:S01]  /*6640*/  @!P2 FADD.FTZ R204, -R204, -RZ ;  /* 0x800000ffcccca221 */ /* 0x010fe20000010100 */
[C---:B------:R-:W-:Y:S02]  /*6650*/  PRMT R7, R4.reuse, 0x7771, RZ ;  /* 0x0000777104077816 */ /* 0x040fe400000000ff */
[----:B------:R-:W-:Y:S01]  /*6660*/  MUFU.EX2 R165, R153 ;  /* 0x0000009900a57308 */ /* 0x000fe20000000800 */
[----:B------:R-:W-:Y:S02]  /*6670*/  ISETP.LE.U32.AND P5, PT, R5, UR13, PT ;  /* 0x0000000d05007c0c */ /* 0x000fe4000bfa3070 */
[C---:B------:R-:W-:Y:S02]  /*6680*/  PRMT R5, R4.reuse, 0x7772, RZ ;  /* 0x0000777204057816 */ /* 0x040fe400000000ff */
[----:B------:R-:W-:Y:S01]  /*6690*/  PRMT R4, R4, 0x7773, RZ ;  /* 0x0000777304047816 */ /* 0x000fe200000000ff */
[----:B-1----:R-:W-:Y:S01]  /*66a0*/  @!P1 FADD.FTZ R214, -R214, -RZ ;  /* 0x800000ffd6d69221 */ /* 0x002fe20000010100 */
[----:B------:R-:W-:Y:S01]  /*66b0*/  ISETP.GT.U32.AND P2, PT, R7, UR13, PT ;  /* 0x0000000d07007c0c */ /* 0x000fe2000bf44070 */
[----:B------:R-:W-:Y:S01]  /*66c0*/  @!P6 FADD.FTZ R213, -R213, -RZ ;  /* 0x800000ffd5d5e221 */ /* 0x000fe20000010100 */
[----:B------:R-:W-:Y:S01]  /*66d0*/  ISETP.GT.U32.AND P6, PT, R4, UR13, PT ;  /* 0x0000000d04007c0c */ /* 0x000fe2000bfc4070 */
[----:B------:R-:W-:Y:S01]  /*66e0*/  MUFU.EX2 R170, R66 ;  /* 0x0000004200aa7308 */ /* 0x000fe20000000800 */
[----:B------:R-:W-:Y:S02]  /*66f0*/  PRMT R4, R8, 0x7770, RZ ;  /* 0x0000777008047816 */ /* 0x000fe400000000ff */
[----:B------:R-:W-:Y:S01]  /*6700*/  ISETP.GT.U32.AND P1, PT, R5, UR13, PT ;  /* 0x0000000d05007c0c */ /* 0x000fe2000bf24070 */
[----:B------:R-:W-:Y:S01]  /*6710*/  @!P5 FADD.FTZ R201, -R201, -RZ ;  /* 0x800000ffc9c9d221 */ /* 0x000fe20000010100 */
[----:B------:R-:W-:Y:S02]  /*6720*/  ISETP.LE.U32.AND P5, PT, R4, UR13, PT ;  /* 0x0000000d04007c0c */ /* 0x000fe4000bfa3070 */
[C---:B------:R-:W-:Y:S03]  /*6730*/  PRMT R4, R8.reuse, 0x7772, RZ ;  /* 0x0000777208047816 */ /* 0x040fe600000000ff */
[----:B------:R-:W1:Y:S01]  /*6740*/  MUFU.EX2 R196, R59 ;  /* 0x0000003b00c47308 */ /* 0x000e620000000800 */
[----:B------:R-:W-:Y:S01]  /*6750*/  PRMT R5, R8, 0x7771, RZ ;  /* 0x0000777108057816 */ /* 0x000fe200000000ff */
[----:B---3--:R-:W-:Y:S01]  /*6760*/  @P2 FADD.FTZ R200, -R200, -RZ ;  /* 0x800000ffc8c82221 */ /* 0x008fe20000010100 */
[----:B------:R-:W-:Y:S01]  /*6770*/  PRMT R8, R8, 0x7773, RZ ;  /* 0x0000777308087816 */ /* 0x000fe200000000ff */
[----:B------:R-:W-:Y:S01]  /*6780*/  @P6 FADD.FTZ R211, -R211, -RZ ;  /* 0x800000ffd3d36221 */ /* 0x000fe20000010100 */
[----:B------:R-:W-:Y:S02]  /*6790*/  ISETP.GT.U32.AND P6, PT, R4, UR13, PT ;  /* 0x0000000d04007c0c */ /* 0x000fe4000bfc4070 */
[----:B------:R-:W-:Y:S01]  /*67a0*/  LOP3.LUT R4, R13, 0xffff, RZ, 0xc0, !PT ;  /* 0x0000ffff0d047812 */ /* 0x000fe200078ec0ff */
[----:B------:R-:W-:Y:S01]  /*67b0*/  @P1 FADD.FTZ R212, -R212, -RZ ;  /* 0x800000ffd4d41221 */ /* 0x000fe20000010100 */
[----:B------:R-:W-:Y:S01]  /*67c0*/  ISETP.GT.U32.AND P2, PT, R5, UR13, PT ;  /* 0x0000000d05007c0c */ /* 0x000fe2000bf44070 */
[----:B------:R-:W-:Y:S01]  /*67d0*/  @!P5 FADD.FTZ R171, -R171, -RZ ;  /* 0x800000ffababd221 */ /* 0x000fe20000010100 */
[----:B------:R-:W-:Y:S01]  /*67e0*/  ISETP.GT.U32.AND P5, PT, R8, UR13, PT ;  /* 0x0000000d08007c0c */ /* 0x000fe2000bfa4070 */
[----:B------:R-:W3:Y:S01]  /*67f0*/  MUFU.EX2 R168, R148 ;  /* 0x0000009400a87308 */ /* 0x000ee20000000800 */
[----:B------:R-:W-:Y:S01]  /*6800*/  LOP3.LUT R5, R13, 0xff, RZ, 0xc0, !PT ;  /* 0x000000ff0d057812 */ /* 0x000fe200078ec0ff */
[----:B------:R-:W4:Y:S01]  /*6810*/  LDL R8, [R1+0x1c] ;  /* 0x00001c0001087983 */ /* 0x000f220000100800 */
[----:B------:R-:W-:Y:S02]  /*6820*/  SHF.R.U32.HI R4, RZ, 0x8, R4 ;  /* 0x00000008ff047819 */ /* 0x000fe40000011604 */
[----:B------:R-:W-:Y:S01]  /*6830*/  ISETP.LE.U32.AND P1, PT, R5, UR13, PT ;  /* 0x0000000d05007c0c */ /* 0x000fe2000bf23070 */
[----:B------:R-:W-:Y:S01]  /*6840*/  @P6 FADD.FTZ R185, -R185, -RZ ;  /* 0x800000ffb9b96221 */ /* 0x000fe20000010100 */
[--C-:B------:R-:W-:Y:S03]  /*6850*/  SHF.R.U32.HI R5, RZ, 0x18, R13.reuse ;  /* 0x00000018ff057819 */ /* 0x100fe6000001160d */
[----:B------:R-:W3:Y:S01]  /*6860*/  MUFU.EX2 R172, R3 ;  /* 0x0000000300ac7308 */ /* 0x000ee20000000800 */
[----:B------:R-:W-:Y:S01]  /*6870*/  PRMT R13, R13, 0x7632, R13 ;  /* 0x000076320d0d7816 */ /* 0x000fe2000000000d */
[----:B------:R-:W-:Y:S01]  /*6880*/  @P2 FADD.FTZ R169, -R169, -RZ ;  /* 0x800000ffa9a92221 */ /* 0x000fe20000010100 */
[----:B------:R-:W-:Y:S01]  /*6890*/  LOP3.LUT R4, R4, 0xffff, RZ, 0xc0, !PT ;  /* 0x0000ffff04047812 */ /* 0x000fe200078ec0ff */
[----:B------:R-:W-:Y:S01]  /*68a0*/  @P5 FADD.FTZ R184, -R184, -RZ ;  /* 0x800000ffb8b85221 */ /* 0x000fe20000010100 */
[----:B------:R-:W-:Y:S02]  /*68b0*/  LOP3.LUT R13, R13, 0xff, RZ, 0xc0, !PT ;  /* 0x000000ff0d0d7812 */ /* 0x000fe400078ec0ff */
[----:B------:R-:W-:Y:S03]  /*68c0*/  ISETP.LE.U32.AND P6, PT, R4, UR13, PT ;  /* 0x0000000d04007c0c */ /* 0x000fe6000bfc3070 */
[----:B------:R3:W3:Y:S01]  /*68d0*/  MUFU.EX2 R188, R2 ;  /* 0x0000000200bc7308 */ /* 0x0006e20000000800 */
[C---:B------:R-:W-:Y:S01]  /*68e0*/  LOP3.LUT R4, R0.reuse, 0xffff, RZ, 0xc0, !PT ;  /* 0x0000ffff00047812 */ /* 0x040fe200078ec0ff */
[----:B------:R-:W-:Y:S01]  /*68f0*/  @!P1 FADD.FTZ R167, -R167, -RZ ;  /* 0x800000ffa7a79221 */ /* 0x000fe20000010100 */
[----:B------:R-:W-:Y:S02]  /*6900*/  ISETP.LE.U32.AND P5, PT, R13, UR13, PT ;  /* 0x0000000d0d007c0c */ /* 0x000fe4000bfa3070 */
[----:B------:R-:W-:Y:S02]  /*6910*/  SHF.R.U32.HI R4, RZ, 0x8, R4 ;  /* 0x00000008ff047819 */ /* 0x000fe40000011604 */
[----:B------:R-:W-:Y:S02]  /*6920*/  ISETP.LE.U32.AND P2, PT, R5, UR13, PT ;  /* 0x0000000d05007c0c */ /* 0x000fe4000bf43070 */
[C---:B------:R-:W-:Y:S02]  /*6930*/  LOP3.LUT R5, R0.reuse, 0xff, RZ, 0xc0, !PT ;  /* 0x000000ff00057812 */ /* 0x040fe400078ec0ff */
[----:B------:R-:W-:Y:S01]  /*6940*/  PRMT R7, R0, 0x7632, R7 ;  /* 0x0000763200077816 */ /* 0x000fe20000000007 */
[----:B------:R-:W-:Y:S01]  /*6950*/  @!P6 FADD.FTZ R166, -R166, -RZ ;  /* 0x800000ffa6a6e221 */ /* 0x000fe20000010100 */
[----:B------:R-:W-:Y:S02]  /*6960*/  LOP3.LUT R4, R4, 0xffff, RZ, 0xc0, !PT ;  /* 0x0000ffff04047812 */ /* 0x000fe400078ec0ff */
[----:B------:R-:W-:Y:S01]  /*6970*/  ISETP.LE.U32.AND P1, PT, R5, UR13, PT ;  /* 0x0000000d05007c0c */ /* 0x000fe2000bf23070 */
[----:B------:R-:W-:Y:S01]  /*6980*/  @!P5 FADD.FTZ R175, -R175, -RZ ;  /* 0x800000ffafafd221 */ /* 0x000fe20000010100 */
[----:B------:R-:W-:Y:S02]  /*6990*/  LOP3.LUT R5, R7, 0xff, RZ, 0xc0, !PT ;  /* 0x000000ff07057812 */ /* 0x000fe400078ec0ff */
[----:B------:R-:W-:Y:S01]  /*69a0*/  ISETP.LE.U32.AND P6, PT, R4, UR13, PT ;  /* 0x0000000d04007c0c */ /* 0x000fe2000bfc3070 */
[----:B------:R-:W-:Y:S01]  /*69b0*/  @!P2 FADD.FTZ R174, -R174, -RZ ;  /* 0x800000ffaeaea221 */ /* 0x000fe20000010100 */
[----:B------:R-:W-:Y:S02]  /*69c0*/  ISETP.LE.U32.AND P5, PT, R5, UR13, PT ;  /* 0x0000000d05007c0c */ /* 0x000fe4000bfa3070 */
[----:B------:R-:W-:Y:S02]  /*69d0*/  SHF.R.U32.HI R0, RZ, 0x18, R0 ;  /* 0x00000018ff007819 */ /* 0x000fe40000011600 */
[----:B------:R-:W-:Y:S02]  /*69e0*/  PRMT R5, R6, 0x7770, RZ ;  /* 0x0000777006057816 */ /* 0x000fe400000000ff */
[----:B------:R-:W-:Y:S01]  /*69f0*/  ISETP.LE.U32.AND P2, PT, R0, UR13, PT ;  /* 0x0000000d00007c0c */ /* 0x000fe2000bf43070 */
[----:B------:R-:W-:Y:S01]  /*6a00*/  @!P1 FADD.FTZ R193, -R193, -RZ ;  /* 0x800000ffc1c19221 */ /* 0x000fe20000010100 */
[----:B------:R-:W-:Y:S01]  /*6a10*/  ISETP.LE.U32.AND P1, PT, R12, UR13, PT ;  /* 0x0000000d0c007c0c */ /* 0x000fe2000bf23070 */
[----:B------:R-:W-:Y:S01]  /*6a20*/  VIADD R0, R158, 0x1c000 ;  /* 0x0001c0009e007836 */ /* 0x000fe20000000000 */
[----:B------:R-:W-:Y:S01]  /*6a30*/  PRMT R4, R6, 0x7771, RZ ;  /* 0x0000777106047816 */ /* 0x000fe200000000ff */
[----:B------:R-:W-:Y:S01]  /*6a40*/  @!P6 FADD.FTZ R191, -R191, -RZ ;  /* 0x800000ffbfbfe221 */ /* 0x000fe20000010100 */
[----:B------:R-:W-:Y:S01]  /*6a50*/  ISETP.GT.U32.AND P6, PT, R15, UR13, PT ;  /* 0x0000000d0f007c0c */ /* 0x000fe2000bfc4070 */
[----:B------:R-:W-:Y:S01]  /*6a60*/  @!P5 FADD.FTZ R197, -R197, -RZ ;  /* 0x800000ffc5c5d221 */ /* 0x000fe20000010100 */
[----:B------:R-:W-:Y:S01]  /*6a70*/  ISETP.GT.U32.AND P5, PT, R16, UR13, PT ;  /* 0x0000000d10007c0c */ /* 0x000fe2000bfa4070 */
[----:B------:R-:W-:Y:S01]  /*6a80*/  @P4 VIADD R155, R0, 0xffffffc0 ;  /* 0xffffffc0009b4836 */ /* 0x000fe20000000000 */
[----:B------:R-:W-:Y:S02]  /*6a90*/  PRMT R0, R6, 0x7772, RZ ;  /* 0x0000777206007816 */ /* 0x000fe400000000ff */
[----:B------:R-:W-:Y:S01]  /*6aa0*/  SEL R161, R161, 0xfffffff0, !P0 ;  /* 0xfffffff0a1a17807 */ /* 0x000fe20004000000 */
[----:B-1----:R-:W-:Y:S01]  /*6ab0*/  @!P2 FADD.FTZ R196, -R196, -RZ ;  /* 0x800000ffc4c4a221 */ /* 0x002fe20000010100 */
[----:B------:R-:W-:Y:S01]  /*6ac0*/  ISETP.GT.U32.AND P2, PT, R14, UR13, PT ;  /* 0x0000000d0e007c0c */ /* 0x000fe2000bf44070 */
[----:B------:R-:W-:Y:S01]  /*6ad0*/  @!P1 FADD.FTZ R164, -R164, -RZ ;  /* 0x800000ffa4a49221 */ /* 0x000fe20000010100 */
[----:B------:R-:W-:Y:S01]  /*6ae0*/  ISETP.LE.U32.AND P1, PT, R5, UR13, PT ;  /* 0x0000000d05007c0c */ /* 0x000fe2000bf23070 */
[----:B------:R-:W-:Y:S01]  /*6af0*/  IMAD.IADD R163, R158, 0x1, R161 ;  /* 0x000000019ea37824 */ /* 0x000fe200078e02a1 */
[----:B------:R-:W-:Y:S01]  /*6b00*/  F2FP.RELU.BF16.F32.PACK_AB R5, R203, R207 ;  /* 0x000000cfcb05723e */ /* 0x000fe200000018ff */
[----:B------:R-:W-:Y:S01]  /*6b10*/  @P6 FADD.FTZ R165, -R165, -RZ ;  /* 0x800000ffa5a56221 */ /* 0x000fe20000010100 */
[----:B------:R-:W-:Y:S01]  /*6b20*/  ISETP.GT.U32.AND P6, PT, R4, UR13, PT ;  /* 0x0000000d04007c0c */ /* 0x000fe2000bfc4070 */
[----:B------:R-:W-:Y:S01]  /*6b30*/  @P5 FADD.FTZ R170, -R170, -RZ ;  /* 0x800000ffaaaa5221 */ /* 0x000fe20000010100 */
[----:B------:R-:W-:Y:S01]  /*6b40*/  F2FP.RELU.BF16.F32.PACK_AB R4, R227, R202 ;  /* 0x000000cae304723e */ /* 0x000fe200000018ff */
[----:B------:R1:W-:Y:S01]  /*6b50*/  STS [R158+0x1c000], R5 ;  /* 0x01c000059e007388 */ /* 0x0003e20000000800 */
[----:B------:R-:W-:Y:S02]  /*6b60*/  ISETP.GT.U32.AND P5, PT, R0, UR13, PT ;  /* 0x0000000d00007c0c */ /* 0x000fe4000bfa4070 */
[----:B------:R-:W-:Y:S01]  /*6b70*/  F2FP.RELU.BF16.F32.PACK_AB R0, R209, R210 ;  /* 0x000000d2d100723e */ /* 0x000fe200000018ff */
[----:B------:R1:W-:Y:S01]  /*6b80*/  STS [R158+0x1c400], R4 ;  /* 0x01c400049e007388 */ /* 0x0003e20000000800 */
[----:B------:R-:W-:Y:S01]  /*6b90*/  PRMT R6, R6, 0x7773, RZ ;  /* 0x0000777306067816 */ /* 0x000fe200000000ff */
[----:B---3--:R-:W-:Y:S01]  /*6ba0*/  @P2 FADD.FTZ R168, -R168, -RZ ;  /* 0x800000ffa8a82221 */ /* 0x008fe20000010100 */
[----:B------:R-:W-:Y:S01]  /*6bb0*/  F2FP.RELU.BF16.F32.PACK_AB R7, R232, R233 ;  /* 0x000000e9e807723e */ /* 0x000fe200000018ff */
[----:B------:R3:W-:Y:S01]  /*6bc0*/  STS [R163+0x1c000], R0 ;  /* 0x01c00000a3007388 */ /* 0x0007e20000000800 */
[----:B------:R-:W-:Y:S01]  /*6bd0*/  ISETP.GT.U32.AND P2, PT, R6, UR13, PT ;  /* 0x0000000d06007c0c */ /* 0x000fe2000bf44070 */
[----:B------:R-:W-:Y:S01]  /*6be0*/  @!P1 FADD.FTZ R173, -R173, -RZ ;  /* 0x800000ffadad9221 */ /* 0x000fe20000010100 */
[----:B------:R-:W-:Y:S01]  /*6bf0*/  F2FP.RELU.BF16.F32.PACK_AB R6, R219, R220 ;  /* 0x000000dcdb06723e */ /* 0x000fe200000018ff */
[----:B------:R-:W-:Y:S01]  /*6c00*/  @P6 FADD.FTZ R172, -R172, -RZ ;  /* 0x800000ffacac6221 */ /* 0x000fe20000010100 */
[----:B------:R-:W-:Y:S01]  /*6c10*/  F2FP.RELU.BF16.F32.PACK_AB R3, R184, R185 ;  /* 0x000000b9b803723e */ /* 0x000fe200000018ff */
[----:B------:R-:W-:Y:S01]  /*6c20*/  @P5 FADD.FTZ R189, -R189, -RZ ;  /* 0x800000ffbdbd5221 */ /* 0x000fe20000010100 */
[----:B------:R-:W-:Y:S01]  /*6c30*/  F2FP.RELU.BF16.F32.PACK_AB R2, R165, R164 ;  /* 0x000000a4a502723e */ /* 0x000fe200000018ff */
[----:B------:R3:W-:Y:S01]  /*6c40*/  STS [R163+0x1c400], R6 ;  /* 0x01c40006a3007388 */ /* 0x0007e20000000800 */
[----:B------:R-:W-:Y:S02]  /*6c50*/  LEA R152, R181, UR4, 0x1 ;  /* 0x00000004b5987c11 */ /* 0x000fe4000f8e08ff */
[----:B------:R-:W-:Y:S02]  /*6c60*/  FSETP.GE.FTZ.AND P5, PT, R207, RZ, PT ;  /* 0x000000ffcf00720b */ /* 0x000fe40003fb6000 */
[----:B------:R-:W-:Y:S01]  /*6c70*/  FSETP.GE.FTZ.AND P6, PT, R210, RZ, PT ;  /* 0x000000ffd200720b */ /* 0x000fe20003fd6000 */
[----:B------:R-:W-:Y:S01]  /*6c80*/  @P2 FADD.FTZ R188, -R188, -RZ ;  /* 0x800000ffbcbc2221 */ /* 0x000fe20000010100 */
[----:B------:R-:W-:Y:S02]  /*6c90*/  FSETP.GE.FTZ.AND P2, PT, R203, RZ, PT ;  /* 0x000000ffcb00720b */ /* 0x000fe40003f56000 */
[----:B-1----:R-:W-:Y:S02]  /*6ca0*/  F2FP.RELU.BF16.F32.PACK_AB R5, R231, R230 ;  /* 0x000000e6e705723e */ /* 0x002fe400000018ff */
[----:B------:R-:W-:Y:S03]  /*6cb0*/  F2FP.RELU.BF16.F32.PACK_AB R4, R234, R235 ;  /* 0x000000ebea04723e */ /* 0x000fe600000018ff */
[----:B------:R1:W-:Y:S01]  /*6cc0*/  STS [R158+0x1e000], R5 ;  /* 0x01e000059e007388 */ /* 0x0003e20000000800 */
[----:B---3--:R-:W-:Y:S03]  /*6cd0*/  F2FP.RELU.BF16.F32.PACK_AB R0, R228, R229 ;  /* 0x000000e5e400723e */ /* 0x008fe600000018ff */
[----:B------:R3:W-:Y:S04]  /*6ce0*/  STS [R158+0x1e400], R4 ;  /* 0x01e400049e007388 */ /* 0x0007e80000000800 */
[----:B------:R3:W-:Y:S01]  /*6cf0*/  STS [R163+0x1e000], R0 ;  /* 0x01e00000a3007388 */ /* 0x0007e20000000800 */
[----:B------:R-:W-:Y:S03]  /*6d00*/  F2FP.RELU.BF16.F32.PACK_AB R6, R205, R208 ;  /* 0x000000d0cd06723e */ /* 0x000fe600000018ff */
[----:B------:R3:W-:Y:S01]  /*6d10*/  STS [R163+0x1e400], R7 ;  /* 0x01e40007a3007388 */ /* 0x0007e20000000800 */
[----:B-1----:R-:W-:Y:S02]  /*6d20*/  F2FP.RELU.BF16.F32.PACK_AB R5, R215, R216 ;  /* 0x000000d8d705723e */ /* 0x002fe400000018ff */
[----:B---3--:R-:W-:Y:S02]  /*6d30*/  F2FP.RELU.BF16.F32.PACK_AB R4, R190, R192 ;  /* 0x000000c0be04723e */ /* 0x008fe400000018ff */
[----:B------:R-:W-:Y:S01]  /*6d40*/  F2FP.RELU.BF16.F32.PACK_AB R0, R198, R199 ;  /* 0x000000c7c600723e */ /* 0x000fe200000018ff */
[----:B------:R-:W-:Y:S05]  /*6d50*/  IMAD.MOV.U32 R7, RZ, RZ, 0x20 ;  /* 0x00000020ff077424 */ /* 0x000fea00078e00ff */
[----:B------:R-:W-:Y:S05]  /*6d60*/  SEL R179, R7, 0xffffffe0, !P3 ;  /* 0xffffffe007b37807 */ /* 0x000fea0005800000 */
[----:B------:R-:W-:Y:S02]  /*6d70*/  IMAD.IADD R154, R152, 0x1, R179 ;  /* 0x00000001989a7824 */ /* 0x000fe400078e02b3 */
[----:B--2---:R-:W-:Y:S02]  /*6d80*/  IMAD.IADD R160, R158, 0x1, R9 ;  /* 0x000000019ea07824 */ /* 0x004fe400078e0209 */
[----:B------:R-:W-:Y:S02]  /*6d90*/  IMAD.IADD R159, R9, 0x1, R155 ;  /* 0x00000001099f7824 */ /* 0x000fe400078e029b */
[----:B------:R-:W-:Y:S01]  /*6da0*/  IMAD.IADD R162, R161, 0x1, R160 ;  /* 0x00000001a1a27824 */ /* 0x000fe200078e02a0 */
[----:B------:R1:W-:Y:S04]  /*6db0*/  STS [R160+0x1c000], R6 ;  /* 0x01c00006a0007388 */ /* 0x0003e80000000800 */
[----:B------:R2:W-:Y:S04]  /*6dc0*/  STS [R160+0x1c400], R5 ;  /* 0x01c40005a0007388 */ /* 0x0005e80000000800 */
[----:B------:R3:W-:Y:S04]  /*6dd0*/  STS [R162+0x1c000], R4 ;  /* 0x01c00004a2007388 */ /* 0x0007e80000000800 */
[----:B------:R3:W-:Y:S01]  /*6de0*/  STS [R162+0x1c400], R0 ;  /* 0x01c40000a2007388 */ /* 0x0007e20000000800 */
[----:B-1----:R-:W-:Y:S02]  /*6df0*/  F2FP.RELU.BF16.F32.PACK_AB R6, R221, R222 ;  /* 0x000000dedd06723e */ /* 0x002fe400000018ff */
[----:B--2---:R-:W-:Y:S03]  /*6e00*/  F2FP.RELU.BF16.F32.PACK_AB R5, R225, R226 ;  /* 0x000000e2e105723e */ /* 0x004fe600000018ff */
[----:B------:R1:W-:Y:S01]  /*6e10*/  STS [R160+0x1e000], R6 ;  /* 0x01e00006a0007388 */ /* 0x0003e20000000800 */
[----:B---3--:R-:W-:Y:S03]  /*6e20*/  F2FP.RELU.BF16.F32.PACK_AB R4, R217, R218 ;  /* 0x000000dad904723e */ /* 0x008fe600000018ff */
[----:B------:R2:W-:Y:S01]  /*6e30*/  STS [R160+0x1e400], R5 ;  /* 0x01e40005a0007388 */ /* 0x0005e20000000800 */
[----:B------:R-:W-:Y:S03]  /*6e40*/  F2FP.RELU.BF16.F32.PACK_AB R0, R223, R224 ;  /* 0x000000e0df00723e */ /* 0x000fe600000018ff */
[----:B------:R3:W-:Y:S01]  /*6e50*/  STS [R162+0x1e000], R4 ;  /* 0x01e00004a2007388 */ /* 0x0007e20000000800 */
[----:B----4-:R-:W-:Y:S03]  /*6e60*/  LEA R153, R8, UR4, 0x1 ;  /* 0x0000000408997c11 */ /* 0x010fe6000f8e08ff */
[----:B------:R4:W-:Y:S02]  /*6e70*/  STS [R162+0x1e400], R0 ;  /* 0x01e40000a2007388 */ /* 0x0009e40000000800 */
[----:B------:R-:W-:Y:S01]  /*6e80*/  IMAD.IADD R156, R179, 0x1, R153 ;  /* 0x00000001b39c7824 */ /* 0x000fe200078e0299 */
[----:B-1----:R-:W-:Y:S02]  /*6e90*/  F2FP.RELU.BF16.F32.PACK_AB R6, R204, R206 ;  /* 0x000000cecc06723e */ /* 0x002fe400000018ff */
[----:B--2---:R-:W-:Y:S02]  /*6ea0*/  F2FP.RELU.BF16.F32.PACK_AB R5, R213, R214 ;  /* 0x000000d6d505723e */ /* 0x004fe400000018ff */
[----:B---3--:R-:W-:Y:S02]  /*6eb0*/  F2FP.RELU.BF16.F32.PACK_AB R4, R186, R187 ;  /* 0x000000bbba04723e */ /* 0x008fe400000018ff */
[----:B----4-:R-:W-:Y:S03]  /*6ec0*/  F2FP.RELU.BF16.F32.PACK_AB R0, R194, R195 ;  /* 0x000000c3c200723e */ /* 0x010fe600000018ff */
[----:B------:R1:W-:Y:S04]  /*6ed0*/  STS [R155], R4 ;  /* 0x000000049b007388 */ /* 0x0003e80000000800 */
[----:B------:R2:W-:Y:S01]  /*6ee0*/  STS [R155+0x400], R0 ;  /* 0x000400009b007388 */ /* 0x0005e20000000800 */
[----:B-1----:R-:W-:Y:S01]  /*6ef0*/  F2FP.RELU.BF16.F32.PACK_AB R4, R169, R171 ;  /* 0x000000aba904723e */ /* 0x002fe200000018ff */
[C---:B--2---:R-:W-:Y:S02]  /*6f00*/  IMAD.IADD R0, R161.reuse, 0x1, R155 ;  /* 0x00000001a1007824 */ /* 0x044fe400078e029b */
[----:B------:R-:W-:Y:S03]  /*6f10*/  IMAD.IADD R161, R161, 0x1, R159 ;  /* 0x00000001a1a17824 */ /* 0x000fe600078e029f */
[----:B------:R1:W-:Y:S04]  /*6f20*/  STS [R0], R4 ;  /* 0x0000000400007388 */ /* 0x0003e80000000800 */
[----:B------:R2:W-:Y:S04]  /*6f30*/  STS [R0+0x400], R3 ;  /* 0x0004000300007388 */ /* 0x0005e80000000800 */
[----:B------:R3:W-:Y:S04]  /*6f40*/  STS [R155+0x2000], R6 ;  /* 0x002000069b007388 */ /* 0x0007e80000000800 */
[----:B------:R4:W-:Y:S01]  /*6f50*/  STS [R155+0x2400], R5 ;  /* 0x002400059b007388 */ /* 0x0009e20000000800 */
[----:B-1----:R-:W-:Y:S02]  /*6f60*/  F2FP.RELU.BF16.F32.PACK_AB R4, R166, R167 ;  /* 0x000000a7a604723e */ /* 0x002fe400000018ff */
[----:B--2---:R-:W-:Y:S02]  /*6f70*/  F2FP.RELU.BF16.F32.PACK_AB R3, R174, R175 ;  /* 0x000000afae03723e */ /* 0x004fe400000018ff */
[----:B---3--:R-:W-:Y:S02]  /*6f80*/  F2FP.RELU.BF16.F32.PACK_AB R6, R200, R201 ;  /* 0x000000c9c806723e */ /* 0x008fe400000018ff */
[----:B----4-:R-:W-:Y:S03]  /*6f90*/  F2FP.RELU.BF16.F32.PACK_AB R5, R211, R212 ;  /* 0x000000d4d305723e */ /* 0x010fe600000018ff */
[----:B------:R-:W-:Y:S04]  /*6fa0*/  STS [R0+0x2000], R6 ;  /* 0x0020000600007388 */ /* 0x000fe80000000800 */
[----:B------:R1:W-:Y:S04]  /*6fb0*/  STS [R0+0x2400], R5 ;  /* 0x0024000500007388 */ /* 0x0003e80000000800 */
[----:B------:R-:W-:Y:S04]  /*6fc0*/  STS [R159], R4 ;  /* 0x000000049f007388 */ /* 0x000fe80000000800 */
[----:B------:R2:W-:Y:S04]  /*6fd0*/  STS [R159+0x400], R3 ;  /* 0x000400039f007388 */ /* 0x0005e80000000800 */
[----:B------:R3:W-:Y:S01]  /*6fe0*/  STS [R161], R2 ;  /* 0x00000002a1007388 */ /* 0x0007e20000000800 */
[----:B-1----:R-:W-:Y:S05]  /*6ff0*/  F2FP.RELU.BF16.F32.PACK_AB R0, R168, R170 ;  /* 0x000000aaa800723e */ /* 0x002fea00000018ff */
[----:B------:R1:W-:Y:S01]  /*7000*/  STS [R161+0x400], R0 ;  /* 0x00040000a1007388 */ /* 0x0003e20000000800 */
[----:B--2---:R-:W-:Y:S02]  /*7010*/  F2FP.RELU.BF16.F32.PACK_AB R3, R196, R197 ;  /* 0x000000c5c403723e */ /* 0x004fe400000018ff */
[----:B---3--:R-:W-:Y:S03]  /*7020*/  F2FP.RELU.BF16.F32.PACK_AB R2, R191, R193 ;  /* 0x000000c1bf02723e */ /* 0x008fe600000018ff */
[----:B------:R2:W-:Y:S04]  /*7030*/  STS [R159+0x2400], R3 ;  /* 0x002400039f007388 */ /* 0x0005e80000000800 */
[----:B------:R3:W-:Y:S01]  /*7040*/  STS [R159+0x2000], R2 ;  /* 0x002000029f007388 */ /* 0x0007e20000000800 */
[----:B-1----:R-:W-:Y:S05]  /*7050*/  F2FP.RELU.BF16.F32.PACK_AB R0, R188, R189 ;  /* 0x000000bdbc00723e */ /* 0x002fea00000018ff */
[----:B------:R1:W-:Y:S01]  /*7060*/  STS [R161+0x2400], R0 ;  /* 0x00240000a1007388 */ /* 0x0003e20000000800 */
[----:B--2---:R-:W-:Y:S01]  /*7070*/  IMAD.U32 R3, RZ, RZ, UR9 ;  /* 0x00000009ff037e24 */ /* 0x004fe2000f8e00ff */
[----:B---3--:R-:W-:Y:S05]  /*7080*/  F2FP.RELU.BF16.F32.PACK_AB R2, R172, R173 ;  /* 0x000000adac02723e */ /* 0x008fea00000018ff */
[----:B------:R2:W-:Y:S04]  /*7090*/  STS [R161+0x2000], R2 ;  /* 0x00200002a1007388 */ /* 0x0005e80000000800 */
[----:B------:R-:W-:Y:S08]  /*70a0*/  LDSM.16.M88.4 R64, [R152+0x8000] ;  /* 0x008000009840783b */ /* 0x000ff00000000200 */
[----:B------:R-:W3:Y:S01]  /*70b0*/  LDSM.16.M88.4 R16, [R153+0x10000] ;  /* 0x010000009910783b */ /* 0x000ee20000000200 */
[----:B-1----:R-:W-:Y:S05]  /*70c0*/  IMAD.MOV.U32 R0, RZ, RZ, 0x40 ;  /* 0x00000040ff007424 */ /* 0x002fea00078e00ff */
[----:B------:R-:W-:Y:S02]  /*70d0*/  SEL R157, R0, 0xffffffc0, !P0 ;  /* 0xffffffc0009d7807 */ /* 0x000fe40004000000 */
[----:B------:R-:W1:Y:S03]  /*70e0*/  LDSM.16.M88.4 R60, [R152+0xa000] ;  /* 0x00a00000983c783b */ /* 0x000e660000000200 */
[----:B------:R-:W-:Y:S02]  /*70f0*/  IMAD.IADD R177, R157, 0x1, R153 ;  /* 0x000000019db17824 */ /* 0x000fe400078e0299 */
[----:B--2---:R-:W-:Y:S02]  /*7100*/  IMAD.U32 R2, RZ, RZ, UR8 ;  /* 0x00000008ff027e24 */ /* 0x004fe4000f8e00ff */
[C---:B------:R-:W-:Y:S01]  /*7110*/  IMAD.IADD R178, R179.reuse, 0x1, R177 ;  /* 0x00000001b3b27824 */ /* 0x040fe200078e02b1 */
[----:B------:R-:W2:Y:S02]  /*7120*/  LDSM.16.M88.4 R32, [R153+0x10800] ;  /* 0x010800009920783b */ /* 0x000ea40000000200 */
[C---:B------:R-:W-:Y:S04]  /*7130*/  LEA R2, P1, R244.reuse, R2, 0x2 ;  /* 0x00000002f4027211 */ /* 0x040fe800078210ff */
[----:B------:R-:W-:Y:S02]  /*7140*/  LEA.HI.X R3, R244, R3, RZ, 0x2, P1 ;  /* 0x00000003f4037211 */ /* 0x000fe400008f14ff */
[----:B------:R-:W4:Y:S01]  /*7150*/  LDSM.16.M88.4 R48, [R153+0x11000] ;  /* 0x011000009930783b */ /* 0x000f220000000200 */
[----:B------:R-:W-:Y:S07]  /*7160*/  FSETP.GE.FTZ.AND P1, PT, R202, RZ, PT ;  /* 0x000000ffca00720b */ /* 0x000fee0003f36000 */
[----:B------:R-:W4:Y:S01]  /*7170*/  LDSM.16.M88.4 R132, [R153+0x11800] ;  /* 0x011800009984783b */ /* 0x000f220000000200 */
[-C--:B---3--:R-:W-:Y:S07]  /*7180*/  HMMA.16816.F32.BF16 R4, R64, R16.reuse, RZ ;  /* 0x000000104004723c */ /* 0x088fee00000418ff */
[----:B------:R-:W-:Y:S01]  /*7190*/  LDSM.16.M88.4 R136, [R154+0x8000] ;  /* 0x008000009a88783b */ /* 0x000fe20000000200 */
[C---:B-1----:R-:W-:Y:S07]  /*71a0*/  HMMA.16816.F32.BF16 R8, R60.reuse, R16, RZ ;  /* 0x000000103c08723c */ /* 0x042fee00000418ff */
[----:B------:R-:W1:Y:S01]  /*71b0*/  LDSM.16.M88.4 R140, [R156+0x10000] ;  /* 0x010000009c8c783b */ /* 0x000e620000000200 */
[-C--:B------:R-:W-:Y:S07]  /*71c0*/  HMMA.16816.F32.BF16 R12, R60, R18.reuse, RZ ;  /* 0x000000123c0c723c */ /* 0x080fee00000418ff */
[----:B------:R-:W3:Y:S01]  /*71d0*/  LDSM.16.M88.4 R144, [R154+0xa000] ;  /* 0x00a000009a90783b */ /* 0x000ee20000000200 */
[C---:B------:R-:W-:Y:S07]  /*71e0*/  HMMA.16816.F32.BF16 R16, R64.reuse, R18, RZ ;  /* 0x000000124010723c */ /* 0x040fee00000418ff */
[----:B------:R-:W3:Y:S01]  /*71f0*/  LDSM.16.M88.4 R148, [R156+0x10800] ;  /* 0x010800009c94783b */ /* 0x000ee20000000200 */
        /* <DEDUP_REMOVED lines=23> */
[-C--:B--2---:R-:W-:Y:S08]  /*7370*/  HMMA.16816.F32.BF16 R36, R136, R132.reuse, R36 ;  /* 0x000000848824723c */ /* 0x084ff00000041824 */
        /* <DEDUP_REMOVED lines=23> */
[----:B------:R-:W3:Y:S03]  /*74f0*/  LDG.E R145, desc[UR36][R2.64+0x20] ;  /* 0x0000202402917981 */ /* 0x000ee6000c1e1900 */
[----:B------:R-:W-:Y:S04]  /*7500*/  IMAD.IADD R144, R179, 0x1, R148 ;  /* 0x00000001b3907824 */ /* 0x000fe800078e0294 */
[-C--:B------:R-:W-:Y:S08]  /*7510*/  HMMA.16816.F32.BF16 R44, R136, R146.reuse, R44 ;  /* 0x00000092882c723c */ /* 0x080ff0000004182c */
[C---:B------:R-:W-:Y:S01]  /*7520*/  HMMA.16816.F32.BF16 R48, R132.reuse, R146, R48 ;  /* 0x000000928430723c */ /* 0x040fe20000041830 */
[----:B------:R-:W4:Y:S07]  /*7530*/  LDG.E R146, desc[UR36][R2.64] ;  /* 0x0000002402927981 */ /* 0x000f2e000c1e1900 */
[-C--:B--2---:R-:W-:Y:S08]  /*7540*/  HMMA.16816.F32.BF16 R52, R132, R140.reuse, R52 ;  /* 0x0000008c8434723c */ /* 0x084ff00000041834 */
[C---:B------:R-:W-:Y:S08]  /*7550*/  HMMA.16816.F32.BF16 R56, R136.reuse, R140, R56 ;  /* 0x0000008c8838723c */ /* 0x040ff00000041838 */
[-C--:B------:R-:W-:Y:S01]  /*7560*/  HMMA.16816.F32.BF16 R60, R136, R142.reuse, R60 ;  /* 0x0000008e883c723c */ /* 0x080fe2000004183c */
[----:B------:R-:W-:Y:S07]  /*7570*/  LDSM.16.M88.4 R136, [R178+0x10000] ;  /* 0x01000000b288783b */ /* 0x000fee0000000200 */
[----:B------:R-:W-:Y:S01]  /*7580*/  HMMA.16816.F32.BF16 R64, R132, R142, R64 ;  /* 0x0000008e8440723c */ /* 0x000fe20000041840 */
[----:B------:R-:W1:Y:S07]  /*7590*/  LDSM.16.M88.4 R132, [R144+0x8000] ;  /* 0x008000009084783b */ /* 0x000e6e0000000200 */
[-C--:B-1----:R-:W-:Y:S11]  /*75a0*/  HMMA.16816.F32.BF16 R4, R132, R136.reuse, R4 ;  /* 0x000000888404723c */ /* 0x082ff60000041804 */
[----:B------:R-:W-:Y:S08]  /*75b0*/  @!UPT UIADD3 URZ, UPT, UPT, URZ, URZ, URZ ;  /* 0x000000fffffff290 */ /* 0x000ff0000fffe0ff */
[C---:B---3--:R-:W-:Y:S01]  /*75c0*/  FADD.FTZ R0, -R145.reuse, R6 ;  /* 0x0000000691007221 */ /* 0x048fe20000010100 */
[----:B------:R-:W-:Y:S01]  /*75d0*/  FADD.FTZ R7, -R145, R7 ;  /* 0x0000000791077221 */ /* 0x000fe20000010100 */
[----:B------:R-:W5:Y:S03]  /*75e0*/  LDG.E R6, desc[UR36][R2.64+0x100] ;  /* 0x0001002402067981 */ /* 0x000f66000c1e1900 */
[----:B------:R-:W-:Y:S02]  /*75f0*/  FSEL R0, R0, R145, P1 ;  /* 0x0000009100007208 */ /* 0x000fe40000800000 */
[----:B------:R-:W-:Y:S03]  /*7600*/  FSETP.GE.FTZ.AND P1, PT, R205, RZ, PT ;  /* 0x000000ffcd00720b */ /* 0x000fe60003f36000 */
[----:B------:R-:W-:Y:S01]  /*7610*/  FMUL.FTZ R202, R202, R0 ;  /* 0x00000000caca7220 */ /* 0x000fe20000410000 */
[C---:B----4-:R-:W-:Y:S01]  /*7620*/  FADD.FTZ R140, -R146.reuse, R4 ;  /* 0x00000004928c7221 */ /* 0x050fe20000010100 */
[----:B------:R-:W-:Y:S04]  /*7630*/  FADD.FTZ R4, -R146, R5 ;  /* 0x0000000592047221 */ /* 0x000fe80000010100 */
[-C--:B------:R-:W-:Y:S02]  /*7640*/  FSEL R5, R140, R146.reuse, P5 ;  /* 0x000000928c057208 */ /* 0x080fe40002800000 */
[----:B------:R-:W1:Y:S01]  /*7650*/  LDSM.16.M88.4 R140, [R144+0xa000] ;  /* 0x00a00000908c783b */ /* 0x000e620000000200 */
[----:B------:R-:W-:Y:S02]  /*7660*/  FSEL R4, R4, R146, P2 ;  /* 0x0000009204047208 */ /* 0x000fe40001000000 */
[----:B------:R-:W-:Y:S01]  /*7670*/  FMUL.FTZ R207, R207, R5 ;  /* 0x00000005cfcf7220 */ /* 0x000fe20000410000 */
[----:B------:R-:W-:Y:S02]  /*7680*/  FSETP.GE.FTZ.AND P5, PT, R209, RZ, PT ;  /* 0x000000ffd100720b */ /* 0x000fe40003fb6000 */
[----:B------:R-:W-:Y:S01]  /*7690*/  FMUL.FTZ R203, R203, R4 ;  /* 0x00000004cbcb7220 */ /* 0x000fe20000410000 */
[----:B------:R-:W-:Y:S01]  /*76a0*/  IMAD.SHL.U32 R4, R183, 0x40, RZ ;  /* 0x00000040b7047824 */ /* 0x000fe200078e00ff */
[----:B------:R2:W5:Y:S01]  /*76b0*/  LDG.E R5, desc[UR36][R2.64+0x120] ;  /* 0x0001202402057981 */ /* 0x000562000c1e1900 */
[----:B------:R-:W-:Y:S03]  /*76c0*/  FSETP.GE.FTZ.AND P2, PT, R208, RZ, PT ;  /* 0x000000ffd000720b */ /* 0x000fe60003f56000 */
[----:B------:R-:W-:Y:S04]  /*76d0*/  LOP3.LUT R0, R4, 0x1c0, RZ, 0xc0, !PT ;  /* 0x000001c004007812 */ /* 0x000fe800078ec0ff */
[----:B------:R-:W-:Y:S02]  /*76e0*/  LOP3.LUT R0, R0, 0x38, R182, 0xf8, !PT ;  /* 0x0000003800007812 */ /* 0x000fe400078ef8b6 */
[--C-:B--2---:R-:W-:Y:S02]  /*76f0*/  SHF.R.U32.HI R3, RZ, 0x4, R183.reuse ;  /* 0x00000004ff037819 */ /* 0x104fe400000116b7 */
[----:B------:R-:W-:Y:S01]  /*7700*/  SHF.R.U32.HI R2, RZ, 0x1, R183 ;  /* 0x00000001ff027819 */ /* 0x000fe200000116b7 */
[C---:B-1----:R-:W-:Y:S08]  /*7710*/  HMMA.16816.F32.BF16 R8, R140.reuse, R136, R8 ;  /* 0x000000888c08723c */ /* 0x042ff00000041808 */
[-C--:B------:R-:W-:Y:S08]  /*7720*/  HMMA.16816.F32.BF16 R12, R140, R138.reuse, R12 ;  /* 0x0000008a8c0c723c */ /* 0x080ff0000004180c */
[C---:B------:R-:W-:Y:S01]  /*7730*/  HMMA.16816.F32.BF16 R16, R132.reuse, R138, R16 ;  /* 0x0000008a8410723c */ /* 0x040fe20000041810 */
[----:B------:R-:W1:Y:S11]  /*7740*/  LDSM.16.M88.4 R136, [R178+0x10800] ;  /* 0x01080000b288783b */ /* 0x000e760000000200 */
[----:B------:R-:W-:Y:S07]  /*7750*/  @!UPT UIADD3 URZ, UPT, UPT, URZ, URZ, URZ ;  /* 0x000000fffffff290 */ /* 0x000fee000fffe0ff */
[----:B------:R-:W-:Y:S05]  /*7760*/  FADD.FTZ R16, -R146, R16 ;  /* 0x0000001092107221 */ /* 0x000fea0000010100 */
[----:B------:R-:W-:Y:S02]  /*7770*/  FSEL R16, R16, R146, P6 ;  /* 0x0000009210107208 */ /* 0x000fe40003000000 */
[----:B------:R-:W-:Y:S03]  /*7780*/  FSETP.GE.FTZ.AND P6, PT, R192, RZ, PT ;  /* 0x000000ffc000720b */ /* 0x000fe60003fd6000 */
[----:B------:R-:W-:Y:S01]  /*7790*/  FMUL.FTZ R16, R210, R16 ;  /* 0x00000010d2107220 */ /* 0x000fe20000410000 */
[-C--:B-1----:R-:W-:Y:S08]  /*77a0*/  HMMA.16816.F32.BF16 R20, R132, R136.reuse, R20 ;  /* 0x000000888414723c */ /* 0x082ff00000041814 */
[C---:B------:R-:W-:Y:S08]  /*77b0*/  HMMA.16816.F32.BF16 R24, R140.reuse, R136, R24 ;  /* 0x000000888c18723c */ /* 0x040ff00000041818 */
[-C--:B------:R-:W-:Y:S03]  /*77c0*/  HMMA.16816.F32.BF16 R28, R140, R138.reuse, R28 ;  /* 0x0000008a8c1c723c */ /* 0x080fe6000004181c */
[C---:B------:R-:W-:Y:S01]  /*77d0*/  FADD.FTZ R20, -R146.reuse, R20 ;  /* 0x0000001492147221 */ /* 0x040fe20000010100 */
[----:B------:R-:W-:Y:S04]  /*77e0*/  FADD.FTZ R21, -R146, R21 ;  /* 0x0000001592157221 */ /* 0x000fe80000010100 */
[-C--:B------:R-:W-:Y:S01]  /*77f0*/  FSEL R20, R20, R146.reuse, P2 ;  /* 0x0000009214147208 */ /* 0x080fe20001000000 */
[C---:B------:R-:W-:Y:S01]  /*7800*/  HMMA.16816.F32.BF16 R32, R132.reuse, R138, R32 ;  /* 0x0000008a8420723c */ /* 0x040fe20000041820 */
[----:B------:R-:W1:Y:S03]  /*7810*/  LDSM.16.M88.4 R136, [R178+0x11000] ;  /* 0x01100000b288783b */ /* 0x000e660000000200 */
[----:B------:R-:W-:Y:S02]  /*7820*/  FSETP.GE.FTZ.AND P2, PT, R187, RZ, PT ;  /* 0x000000ffbb00720b */ /* 0x000fe40003f56000 */
[----:B------:R-:W-:Y:S02]  /*7830*/  FSEL R21, R21, R146, P1 ;  /* 0x0000009215157208 */ /* 0x000fe40000800000 */
[----:B------:R-:W-:Y:S03]  /*7840*/  FSETP.GE.FTZ.AND P1, PT, R186, RZ, PT ;  /* 0x000000ffba00720b */ /* 0x000fe60003f36000 */
[----:B------:R-:W-:Y:S01]  /*7850*/  FMUL.FTZ R21, R205, R21 ;  /* 0x00000015cd157220 */ /* 0x000fe20000410000 */
        /* <DEDUP_REMOVED lines=11> */
[----:B------:R-:W-:Y:S02]  /*7910*/  LOP3.LUT R3, R136, 0x8, R183, 0xf8, !PT ;  /* 0x0000000888037812 */ /* 0x000fe400078ef8b7 */
[----:B------:R-:W-:Y:S02]  /*7920*/  LOP3.LUT R2, R2, R0, RZ, 0x3c, !PT ;  /* 0x0000000002027212 */ /* 0x000fe400078e3cff */
[--C-:B------:R-:W-:Y:S01]  /*7930*/  LOP3.LUT R0, R3, 0x1c0, R4.reuse, 0xf8, !PT ;  /* 0x000001c003007812 */ /* 0x100fe200078ef804 */
[----:B------:R-:W-:Y:S01]  /*7940*/  FADD.FTZ R3, -R146, R17 ;  /* 0x0000001192037221 */ /* 0x000fe20000010100 */
[----:B------:R-:W-:Y:S01]  /*7950*/  LOP3.LUT R2, R2, 0x200, R4, 0xf8, !PT ;  /* 0x0000020002027812 */ /* 0x000fe200078ef804 */
[----:B------:R-:W-:Y:S04]  /*7960*/  HMMA.16816.F32.BF16 R64, R132, R138, R64 ;  /* 0x0000008a8440723c */ /* 0x000fe80000041840 */
[----:B------:R-:W-:Y:S01]  /*7970*/  FSEL R3, R3, R146, P5 ;  /* 0x0000009203037208 */ /* 0x000fe20002800000 */
[----:B------:R-:W-:Y:S01]  /*7980*/  FMUL.FTZ R133, R208, R20 ;  /* 0x00000014d0857220 */ /* 0x000fe20000410000 */
[----:B------:R-:W-:Y:S01]  /*7990*/  FSETP.GE.FTZ.AND P5, PT, R190, RZ, PT ;  /* 0x000000ffbe00720b */ /* 0x000fe20003fb6000 */
[C---:B------:R-:W-:Y:S01]  /*79a0*/  FADD.FTZ R20, -R146.reuse, R32 ;  /* 0x0000002092147221 */ /* 0x040fe20000010100 */
[----:B------:R-:W-:Y:S01]  /*79b0*/  F2FP.BF16.F32.PACK_AB R4, R203, R207 ;  /* 0x000000cfcb04723e */ /* 0x000fe200000010ff */
[----:B------:R-:W-:Y:S01]  /*79c0*/  FMUL.FTZ R3, R209, R3 ;  /* 0x00000003d1037220 */ /* 0x000fe20000410000 */
[----:B------:R-:W-:Y:S01]  /*79d0*/  F2FP.BF16.F32.PACK_AB R134, R21, R133 ;  /* 0x000000851586723e */ /* 0x000fe200000010ff */
[----:B------:R-:W-:Y:S01]  /*79e0*/  FADD.FTZ R17, -R146, R33 ;  /* 0x0000002192117221 */ /* 0x000fe20000010100 */
[----:B------:R-:W-:Y:S02]  /*79f0*/  FSEL R20, R20, R146, P6 ;  /* 0x0000009214147208 */ /* 0x000fe40003000000 */
[----:B------:R-:W-:Y:S01]  /*7a00*/  F2FP.BF16.F32.PACK_AB R132, R3, R16 ;  /* 0x000000100384723e */ /* 0x000fe200000010ff */
[C---:B------:R-:W-:Y:S01]  /*7a10*/  FADD.FTZ R16, -R146.reuse, R36 ;  /* 0x0000002492107221 */ /* 0x040fe20000010100 */
[----:B------:R-:W-:Y:S01]  /*7a20*/  FSEL R17, R17, R146, P5 ;  /* 0x0000009211117208 */ /* 0x000fe20002800000 */
[----:B------:R-:W-:Y:S01]  /*7a30*/  FADD.FTZ R3, -R146, R37 ;  /* 0x0000002592037221 */ /* 0x000fe20000010100 */
[----:B------:R-:W-:Y:S01]  /*7a40*/  FSETP.GE.FTZ.AND P6, PT, R171, RZ, PT ;  /* 0x000000ffab00720b */ /* 0x000fe20003fd6000 */
[----:B------:R-:W-:Y:S01]  /*7a50*/  FMUL.FTZ R32, R192, R20 ;  /* 0x00000014c0207220 */ /* 0x000fe20000410000 */
[-C--:B------:R-:W-:Y:S01]  /*7a60*/  FSEL R16, R16, R146.reuse, P2 ;  /* 0x0000009210107208 */ /* 0x080fe20001000000 */
[----:B------:R-:W-:Y:S01]  /*7a70*/  FMUL.FTZ R21, R190, R17 ;  /* 0x00000011be157220 */ /* 0x000fe20000410000 */
[----:B------:R-:W-:Y:S01]  /*7a80*/  FSEL R3, R3, R146, P1 ;  /* 0x0000009203037208 */ /* 0x000fe20000800000 */
[C---:B------:R-:W-:Y:S01]  /*7a90*/  FADD.FTZ R20, -R146.reuse, R48 ;  /* 0x0000003092147221 */ /* 0x040fe20000010100 */
[----:B------:R-:W-:Y:S01]  /*7aa0*/  FSETP.GE.FTZ.AND P2, PT, R167, RZ, PT ;  /* 0x000000ffa700720b */ /* 0x000fe20003f56000 */
[----:B------:R-:W-:Y:S01]  /*7ab0*/  FMUL.FTZ R36, R187, R16 ;  /* 0x00000010bb247220 */ /* 0x000fe20000410000 */
[----:B------:R-:W-:Y:S01]  /*7ac0*/  FSETP.GE.FTZ.AND P5, PT, R169, RZ, PT ;  /* 0x000000ffa900720b */ /* 0x000fe20003fb6000 */
[----:B------:R-:W-:Y:S01]  /*7ad0*/  FADD.FTZ R16, -R146, R52 ;  /* 0x0000003492107221 */ /* 0x000fe20000010100 */
[----:B------:R-:W-:Y:S01]  /*7ae0*/  FSETP.GE.FTZ.AND P1, PT, R166, RZ, PT ;  /* 0x000000ffa600720b */ /* 0x000fe20003f36000 */
[----:B------:R-:W-:Y:S01]  /*7af0*/  FMUL.FTZ R33, R186, R3 ;  /* 0x00000003ba217220 */ /* 0x000fe20000410000 */
[-C--:B------:R-:W-:Y:S01]  /*7b00*/  FSEL R20, R20, R146.reuse, P6 ;  /* 0x0000009214147208 */ /* 0x080fe20003000000 */
[----:B------:R-:W-:Y:S01]  /*7b10*/  FADD.FTZ R17, -R146, R49 ;  /* 0x0000003192117221 */ /* 0x000fe20000010100 */
[-C--:B------:R-:W-:Y:S01]  /*7b20*/  FSEL R16, R16, R146.reuse, P2 ;  /* 0x0000009210107208 */ /* 0x080fe20001000000 */
[C---:B------:R-:W-:Y:S01]  /*7b30*/  FADD.FTZ R3, -R146.reuse, R53 ;  /* 0x0000003592037221 */ /* 0x040fe20000010100 */
        /* <DEDUP_REMOVED lines=8> */
[----:B------:R-:W-:Y:S01]  /*7bc0*/  F2FP.BF16.F32.PACK_AB R133, R21, R32 ;  /* 0x000000201585723e */ /* 0x000fe200000010ff */
[----:B------:R-:W-:Y:S01]  /*7bd0*/  FMUL.FTZ R3, R166, R3 ;  /* 0x00000003a6037220 */ /* 0x000fe20000410000 */
[----:B------:R-:W-:Y:S02]  /*7be0*/  FSEL R64, R64, R146, P1 ;  /* 0x0000009240407208 */ /* 0x000fe40000800000 */
[----:B------:R-:W-:Y:S01]  /*7bf0*/  FSETP.GE.FTZ.AND P1, PT, R227, RZ, PT ;  /* 0x000000ffe300720b */ /* 0x000fe20003f36000 */
[----:B------:R-:W-:Y:S01]  /*7c00*/  @P2 FADD.FTZ R146, -R146, R65 ;  /* 0x0000004192922221 */ /* 0x000fe20000010100 */
[----:B------:R-:W-:Y:S01]  /*7c10*/  F2FP.BF16.F32.PACK_AB R53, R33, R36 ;  /* 0x000000242135723e */ /* 0x000fe200000010ff */
[----:B------:R-:W-:Y:S01]  /*7c20*/  FMUL.FTZ R64, R164, R64 ;  /* 0x00000040a4407220 */ /* 0x000fe20000410000 */
[----:B------:R-:W-:Y:S02]  /*7c30*/  F2FP.BF16.F32.PACK_AB R52, R17, R20 ;  /* 0x000000141134723e */ /* 0x000fe400000010ff */
[----:B------:R-:W-:Y:S02]  /*7c40*/  F2FP.BF16.F32.PACK_AB R49, R3, R16 ;  /* 0x000000100331723e */ /* 0x000fe400000010ff */
[----:B------:R-:W-:Y:S01]  /*7c50*/  FSEL R48, R7, R145, P1 ;  /* 0x0000009107307208 */ /* 0x000fe20000800000 */
        /* <DEDUP_REMOVED lines=50> */
.L_x_991:
[----:B------:R2:W-:Y:S01]  /*7f80*/  STS [R158+0x14000], R4 ;  /* 0x014000049e007388 */ /* 0x0005e20000000800 */
[C---:B------:R-:W-:Y:S01]  /*7f90*/  FADD.FTZ R19, -R145.reuse, R19 ;  /* 0x0000001391137221 */ /* 0x040fe20000010100 */
[----:B------:R-:W-:Y:S01]  /*7fa0*/  FADD.FTZ R18, -R145, R18 ;  /* 0x0000001291127221 */ /* 0x000fe20000010100 */
[----:B------:R-:W-:Y:S01]  /*7fb0*/  FSETP.GE.FTZ.AND P2, PT, R219, RZ, PT ;  /* 0x000000ffdb00720b */ /* 0x000fe20003f56000 */
[C---:B------:R-:W-:Y:S01]  /*7fc0*/  FADD.FTZ R22, -R145.reuse, R22 ;  /* 0x0000001691167221 */ /* 0x040fe20000010100 */
[----:B------:R-:W-:Y:S01]  /*7fd0*/  FSETP.GE.FTZ.AND P5, PT, R220, RZ, PT ;  /* 0x000000ffdc00720b */ /* 0x000fe20003fb6000 */
[C---:B------:R-:W-:Y:S01]  /*7fe0*/  FADD.FTZ R7, -R145.reuse, R23 ;  /* 0x0000001791077221 */ /* 0x040fe20000010100 */
[----:B------:R-:W-:Y:S01]  /*7ff0*/  FSETP.GE.FTZ.AND P1, PT, R216, RZ, PT ;  /* 0x000000ffd800720b */ /* 0x000fe20003f36000 */
[----:B------:R-:W-:Y:S01]  /*8000*/  FADD.FTZ R3, -R145, R34 ;  /* 0x0000002291037221 */ /* 0x000fe20000010100 */
[-C--:B------:R-:W-:Y:S01]  /*8010*/  FSEL R19, R19, R145.reuse, P2 ;  /* 0x0000009113137208 */ /* 0x080fe20001000000 */
[C---:B------:R-:W-:Y:S01]  /*8020*/  FADD.FTZ R35, -R145.reuse, R35 ;  /* 0x0000002391237221 */ /* 0x040fe20000010100 */
[-C--:B------:R-:W-:Y:S01]  /*8030*/  FSEL R18, R18, R145.reuse, P5 ;  /* 0x0000009112127208 */ /* 0x080fe20002800000 */
[----:B-1----:R-:W-:Y:S01]  /*8040*/  FADD.FTZ R17, -R145, R39 ;  /* 0x0000002791117221 */ /* 0x002fe20000010100 */
[----:B------:R-:W-:Y:S01]  /*8050*/  FSEL R22, R22, R145, P1 ;  /* 0x0000009116167208 */ /* 0x000fe20000800000 */
[----:B------:R-:W-:Y:S01]  /*8060*/  FMUL.FTZ R20, R219, R19 ;  /* 0x00000013db147220 */ /* 0x000fe20000410000 */
        /* <DEDUP_REMOVED lines=9> */
[----:B-----5:R-:W-:Y:S01]  /*8100*/  FADD.FTZ R8, -R6, R8 ;  /* 0x0000000806087221 */ /* 0x020fe20000010100 */
[----:B------:R-:W-:Y:S01]  /*8110*/  FSEL R3, R3, R145, P1 ;  /* 0x0000009103037208 */ /* 0x000fe20000800000 */
[----:B--2---:R-:W-:Y:S01]  /*8120*/  FMUL.FTZ R4, R227, R48 ;  /* 0x00000030e3047220 */ /* 0x004fe20000410000 */
[----:B------:R-:W-:Y:S01]  /*8130*/  FMUL.FTZ R19, R215, R7 ;  /* 0x00000007d7137220 */ /* 0x000fe20000410000 */
[----:B------:R-:W-:Y:S01]  /*8140*/  FMUL.FTZ R7, R198, R35 ;  /* 0x00000023c6077220 */ /* 0x000fe20000410000 */
[----:B------:R-:W-:Y:S01]  /*8150*/  FSETP.GE.FTZ.AND P1, PT, R194, RZ, PT ;  /* 0x000000ffc200720b */ /* 0x000fe20003f36000 */
[----:B------:R-:W-:Y:S01]  /*8160*/  FMUL.FTZ R16, R199, R3 ;  /* 0x00000003c7107220 */ /* 0x000fe20000410000 */
[----:B------:R-:W-:Y:S01]  /*8170*/  F2FP.BF16.F32.PACK_AB R4, R4, R202 ;  /* 0x000000ca0404723e */ /* 0x000fe200000010ff */
[C---:B------:R-:W-:Y:S01]  /*8180*/  FADD.FTZ R9, -R6.reuse, R9 ;  /* 0x0000000906097221 */ /* 0x040fe20000010100 */
[-C--:B------:R-:W-:Y:S01]  /*8190*/  FSEL R17, R17, R145.reuse, P1 ;  /* 0x0000009111117208 */ /* 0x080fe20000800000 */
[C---:B------:R-:W-:Y:S01]  /*81a0*/  FADD.FTZ R13, -R6.reuse, R13 ;  /* 0x0000000d060d7221 */ /* 0x040fe20000010100 */
[----:B------:R-:W-:Y:S01]  /*81b0*/  F2FP.BF16.F32.PACK_AB R32, R7, R16 ;  /* 0x000000100720723e */ /* 0x000fe200000010ff */
[----:B------:R-:W-:Y:S01]  /*81c0*/  FADD.FTZ R7, -R145, R50 ;  /* 0x0000003291077221 */ /* 0x000fe20000010100 */
[----:B------:R-:W-:Y:S01]  /*81d0*/  FSETP.GE.FTZ.AND P1, PT, R185, RZ, PT ;  /* 0x000000ffb900720b */ /* 0x000fe20003f36000 */
[----:B------:R1:W-:Y:S01]  /*81e0*/  STS [R158+0x14400], R4 ;  /* 0x014400049e007388 */ /* 0x0003e20000000800 */
[----:B------:R-:W-:Y:S01]  /*81f0*/  FSETP.GE.FTZ.AND P2, PT, R195, RZ, PT ;  /* 0x000000ffc300720b */ /* 0x000fe20003f56000 */
[C---:B------:R-:W-:Y:S01]  /*8200*/  FADD.FTZ R24, -R6.reuse, R24 ;  /* 0x0000001806187221 */ /* 0x040fe20000010100 */
[-C--:B------:R-:W-:Y:S01]  /*8210*/  FSEL R7, R7, R145.reuse, P1 ;  /* 0x0000009107077208 */ /* 0x080fe20000800000 */
[----:B------:R-:W-:Y:S01]  /*8220*/  FADD.FTZ R25, -R6, R25 ;  /* 0x0000001906197221 */ /* 0x000fe20000010100 */
[----:B------:R-:W-:Y:S01]  /*8230*/  FSETP.GE.FTZ.AND P1, PT, R168, RZ, PT ;  /* 0x000000ffa800720b */ /* 0x000fe20003f36000 */
[----:B------:R-:W-:Y:S01]  /*8240*/  FADD.FTZ R12, -R6, R12 ;  /* 0x0000000c060c7221 */ /* 0x000fe20000010100 */
[----:B------:R-:W-:Y:S01]  /*8250*/  FSEL R18, R18, R145, P2 ;  /* 0x0000009112127208 */ /* 0x000fe20001000000 */
[----:B------:R-:W-:Y:S01]  /*8260*/  FADD.FTZ R29, -R6, R29 ;  /* 0x0000001d061d7221 */ /* 0x000fe20000010100 */
[----:B------:R-:W-:Y:S01]  /*8270*/  F2FP.BF16.F32.PACK_AB R3, R20, R21 ;  /* 0x000000151403723e */ /* 0x000fe200000010ff */
[----:B------:R-:W-:Y:S01]  /*8280*/  FMUL.FTZ R20, R194, R17 ;  /* 0x00000011c2147220 */ /* 0x000fe20000410000 */
[----:B------:R-:W-:Y:S01]  /*8290*/  FSETP.GE.FTZ.AND P2, PT, R174, RZ, PT ;  /* 0x000000ffae00720b */ /* 0x000fe20003f56000 */
[----:B------:R-:W-:Y:S01]  /*82a0*/  FMUL.FTZ R21, R195, R18 ;  /* 0x00000012c3157220 */ /* 0x000fe20000410000 */
[----:B------:R-:W-:Y:S01]  /*82b0*/  F2FP.BF16.F32.PACK_AB R33, R19, R22 ;  /* 0x000000161321723e */ /* 0x000fe200000010ff */
[----:B------:R-:W-:Y:S01]  /*82c0*/  FMUL.FTZ R19, R185, R7 ;  /* 0x00000007b9137220 */ /* 0x000fe20000410000 */
[----:B------:R2:W-:Y:S01]  /*82d0*/  STS [R163+0x14400], R3 ;  /* 0x01440003a3007388 */ /* 0x0005e20000000800 */
[-C--:B------:R-:W-:Y:S01]  /*82e0*/  FSEL R16, R55, R145.reuse, P2 ;  /* 0x0000009137107208 */ /* 0x080fe20001000000 */
[C---:B------:R-:W-:Y:S01]  /*82f0*/  FADD.FTZ R18, -R145.reuse, R51 ;  /* 0x0000003391127221 */ /* 0x040fe20000010100 */
[C---:B------:R-:W-:Y:S01]  /*8300*/  FADD.FTZ R17, -R145.reuse, R54 ;  /* 0x0000003691117221 */ /* 0x040fe20000010100 */
[----:B------:R-:W-:Y:S01]  /*8310*/  FADD.FTZ R7, -R145, R66 ;  /* 0x0000004291077221 */ /* 0x000fe20000010100 */
[----:B------:R-:W-:Y:S01]  /*8320*/  FSETP.GE.FTZ.AND P6, PT, R184, RZ, PT ;  /* 0x000000ffb800720b */ /* 0x000fe20003fd6000 */
[----:B------:R-:W-:Y:S01]  /*8330*/  FMUL.FTZ R16, R174, R16 ;  /* 0x00000010ae107220 */ /* 0x000fe20000410000 */
[----:B------:R-:W-:Y:S01]  /*8340*/  FSETP.GE.FTZ.AND P5, PT, R175, RZ, PT ;  /* 0x000000ffaf00720b */ /* 0x000fe20003fb6000 */
[----:B------:R-:W-:Y:S01]  /*8350*/  FADD.FTZ R44, -R6, R44 ;  /* 0x0000002c062c7221 */ /* 0x000fe20000010100 */
[----:B------:R-:W-:Y:S01]  /*8360*/  FSETP.GE.FTZ.AND P2, PT, R170, RZ, PT ;  /* 0x000000ffaa00720b */ /* 0x000fe20003f56000 */
[----:B------:R-:W-:Y:S01]  /*8370*/  FADD.FTZ R45, -R6, R45 ;  /* 0x0000002d062d7221 */ /* 0x000fe20000010100 */
[-C--:B------:R-:W-:Y:S01]  /*8380*/  FSEL R18, R18, R145.reuse, P6 ;  /* 0x0000009112127208 */ /* 0x080fe20003000000 */
[----:B------:R-:W-:Y:S01]  /*8390*/  STS [R163+0x14000], R132 ;  /* 0x01400084a3007388 */ /* 0x000fe20000000800 */
[-C--:B------:R-:W-:Y:S01]  /*83a0*/  FSEL R17, R17, R145.reuse, P5 ;  /* 0x0000009111117208 */ /* 0x080fe20002800000 */
[----:B------:R-:W-:Y:S01]  /*83b0*/  FADD.FTZ R27, -R5, R27 ;  /* 0x0000001b051b7221 */ /* 0x000fe20000010100 */
[----:B------:R-:W-:Y:S01]  /*83c0*/  FSEL R7, R7, R145, P2 ;  /* 0x0000009107077208 */ /* 0x000fe20001000000 */
[----:B------:R-:W-:Y:S01]  /*83d0*/  @P1 FADD.FTZ R145, -R145, R67 ;  /* 0x0000004391911221 */ /* 0x000fe20000010100 */
[----:B------:R-:W-:Y:S01]  /*83e0*/  FSETP.GE.FTZ.AND P1, PT, R230, RZ, PT ;  /* 0x000000ffe600720b */ /* 0x000fe20003f36000 */
[----:B------:R-:W-:Y:S01]  /*83f0*/  FMUL.FTZ R18, R184, R18 ;  /* 0x00000012b8127220 */ /* 0x000fe20000410000 */
[----:B------:R-:W-:Y:S01]  /*8400*/  FSETP.GE.FTZ.AND P5, PT, R231, RZ, PT ;  /* 0x000000ffe700720b */ /* 0x000fe20003fb6000 */
[----:B------:R-:W-:Y:S01]  /*8410*/  FMUL.FTZ R7, R170, R7 ;  /* 0x00000007aa077220 */ /* 0x000fe20000410000 */
[-C--:B------:R-:W-:Y:S01]  /*8420*/  FSEL R8, R8, R6.reuse, P1 ;  /* 0x0000000608087208 */ /* 0x080fe20000800000 */
[----:B------:R-:W-:Y:S01]  /*8430*/  FMUL.FTZ R145, R168, R145 ;  /* 0x00000091a8917220 */ /* 0x000fe20000410000 */
[----:B------:R-:W-:Y:S01]  /*8440*/  FSETP.GE.FTZ.AND P1, PT, R228, RZ, PT ;  /* 0x000000ffe400720b */ /* 0x000fe20003f36000 */
[----:B------:R-:W-:Y:S01]  /*8450*/  FMUL.FTZ R17, R175, R17 ;  /* 0x00000011af117220 */ /* 0x000fe20000410000 */
[----:B-1----:R-:W-:Y:S01]  /*8460*/  FSEL R4, R9, R6, P5 ;  /* 0x0000000609047208 */ /* 0x002fe20002800000 */
[----:B------:R-:W-:Y:S01]  /*8470*/  FMUL.FTZ R8, R230, R8 ;  /* 0x00000008e6087220 */ /* 0x000fe20000410000 */
[----:B------:R-:W-:Y:S01]  /*8480*/  FSEL R13, R13, R6, P1 ;  /* 0x000000060d0d7208 */ /* 0x000fe20000800000 */
[----:B------:R-:W-:Y:S01]  /*8490*/  FADD.FTZ R9, -R6, R28 ;  /* 0x0000001c06097221 */ /* 0x000fe20000010100 */
[----:B------:R-:W-:Y:S01]  /*84a0*/  FSETP.GE.FTZ.AND P1, PT, R222, RZ, PT ;  /* 0x000000ffde00720b */ /* 0x000fe20003f36000 */
[----:B------:R-:W-:Y:S01]  /*84b0*/  FMUL.FTZ R4, R231, R4 ;  /* 0x00000004e7047220 */ /* 0x000fe20000410000 */
[----:B------:R-:W-:Y:S01]  /*84c0*/  FSETP.GE.FTZ.AND P2, PT, R229, RZ, PT ;  /* 0x000000ffe500720b */ /* 0x000fe20003f56000 */
[----:B------:R-:W-:Y:S01]  /*84d0*/  FMUL.FTZ R13, R228, R13 ;  /* 0x0000000de40d7220 */ /* 0x000fe20000410000 */
[----:B------:R-:W-:Y:S01]  /*84e0*/  FSEL R24, R24, R6, P1 ;  /* 0x0000000618187208 */ /* 0x000fe20000800000 */
[----:B------:R-:W-:Y:S01]  /*84f0*/  FADD.FTZ R26, -R5, R26 ;  /* 0x0000001a051a7221 */ /* 0x000fe20000010100 */
[----:B------:R-:W-:Y:S01]  /*8500*/  FSETP.GE.FTZ.AND P1, PT, R221, RZ, PT ;  /* 0x000000ffdd00720b */ /* 0x000fe20003f36000 */
[----:B------:R-:W-:Y:S01]  /*8510*/  FADD.FTZ R31, -R5, R31 ;  /* 0x0000001f051f7221 */ /* 0x000fe20000010100 */
[----:B------:R-:W-:Y:S01]  /*8520*/  F2FP.BF16.F32.PACK_AB R145, R145, R7 ;  /* 0x000000079191723e */ /* 0x000fe200000010ff */
[----:B------:R-:W-:Y:S01]  /*8530*/  FADD.FTZ R7, -R6, R40 ;  /* 0x0000002806077221 */ /* 0x000fe20000010100 */
[----:B--2---:R-:W-:Y:S01]  /*8540*/  F2FP.BF16.F32.PACK_AB R3, R4, R8 ;  /* 0x000000080403723e */ /* 0x004fe200000010ff */
[----:B------:R-:W-:Y:S01]  /*8550*/  FADD.FTZ R4, -R6, R41 ;  /* 0x0000002906047221 */ /* 0x000fe20000010100 */
[-C--:B------:R-:W-:Y:S01]  /*8560*/  FSEL R8, R25, R6.reuse, P1 ;  /* 0x0000000619087208 */ /* 0x080fe20000800000 */
[----:B------:R-:W-:Y:S01]  /*8570*/  FADD.FTZ R30, -R5, R30 ;  /* 0x0000001e051e7221 */ /* 0x000fe20000010100 */
[----:B------:R-:W-:Y:S01]  /*8580*/  FSEL R12, R12, R6, P2 ;  /* 0x000000060c0c7208 */ /* 0x000fe20001000000 */
[----:B------:R1:W-:Y:S01]  /*8590*/  STS [R158+0x16000], R3 ;  /* 0x016000039e007388 */ /* 0x0003e20000000800 */
[----:B------:R-:W-:Y:S01]  /*85a0*/  FSETP.GE.FTZ.AND P6, PT, R218, RZ, PT ;  /* 0x000000ffda00720b */ /* 0x000fe20003fd6000 */
[----:B------:R-:W-:Y:S01]  /*85b0*/  FMUL.FTZ R8, R221, R8 ;  /* 0x00000008dd087220 */ /* 0x000fe20000410000 */
[----:B------:R-:W-:Y:S01]  /*85c0*/  FSETP.GE.FTZ.AND P2, PT, R206, RZ, PT ;  /* 0x000000ffce00720b */ /* 0x000fe20003f56000 */
[----:B------:R-:W-:Y:S01]  /*85d0*/  FMUL.FTZ R12, R229, R12 ;  /* 0x0000000ce50c7220 */ /* 0x000fe20000410000 */
[----:B------:R-:W-:Y:S01]  /*85e0*/  FSETP.GE.FTZ.AND P5, PT, R217, RZ, PT ;  /* 0x000000ffd900720b */ /* 0x000fe20003fb6000 */
[C---:B------:R-:W-:Y:S01]  /*85f0*/  FADD.FTZ R43, -R5.reuse, R43 ;  /* 0x0000002b052b7221 */ /* 0x040fe20000010100 */
[----:B------:R-:W-:Y:S01]  /*8600*/  FSETP.GE.FTZ.AND P1, PT, R204, RZ, PT ;  /* 0x000000ffcc00720b */ /* 0x000fe20003f36000 */
[----:B------:R-:W-:Y:S01]  /*8610*/  FADD.FTZ R42, -R5, R42 ;  /* 0x0000002a052a7221 */ /* 0x000fe20000010100 */
[----:B------:R-:W-:Y:S01]  /*8620*/  F2FP.BF16.F32.PACK_AB R22, R18, R19 ;  /* 0x000000131216723e */ /* 0x000fe200000010ff */
[----:B------:R-:W-:Y:S01]  /*8630*/  FMUL.FTZ R19, R222, R24 ;  /* 0x00000018de137220 */ /* 0x000fe20000410000 */
[-C--:B------:R-:W-:Y:S01]  /*8640*/  FSEL R9, R9, R6.reuse, P6 ;  /* 0x0000000609097208 */ /* 0x080fe20003000000 */
[----:B------:R-:W-:Y:S01]  /*8650*/  FADD.FTZ R47, -R5, R47 ;  /* 0x0000002f052f7221 */ /* 0x000fe20000010100 */
[-C--:B------:R-:W-:Y:S01]  /*8660*/  FSEL R7, R7, R6.reuse, P2 ;  /* 0x0000000607077208 */ /* 0x080fe20001000000 */
[----:B------:R-:W-:Y:S01]  /*8670*/  FADD.FTZ R58, -R5, R58 ;  /* 0x0000003a053a7221 */ /* 0x000fe20000010100 */
[----:B------:R-:W-:Y:S01]  /*8680*/  FSEL R29, R29, R6, P5 ;  /* 0x000000061d1d7208 */ /* 0x000fe20002800000 */
[----:B------:R-:W-:Y:S01]  /*8690*/  FMUL.FTZ R146, R165, R146 ;  /* 0x00000092a5927220 */ /* 0x000fe20000410000 */
[----:B------:R-:W-:Y:S01]  /*86a0*/  F2FP.BF16.F32.PACK_AB R23, R20, R21 ;  /* 0x000000151417723e */ /* 0x000fe200000010ff */
[----:B------:R-:W-:Y:S01]  /*86b0*/  IMAD.SHL.U32 R138, R183, 0x20, RZ ;  /* 0x00000020b78a7824 */ /* 0x000fe200078e00ff */
[-C--:B------:R-:W-:Y:S02]  /*86c0*/  FSEL R4, R4, R6.reuse, P1 ;  /* 0x0000000604047208 */ /* 0x080fe40000800000 */
[----:B------:R-:W-:Y:S02]  /*86d0*/  FSETP.GE.FTZ.AND P5, PT, R201, RZ, PT ;  /* 0x000000ffc900720b */ /* 0x000fe40003fb6000 */
[----:B------:R-:W-:Y:S01]  /*86e0*/  F2FP.BF16.F32.PACK_AB R21, R16, R17 ;  /* 0x000000111015723e */ /* 0x000fe200000010ff */
[----:B------:R-:W-:Y:S01]  /*86f0*/  FMUL.FTZ R17, R218, R9 ;  /* 0x00000009da117220 */ /* 0x000fe20000410000 */
[----:B------:R-:W-:Y:S01]  /*8700*/  FSETP.GE.FTZ.AND P1, PT, R172, RZ, PT ;  /* 0x000000ffac00720b */ /* 0x000fe20003f36000 */
[----:B------:R-:W-:Y:S01]  /*8710*/  FMUL.FTZ R9, R206, R7 ;  /* 0x00000007ce097220 */ /* 0x000fe20000410000 */
[----:B------:R-:W-:Y:S01]  /*8720*/  F2FP.BF16.F32.PACK_AB R19, R8, R19 ;  /* 0x000000130813723e */ /* 0x000fe200000010ff */
[----:B------:R-:W-:Y:S01]  /*8730*/  FADD.FTZ R8, -R6, R56 ;  /* 0x0000003806087221 */ /* 0x000fe20000010100 */
[----:B------:R-:W-:Y:S01]  /*8740*/  FSETP.GE.FTZ.AND P2, PT, R200, RZ, PT ;  /* 0x000000ffc800720b */ /* 0x000fe20003f56000 */
[----:B------:R-:W-:Y:S01]  /*8750*/  FADD.FTZ R7, -R6, R57 ;  /* 0x0000003906077221 */ /* 0x000fe20000010100 */
[----:B------:R-:W-:Y:S01]  /*8760*/  FSEL R44, R44, R6, P5 ;  /* 0x000000062c2c7208 */ /* 0x000fe20002800000 */
[----:B------:R-:W-:Y:S01]  /*8770*/  FMUL.FTZ R16, R217, R29 ;  /* 0x0000001dd9107220 */ /* 0x000fe20000410000 */
[----:B------:R-:W-:Y:S02]  /*8780*/  FSETP.GE.FTZ.AND P6, PT, R193, RZ, PT ;  /* 0x000000ffc100720b */ /* 0x000fe40003fd6000 */
[----:B------:R-:W-:Y:S01]  /*8790*/  FSETP.GE.FTZ.AND P5, PT, R191, RZ, PT ;  /* 0x000000ffbf00720b */ /* 0x000fe20003fb6000 */
[----:B------:R-:W-:Y:S01]  /*87a0*/  FMUL.FTZ R44, R201, R44 ;  /* 0x0000002cc92c7220 */ /* 0x000fe20000410000 */
[----:B------:R-:W-:Y:S01]  /*87b0*/  F2FP.BF16.F32.PACK_AB R20, R13, R12 ;  /* 0x0000000c0d14723e */ /* 0x000fe200000010ff */
[----:B------:R-:W-:Y:S01]  /*87c0*/  FMUL.FTZ R13, R204, R4 ;  /* 0x00000004cc0d7220 */ /* 0x000fe20000410000 */
[-C--:B------:R-:W-:Y:S01]  /*87d0*/  FSEL R12, R45, R6.reuse, P2 ;  /* 0x000000062d0c7208 */ /* 0x080fe20001000000 */
[----:B------:R-:W-:Y:S01]  /*87e0*/  FADD.FTZ R4, -R6, R60 ;  /* 0x0000003c06047221 */ /* 0x000fe20000010100 */
        /* <DEDUP_REMOVED lines=9> */
[----:B------:R-:W-:Y:S02]  /*8880*/  FSETP.GE.FTZ.AND P6, PT, R235, RZ, PT ;  /* 0x000000ffeb00720b */ /* 0x000fe40003fd6000 */
[----:B------:R-:W-:Y:S01]  /*8890*/  F2FP.BF16.F32.PACK_AB R17, R7, R8 ;  /* 0x000000080711723e */ /* 0x000fe200000010ff */
[----:B------:R-:W-:Y:S01]  /*88a0*/  FMUL.FTZ R4, R173, R4 ;  /* 0x00000004ad047220 */ /* 0x000fe20000410000 */
[----:B------:R-:W-:Y:S01]  /*88b0*/  FMUL.FTZ R18, R172, R6 ;  /* 0x00000006ac127220 */ /* 0x000fe20000410000 */
[C---:B------:R-:W-:Y:S01]  /*88c0*/  FADD.FTZ R8, -R5.reuse, R10 ;  /* 0x0000000a05087221 */ /* 0x040fe20000010100 */
[C---:B------:R-:W-:Y:S01]  /*88d0*/  FADD.FTZ R7, -R5.reuse, R11 ;  /* 0x0000000b05077221 */ /* 0x040fe20000010100 */
[----:B------:R-:W-:Y:S01]  /*88e0*/  FSETP.GE.FTZ.AND P5, PT, R234, RZ, PT ;  /* 0x000000ffea00720b */ /* 0x000fe20003fb6000 */
[C---:B------:R-:W-:Y:S01]  /*88f0*/  FADD.FTZ R6, -R5.reuse, R14 ;  /* 0x0000000e05067221 */ /* 0x040fe20000010100 */
[----:B------:R-:W-:Y:S01]  /*8900*/  F2FP.BF16.F32.PACK_AB R18, R18, R4 ;  /* 0x000000041212723e */ /* 0x000fe200000010ff */
[----:B------:R-:W-:Y:S01]  /*8910*/  FADD.FTZ R4, -R5, R15 ;  /* 0x0000000f05047221 */ /* 0x000fe20000010100 */
[----:B------:R-:W-:Y:S02]  /*8920*/  FSETP.GE.FTZ.AND P1, PT, R232, RZ, PT ;  /* 0x000000ffe800720b */ /* 0x000fe40003f36000 */
[-C--:B------:R-:W-:Y:S02]  /*8930*/  FSEL R8, R8, R5.reuse, P6 ;  /* 0x0000000508087208 */ /* 0x080fe40003000000 */
[-C--:B------:R-:W-:Y:S02]  /*8940*/  FSEL R7, R7, R5.reuse, P5 ;  /* 0x0000000507077208 */ /* 0x080fe40002800000 */
[----:B------:R-:W-:Y:S01]  /*8950*/  FSETP.GE.FTZ.AND P2, PT, R233, RZ, PT ;  /* 0x000000ffe900720b */ /* 0x000fe20003f56000 */
[----:B------:R-:W-:Y:S01]  /*8960*/  FMUL.FTZ R8, R235, R8 ;  /* 0x00000008eb087220 */ /* 0x000fe20000410000 */
[----:B------:R-:W-:Y:S01]  /*8970*/  FSEL R4, R4, R5, P1 ;  /* 0x0000000504047208 */ /* 0x000fe20000800000 */
[----:B------:R-:W-:Y:S01]  /*8980*/  FMUL.FTZ R7, R234, R7 ;  /* 0x00000007ea077220 */ /* 0x000fe20000410000 */
[----:B------:R-:W-:Y:S02]  /*8990*/  FSEL R6, R6, R5, P2 ;  /* 0x0000000506067208 */ /* 0x000fe40001000000 */
[----:B------:R-:W-:Y:S01]  /*89a0*/  FSETP.GE.FTZ.AND P1, PT, R225, RZ, PT ;  /* 0x000000ffe100720b */ /* 0x000fe20003f36000 */
[----:B------:R-:W-:Y:S01]  /*89b0*/  FMUL.FTZ R4, R232, R4 ;  /* 0x00000004e8047220 */ /* 0x000fe20000410000 */
[----:B------:R-:W-:Y:S01]  /*89c0*/  F2FP.BF16.F32.PACK_AB R10, R7, R8 ;  /* 0x00000008070a723e */ /* 0x000fe200000010ff */
[----:B------:R-:W-:Y:S01]  /*89d0*/  FMUL.FTZ R6, R233, R6 ;  /* 0x00000006e9067220 */ /* 0x000fe20000410000 */
[----:B------:R-:W-:Y:S01]  /*89e0*/  FSETP.GE.FTZ.AND P2, PT, R226, RZ, PT ;  /* 0x000000ffe200720b */ /* 0x000fe20003f56000 */
[----:B------:R-:W-:Y:S01]  /*89f0*/  FADD.FTZ R7, -R5, R46 ;  /* 0x0000002e05077221 */ /* 0x000fe20000010100 */
[----:B------:R-:W-:Y:S01]  /*8a00*/  F2FP.BF16.F32.PACK_AB R13, R13, R9 ;  /* 0x000000090d0d723e */ /* 0x000fe200000010ff */
[----:B------:R-:W-:Y:S01]  /*8a10*/  STS [R158+0x16400], R10 ;  /* 0x0164000a9e007388 */ /* 0x000fe20000000800 */
[----:B------:R-:W-:Y:S01]  /*8a20*/  F2FP.BF16.F32.PACK_AB R9, R4, R6 ;  /* 0x000000060409723e */ /* 0x000fe200000010ff */
[----:B------:R-:W-:Y:S01]  /*8a30*/  FADD.FTZ R6, -R5, R59 ;  /* 0x0000003b05067221 */ /* 0x000fe20000010100 */
[-C--:B------:R-:W-:Y:S02]  /*8a40*/  FSEL R27, R27, R5.reuse, P1 ;  /* 0x000000051b1b7208 */ /* 0x080fe40000800000 */
[----:B------:R-:W-:Y:S01]  /*8a50*/  STS [R163+0x16000], R20 ;  /* 0x01600014a3007388 */ /* 0x000fe20000000800 */
[----:B------:R-:W-:Y:S01]  /*8a60*/  FSEL R26, R26, R5, P2 ;  /* 0x000000051a1a7208 */ /* 0x000fe20001000000 */
[----:B------:R-:W-:Y:S01]  /*8a70*/  FADD.FTZ R4, -R5, R62 ;  /* 0x0000003e05047221 */ /* 0x000fe20000010100 */
[----:B------:R-:W-:Y:S02]  /*8a80*/  FSETP.GE.FTZ.AND P1, PT, R223, RZ, PT ;  /* 0x000000ffdf00720b */ /* 0x000fe40003f36000 */
[----:B------:R2:W-:Y:S01]  /*8a90*/  STS [R163+0x16400], R9 ;  /* 0x01640009a3007388 */ /* 0x0005e20000000800 */
[----:B-1----:R-:W-:Y:S01]  /*8aa0*/  FMUL.FTZ R3, R225, R27 ;  /* 0x0000001be1037220 */ /* 0x002fe20000410000 */
[----:B------:R-:W-:Y:S01]  /*8ab0*/  FMUL.FTZ R26, R226, R26 ;  /* 0x0000001ae21a7220 */ /* 0x000fe20000410000 */
[----:B------:R-:W-:Y:S02]  /*8ac0*/  FSETP.GE.FTZ.AND P2, PT, R224, RZ, PT ;  /* 0x000000ffe000720b */ /* 0x000fe40003f56000 */
[----:B------:R-:W-:Y:S01]  /*8ad0*/  STS [R160+0x14000], R134 ;  /* 0x01400086a0007388 */ /* 0x000fe20000000800 */
[----:B------:R-:W-:Y:S02]  /*8ae0*/  FSEL R31, R31, R5, P1 ;  /* 0x000000051f1f7208 */ /* 0x000fe40000800000 */
[----:B------:R-:W-:Y:S02]  /*8af0*/  F2FP.BF16.F32.PACK_AB R3, R3, R26 ;  /* 0x0000001a0303723e */ /* 0x000fe400000010ff */
[----:B------:R-:W-:Y:S01]  /*8b00*/  STS [R160+0x14400], R33 ;  /* 0x01440021a0007388 */ /* 0x000fe20000000800 */
[----:B------:R-:W-:Y:S01]  /*8b10*/  FSETP.GE.FTZ.AND P1, PT, R213, RZ, PT ;  /* 0x000000ffd500720b */ /* 0x000fe20003f36000 */
[----:B------:R-:W-:Y:S01]  /*8b20*/  FMUL.FTZ R31, R223, R31 ;  /* 0x0000001fdf1f7220 */ /* 0x000fe20000410000 */
[-C--:B------:R-:W-:Y:S02]  /*8b30*/  FSEL R30, R30, R5.reuse, P2 ;  /* 0x000000051e1e7208 */ /* 0x080fe40001000000 */
[----:B------:R-:W-:Y:S01]  /*8b40*/  STS [R162+0x14000], R133 ;  /* 0x01400085a2007388 */ /* 0x000fe20000000800 */
[----:B------:R-:W-:Y:S02]  /*8b50*/  FSETP.GE.FTZ.AND P2, PT, R214, RZ, PT ;  /* 0x000000ffd600720b */ /* 0x000fe40003f56000 */
[----:B------:R-:W-:Y:S02]  /*8b60*/  FSETP.GE.FTZ.AND P5, PT, R212, RZ, PT ;  /* 0x000000ffd400720b */ /* 0x000fe40003fb6000 */
[----:B------:R-:W-:Y:S01]  /*8b70*/  STS [R162+0x14400], R32 ;  /* 0x01440020a2007388 */ /* 0x000fe20000000800 */
[-C--:B------:R-:W-:Y:S01]  /*8b80*/  FSEL R43, R43, R5.reuse, P1 ;  /* 0x000000052b2b7208 */ /* 0x080fe20000800000 */
[----:B------:R-:W-:Y:S01]  /*8b90*/  FMUL.FTZ R30, R224, R30 ;  /* 0x0000001ee01e7220 */ /* 0x000fe20000410000 */
[----:B------:R-:W-:Y:S02]  /*8ba0*/  FSETP.GE.FTZ.AND P1, PT, R188, RZ, PT ;  /* 0x000000ffbc00720b */ /* 0x000fe40003f36000 */
[----:B------:R1:W-:Y:S01]  /*8bb0*/  STS [R160+0x16400], R3 ;  /* 0x01640003a0007388 */ /* 0x0003e20000000800 */
[----:B------:R-:W-:Y:S01]  /*8bc0*/  FSEL R42, R42, R5, P2 ;  /* 0x000000052a2a7208 */ /* 0x000fe20001000000 */
[----:B------:R-:W-:Y:S01]  /*8bd0*/  FMUL.FTZ R43, R213, R43 ;  /* 0x0000002bd52b7220 */ /* 0x000fe20000410000 */
[----:B------:R-:W-:Y:S02]  /*8be0*/  FSEL R7, R7, R5, P5 ;  /* 0x0000000507077208 */ /* 0x000fe40002800000 */
[----:B------:R-:W-:Y:S01]  /*8bf0*/  STS [R160+0x16000], R19 ;  /* 0x01600013a0007388 */ /* 0x000fe20000000800 */
[----:B------:R-:W-:Y:S01]  /*8c00*/  FSETP.GE.FTZ.AND P2, PT, R211, RZ, PT ;  /* 0x000000ffd300720b */ /* 0x000fe20003f56000 */
[----:B--2---:R-:W-:Y:S01]  /*8c10*/  IMAD.MOV.U32 R9, RZ, RZ, 0x10 ;  /* 0x00000010ff097424 */ /* 0x004fe200078e00ff */
[----:B------:R-:W-:Y:S01]  /*8c20*/  FSETP.GE.FTZ.AND P6, PT, R197, RZ, PT ;  /* 0x000000ffc500720b */ /* 0x000fe20003fd6000 */
[----:B------:R-:W-:Y:S01]  /*8c30*/  FMUL.FTZ R15, R212, R7 ;  /* 0x00000007d40f7220 */ /* 0x000fe20000410000 */
[----:B------:R-:W-:Y:S01]  /*8c40*/  FSETP.GE.FTZ.AND P5, PT, R196, RZ, PT ;  /* 0x000000ffc400720b */ /* 0x000fe20003fb6000 */
[----:B------:R-:W-:Y:S01]  /*8c50*/  STS [R162+0x16000], R16 ;  /* 0x01600010a2007388 */ /* 0x000fe20000000800 */
[-C--:B------:R-:W-:Y:S01]  /*8c60*/  FSEL R47, R47, R5.reuse, P2 ;  /* 0x000000052f2f7208 */ /* 0x080fe20001000000 */
[----:B------:R-:W-:Y:S01]  /*8c70*/  FMUL.FTZ R42, R214, R42 ;  /* 0x0000002ad62a7220 */ /* 0x000fe20000410000 */
[----:B------:R-:W-:Y:S02]  /*8c80*/  FSEL R7, R58, R5, P6 ;  /* 0x000000053a077208 */ /* 0x000fe40003000000 */
[----:B------:R-:W-:Y:S01]  /*8c90*/  FSETP.GE.FTZ.AND P2, PT, R189, RZ, PT ;  /* 0x000000ffbd00720b */ /* 0x000fe20003f56000 */
[----:B------:R-:W-:Y:S01]  /*8ca0*/  FMUL.FTZ R47, R211, R47 ;  /* 0x0000002fd32f7220 */ /* 0x000fe20000410000 */
[----:B------:R-:W-:Y:S01]  /*8cb0*/  FSEL R6, R6, R5, P5 ;  /* 0x0000000506067208 */ /* 0x000fe20002800000 */
[----:B------:R-:W-:Y:S01]  /*8cc0*/  FMUL.FTZ R14, R197, R7 ;  /* 0x00000007c50e7220 */ /* 0x000fe20000410000 */
[----:B------:R-:W-:Y:S01]  /*8cd0*/  FSEL R4, R4, R5, P2 ;  /* 0x0000000504047208 */ /* 0x000fe20001000000 */
[----:B------:R-:W-:Y:S01]  /*8ce0*/  @P1 FADD.FTZ R5, -R5, R63 ;  /* 0x0000003f05051221 */ /* 0x000fe20000010100 */
[----:B------:R-:W-:Y:S01]  /*8cf0*/  LOP3.LUT P1, RZ, R183, 0x4, RZ, 0xc0, !PT ;  /* 0x00000004b7ff7812 */ /* 0x000fe2000782c0ff */
[----:B------:R-:W-:Y:S01]  /*8d00*/  FMUL.FTZ R7, R196, R6 ;  /* 0x00000006c4077220 */ /* 0x000fe20000410000 */
[----:B------:R-:W-:Y:S01]  /*8d10*/  F2FP.BF16.F32.PACK_AB R6, R31, R30 ;  /* 0x0000001e1f06723e */ /* 0x000fe200000010ff */
[----:B------:R-:W-:Y:S01]  /*8d20*/  FMUL.FTZ R8, R188, R5 ;  /* 0x00000005bc087220 */ /* 0x000fe20000410000 */
[----:B------:R-:W-:Y:S01]  /*8d30*/  SEL R9, R9, 0xfffffff0, !P1 ;  /* 0xfffffff009097807 */ /* 0x000fe20004800000 */
[----:B------:R-:W-:Y:S01]  /*8d40*/  FMUL.FTZ R11, R189, R4 ;  /* 0x00000004bd0b7220 */ /* 0x000fe20000410000 */
[----:B------:R-:W-:Y:S01]  /*8d50*/  F2FP.BF16.F32.PACK_AB R5, R43, R42 ;  /* 0x0000002a2b05723e */ /* 0x000fe200000010ff */
[----:B------:R-:W-:Y:S01]  /*8d60*/  STS [R162+0x16400], R6 ;  /* 0x01640006a2007388 */ /* 0x000fe20000000800 */
[----:B------:R-:W-:Y:S01]  /*8d70*/  F2FP.BF16.F32.PACK_AB R12, R12, R44 ;  /* 0x0000002c0c0c723e */ /* 0x000fe200000010ff */
[----:B-1----:R-:W-:Y:S01]  /*8d80*/  IMAD.IADD R3, R9, 0x1, R155 ;  /* 0x0000000109037824 */ /* 0x002fe200078e029b */
[----:B------:R-:W-:Y:S02]  /*8d90*/  F2FP.BF16.F32.PACK_AB R4, R47, R15 ;  /* 0x0000000f2f04723e */ /* 0x000fe400000010ff */
[----:B------:R-:W-:Y:S01]  /*8da0*/  STS [R155+-0x8000], R53 ;  /* 0xff8000359b007388 */ /* 0x000fe20000000800 */
[----:B------:R-:W-:Y:S02]  /*8db0*/  F2FP.BF16.F32.PACK_AB R64, R146, R64 ;  /* 0x000000409240723e */ /* 0x000fe400000010ff */
[----:B------:R-:W-:Y:S02]  /*8dc0*/  F2FP.BF16.F32.PACK_AB R7, R7, R14 ;  /* 0x0000000e0707723e */ /* 0x000fe400000010ff */
[----:B------:R-:W-:Y:S01]  /*8dd0*/  STS [R155+-0x7c00], R23 ;  /* 0xff8400179b007388 */ /* 0x000fe20000000800 */
[----:B------:R-:W-:Y:S02]  /*8de0*/  F2FP.BF16.F32.PACK_AB R8, R8, R11 ;  /* 0x0000000b0808723e */ /* 0x000fe400000010ff */
[----:B------:R-:W-:Y:S02]  /*8df0*/  LOP3.LUT R0, R0, 0x38, R182, 0x78, !PT ;  /* 0x0000003800007812 */ /* 0x000fe400078e78b6 */
[----:B------:R-:W-:Y:S01]  /*8e00*/  STS [R3+-0x8000], R52 ;  /* 0xff80003403007388 */ /* 0x000fe20000000800 */
[----:B------:R-:W-:Y:S02]  /*8e10*/  LEA R2, R2, UR4, 0x1 ;  /* 0x0000000402027c11 */ /* 0x000fe4000f8e08ff */
[----:B------:R-:W-:Y:S02]  /*8e20*/  LOP3.LUT R0, R0, 0x200, R138, 0xf8, !PT ;  /* 0x0000020000007812 */ /* 0x000fe400078ef88a */
[----:B------:R-:W-:Y:S02]  /*8e30*/  STS [R3+-0x7c00], R22 ;  /* 0xff84001603007388 */ /* 0x000fe40000000800 */
[----:B------:R-:W-:Y:S03]  /*8e40*/  LEA R0, R0, UR4, 0x1 ;  /* 0x0000000400007c11 */ /* 0x000fe6000f8e08ff */
[----:B------:R-:W-:Y:S05]  /*8e50*/  STS [R155+-0x6000], R13 ;  /* 0xffa0000d9b007388 */ /* 0x000fea0000000800 */
[----:B------:R-:W-:Y:S05]  /*8e60*/  STS [R155+-0x5c00], R5 ;  /* 0xffa400059b007388 */ /* 0x000fea0000000800 */
[----:B------:R-:W-:Y:S05]  /*8e70*/  STS [R3+-0x6000], R12 ;  /* 0xffa0000c03007388 */ /* 0x000fea0000000800 */
[----:B------:R1:W-:Y:S05]  /*8e80*/  STS [R3+-0x5c00], R4 ;  /* 0xffa4000403007388 */ /* 0x0003ea0000000800 */
[----:B------:R-:W-:Y:S05]  /*8e90*/  STS [R159+-0x8000], R49 ;  /* 0xff8000319f007388 */ /* 0x000fea0000000800 */
[----:B------:R-:W-:Y:S05]  /*8ea0*/  STS [R159+-0x7c00], R21 ;  /* 0xff8400159f007388 */ /* 0x000fea0000000800 */
[----:B------:R-:W-:Y:S05]  /*8eb0*/  STS [R161+-0x8000], R64 ;  /* 0xff800040a1007388 */ /* 0x000fea0000000800 */
[----:B------:R2:W-:Y:S05]  /*8ec0*/  STS [R161+-0x7c00], R145 ;  /* 0xff840091a1007388 */ /* 0x0005ea0000000800 */
[----:B------:R-:W-:Y:S05]  /*8ed0*/  STS [R159+-0x6000], R17 ;  /* 0xffa000119f007388 */ /* 0x000fea0000000800 */
[----:B------:R-:W-:Y:S01]  /*8ee0*/  STS [R159+-0x5c00], R7 ;  /* 0xffa400079f007388 */ /* 0x000fe20000000800 */
[----:B-1----:R-:W-:Y:S04]  /*8ef0*/  IMAD.IADD R3, R2, 0x1, R157 ;  /* 0x0000000102037824 */ /* 0x002fe800078e029d */
[----:B------:R-:W-:Y:S05]  /*8f00*/  STS [R161+-0x6000], R18 ;  /* 0xffa00012a1007388 */ /* 0x000fea0000000800 */
[----:B------:R-:W-:Y:S01]  /*8f10*/  STS [R161+-0x5c00], R8 ;  /* 0xffa40008a1007388 */ /* 0x000fe20000000800 */
[----:B------:R-:W-:Y:S01]  /*8f20*/  BAR.SYNC.DEFER_BLOCKING 0x0 ;  /* 0x0000000000007b1d */ /* 0x000fe20000010000 */
[----:B--2---:R-:W-:Y:S05]  /*8f30*/  IMAD R145, R241, UR12, RZ ;  /* 0x0000000cf1917c24 */ /* 0x004fea000f8e02ff */
        /* <DEDUP_REMOVED lines=10> */
[----:B------:R-:W-:Y:S05]  /*8fe0*/  LDSM.16.MT88.4 R40, [R0+0x21000] ;  /* 0x021000000028783b */ /* 0x000fea0000004200 */
[----:B------:R-:W-:Y:S01]  /*8ff0*/  LDSM.16.MT88.4 R44, [R3+0x9000] ;  /* 0x00900000032c783b */ /* 0x000fe20000004200 */
        /* <DEDUP_REMOVED lines=9> */
[----:B------:R-:W2:Y:S05]  /*9090*/  LDSM.16.MT88.4 R4, [R0+0x1d800] ;  /* 0x01d800000004783b */ /* 0x000eaa0000004200 */
        /* <DEDUP_REMOVED lines=11> */
[----:B------:R-:W4:Y:S05]  /*9150*/  LDSM.16.MT88.4 R20, [R0+0x1e000] ;  /* 0x01e000000014783b */ /* 0x000f2a0000004200 */
[----:B------:R-:W4:Y:S02]  /*9160*/  LDSM.16.MT88.4 R32, [R0+0x22000] ;  /* 0x022000000020783b */ /* 0x000f240000004200 */
        /* <DEDUP_REMOVED lines=10> */
[----:B------:R-:W-:Y:S05]  /*9210*/  LDSM.16.MT88.4 R8, [R0+0x1e800] ;  /* 0x01e800000008783b */ /* 0x000fea0000004200 */
[----:B------:R-:W-:Y:S02]  /*9220*/  LDSM.16.MT88.4 R44, [R3+0xa800] ;  /* 0x00a80000032c783b */ /* 0x000fe40000004200 */
        /* <DEDUP_REMOVED lines=10> */
[----:B------:R-:W3:Y:S05]  /*92d0*/  LDSM.16.MT88.4 R4, [R0+0x1f000] ;  /* 0x01f000000004783b */ /* 0x000eea0000004200 */
[----:B------:R-:W4:Y:S02]  /*92e0*/  LDSM.16.MT88.4 R24, [R0+0x23000] ;  /* 0x023000000018783b */ /* 0x000f240000004200 */
        /* <DEDUP_REMOVED lines=10> */
[----:B------:R-:W-:Y:S05]  /*9390*/  LDSM.16.MT88.4 R20, [R2+0xb800] ;  /* 0x00b800000214783b */ /* 0x000fea0000004200 */
[----:B------:R-:W-:Y:S02]  /*93a0*/  LDSM.16.MT88.4 R36, [R3+0xb800] ;  /* 0x00b800000324783b */ /* 0x000fe40000004200 */
        /* <DEDUP_REMOVED lines=18> */
[----:B------:R-:W-:Y:S01]  /*94d0*/  LOP3.LUT R5, R182, 0x1f8, RZ, 0xc0, !PT ;  /* 0x000001f8b6057812 */ /* 0x000fe200078ec0ff */
[----:B------:R-:W-:Y:S03]  /*94e0*/  IMAD.U32 R4, R145, -0x80, RZ ;  /* 0xffffff8091047824 */ /* 0x000fe600078e00ff */
[-C--:B-1----:R-:W-:Y:S05]  /*94f0*/  HMMA.16816.F32.BF16 R68, R12, R20.reuse, R68 ;  /* 0x000000140c44723c */ /* 0x082fea0000041844 */
[C---:B------:R-:W-:Y:S02]  /*9500*/  LEA R6, P1, R4.reuse, R238, 0x2 ;  /* 0x000000ee04067211 */ /* 0x040fe400078210ff */
[----:B------:R-:W-:Y:S01]  /*9510*/  LOP3.LUT R5, R5, 0x38, R183, 0x78, !PT ;  /* 0x0000003805057812 */ /* 0x000fe200078e78b7 */
[C---:B------:R-:W-:Y:S04]  /*9520*/  HMMA.16816.F32.BF16 R72, R32.reuse, R20, R72 ;  /* 0x000000142048723c */ /* 0x040fe80000041848 */
[----:B------:R-:W-:Y:S01]  /*9530*/  LEA.HI.X.SX32 R4, R4, R239, 0x2, P1 ;  /* 0x000000ef04047211 */ /* 0x000fe200008f16ff */
[----:B------:R-:W-:Y:S01]  /*9540*/  IMAD.MOV.U32 R238, RZ, RZ, R6 ;  /* 0x000000ffffee7224 */ /* 0x000fe200078e0006 */
[----:B------:R-:W-:Y:S02]  /*9550*/  LOP3.LUT R5, R5, 0x1e00, R182, 0xf8, !PT ;  /* 0x00001e0005057812 */ /* 0x000fe400078ef8b6 */
[-C--:B------:R-:W-:Y:S03]  /*9560*/  HMMA.16816.F32.BF16 R76, R32, R22.reuse, R76 ;  /* 0x00000016204c723c */ /* 0x080fe6000004184c */
[----:B------:R-:W-:Y:S01]  /*9570*/  LEA R139, R5, UR4, 0x1 ;  /* 0x00000004058b7c11 */ /* 0x000fe2000f8e08ff */
[----:B------:R-:W-:Y:S04]  /*9580*/  IMAD.MOV.U32 R239, RZ, RZ, R4 ;  /* 0x000000ffffef7224 */ /* 0x000fe800078e0004 */
        /* <DEDUP_REMOVED lines=9> */
[C---:B------:R-:W-:Y:S05]  /*9620*/  ISETP.GE.AND P2, PT, R242.reuse, UR11, PT ;  /* 0x0000000bf2007c0c */ /* 0x040fea000bf46270 */
[----:B------:R-:W2:Y:S01]  /*9630*/  LDC R12, c[0x0][0x594] ;  /* 0x00016500ff0c7b82 */ /* 0x000ea20000000800 */
        /* <DEDUP_REMOVED lines=35> */
.L_x_992:
        /* <DEDUP_REMOVED lines=9> */
[----:B------:R-:W-:Y:S01]  /*9900*/  @UP0 UIADD3 UR8, UP1, UPT, UR8, -0x200, URZ ;  /* 0xfffffe0008080890 */ /* 0x000fe2000ff3e0ff */
[----:B------:R-:W-:Y:S02]  /*9910*/  VIADD R243, R243, 0xfffffff8 ;  /* 0xfffffff8f3f37836 */ /* 0x000fe40000000000 */
        /* <DEDUP_REMOVED lines=10> */
[----:B------:R-:W5:Y:S01]  /*99c0*/  LDL R174, [R1] ;  /* 0x0000000001ae7983 */ /* 0x000f620000100800 */
        /* <DEDUP_REMOVED lines=125> */
[C---:B------:R-:W-:Y:S04]  /*a1a0*/  LEA R52, P1, R145.reuse, R60, 0x5 ;  /* 0x0000003c91347211 */ /* 0x040fe800078228ff */
        /* <DEDUP_REMOVED lines=100> */
[----:B------:R-:W1:Y:S03]  /*a7f0*/  LDSM.16.MT88.4 R28, [R176+0x2000] ;  /* 0x00200000b01c783b */ /* 0x000e660000004200 */
[-C--:B---3--:R-:W-:Y:S01]  /*a800*/  HMMA.16816.F32.BF16 R100, R8, R36.reuse, R100 ;  /* 0x000000240864723c */ /* 0x088fe20000041864 */
[----:B-----5:R-:W-:Y:S04]  /*a810*/  @P5 STL [R1], R174 ;  /* 0x000000ae01005387 */ /* 0x020fe80000100800 */
[----:B------:R-:W-:Y:S03]  /*a820*/  @P5 STL [R1+0xc], R185 ;  /* 0x00000cb901005387 */ /* 0x000fe60000100800 */
[C---:B------:R-:W-:Y:S01]  /*a830*/  HMMA.16816.F32.BF16 R104, R40.reuse, R36, R104 ;  /* 0x000000242868723c */ /* 0x040fe20000041868 */
[----:B----4-:R-:W-:Y:S04]  /*a840*/  @P5 STL [R1+0x8], R184 ;  /* 0x000008b801005387 */ /* 0x010fe80000100800 */
[----:B--2---:R-:W-:Y:S03]  /*a850*/  @P5 STL [R1+0x4], R175 ;  /* 0x000004af01005387 */ /* 0x004fe60000100800 */
        /* <DEDUP_REMOVED lines=17> */
[----:B------:R-:W3:Y:S07]  /*a970*/  LDSM.16.MT88.4 R16, [R2+0x2800] ;  /* 0x002800000210783b */ /* 0x000eee0000004200 */
[----:B------:R-:W-:Y:S01]  /*a980*/  HMMA.16816.F32.BF16 R128, R4, R26, R128 ;  /* 0x0000001a0480723c */ /* 0x000fe20000041880 */
[----:B------:R-:W-:Y:S04]  /*a990*/  LDSM.16.MT88.4 R4, [R0+0x17000] ;  /* 0x017000000004783b */ /* 0x000fe80000004200 */
[----:B------:R-:W4:Y:S03]  /*a9a0*/  LDSM.16.MT88.4 R24, [R176+0x3000] ;  /* 0x00300000b018783b */ /* 0x000f260000004200 */
[-C--:B------:R-:W-:Y:S08]  /*a9b0*/  HMMA.16816.F32.BF16 R100, R20, R28.reuse, R100 ;  /* 0x0000001c1464723c */ /* 0x080ff00000041864 */
[C---:B------:R-:W-:Y:S08]  /*a9c0*/  HMMA.16816.F32.BF16 R104, R32.reuse, R28, R104 ;  /* 0x0000001c2068723c */ /* 0x040ff00000041868 */
[-C--:B------:R-:W-:Y:S08]  /*a9d0*/  HMMA.16816.F32.BF16 R108, R32, R30.reuse, R108 ;  /* 0x0000001e206c723c */ /* 0x080ff0000004186c */
[C---:B------:R-:W-:Y:S01]  /*a9e0*/  HMMA.16816.F32.BF16 R112, R20.reuse, R30, R112 ;  /* 0x0000001e1470723c */ /* 0x040fe20000041870 */
[----:B------:R-:W5:Y:S07]  /*a9f0*/  LDSM.16.MT88.4 R28, [R0+0x1b000] ;  /* 0x01b00000001c783b */ /* 0x000f6e0000004200 */
        /* <DEDUP_REMOVED lines=21> */
[C---:B-----5:R-:W-:Y:S08]  /*ab50*/  HMMA.16816.F32.BF16 R104, R28.reuse, R24, R104 ;  /* 0x000000181c68723c */ /* 0x060ff00000041868 */
        /* <DEDUP_REMOVED lines=16> */
[----:B------:R-:W1:Y:S01]  /*ac60*/  LDCU UR5, c[0x0][0x500] ;  /* 0x0000a000ff0577ac */ /* 0x000e620008000800 */
[C---:B------:R-:W-:Y:S02]  /*ac70*/  SHF.L.U32 R3, R183.reuse, 0x4, RZ ;  /* 0x00000004b7037819 */ /* 0x040fe400000006ff */
[----:B------:R-:W-:Y:S01]  /*ac80*/  LOP3.LUT R2, R138, 0xc00, RZ, 0xc0, !PT ;  /* 0x00000c008a027812 */ /* 0x000fe200078ec0ff */
[----:B------:R-:W2:Y:S01]  /*ac90*/  LDCU UR8, c[0x0][0x4fc] ;  /* 0x00009f80ff0877ac */ /* 0x000ea20008000800 */
[----:B------:R-:W-:Y:S02]  /*aca0*/  SHF.L.U32 R0, R183, 0x1, RZ ;  /* 0x00000001b7007819 */ /* 0x000fe400000006ff */
[----:B------:R-:W-:Y:S01]  /*acb0*/  LOP3.LUT R3, R3, 0x1c0, RZ, 0xc0, !PT ;  /* 0x000001c003037812 */ /* 0x000fe200078ec0ff */
[----:B------:R-:W-:Y:S01]  /*acc0*/  UISETP.NE.AND UP0, UPT, UR30, -0x1, UPT ;  /* 0xffffffff1e00788c */ /* 0x000fe2000bf05270 */
[--C-:B------:R-:W-:Y:S01]  /*acd0*/  LOP3.LUT R2, R2, 0x6, R0.reuse, 0xf8, !PT ;  /* 0x0000000602027812 */ /* 0x100fe200078ef800 */
[----:B------:R-:W-:Y:S01]  /*ace0*/  UMOV UR38, UR16 ;  /* 0x0000001000267c82 */ /* 0x000fe20008000000 */
[----:B------:R-:W-:-:S02]  /*acf0*/  LOP3.LUT R0, R3, 0x38, R0, 0xf8, !PT ;  /* 0x0000003803007812 */ /* 0x000fc400078ef800 */
[C---:B------:R-:W-:Y:S02]  /*ad00*/  LOP3.LUT P1, RZ, R183.reuse, 0x10, RZ, 0xc0, !PT ;  /* 0x00000010b7ff7812 */ /* 0x040fe4000782c0ff */
[----:B------:R-:W-:Y:S02]  /*ad10*/  LOP3.LUT R0, R2, R0, R137, 0xf6, !PT ;  /* 0x0000000002007212 */ /* 0x000fe400078ef689 */
[----:B------:R-:W-:Y:S01]  /*ad20*/  LOP3.LUT P0, RZ, R183, 0x8, RZ, 0xc0, !PT ;  /* 0x00000008b7ff7812 */ /* 0x000fe2000780c0ff */
[----:B-1----:R-:W-:Y:S01]  /*ad30*/  FMUL.FTZ R100, R100, UR5 ;  /* 0x0000000564647c20 */ /* 0x002fe20008410000 */
[----:B------:R-:W-:Y:S01]  /*ad40*/  MOV R4, 0x20 ;  /* 0x0000002000047802 */ /* 0x000fe20000000f00 */
[----:B------:R-:W-:Y:S01]  /*ad50*/  FMUL.FTZ R26, R101, UR5 ;  /* 0x00000005651a7c20 */ /* 0x000fe20008410000 */
[----:B------:R-:W-:Y:S01]  /*ad60*/  LEA R0, R0, UR4, 0x1 ;  /* 0x0000000400007c11 */ /* 0x000fe2000f8e08ff */
        /* <DEDUP_REMOVED lines=12> */
[----:B------:R-:W-:Y:S01]  /*ae30*/  IADD3 R31, PT, PT, R0, 0xc000, RZ ;  /* 0x0000c000001f7810 */ /* 0x000fe20007ffe0ff */
        /* <DEDUP_REMOVED lines=25> */
[----:B------:R-:W-:Y:S01]  /*afd0*/  @P1 IADD3 R2, PT, PT, R31, -0x40, RZ ;  /* 0xffffffc01f021810 */ /* 0x000fe20007ffe0ff */
        /* <DEDUP_REMOVED lines=105> */
[----:B-1----:R-:W-:Y:S01]  /*b670*/  MOV R0, UR5 ;  /* 0x0000000500007c02 */ /* 0x002fe20008000f00 */
[----:B------:R-:W-:Y:S05]  /*b680*/  BRA `(.L_x_995) ;  /* 0x0000000000187947 */ /* 0x000fea0003800000 */
.L_x_994:
[----:B------:R-:W2:Y:S01]  /*b690*/  LDCU.64 UR8, c[0x0][0x5c0] ;  /* 0x0000b800ff0877ac */ /* 0x000ea20008000a00 */
[----:B------:R-:W-:-:S04]  /*b6a0*/  UIADD3 UR4, UPT, UPT, UR29, UR30, URZ ;  /* 0x0000001e1d047290 */ /* 0x000fc8000fffe0ff */
[----:B--2---:R-:W-:Y:S02]  /*b6b0*/  UIMAD.WIDE.U32 UR26, UR4, UR8, URZ ;  /* 0x00000008041a72a5 */ /* 0x004fe4000f8e00ff */
[----:B------:R-:W-:-:S04]  /*b6c0*/  UIMAD UR4, UR4, UR9, URZ ;  /* 0x00000009040472a4 */ /* 0x000fc8000f8e02ff */
[----:B------:R-:W-:-:S06]  /*b6d0*/  UIADD3 UR4, UPT, UPT, UR27, UR4, URZ ;  /* 0x000000041b047290 */ /* 0x000fcc000fffe0ff */
[----:B-1----:R-:W-:Y:S02]  /*b6e0*/  MOV R0, UR4 ;  /* 0x0000000400007c02 */ /* 0x002fe40008000f00 */
.L_x_995:
        /* <DEDUP_REMOVED lines=12> */
.L_x_996:
[----:B------:R-:W1:Y:S01]  /*b7b0*/  LDCU.64 UR4, c[0x0][0x5c8] ;  /* 0x0000b900ff0477ac */ /* 0x000e620008000a00 */
[----:B------:R-:W-:-:S04]  /*b7c0*/  UIADD3 UR10, UPT, UPT, UR29, UR30, URZ ;  /* 0x0000001e1d0a7290 */ /* 0x000fc8000fffe0ff */
[----:B-1----:R-:W-:Y:S02]  /*b7d0*/  UIMAD.WIDE.U32 UR14, UR10, UR4, URZ ;  /* 0x000000040a0e72a5 */ /* 0x002fe4000f8e00ff */
[----:B------:R-:W-:-:S04]  /*b7e0*/  UIMAD UR10, UR10, UR5, URZ ;  /* 0x000000050a0a72a4 */ /* 0x000fc8000f8e02ff */
[----:B------:R-:W-:-:S06]  /*b7f0*/  UIADD3 UR10, UPT, UPT, UR15, UR10, URZ ;  /* 0x0000000a0f0a7290 */ /* 0x000fcc000fffe0ff */
[----:B------:R-:W-:-:S07]  /*b800*/  MOV R20, UR10 ;  /* 0x0000000a00147c02 */ /* 0x000fce0008000f00 */
.L_x_997:
        /* <DEDUP_REMOVED lines=44> */
.L_x_999:
[----:B------:R-:W-:Y:S05]  /*bad0*/  BSYNC.RECONVERGENT B0 ;  /* 0x0000000000007941 */ /* 0x000fea0003800200 */
.L_x_998:
        /* <DEDUP_REMOVED lines=12> */
.L_x_1001:
[----:B------:R-:W-:Y:S05]  /*bba0*/  BSYNC.RECONVERGENT B0 ;  /* 0x0000000000007941 */ /* 0x000fea0003800200 */
.L_x_1000:
        /* <DEDUP_REMOVED lines=14> */
.L_x_1003:
[----:B------:R-:W-:Y:S05]  /*bc90*/  BSYNC.RECONVERGENT B0 ;  /* 0x0000000000007941 */ /* 0x000fea0003800200 */
.L_x_1002:
        /* <DEDUP_REMOVED lines=15> */
.L_x_1005:
[----:B------:R-:W-:Y:S05]  /*bd90*/  BSYNC.RECONVERGENT B0 ;  /* 0x0000000000007941 */ /* 0x000fea0003800200 */
.L_x_1004:
        /* <DEDUP_REMOVED lines=32> */
.L_x_1007:
[----:B------:R-:W-:Y:S05]  /*bfa0*/  BSYNC.RECONVERGENT B0 ;  /* 0x0000000000007941 */ /* 0x000fea0003800200 */
.L_x_1006:
        /* <DEDUP_REMOVED lines=12> */
.L_x_1009:
[----:B------:R-:W-:Y:S05]  /*c070*/  BSYNC.RECONVERGENT B0 ;  /* 0x0000000000007941 */ /* 0x000fea0003800200 */
.L_x_1008:
        /* <DEDUP_REMOVED lines=11> */
.L_x_950:
[----:B------:R-:W-:Y:S05]  /*c130*/  BSYNC.RECONVERGENT B1 ;  /* 0x0000000000017941 */ /* 0x000fea0003800200 */
.L_x_924:
[----:B------:R-:W5:Y:S01]  /*c140*/  LDCU UR5, c[0x0][0x438] ;  /* 0x00008700ff0577ac */ /* 0x000f620008000800 */
[----:B------:R-:W2:Y:S01]  /*c150*/  LDCU UR8, c[0x0][0x370] ;  /* 0x00006e00ff0877ac */ /* 0x000ea20008000800 */
[----:B-----5:R-:W-:-:S04]  /*c160*/  UIADD3 UR5, UPT, UPT, UR5, 0x7f, URZ ;  /* 0x0000007f05057890 */ /* 0x020fc8000fffe0ff */
[----:B------:R-:W-:Y:S02]  /*c170*/  USHF.R.S32.HI UR4, URZ, 0x1f, UR5 ;  /* 0x0000001fff047899 */ /* 0x000fe40008011405 */
[----:B--2---:R-:W-:Y:S02]  /*c180*/  UIADD3 UR31, UPT, UPT, UR8, UR31, URZ ;  /* 0x0000001f081f7290 */ /* 0x004fe4000fffe0ff */
[----:B------:R-:W-:Y:S01]  /*c190*/  ULEA.HI UR4, UR4, UR5, URZ, 0x7 ;  /* 0x0000000504047291 */ /* 0x000fe2000f8f38ff */
[----:B------:R-:W-:-:S03]  /*c1a0*/  UMOV UR8, UR17 ;  /* 0x0000001100087c82 */ /* 0x000fc60008000000 */
[----:B------:R-:W-:-:S04]  /*c1b0*/  USHF.R.S32.HI UR4, URZ, 0x7, UR4 ;  /* 0x00000007ff047899 */ /* 0x000fc80008011404 */
[----:B------:R-:W-:-:S09]  /*c1c0*/  UISETP.GE.AND UP0, UPT, UR31, UR4, UPT ;  /* 0x000000041f00728c */ /* 0x000fd2000bf06270 */
[----:B------:R-:W-:Y:S05]  /*c1d0*/  BRA.U !UP0, `(.L_x_1010) ;  /* 0xffffff4108407547 */ /* 0x000fea000b83ffff */
[----:B------:R-:W-:Y:S05]  /*c1e0*/  EXIT ;  /* 0x000000000000794d */ /* 0x000fea0003800000 */
.L_x_1011:
        /* <DEDUP_REMOVED lines=9> */
.L_x_1423:


//--------------------- .text._ZN5flash44flash_bwd_dq_dk_dv_loop_seqk_parallel_kernelI23Flash_bwd_kernel_traitsILi64ELi128ELi128ELi8ELi4ELi4ELi4ELb0ELb0EN7cutlass10bfloat16_tE19Flash_kernel_traitsILi64ELi128ELi128ELi8ES3_EELb0ELb1ELb0ELb0ELb0ELb0ELb1EEEvNS_16Flash_bwd_paramsE --------------------------
	.section	.text._ZN5flash44flash_bwd_dq_dk_dv_loop_seqk_parallel_kernelI23Flash_bwd_kernel_traitsILi64ELi128ELi128ELi8ELi4ELi4ELi4ELb0ELb0EN7cutlass10bfloat16_tE19Flash_kernel_traitsILi64ELi128ELi128ELi8ES3_EELb0ELb1ELb0ELb0ELb0ELb0ELb1EEEvNS_16Flash_bwd_paramsE,"ax",@progbits
	.align	128
        .global         _ZN5flash44flash_bwd_dq_dk_dv_loop_seqk_parallel_kernelI23Flash_bwd_kernel_traitsILi64ELi128ELi128ELi8ELi4ELi4ELi4ELb0ELb0EN7cutlass10bfloat16_tE19Flash_kernel_traitsILi64ELi128ELi128ELi8ES3_EELb0ELb1ELb0ELb0ELb0ELb0ELb1EEEvNS_16Flash_bwd_paramsE
        .type           _ZN5flash44flash_bwd_dq_dk_dv_loop_seqk_parallel_kernelI23Flash_bwd_kernel_traitsILi64ELi128ELi128ELi8ELi4ELi4ELi4ELb0ELb0EN7cutlass10bfloat16_tE19Flash_kernel_traitsILi64ELi128ELi128ELi8ES3_EELb0ELb1ELb0ELb0ELb0ELb0ELb1EEEvNS_16Flash_bwd_paramsE,@function
        .size           _ZN5flash44flash_bwd_dq_dk_dv_loop_seqk_parallel_kernelI23Flash_bwd_kernel_traitsILi64ELi128ELi128ELi8ELi4ELi4ELi4ELb0ELb0EN7cutlass10bfloat16_tE19Flash_kernel_traitsILi64ELi128ELi128ELi8ES3_EELb0ELb1ELb0ELb0ELb0ELb0ELb1EEEvNS_16Flash_bwd_paramsE,(.L_x_1424 - _ZN5flash44flash_bwd_dq_dk_dv_loop_seqk_parallel_kernelI23Flash_bwd_kernel_traitsILi64ELi128ELi128ELi8ELi4ELi4ELi4ELb0ELb0EN7cutlass10bfloat16_tE19Flash_kernel_traitsILi64ELi128ELi128ELi8ES3_EELb0ELb1ELb0ELb0ELb0ELb0ELb1EEEvNS_16Flash_bwd_paramsE)
        .other          _ZN5flash44flash_bwd_dq_dk_dv_loop_seqk_parallel_kernelI23Flash_bwd_kernel_traitsILi64ELi128ELi128ELi8ELi4ELi4ELi4ELb0ELb0EN7cutlass10bfloat16_tE19Flash_kernel_traitsILi64ELi128ELi128ELi8ES3_EELb0ELb1ELb0ELb0ELb0ELb0ELb1EEEvNS_16Flash_bwd_paramsE,@"STO_CUDA_ENTRY STV_DEFAULT"
_ZN5flash44flash_bwd_dq_dk_dv_loop_seqk_parallel_kernelI23Flash_bwd_kernel_traitsILi64ELi128ELi128ELi8ELi4ELi4ELi4ELb0ELb0EN7cutlass10bfloat16_tE19Flash_kernel_traitsILi64ELi128ELi128ELi8ES3_EELb0ELb1ELb0ELb0ELb0ELb0ELb1EEEvNS_16Flash_bwd_paramsE:
.text._ZN5flash44flash_bwd_dq_dk_dv_loop_seqk_parallel_kernelI23Flash_bwd_kernel_traitsILi64ELi128ELi128ELi8ELi4ELi4ELi4ELb0ELb0EN7cutlass10bfloat16_tE19Flash_kernel_traitsILi64ELi128ELi128ELi8ES3_EELb0ELb1ELb0ELb0ELb0ELb0ELb1EEEvNS_16Flash_bwd_paramsE:
        /* <DEDUP_REMOVED lines=49> */
.L_x_1099:
[----:B------:R-:W5:Y:S01]  /*0310*/  LDCU.64 UR8, c[0x0][0x478] ;  /* 0x00008f00ff0877ac */ /* 0x000f620008000a00 */
        /* <DEDUP_REMOVED lines=51> */
.L_x_1012:
        /* <DEDUP_REMOVED lines=34> */
.L_x_1014:
[----:B------:R-:W1:Y:S01]  /*0870*/  LDCU.64 UR16, c[0x0][0x3b8] ;  /* 0x00007700ff1077ac */ /* 0x000e620008000a00 */
[----:B------:R-:W-:-:S04]  /*0880*/  UIADD3 UR8, UPT, UPT, UR36, UR38, URZ ;  /* 0x0000002624087290 */ /* 0x000fc8000fffe0ff */
[----:B-1----:R-:W-:Y:S02]  /*0890*/  UIMAD.WIDE.U32 UR50, UR8, UR16, URZ ;  /* 0x00000010083272a5 */ /* 0x002fe4000f8e00ff */
[----:B------:R-:W-:-:S04]  /*08a0*/  UIMAD UR8, UR8, UR17, URZ ;  /* 0x00000011080872a4 */ /* 0x000fc8000f8e02ff */
[----:B------:R-:W-:-:S06]  /*08b0*/  UIADD3 UR8, UPT, UPT, UR51, UR8, URZ ;  /* 0x0000000833087290 */ /* 0x000fcc000fffe0ff */
[----:B------:R-:W-:Y:S02]  /*08c0*/  MOV R20, UR8 ;  /* 0x0000000800147c02 */ /* 0x000fe40008000f00 */
.L_x_1015:
        /* <DEDUP_REMOVED lines=44> */
.L_x_1016:
[----:B------:R-:W1:Y:S01]  /*0b90*/  LDCU.64 UR14, c[0x0][0x3c0] ;  /* 0x00007800ff0e77ac */ /* 0x000e620008000a00 */
[----:B------:R-:W-:-:S04]  /*0ba0*/  UIADD3 UR8, UPT, UPT, UR36, UR38, URZ ;  /* 0x0000002624087290 */ /* 0x000fc8000fffe0ff */
[----:B-1----:R-:W-:Y:S02]  /*0bb0*/  UIMAD.WIDE.U32 UR10, UR8, UR14, URZ ;  /* 0x0000000e080a72a5 */ /* 0x002fe4000f8e00ff */
[----:B------:R-:W-:-:S04]  /*0bc0*/  UIMAD UR8, UR8, UR15, URZ ;  /* 0x0000000f080872a4 */ /* 0x000fc8000f8e02ff */
[----:B------:R-:W-:Y:S01]  /*0bd0*/  UIADD3 UR8, UPT, UPT, UR11, UR8, URZ ;  /* 0x000000080b087290 */ /* 0x000fe2000fffe0ff */
[----:B------:R-:W-:-:S05]  /*0be0*/  UMOV UR48, UR10 ;  /* 0x0000000a00307c82 */ /* 0x000fca0008000000 */
[----:B------:R-:W-:-:S07]  /*0bf0*/  MOV R24, UR8 ;  /* 0x0000000800187c02 */ /* 0x000fce0008000f00 */
.L_x_1017:
        /* <DEDUP_REMOVED lines=28> */
.L_x_1018:
[----:B------:R-:W-:Y:S02]  /*0dc0*/  UIMAD.WIDE.U32 UR54, UR62, UR42, URZ ;  /* 0x0000002a3e3672a5 */ /* 0x000fe4000f8e00ff */
[----:B------:R-:W-:-:S04]  /*0dd0*/  UIMAD UR8, UR63, UR42, URZ ;  /* 0x0000002a3f0872a4 */ /* 0x000fc8000f8e02ff */
[----:B------:R-:W-:Y:S02]  /*0de0*/  UIADD3 UR8, UPT, UPT, UR55, UR8, URZ ;  /* 0x0000000837087290 */ /* 0x000fe4000fffe0ff */
.L_x_1019:
        /* <DEDUP_REMOVED lines=20> */
.L_x_1020:
[----:B------:R-:W1:Y:S01]  /*0f30*/  LDCU UR51, c[0x0][0x434] ;  /* 0x00008680ff3377ac */ /* 0x000e620008000800 */
[----:B------:R-:W-:-:S04]  /*0f40*/  UIMAD UR43, UR46, UR57, UR23 ;  /* 0x000000392e2b72a4 */ /* 0x000fc8000f8e0217 */
[----:B-1----:R-:W-:Y:S02]  /*0f50*/  UIMAD UR51, UR43, UR51, URZ ;  /* 0x000000332b3372a4 */ /* 0x002fe4000f8e02ff */
.L_x_1021:
        /* <DEDUP_REMOVED lines=11> */
.L_x_1022:
[----:B------:R-:W1:Y:S01]  /*1010*/  LDCU UR55, c[0x0][0x444] ;  /* 0x00008880ff3777ac */ /* 0x000e620008000800 */
[----:B------:R-:W-:-:S04]  /*1020*/  UIMAD UR42, UR46, UR57, UR23 ;  /* 0x000000392e2a72a4 */ /* 0x000fc8000f8e0217 */
[----:B-1----:R-:W-:-:S12]  /*1030*/  UIMAD UR55, UR42, UR55, URZ ;  /* 0x000000372a3772a4 */ /* 0x002fd8000f8e02ff */
.L_x_1023:
        /* <DEDUP_REMOVED lines=33> */
[----:B------:R-:W-:Y:S02]  /*1250*/  IADD3 R27, PT, PT, R25, 0x20, RZ ;  /* 0x00000020191b7810 */ /* 0x000fe40007ffe0ff */
[----:B------:R-:W-:Y:S01]  /*1260*/  IADD3 R4, P0, PT, R2, UR52, RZ ;  /* 0x0000003402047c10 */ /* 0x000fe2000ff1e0ff */
[----:B------:R-:W-:-:S03]  /*1270*/  UISETP.GT.AND UP0, UPT, UR34, UR42, UPT ;  /* 0x0000002a2200728c */ /* 0x000fc6000bf04270 */
        /* <DEDUP_REMOVED lines=28> */
[C---:B---3--:R-:W-:Y:S01]  /*1440*/  LEA R32, P1, R4.reuse, UR12, 0x1 ;  /* 0x0000000c04207c11 */ /* 0x048fe2000f8208ff */
[----:B------:R-:W-:Y:S01]  /*1450*/  IMAD.U32 R0, RZ, RZ, UR56 ;  /* 0x00000038ff007e24 */ /* 0x000fe2000f8e00ff */
[----:B------:R-:W-:Y:S01]  /*1460*/  IADD3 R5, P0, PT, R13, UR56, RZ ;  /* 0x000000380d057c10 */ /* 0x000fe2000ff1e0ff */
[C---:B------:R-:W-:Y:S01]  /*1470*/  IMAD.WIDE.U32 R2, R25.reuse, R8, R2 ;  /* 0x0000000819027225 */ /* 0x040fe200078e0002 */
[----:B------:R-:W-:Y:S01]  /*1480*/  LEA.HI.X R31, R4, UR13, R6, 0x1, P1 ;  /* 0x0000000d041f7c11 */ /* 0x000fe200088f0c06 */
[----:B------:R-:W-:Y:S01]  /*1490*/  STL [R1+0x68], R32 ;  /* 0x0000682001007387 */ /* 0x000fe20000100800 */
[----:B------:R-:W-:Y:S01]  /*14a0*/  LEA.HI.X.SX32 R4, R0, R7, 0x1, P0 ;  /* 0x0000000700047211 */ /* 0x000fe200000f0eff */
[----:B------:R-:W-:Y:S01]  /*14b0*/  IMAD R0, R25, R9, R3 ;  /* 0x0000000919007224 */ /* 0x000fe200078e0203 */
[----:B-1----:R-:W-:Y:S01]  /*14c0*/  LEA R33, P1, R2, UR10, 0x1 ;  /* 0x0000000a02217c11 */ /* 0x002fe2000f8208ff */
[----:B------:R-:W-:Y:S01]  /*14d0*/  STL [R1+0x64], R31 ;  /* 0x0000641f01007387 */ /* 0x000fe20000100800 */
[C---:B----4-:R-:W-:Y:S01]  /*14e0*/  LEA R28, P0, R5.reuse, UR8, 0x2 ;  /* 0x00000008051c7c11 */ /* 0x050fe2000f8010ff */
[----:B------:R-:W-:Y:S01]  /*14f0*/  IMAD.SHL.U32 R6, R14, 0x20, RZ ;  /* 0x000000200e067824 */ /* 0x000fe200078e00ff */
[----:B------:R-:W-:Y:S01]  /*1500*/  LEA.HI.X R30, R2, UR11, R0, 0x1, P1 ;  /* 0x0000000b021e7c11 */ /* 0x000fe200088f0c00 */
[----:B------:R-:W-:Y:S01]  /*1510*/  STL [R1+0x60], R33 ;  /* 0x0000602101007387 */ /* 0x000fe20000100800 */
[----:B------:R-:W-:Y:S01]  /*1520*/  LEA.HI.X R29, R5, UR9, R4, 0x2, P0 ;  /* 0x00000009051d7c11 */ /* 0x000fe200080f1404 */
[----:B------:R-:W-:Y:S01]  /*1530*/  UIMAD.WIDE UR10, UR55, 0x4, UR58 ;  /* 0x00000004370a78a5 */ /* 0x000fe2000f8e023a */
[C---:B------:R-:W-:Y:S01]  /*1540*/  IADD3 R13, P2, PT, R25.reuse, 0x20, RZ ;  /* 0x00000020190d7810 */ /* 0x040fe20007f5e0ff */
[----:B------:R-:W-:Y:S01]  /*1550*/  STL [R1+0x5c], R30 ;  /* 0x00005c1e01007387 */ /* 0x000fe20000100800 */
[C---:B------:R-:W-:Y:S01]  /*1560*/  IADD3 R17, P1, PT, R25.reuse, 0x40, RZ ;  /* 0x0000004019117810 */ /* 0x040fe20007f3e0ff */
[----:B------:R-:W-:Y:S01]  /*1570*/  UIMAD.WIDE UR52, UR51, 0x4, UR60 ;  /* 0x00000004333478a5 */ /* 0x000fe2000f8e023c */
[----:B------:R-:W-:Y:S01]  /*1580*/  IADD3 R18, P0, PT, R25, 0x60, RZ ;  /* 0x0000006019127810 */ /* 0x000fe20007f1e0ff */
[----:B------:R1:W-:Y:S01]  /*1590*/  STL.64 [R1+0x48], R28 ;  /* 0x0000481c01007387 */ /* 0x0003e20000100a00 */
[----:B------:R-:W-:Y:S01]  /*15a0*/  SHF.L.U64.HI R7, R14, 0x5, R15 ;  /* 0x000000050e077819 */ /* 0x000fe2000001020f */
[----:B------:R-:W-:Y:S01]  /*15b0*/  IMAD.X R19, RZ, RZ, RZ, P2 ;  /* 0x000000ffff137224 */ /* 0x000fe200010e06ff */
[C---:B------:R-:W-:Y:S01]  /*15c0*/  SHF.L.U64.HI R5, R8.reuse, 0x5, R9 ;  /* 0x0000000508057819 */ /* 0x040fe20000010209 */
[----:B------:R-:W-:Y:S01]  /*15d0*/  IMAD.X R21, RZ, RZ, RZ, P1 ;  /* 0x000000ffff157224 */ /* 0x000fe200008e06ff */
[----:B------:R-:W-:-:S02]  /*15e0*/  SHF.L.U32 R4, R8, 0x5, RZ ;  /* 0x0000000508047819 */ /* 0x000fc400000006ff */
[----:B------:R-:W-:Y:S01]  /*15f0*/  IADD3.X R22, PT, PT, RZ, RZ, RZ, P0, !PT ;  /* 0x000000ffff167210 */ /* 0x000fe200007fe4ff */
[C---:B-1----:R-:W-:Y:S02]  /*1600*/  VIADD R29, R25.reuse, 0x60 ;  /* 0x00000060191d7836 */ /* 0x042fe40000000000 */
[----:B------:R-:W-:Y:S01]  /*1610*/  VIADD R28, R25, 0x40 ;  /* 0x00000040191c7836 */ /* 0x000fe20000000000 */
        /* <DEDUP_REMOVED lines=14> */
.L_x_1025:
[----:B------:R-:W1:Y:S01]  /*1700*/  LDCU.64 UR10, c[0x0][0x5c0] ;  /* 0x0000b800ff0a77ac */ /* 0x000e620008000a00 */
[----:B------:R-:W-:-:S04]  /*1710*/  UIADD3 UR8, UPT, UPT, UR36, UR38, URZ ;  /* 0x0000002624087290 */ /* 0x000fc8000fffe0ff */
[----:B-1----:R-:W-:Y:S02]  /*1720*/  UIMAD.WIDE.U32 UR16, UR8, UR10, URZ ;  /* 0x0000000a081072a5 */ /* 0x002fe4000f8e00ff */
[----:B------:R-:W-:-:S04]  /*1730*/  UIMAD UR8, UR8, UR11, URZ ;  /* 0x0000000b080872a4 */ /* 0x000fc8000f8e02ff */
[----:B------:R-:W-:-:S06]  /*1740*/  UIADD3 UR8, UPT, UPT, UR17, UR8, URZ ;  /* 0x0000000811087290 */ /* 0x000fcc000fffe0ff */
[----:B------:R-:W-:Y:S02]  /*1750*/  MOV R0, UR8 ;  /* 0x0000000800007c02 */ /* 0x000fe40008000f00 */
.L_x_1026:
        /* <DEDUP_REMOVED lines=13> */
.L_x_1027:
[----:B------:R-:W1:Y:S01]  /*1830*/  LDCU.64 UR8, c[0x0][0x5c8] ;  /* 0x0000b900ff0877ac */ /* 0x000e620008000a00 */
[----:B------:R-:W-:-:S04]  /*1840*/  UIADD3 UR36, UPT, UPT, UR36, UR38, URZ ;  /* 0x0000002624247290 */ /* 0x000fc8000fffe0ff */
[----:B-1----:R-:W-:Y:S02]  /*1850*/  UIMAD.WIDE.U32 UR14, UR36, UR8, URZ ;  /* 0x00000008240e72a5 */ /* 0x002fe4000f8e00ff */
[----:B------:R-:W-:-:S04]  /*1860*/  UIMAD UR36, UR36, UR9, URZ ;  /* 0x00000009242472a4 */ /* 0x000fc8000f8e02ff */
[----:B------:R-:W-:-:S06]  /*1870*/  UIADD3 UR36, UPT, UPT, UR15, UR36, URZ ;  /* 0x000000240f247290 */ /* 0x000fcc000fffe0ff */
[----:B------:R-:W-:-:S07]  /*1880*/  MOV R12, UR36 ;  /* 0x00000024000c7c02 */ /* 0x000fce0008000f00 */
.L_x_1028:
        /* <DEDUP_REMOVED lines=37> */
.L_x_1030:
[----:B------:R-:W-:Y:S05]  /*1ae0*/  BSYNC.RECONVERGENT B0 ;  /* 0x0000000000007941 */ /* 0x000fea0003800200 */
.L_x_1029:
        /* <DEDUP_REMOVED lines=12> */
.L_x_1032:
[----:B------:R-:W-:Y:S05]  /*1bb0*/  BSYNC.RECONVERGENT B0 ;  /* 0x0000000000007941 */ /* 0x000fea0003800200 */
.L_x_1031:
        /* <DEDUP_REMOVED lines=12> */
.L_x_1034:
[----:B------:R-:W-:Y:S05]  /*1c80*/  BSYNC.RECONVERGENT B0 ;  /* 0x0000000000007941 */ /* 0x000fea0003800200 */
.L_x_1033:
        /* <DEDUP_REMOVED lines=30> */
.L_x_1036:
[----:B------:R-:W-:Y:S05]  /*1e70*/  BSYNC.RECONVERGENT B0 ;  /* 0x0000000000007941 */ /* 0x000fea0003800200 */
.L_x_1035:
        /* <DEDUP_REMOVED lines=12> */
.L_x_1038:
[----:B------:R-:W-:Y:S05]  /*1f40*/  BSYNC.RECONVERGENT B0 ;  /* 0x0000000000007941 */ /* 0x000fea0003800200 */
.L_x_1037:
        /* <DEDUP_REMOVED lines=12> */
.L_x_1024:
        /* <DEDUP_REMOVED lines=22> */
.L_x_1042:
[----:B------:R3:W-:Y:S01]  /*2170*/  STS.128 [R0+0x8000], RZ ;  /* 0x008000ff00007388 */ /* 0x0007e20000000c00 */
[----:B------:R-:W-:Y:S05]  /*2180*/  BRA `(.L_x_1043) ;  /* 0x0000000000047947 */ /* 0x000fea0003800000 */
.L_x_1041:
[----:B------:R1:W-:Y:S02]  /*2190*/  STS.128 [R0+0x8000], RZ ;  /* 0x008000ff00007388 */ /* 0x0003e40000000c00 */
.L_x_1043:
[----:B------:R-:W-:Y:S05]  /*21a0*/  BSYNC.RECONVERGENT B0 ;  /* 0x0000000000007941 */ /* 0x000fea0003800200 */
.L_x_1040:
        /* <DEDUP_REMOVED lines=16> */
.L_x_1045:
[----:B------:R-:W-:Y:S05]  /*22b0*/  BSYNC.RECONVERGENT B0 ;  /* 0x0000000000007941 */ /* 0x000fea0003800200 */
.L_x_1044:
        /* <DEDUP_REMOVED lines=13> */
.L_x_1047:
[----:B------:R-:W-:Y:S05]  /*2390*/  BSYNC.RECONVERGENT B0 ;  /* 0x0000000000007941 */ /* 0x000fea0003800200 */
.L_x_1046:
        /* <DEDUP_REMOVED lines=13> */
.L_x_1049:
[----:B------:R-:W-:Y:S05]  /*2470*/  BSYNC.RECONVERGENT B0 ;  /* 0x0000000000007941 */ /* 0x000fea0003800200 */
.L_x_1048:
        /* <DEDUP_REMOVED lines=13> */
.L_x_1052:
[----:B------:R1:W-:Y:S01]  /*2550*/  STS.128 [R210], RZ ;  /* 0x000000ffd2007388 */ /* 0x0003e20000000c00 */
[----:B------:R-:W-:Y:S05]  /*2560*/  BRA `(.L_x_1053) ;  /* 0x0000000000047947 */ /* 0x000fea0003800000 */
.L_x_1051:
[----:B------:R1:W-:Y:S02]  /*2570*/  STS.128 [R210], RZ ;  /* 0x000000ffd2007388 */ /* 0x0003e40000000c00 */
.L_x_1053:
[----:B------:R-:W-:Y:S05]  /*2580*/  BSYNC.RECONVERGENT B0 ;  /* 0x0000000000007941 */ /* 0x000fea0003800200 */
.L_x_1050:
        /* <DEDUP_REMOVED lines=13> */
[----:B------:R1:W-:Y:S01]  /*2660*/  STL [R1+0x58], R30 ;  /* 0x0000581e01007387 */ /* 0x0003e20000100800 */
[----:B------:R-:W-:Y:S01]  /*2670*/  ISETP.GE.AND P0, PT, R2, UR47, PT ;  /* 0x0000002f02007c0c */ /* 0x000fe2000bf06270 */
[----:B------:R-:W-:Y:S01]  /*2680*/  IMAD.MOV.U32 R2, RZ, RZ, 0x4 ;  /* 0x00000004ff027424 */ /* 0x000fe200078e00ff */
[----:B------:R-:W-:-:S03]  /*2690*/  ISETP.GE.AND P2, PT, R4, UR47, PT ;  /* 0x0000002f04007c0c */ /* 0x000fc6000bf46270 */
[----:B------:R-:W-:-:S05]  /*26a0*/  IMAD.WIDE.U32 R2, R30, R2, UR52 ;  /* 0x000000341e027e25 */ /* 0x000fca000f8e0002 */
[----:B------:R-:W5:Y:S04]  /*26b0*/  @!P3 LDG.E R12, desc[UR32][R2.64] ;  /* 0x00000020020cb981 */ /* 0x000f68000c1e1900 */
[----:B------:R-:W2:Y:S04]  /*26c0*/  @!P0 LDG.E R5, desc[UR32][R2.64+0x120] ;  /* 0x0001202002058981 */ /* 0x000ea8000c1e1900 */
[----:B------:R-:W3:Y:S04]  /*26d0*/  @!P1 LDG.E R8, desc[UR32][R2.64+0x100] ;  /* 0x0001002002089981 */ /* 0x000ee8000c1e1900 */
[----:B------:R4:W5:Y:S04]  /*26e0*/  @!P2 LDG.E R9, desc[UR32][R2.64+0x20] ;  /* 0x000020200209a981 */ /* 0x000968000c1e1900 */
[----:B------:R1:W-:Y:S01]  /*26f0*/  @P6 STS.128 [R210+0x1000], RZ ;  /* 0x001000ffd2006388 */ /* 0x0003e20000000c00 */
[----:B------:R-:W-:Y:S01]  /*2700*/  BSSY.RECONVERGENT B0, `(.L_x_1054) ;  /* 0x0000010000007945 */ /* 0x000fe20003800200 */
[----:B----4-:R-:W-:-:S04]  /*2710*/  LEA R2, P0, R6, R32, 0x1 ;  /* 0x0000002006027211 */ /* 0x010fc800078008ff */
[----:B------:R-:W-:Y:S01]  /*2720*/  LEA.HI.X R3, R6, R31, R7, 0x1, P0 ;  /* 0x0000001f06037211 */ /* 0x000fe200000f0c07 */
[----:B--2---:R1:W-:Y:S04]  /*2730*/  STL [R1+0x6c], R5 ;  /* 0x00006c0501007387 */ /* 0x0043e80000100800 */
[----:B---3--:R1:W-:Y:S04]  /*2740*/  STL [R1+0x70], R8 ;  /* 0x0000700801007387 */ /* 0x0083e80000100800 */
[----:B-----5:R1:W-:Y:S04]  /*2750*/  STL [R1+0x74], R9 ;  /* 0x0000740901007387 */ /* 0x0203e80000100800 */
[----:B------:R1:W-:Y:S01]  /*2760*/  STL [R1+0x78], R12 ;  /* 0x0000780c01007387 */ /* 0x0003e20000100800 */
        /* <DEDUP_REMOVED lines=9> */
.L_x_1055:
[----:B------:R-:W-:Y:S05]  /*2800*/  BSYNC.RECONVERGENT B0 ;  /* 0x0000000000007941 */ /* 0x000fea0003800200 */
.L_x_1054:
        /* <DEDUP_REMOVED lines=8> */
[----:B-1----:R-:W-:-:S05]  /*2890*/  LEA.HI.X R5, R14, R3, R15, 0x6, P0 ;  /* 0x000000030e057211 */ /* 0x002fca00000f340f */
[----:B------:R-:W-:Y:S01]  /*28a0*/  @!PT LDS RZ, [RZ] ;  /* 0x00000000fffff984 */ /* 0x000fe20000000800 */
[----:B------:R-:W-:Y:S01]  /*28b0*/  @!PT LDS RZ, [RZ] ;  /* 0x00000000fffff984 */ /* 0x000fe20000000800 */
[----:B------:R-:W-:Y:S01]  /*28c0*/  @!PT LDS RZ, [RZ] ;  /* 0x00000000fffff984 */ /* 0x000fe20000000800 */
[----:B------:R1:W-:Y:S04]  /*28d0*/  LDGSTS.E.BYPASS.LTC128B.128 [R210+0x2000], desc[UR32][R4.64] ;  /* 0x0200000004d27fae */ /* 0x0003e8000b981a20 */
.L_x_1057:
[----:B------:R-:W-:Y:S05]  /*28e0*/  BSYNC.RECONVERGENT B0 ;  /* 0x0000000000007941 */ /* 0x000fea0003800200 */
.L_x_1056:
        /* <DEDUP_REMOVED lines=13> */
.L_x_1059:
[----:B------:R-:W-:Y:S05]  /*29c0*/  BSYNC.RECONVERGENT B0 ;  /* 0x0000000000007941 */ /* 0x000fea0003800200 */
.L_x_1058:
[----:B------:R-:W1:Y:S01]  /*29d0*/  LDCU.64 UR8, c[0x0][0x3d0] ;  /* 0x00007a00ff0877ac */ /* 0x000e620008000a00 */
        /* <DEDUP_REMOVED lines=9> */
[----:B-1----:R-:W-:-:S04]  /*2a70*/  IMAD R4, R23, UR8, RZ ;  /* 0x0000000817047c24 */ /* 0x002fc8000f8e02ff */
        /* <DEDUP_REMOVED lines=19> */
.L_x_1062:
[----:B------:R3:W-:Y:S01]  /*2bb0*/  STS.128 [R0+0xc000], RZ ;  /* 0x00c000ff00007388 */ /* 0x0007e20000000c00 */
[----:B------:R-:W-:Y:S05]  /*2bc0*/  BRA `(.L_x_1063) ;  /* 0x0000000000047947 */ /* 0x000fea0003800000 */
.L_x_1061:
[----:B------:R1:W-:Y:S02]  /*2bd0*/  STS.128 [R0+0xc000], RZ ;  /* 0x00c000ff00007388 */ /* 0x0003e40000000c00 */
.L_x_1063:
[----:B------:R-:W-:Y:S05]  /*2be0*/  BSYNC.RECONVERGENT B0 ;  /* 0x0000000000007941 */ /* 0x000fea0003800200 */
.L_x_1060:
        /* <DEDUP_REMOVED lines=23> */
.L_x_1065:
[----:B------:R-:W-:Y:S05]  /*2d60*/  BSYNC.RECONVERGENT B0 ;  /* 0x0000000000007941 */ /* 0x000fea0003800200 */
.L_x_1064:
        /* <DEDUP_REMOVED lines=20> */
.L_x_1067:
[----:B------:R-:W-:Y:S05]  /*2eb0*/  BSYNC.RECONVERGENT B0 ;  /* 0x0000000000007941 */ /* 0x000fea0003800200 */
.L_x_1066:
        /* <DEDUP_REMOVED lines=20> */
.L_x_1069:
[----:B------:R-:W-:Y:S05]  /*3000*/  BSYNC.RECONVERGENT B0 ;  /* 0x0000000000007941 */ /* 0x000fea0003800200 */
.L_x_1068:
        /* <DEDUP_REMOVED lines=28> */
.L_x_1072:
[----:B------:R1:W-:Y:S01]  /*31d0*/  STS.128 [R0+0x10000], RZ ;  /* 0x010000ff00007388 */ /* 0x0003e20000000c00 */
[----:B------:R-:W-:Y:S05]  /*31e0*/  BRA `(.L_x_1073) ;  /* 0x0000000000047947 */ /* 0x000fea0003800000 */
.L_x_1071:
[----:B------:R1:W-:Y:S02]  /*31f0*/  STS.128 [R0+0x10000], RZ ;  /* 0x010000ff00007388 */ /* 0x0003e40000000c00 */
.L_x_1073:
[----:B------:R-:W-:Y:S05]  /*3200*/  BSYNC.RECONVERGENT B0 ;  /* 0x0000000000007941 */ /* 0x000fea0003800200 */
.L_x_1070:
[----:B------:R1:W-:Y:S01]  /*3210*/  @P3 STS.128 [R0+0x11000], RZ ;  /* 0x011000ff00003388 */ /* 0x0003e20000000c00 */
[----:B------:R-:W-:Y:S01]  /*3220*/  IMAD.SHL.U32 R180, R188, 0x40, RZ ;  /* 0x00000040bcb47824 */ /* 0x000fe200078e00ff */
[----:B------:R-:W1:Y:S01]  /*3230*/  LDCU UR13, c[0x0][0x440] ;  /* 0x00008800ff0d77ac */ /* 0x000e620008000800 */
[----:B------:R-:W-:Y:S01]  /*3240*/  BSSY.RECONVERGENT B0, `(.L_x_1074) ;  /* 0x0000016000007945 */ /* 0x000fe20003800200 */
[----:B------:R-:W-:Y:S01]  /*3250*/  SHF.R.U32.HI R9, RZ, 0x4, R188 ;  /* 0x00000004ff097819 */ /* 0x000fe200000116bc */
[----:B------:R-:W1:Y:S01]  /*3260*/  LDCU UR16, c[0x0][0x3e0] ;  /* 0x00007c00ff1077ac */ /* 0x000e620008000800 */
[----:B------:R-:W-:Y:S01]  /*3270*/  LOP3.LUT R8, R180, 0x1c0, RZ, 0xc0, !PT ;  /* 0x000001c0b4087812 */ /* 0x000fe200078ec0ff */
        /* <DEDUP_REMOVED lines=18> */
.L_x_1075:
[----:B-1----:R-:W-:Y:S05]  /*33a0*/  BSYNC.RECONVERGENT B0 ;  /* 0x0000000000007941 */ /* 0x002fea0003800200 */
.L_x_1074:
[----:B------:R-:W-:Y:S01]  /*33b0*/  IMAD.U32 R4, RZ, RZ, UR31 ;  /* 0x0000001fff047e24 */ /* 0x000fe2000f8e00ff */
[----:B------:R-:W-:Y:S01]  /*33c0*/  LOP3.LUT R5, R9, 0x8, RZ, 0xc0, !PT ;  /* 0x0000000809057812 */ /* 0x000fe200078ec0ff */
[----:B------:R-:W-:Y:S01]  /*33d0*/  IMAD.U32 R9, RZ, RZ, UR37 ;  /* 0x00000025ff097e24 */ /* 0x000fe2000f8e00ff */
[----:B------:R-:W-:Y:S01]  /*33e0*/  LOP3.LUT R13, R8, 0x38, R26, 0xf8, !PT ;  /* 0x00000038080d7812 */ /* 0x000fe200078ef81a */
[----:B------:R1:W-:Y:S01]  /*33f0*/  @P2 STS.128 [R0+0x12000], RZ ;  /* 0x012000ff00002388 */ /* 0x0003e20000000c00 */
[----:B------:R-:W-:Y:S01]  /*3400*/  IADD3 R8, PT, PT, R4, UR35, R30 ;  /* 0x0000002304087c10 */ /* 0x000fe2000fffe01e */
[----:B------:R-:W-:Y:S01]  /*3410*/  IMAD.SHL.U32 R150, R188, 0x20, RZ ;  /* 0x00000020bc967824 */ /* 0x000fe200078e00ff */
[----:B------:R-:W-:Y:S01]  /*3420*/  LOP3.LUT R7, R180, 0x200, RZ, 0xc0, !PT ;  /* 0x00000200b4077812 */ /* 0x000fe200078ec0ff */
[----:B------:R-:W1:Y:S01]  /*3430*/  LDCU UR17, c[0x0][0x50c] ;  /* 0x0000a180ff1177ac */ /* 0x000e620008000800 */
[----:B------:R-:W-:Y:S01]  /*3440*/  IADD3 R8, PT, PT, R8, -0x3f, -R9 ;  /* 0xffffffc108087810 */ /* 0x000fe20007ffe809 */
[----:B------:R-:W-:Y:S01]  /*3450*/  BSSY.RECONVERGENT B0, `(.L_x_1076) ;  /* 0x000001c000007945 */ /* 0x000fe20003800200 */
[----:B------:R-:W-:-:S02]  /*3460*/  LOP3.LUT R5, R5, 0x10, R188, 0xf8, !PT ;  /* 0x0000001005057812 */ /* 0x000fc400078ef8bc */
[----:B------:R-:W-:Y:S01]  /*3470*/  LOP3.LUT R7, R7, 0xc00, R150, 0xf8, !PT ;  /* 0x00000c0007077812 */ /* 0x000fe200078ef896 */
[----:B------:R1:W-:Y:S01]  /*3480*/  STL [R1+0xc], R8 ;  /* 0x00000c0801007387 */ /* 0x0003e20000100800 */
[----:B------:R-:W-:Y:S02]  /*3490*/  LOP3.LUT R5, R5, R13, RZ, 0x3c, !PT ;  /* 0x0000000d05057212 */ /* 0x000fe400078e3cff */
[C---:B------:R-:W-:Y:S02]  /*34a0*/  LOP3.LUT R6, R13.reuse, 0x8, R183, 0x78, !PT ;  /* 0x000000080d067812 */ /* 0x040fe400078e78b7 */
[----:B------:R-:W-:Y:S02]  /*34b0*/  LOP3.LUT R4, R13, 0x8, R188, 0x78, !PT ;  /* 0x000000080d047812 */ /* 0x000fe400078e78bc */
[----:B------:R-:W-:Y:S02]  /*34c0*/  LOP3.LUT R180, R5, 0x200, R180, 0xf8, !PT ;  /* 0x0000020005b47812 */ /* 0x000fe400078ef8b4 */
[----:B------:R-:W-:-:S02]  /*34d0*/  LOP3.LUT R182, R7, R6, RZ, 0xfc, !PT ;  /* 0x0000000607b67212 */ /* 0x000fc400078efcff */
[----:B------:R-:W-:Y:S01]  /*34e0*/  LOP3.LUT R150, R4, 0x7200, R150, 0xf8, !PT ;  /* 0x0000720004967812 */ /* 0x000fe200078ef896 */
        /* <DEDUP_REMOVED lines=18> */
.L_x_1077:
[----:B-1----:R-:W-:Y:S05]  /*3610*/  BSYNC.RECONVERGENT B0 ;  /* 0x0000000000007941 */ /* 0x002fea0003800200 */
.L_x_1076:
        /* <DEDUP_REMOVED lines=20> */
.L_x_1079:
[----:B------:R-:W-:Y:S05]  /*3760*/  BSYNC.RECONVERGENT B0 ;  /* 0x0000000000007941 */ /* 0x000fea0003800200 */
.L_x_1078:
[----:B------:R-:W-:Y:S01]  /*3770*/  R2P PR, R188, 0x6 ;  /* 0x00000006bc007804 */ /* 0x000fe20000000000 */
[----:B------:R-:W-:Y:S01]  /*3780*/  IMAD.MOV.U32 R153, RZ, RZ, 0x40 ;  /* 0x00000040ff997424 */ /* 0x000fe200078e00ff */
[----:B------:R-:W5:Y:S01]  /*3790*/  S2R R188, SR_TID.X ;  /* 0x0000000000bc7919 */ /* 0x000f620000002100 */
[----:B-1-3--:R-:W-:Y:S01]  /*37a0*/  IMAD.MOV.U32 R0, RZ, RZ, 0x10 ;  /* 0x00000010ff007424 */ /* 0x00afe200078e00ff */
[----:B------:R-:W-:Y:S01]  /*37b0*/  LEA R150, R150, UR24, 0x1 ;  /* 0x0000001896967c11 */ /* 0x000fe2000f8e08ff */
[----:B------:R-:W-:Y:S01]  /*37c0*/  IMAD.MOV.U32 R5, RZ, RZ, 0x20 ;  /* 0x00000020ff057424 */ /* 0x000fe200078e00ff */
[----:B------:R-:W-:Y:S01]  /*37d0*/  SEL R153, R153, 0xffffffc0, !P2 ;  /* 0xffffffc099997807 */ /* 0x000fe20005000000 */
[----:B------:R1:W-:Y:S01]  /*37e0*/  STL [R1+0x50], R210 ;  /* 0x000050d201007387 */ /* 0x0003e20000100800 */
[----:B------:R-:W-:Y:S01]  /*37f0*/  IMAD.MOV.U32 R173, RZ, RZ, 0x20 ;  /* 0x00000020ffad7424 */ /* 0x000fe200078e00ff */
[----:B------:R-:W-:Y:S02]  /*3800*/  LEA R182, R182, UR24, 0x1 ;  /* 0x00000018b6b67c11 */ /* 0x000fe4000f8e08ff */
[----:B------:R-:W-:Y:S01]  /*3810*/  CS2R R126, SRZ ;  /* 0x00000000007e7805 */ /* 0x000fe2000001ff00 */
[----:B------:R-:W0:Y:S01]  /*3820*/  LDGDEPBAR ;  /* 0x00000000000079af */ /* 0x000e220000000000 */
[----:B------:R-:W-:Y:S01]  /*3830*/  LEA R180, R180, UR24, 0x1 ;  /* 0x00000018b4b47c11 */ /* 0x000fe2000f8e08ff */
[----:B------:R-:W-:Y:S01]  /*3840*/  IMAD.IADD R172, R153, 0x1, R150 ;  /* 0x0000000199ac7824 */ /* 0x000fe200078e0296 */
[----:B------:R-:W-:-:S02]  /*3850*/  SEL R173, R173, 0xffffffe0, !P1 ;  /* 0xffffffe0adad7807 */ /* 0x000fc40004800000 */
        /* <DEDUP_REMOVED lines=19> */
[C---:B-----5:R-:W-:Y:S01]  /*3990*/  LOP3.LUT P2, RZ, R188.reuse, 0x4, RZ, 0xc0, !PT ;  /* 0x00000004bcff7812 */ /* 0x060fe2000784c0ff */
[C---:B------:R-:W-:Y:S01]  /*39a0*/  IMAD.SHL.U32 R2, R188.reuse, 0x10, RZ ;  /* 0x00000010bc027824 */ /* 0x040fe200078e00ff */
[C---:B------:R-:W-:Y:S01]  /*39b0*/  LOP3.LUT P0, RZ, R188.reuse, 0x8, RZ, 0xc0, !PT ;  /* 0x00000008bcff7812 */ /* 0x040fe2000780c0ff */
[----:B------:R-:W-:Y:S01]  /*39c0*/  IMAD.SHL.U32 R4, R188, 0x2, RZ ;  /* 0x00000002bc047824 */ /* 0x000fe200078e00ff */
[----:B------:R-:W-:Y:S01]  /*39d0*/  SEL R3, R0, 0xfffffff0, !P2 ;  /* 0xfffffff000037807 */ /* 0x000fe20005000000 */
[----:B------:R-:W-:Y:S01]  /*39e0*/  IMAD.SHL.U32 R189, R188, 0x40, RZ ;  /* 0x00000040bcbd7824 */ /* 0x000fe200078e00ff */
[----:B------:R-:W-:Y:S01]  /*39f0*/  LOP3.LUT R2, R2, 0x1c0, RZ, 0xc0, !PT ;  /* 0x000001c002027812 */ /* 0x000fe200078ec0ff */
[C---:B------:R-:W-:Y:S01]  /*3a00*/  IMAD.SHL.U32 R190, R188.reuse, 0x20, RZ ;  /* 0x00000020bcbe7824 */ /* 0x040fe200078e00ff */
[----:B------:R-:W-:Y:S01]  /*3a10*/  SEL R5, R5, 0xffffffe0, !P0 ;  /* 0xffffffe005057807 */ /* 0x000fe20004000000 */
[----:B------:R-:W-:Y:S01]  /*3a20*/  IMAD.SHL.U32 R187, R188, 0x8, RZ ;  /* 0x00000008bcbb7824 */ /* 0x000fe200078e00ff */
[----:B------:R-:W-:-:S02]  /*3a30*/  LOP3.LUT R0, R4, 0xe006, R189, 0xc8, !PT ;  /* 0x0000e00604007812 */ /* 0x000fc400078ec8bd */
[----:B------:R-:W-:Y:S02]  /*3a40*/  CS2R R90, SRZ ;  /* 0x00000000005a7805 */ /* 0x000fe4000001ff00 */
[----:B------:R-:W-:Y:S01]  /*3a50*/  LOP3.LUT R2, R2, 0x38, R4, 0xf8, !PT ;  /* 0x0000003802027812 */ /* 0x000fe200078ef804 */
[----:B------:R1:W-:Y:S01]  /*3a60*/  STL [R1+0x80], R5 ;  /* 0x0000800501007387 */ /* 0x0003e20000100800 */
[----:B------:R-:W-:Y:S02]  /*3a70*/  LOP3.LUT R0, R0, 0xc00, R190, 0xf8, !PT ;  /* 0x00000c0000007812 */ /* 0x000fe400078ef8be */
[----:B------:R-:W-:Y:S02]  /*3a80*/  CS2R R88, SRZ ;  /* 0x0000000000587805 */ /* 0x000fe4000001ff00 */
[----:B------:R-:W-:Y:S02]  /*3a90*/  LOP3.LUT R185, R189, 0x1c0, RZ, 0xc0, !PT ;  /* 0x000001c0bdb97812 */ /* 0x000fe400078ec0ff */
[----:B------:R-:W-:-:S02]  /*3aa0*/  CS2R R86, SRZ ;  /* 0x0000000000567805 */ /* 0x000fc4000001ff00 */
[----:B------:R-:W-:Y:S02]  /*3ab0*/  LOP3.LUT R2, R0, R2, RZ, 0xfc, !PT ;  /* 0x0000000200027212 */ /* 0x000fe400078efcff */
[----:B------:R-:W-:Y:S02]  /*3ac0*/  CS2R R84, SRZ ;  /* 0x0000000000547805 */ /* 0x000fe4000001ff00 */
[----:B------:R-:W-:Y:S02]  /*3ad0*/  LOP3.LUT R191, R188, 0x8, RZ, 0xc0, !PT ;  /* 0x00000008bcbf7812 */ /* 0x000fe400078ec0ff */
[----:B------:R-:W-:Y:S02]  /*3ae0*/  CS2R R78, SRZ ;  /* 0x00000000004e7805 */ /* 0x000fe4000001ff00 */
[----:B------:R-:W-:Y:S01]  /*3af0*/  LOP3.LUT R3, R190, 0x7200, RZ, 0xc0, !PT ;  /* 0x00007200be037812 */ /* 0x000fe200078ec0ff */
[----:B------:R1:W-:Y:S01]  /*3b00*/  STL [R1+0x7c], R2 ;  /* 0x00007c0201007387 */ /* 0x0003e20000100800 */
[----:B------:R-:W-:-:S02]  /*3b10*/  LOP3.LUT R186, R189, 0x200, RZ, 0xc0, !PT ;  /* 0x00000200bdba7812 */ /* 0x000fc400078ec0ff */
[----:B------:R-:W-:Y:S02]  /*3b20*/  CS2R R76, SRZ ;  /* 0x00000000004c7805 */ /* 0x000fe4000001ff00 */
[----:B------:R-:W-:Y:S02]  /*3b30*/  LOP3.LUT R185, R185, 0x38, R187, 0xf8, !PT ;  /* 0x00000038b9b97812 */ /* 0x000fe400078ef8bb */
[----:B------:R-:W-:Y:S02]  /*3b40*/  CS2R R82, SRZ ;  /* 0x0000000000527805 */ /* 0x000fe4000001ff00 */
[----:B------:R-:W-:Y:S02]  /*3b50*/  CS2R R80, SRZ ;  /* 0x0000000000507805 */ /* 0x000fe4000001ff00 */
[----:B------:R-:W-:Y:S02]  /*3b60*/  CS2R R74, SRZ ;  /* 0x00000000004a7805 */ /* 0x000fe4000001ff00 */
[----:B------:R-:W-:-:S02]  /*3b70*/  CS2R R72, SRZ ;  /* 0x0000000000487805 */ /* 0x000fc4000001ff00 */
[----:B------:R-:W-:Y:S02]  /*3b80*/  CS2R R70, SRZ ;  /* 0x0000000000467805 */ /* 0x000fe4000001ff00 */
[----:B------:R-:W-:Y:S01]  /*3b90*/  CS2R R68, SRZ ;  /* 0x0000000000447805 */ /* 0x000fe2000001ff00 */
[----:B------:R-:W-:Y:S01]  /*3ba0*/  VIADD R182, R182, UR12 ;  /* 0x0000000cb6b67c36 */ /* 0x000fe20008000000 */
[----:B------:R-:W-:Y:S01]  /*3bb0*/  LOP3.LUT P3, RZ, R188, 0x2, RZ, 0xc0, !PT ;  /* 0x00000002bcff7812 */ /* 0x000fe2000786c0ff */
[----:B------:R-:W-:Y:S01]  /*3bc0*/  VIADD R180, R180, UR12 ;  /* 0x0000000cb4b47c36 */ /* 0x000fe20008000000 */
[----:B------:R-:W-:Y:S01]  /*3bd0*/  LOP3.LUT P6, R184, R188, 0x10, RZ, 0xc0, !PT ;  /* 0x00000010bcb87812 */ /* 0x000fe200078cc0ff */
[C---:B------:R-:W-:Y:S01]  /*3be0*/  IMAD.IADD R152, R173.reuse, 0x1, R150 ;  /* 0x00000001ad987824 */ /* 0x040fe200078e0296 */
[----:B------:R-:W-:Y:S01]  /*3bf0*/  LOP3.LUT R186, R186, 0xc00, R190, 0xf8, !PT ;  /* 0x00000c00baba7812 */ /* 0x000fe200078ef8be */
[----:B------:R-:W-:Y:S01]  /*3c00*/  IMAD.IADD R181, R173, 0x1, R172 ;  /* 0x00000001adb57824 */ /* 0x000fe200078e02ac */
[----:B------:R-:W-:Y:S01]  /*3c10*/  LOP3.LUT R0, R3, R185, R191, 0xf6, !PT ;  /* 0x000000b903007212 */ /* 0x000fe200078ef6bf */
[----:B------:R-:W3:Y:S01]  /*3c20*/  LDCU UR8, c[0x0][0x45c] ;  /* 0x00008b80ff0877ac */ /* 0x000ee20008000800 */
[----:B-1----:R-:W-:-:S12]  /*3c30*/  UIADD3 UR43, UPT, UPT, UR43, 0x80, -UR35 ;  /* 0x000000802b2b7890 */ /* 0x002fd8000fffe823 */
.L_x_1082:
[----:B------:R-:W0:Y:S01]  /*3c40*/  LDGDEPBAR ;  /* 0x00000000000079af */ /* 0x000e220000000000 */
[C---:B------:R-:W-:Y:S01]  /*3c50*/  IADD3 R144, PT, PT, R182.reuse, R173, RZ ;  /* 0x000000adb6907210 */ /* 0x040fe20007ffe0ff */
[----:B------:R-:W-:Y:S01]  /*3c60*/  IMAD.IADD R0, R182, 0x1, R153 ;  /* 0x00000001b6007824 */ /* 0x000fe200078e0299 */
[----:B------:R-:W-:Y:S05]  /*3c70*/  USHF.L.U32 UR12, UR39, 0x7, URZ ;  /* 0x00000007270c7899 */ /* 0x000fea00080006ff */
[----:B------:R-:W2:Y:S01]  /*3c80*/  LDL R3, [R1+0x78] ;  /* 0x0000780001037983 */ /* 0x000ea20000100800 */
[----:B------:R-:W-:Y:S01]  /*3c90*/  UIADD3 UR31, UPT, UPT, UR31, -0x80, URZ ;  /* 0xffffff801f1f7890 */ /* 0x000fe2000fffe0ff */
[----:B------:R-:W-:Y:S01]  /*3ca0*/  MOV R187, 0x40 ;  /* 0x0000004000bb7802 */ /* 0x000fe20000000f00 */
[----:B------:R-:W-:Y:S01]  /*3cb0*/  UIADD3 UR9, UPT, UPT, UR12, 0x80, URZ ;  /* 0x000000800c097890 */ /* 0x000fe2000fffe0ff */
[----:B------:R-:W4:Y:S01]  /*3cc0*/  LDL R2, [R1+0x74] ;  /* 0x0000740001027983 */ /* 0x000f220000100800 */
[----:B------:R-:W-:Y:S02]  /*3cd0*/  UISETP.GE.AND UP0, UPT, UR31, UR43, UPT ;  /* 0x0000002b1f00728c */ /* 0x000fe4000bf06270 */
[----:B------:R-:W-:Y:S01]  /*3ce0*/  UIADD3 UR34, UPT, UPT, UR34, -0x1, URZ ;  /* 0xffffffff22227890 */ /* 0x000fe2000fffe0ff */
[----:B------:R-:W3:Y:S01]  /*3cf0*/  LDL R192, [R1+0xc] ;  /* 0x00000c0001c07983 */ /* 0x000ee20000100800 */
[----:B------:R-:W-:Y:S03]  /*3d00*/  UISETP.LT.AND UP0, UPT, UR9, UR35, UP0 ;  /* 0x000000230900728c */ /* 0x000fe60008701270 */
[----:B------:R-:W-:Y:S03]  /*3d10*/  STL [R1+0xf8], R97 ;  /* 0x0000f86101007387 */ /* 0x000fe60000100800 */
[----:B------:R-:W-:Y:S01]  /*3d20*/  PLOP3.LUT P0, PT, PT, PT, UP0, 0x80, 0x8 ;  /* 0x000000000008781c */ /* 0x000fe20003f0f008 */
[----:B------:R-:W-:Y:S01]  /*3d30*/  STL [R1+0xf4], R96 ;  /* 0x0000f46001007387 */ /* 0x000fe20000100800 */
[----:B------:R-:W-:Y:S03]  /*3d40*/  UISETP.GT.AND UP0, UPT, UR34, UR42, UPT ;  /* 0x0000002a2200728c */ /* 0x000fe6000bf04270 */
[----:B------:R-:W-:Y:S04]  /*3d50*/  STL [R1+0xf0], R95 ;  /* 0x0000f05f01007387 */ /* 0x000fe80000100800 */
        /* <DEDUP_REMOVED lines=21> */
[----:B------:R1:W-:Y:S04]  /*3eb0*/  STL [R1+0x98], R73 ;  /* 0x0000984901007387 */ /* 0x0003e80000100800 */
[----:B------:R-:W-:Y:S04]  /*3ec0*/  STL [R1+0x94], R72 ;  /* 0x0000944801007387 */ /* 0x000fe80000100800 */
[----:B------:R-:W-:Y:S04]  /*3ed0*/  STL [R1+0x90], R71 ;  /* 0x0000904701007387 */ /* 0x000fe80000100800 */
[----:B------:R-:W-:Y:S04]  /*3ee0*/  STL [R1+0x8c], R70 ;  /* 0x00008c4601007387 */ /* 0x000fe80000100800 */
[----:B------:R-:W-:Y:S04]  /*3ef0*/  STL [R1+0x88], R69 ;  /* 0x0000884501007387 */ /* 0x000fe80000100800 */
[----:B------:R-:W-:Y:S04]  /*3f00*/  STL [R1+0x84], R68 ;  /* 0x0000844401007387 */ /* 0x000fe80000100800 */
        /* <DEDUP_REMOVED lines=8> */
[----:B------:R-:W4:Y:S01]  /*3f90*/  LDSM.16.M88.4 R132, [R150+0xd800] ;  /* 0x00d800009684783b */ /* 0x000f220000000200 */
[-C--:B-1----:R-:W-:Y:S07]  /*3fa0*/  HMMA.16816.F32.BF16 R4, R64, R16.reuse, RZ ;  /* 0x000000104004723c */ /* 0x082fee00000418ff */
[----:B------:R-:W-:Y:S01]  /*3fb0*/  LDSM.16.M88.4 R136, [R144] ;  /* 0x000000009088783b */ /* 0x000fe20000000200 */
[C---:B------:R-:W-:Y:S07]  /*3fc0*/  HMMA.16816.F32.BF16 R8, R60.reuse, R16, RZ ;  /* 0x000000103c08723c */ /* 0x040fee00000418ff */
[----:B------:R-:W1:Y:S01]  /*3fd0*/  LDSM.16.M88.4 R140, [R152+0xc000] ;  /* 0x00c00000988c783b */ /* 0x000e620000000200 */
[-C--:B------:R-:W-:Y:S07]  /*3fe0*/  HMMA.16816.F32.BF16 R12, R60, R18.reuse, RZ ;  /* 0x000000123c0c723c */ /* 0x080fee00000418ff */
[----:B------:R-:W1:Y:S01]  /*3ff0*/  LDSM.16.M88.4 R144, [R144+0x2000] ;  /* 0x002000009090783b */ /* 0x000e620000000200 */
[C---:B------:R-:W-:Y:S07]  /*4000*/  HMMA.16816.F32.BF16 R16, R64.reuse, R18, RZ ;  /* 0x000000124010723c */ /* 0x040fee00000418ff */
[----:B------:R-:W1:Y:S01]  /*4010*/  LDSM.16.M88.4 R148, [R152+0xc800] ;  /* 0x00c800009894783b */ /* 0x000e620000000200 */
[-C--:B------:R-:W-:Y:S07]  /*4020*/  HMMA.16816.F32.BF16 R20, R64, R32.reuse, RZ ;  /* 0x000000204014723c */ /* 0x080fee00000418ff */
[----:B------:R-:W-:Y:S01]  /*4030*/  LDSM.16.M88.4 R156, [R0] ;  /* 0x00000000009c783b */ /* 0x000fe20000000200 */
[C---:B------:R-:W-:Y:S07]  /*4040*/  HMMA.16816.F32.BF16 R24, R60.reuse, R32, RZ ;  /* 0x000000203c18723c */ /* 0x040fee00000418ff */
[----:B------:R-:W-:Y:S01]  /*4050*/  LDSM.16.M88.4 R160, [R172+0xc000] ;  /* 0x00c00000aca0783b */ /* 0x000fe20000000200 */
[-C--:B------:R-:W-:Y:S07]  /*4060*/  HMMA.16816.F32.BF16 R28, R60, R34.reuse, RZ ;  /* 0x000000223c1c723c */ /* 0x080fee00000418ff */
[----:B------:R1:W-:Y:S01]  /*4070*/  LDSM.16.M88.4 R164, [R0+0x2000] ;  /* 0x0020000000a4783b */ /* 0x0003e20000000200 */
[C---:B------:R-:W-:Y:S07]  /*4080*/  HMMA.16816.F32.BF16 R32, R64.reuse, R34, RZ ;  /* 0x000000224020723c */ /* 0x040fee00000418ff */
[----:B------:R-:W-:Y:S01]  /*4090*/  LDSM.16.M88.4 R168, [R172+0xd000] ;  /* 0x00d00000aca8783b */ /* 0x000fe20000000200 */
[-C--:B------:R-:W-:Y:S07]  /*40a0*/  HMMA.16816.F32.BF16 R36, R64, R48.reuse, RZ ;  /* 0x000000304024723c */ /* 0x080fee00000418ff */
[----:B------:R-:W-:Y:S01]  /*40b0*/  LDSM.16.M88.4 R176, [R181+0xc000] ;  /* 0x00c00000b5b0783b */ /* 0x000fe20000000200 */
[C---:B------:R-:W-:Y:S02]  /*40c0*/  HMMA.16816.F32.BF16 R40, R60.reuse, R48, RZ ;  /* 0x000000303c28723c */ /* 0x040fe400000418ff */
[----:B-1----:R-:W-:Y:S06]  /*40d0*/  IADD3 R0, PT, PT, R173, R0, RZ ;  /* 0x00000000ad007210 */ /* 0x002fec0007ffe0ff */
[-C--:B------:R-:W-:Y:S08]  /*40e0*/  HMMA.16816.F32.BF16 R44, R60, R50.reuse, RZ ;  /* 0x000000323c2c723c */ /* 0x080ff000000418ff */
[C---:B------:R-:W-:Y:S02]  /*40f0*/  HMMA.16816.F32.BF16 R48, R64.reuse, R50, RZ ;  /* 0x000000324030723c */ /* 0x040fe400000418ff */
[----:B--2---:R-:W-:Y:S02]  /*4100*/  FSETP.NEU.FTZ.AND P4, PT, R3, -INF , PT ;  /* 0xff8000000300780b */ /* 0x004fe40003f9d000 */
[----:B----4-:R-:W-:Y:S04]  /*4110*/  FSETP.NEU.FTZ.AND P1, PT, R2, -INF , PT ;  /* 0xff8000000200780b */ /* 0x010fe80003f3d000 */
        /* <DEDUP_REMOVED lines=10> */
[----:B------:R-:W4:Y:S07]  /*41c0*/  LDSM.16.M88.4 R140, [R172+0xc800] ;  /* 0x00c80000ac8c783b */ /* 0x000f2e0000000200 */
[-C--:B------:R-:W-:Y:S01]  /*41d0*/  HMMA.16816.F32.BF16 R20, R136, R148.reuse, R20 ;  /* 0x000000948814723c */ /* 0x080fe20000041814 */
[----:B------:R-:W4:Y:S07]  /*41e0*/  LDSM.16.M88.4 R172, [R172+0xd800] ;  /* 0x00d80000acac783b */ /* 0x000f2e0000000200 */
[C---:B------:R-:W-:Y:S08]  /*41f0*/  HMMA.16816.F32.BF16 R24, R144.reuse, R148, R24 ;  /* 0x000000949018723c */ /* 0x040ff00000041818 */
[-C--:B------:R-:W-:Y:S08]  /*4200*/  HMMA.16816.F32.BF16 R28, R144, R150.reuse, R28 ;  /* 0x00000096901c723c */ /* 0x080ff0000004181c */
[C---:B------:R-:W-:Y:S01]  /*4210*/  HMMA.16816.F32.BF16 R32, R136.reuse, R150, R32 ;  /* 0x000000968820723c */ /* 0x040fe20000041820 */
[----:B------:R-:W4:Y:S07]  /*4220*/  LDSM.16.M88.4 R148, [R0] ;  /* 0x000000000094783b */ /* 0x000f2e0000000200 */
[-C--:B-1----:R-:W-:Y:S08]  /*4230*/  HMMA.16816.F32.BF16 R36, R136, R132.reuse, R36 ;  /* 0x000000848824723c */ /* 0x082ff00000041824 */
[C---:B------:R-:W-:Y:S08]  /*4240*/  HMMA.16816.F32.BF16 R40, R144.reuse, R132, R40 ;  /* 0x000000849028723c */ /* 0x040ff00000041828 */
[-C--:B------:R-:W-:Y:S08]  /*4250*/  HMMA.16816.F32.BF16 R44, R144, R134.reuse, R44 ;  /* 0x00000086902c723c */ /* 0x080ff0000004182c */
[C---:B------:R-:W-:Y:S01]  /*4260*/  HMMA.16816.F32.BF16 R48, R136.reuse, R134, R48 ;  /* 0x000000868830723c */ /* 0x040fe20000041830 */
[----:B------:R1:W4:Y:S07]  /*4270*/  LDSM.16.M88.4 R132, [R0+0x2000] ;  /* 0x002000000084783b */ /* 0x00032e0000000200 */
[-C--:B--2---:R-:W-:Y:S08]  /*4280*/  HMMA.16816.F32.BF16 R52, R136, R152.reuse, R52 ;  /* 0x000000988834723c */ /* 0x084ff00000041834 */
[C---:B------:R-:W-:Y:S08]  /*4290*/  HMMA.16816.F32.BF16 R56, R144.reuse, R152, R56 ;  /* 0x000000989038723c */ /* 0x040ff00000041838 */
[-C--:B------:R-:W-:Y:S03]  /*42a0*/  HMMA.16816.F32.BF16 R60, R144, R154.reuse, R60 ;  /* 0x0000009a903c723c */ /* 0x080fe6000004183c */
[----:B-1----:R-:W-:Y:S05]  /*42b0*/  @!P0 IMAD.SHL.U32 R0, R188, 0x2, RZ ;  /* 0x00000002bc008824 */ /* 0x002fea00078e00ff */
[----:B------:R-:W-:Y:S04]  /*42c0*/  HMMA.16816.F32.BF16 R64, R136, R154, R64 ;  /* 0x0000009a8840723c */ /* 0x000fe80000041840 */
[----:B------:R-:W-:Y:S02]  /*42d0*/  @!P0 LOP3.LUT R0, R0, 0x6, RZ, 0xc0, !PT ;  /* 0x0000000600008812 */ /* 0x000fe400078ec0ff */
[----:B---3--:R-:W-:Y:S02]  /*42e0*/  LEA R154, R73, UR4, 0x1 ;  /* 0x00000004499a7c11 */ /* 0x008fe4000f8e08ff */
[-C--:B------:R-:W-:Y:S05]  /*42f0*/  HMMA.16816.F32.BF16 R4, R156, R160.reuse, R4 ;  /* 0x000000a09c04723c */ /* 0x080fea0000041804 */
[----:B------:R-:W-:Y:S02]  /*4300*/  @!P0 LOP3.LUT R0, R0, 0x1c0, R183, 0xf8, !PT ;  /* 0x000001c000008812 */ /* 0x000fe400078ef8b7 */
[----:B------:R-:W-:Y:S01]  /*4310*/  IADD3 R155, PT, PT, R154, 0x1c040, RZ ;  /* 0x0001c0409a9b7810 */ /* 0x000fe20007ffe0ff */
[C---:B------:R-:W-:Y:S04]  /*4320*/  HMMA.16816.F32.BF16 R8, R164.reuse, R160, R8 ;  /* 0x000000a0a408723c */ /* 0x040fe80000041808 */
[----:B------:R-:W-:Y:S01]  /*4330*/  @!P0 VIADD R0, R0, UR12 ;  /* 0x0000000c00008c36 */ /* 0x000fe20008000000 */
[----:B------:R-:W-:Y:S03]  /*4340*/  SHF.R.U32.HI R183, RZ, 0x1, R188 ;  /* 0x00000001ffb77819 */ /* 0x000fe600000116bc */
[-C--:B------:R-:W-:Y:S08]  /*4350*/  HMMA.16816.F32.BF16 R12, R164, R162.reuse, R12 ;  /* 0x000000a2a40c723c */ /* 0x080ff0000004180c */
[C---:B------:R-:W-:Y:S08]  /*4360*/  HMMA.16816.F32.BF16 R16, R156.reuse, R162, R16 ;  /* 0x000000a29c10723c */ /* 0x040ff00000041810 */
[-C--:B----4-:R-:W-:Y:S08]  /*4370*/  HMMA.16816.F32.BF16 R20, R156, R140.reuse, R20 ;  /* 0x0000008c9c14723c */ /* 0x090ff00000041814 */
[C---:B------:R-:W-:Y:S08]  /*4380*/  HMMA.16816.F32.BF16 R24, R164.reuse, R140, R24 ;  /* 0x0000008ca418723c */ /* 0x040ff00000041818 */
[-C--:B------:R-:W-:Y:S08]  /*4390*/  HMMA.16816.F32.BF16 R28, R164, R142.reuse, R28 ;  /* 0x0000008ea41c723c */ /* 0x080ff0000004181c */
        /* <DEDUP_REMOVED lines=8> */
[----:B------:R-:W-:Y:S08]  /*4420*/  HMMA.16816.F32.BF16 R64, R156, R174, R64 ;  /* 0x000000ae9c40723c */ /* 0x000ff00000041840 */
[-C--:B------:R-:W-:Y:S08]  /*4430*/  HMMA.16816.F32.BF16 R4, R148, R176.reuse, R4 ;  /* 0x000000b09404723c */ /* 0x080ff00000041804 */
[C---:B------:R-:W-:Y:S08]  /*4440*/  HMMA.16816.F32.BF16 R8, R132.reuse, R176, R8 ;  /* 0x000000b08408723c */ /* 0x040ff00000041808 */
        /* <DEDUP_REMOVED lines=21> */
[----:B------:R3:W-:Y:S10]  /*45a0*/  MUFU.TANH R220, R13 ;  /* 0x0000000d00dc7308 */ /* 0x0007f40000002400 */
[----:B------:R4:W-:Y:S01]  /*45b0*/  MUFU.TANH R239, R15 ;  /* 0x0000000f00ef7308 */ /* 0x0009e20000002400 */
[----:B--2---:R-:W2:Y:S09]  /*45c0*/  LDL R14, [R1+0x70] ;  /* 0x00007000010e7983 */ /* 0x004eb20000100800 */
[----:B------:R-:W1:Y:S01]  /*45d0*/  MUFU.TANH R190, R6 ;  /* 0x0000000600be7308 */ /* 0x000e620000002400 */
[----:B---3--:R-:W-:Y:S01]  /*45e0*/  @!P0 VIADDMNMX R13, R192, -R187, UR35, PT ;  /* 0x00000023c00d8e46 */ /* 0x008fe2000b8009bb */
[----:B------:R-:W-:Y:S03]  /*45f0*/  IMAD.MOV.U32 R187, RZ, RZ, 0x38 ;  /* 0x00000038ffbb7424 */ /* 0x000fe600078e00ff */
[-C--:B------:R-:W-:Y:S05]  /*4600*/  @!P0 ISETP.GE.AND P5, PT, R0, R13.reuse, PT ;  /* 0x0000000d0000820c */ /* 0x080fea0003fa6270 */
[----:B------:R3:W-:Y:S01]  /*4610*/  MUFU.TANH R242, R11 ;  /* 0x0000000b00f27308 */ /* 0x0007e20000002400 */
[----:B----4-:R-:W4:Y:S09]  /*4620*/  LDL R15, [R1+0x6c] ;  /* 0x00006c00010f7983 */ /* 0x010f320000100800 */
[----:B------:R1:W1:Y:S10]  /*4630*/  MUFU.TANH R189, R7 ;  /* 0x0000000700bd7308 */ /* 0x0002740000002400 */
[----:B------:R1:W-:Y:S01]  /*4640*/  MUFU.TANH R244, R10 ;  /* 0x0000000a00f47308 */ /* 0x0003e20000002400 */
[----:B---3--:R-:W-:Y:S01]  /*4650*/  FMUL.FTZ R11, R3, 1.4426950216293334961 ;  /* 0x3fb8aa3b030b7820 */ /* 0x008fe20000410000 */
[----:B-1----:R-:W-:Y:S02]  /*4660*/  MOV R3, R172 ;  /* 0x000000ac00037202 */ /* 0x002fe40000000f00 */
[----:B------:R-:W-:Y:S02]  /*4670*/  @!P0 FSEL R3, R172, -INF , !P5 ;  /* 0xff800000ac038808 */ /* 0x000fe40006800000 */
[----:B------:R-:W-:Y:S04]  /*4680*/  FSEL R11, R11, RZ, P4 ;  /* 0x000000ff0b0b7208 */ /* 0x000fe80002000000 */
[----:B------:R-:W-:Y:S01]  /*4690*/  MUFU.TANH R201, R19 ;  /* 0x0000001300c97308 */ /* 0x000fe20000002400 */
[----:B------:R-:W1:Y:S01]  /*46a0*/  LDSM.16.M88.4 R4, [R181+0xc800] ;  /* 0x00c80000b504783b */ /* 0x000e620000000200 */
[----:B------:R-:W-:Y:S08]  /*46b0*/  FFMA.FTZ R3, R3, UR8, -R11 ;  /* 0x0000000803037c23 */ /* 0x000ff0000801080b */
[----:B------:R3:W-:Y:S01]  /*46c0*/  MUFU.TANH R222, R12 ;  /* 0x0000000c00de7308 */ /* 0x0007e20000002400 */
[----:B------:R-:W-:Y:S01]  /*46d0*/  FMUL.FTZ R10, R2, 1.4426950216293334961 ;  /* 0x3fb8aa3b020a7820 */ /* 0x000fe20000410000 */
[----:B------:R-:W-:Y:S04]  /*46e0*/  @!P0 IADD3 R2, PT, PT, R0, 0x1, RZ ;  /* 0x0000000100028810 */ /* 0x000fe80007ffe0ff */
[----:B------:R-:W-:Y:S04]  /*46f0*/  @!P0 ISETP.GE.AND P4, PT, R2, R13, PT ;  /* 0x0000000d0200820c */ /* 0x000fe80003f86270 */
[----:B------:R1:W-:Y:S01]  /*4700*/  MUFU.EX2 R97, R3 ;  /* 0x0000000300617308 */ /* 0x0003e20000000800 */
[----:B------:R-:W-:Y:S09]  /*4710*/  FSEL R10, R10, RZ, P1 ;  /* 0x000000ff0a0a7208 */ /* 0x000ff20000800000 */
[----:B------:R1:W-:Y:S01]  /*4720*/  MUFU.TANH R224, R9 ;  /* 0x0000000900e07308 */ /* 0x0003e20000002400 */
[----:B---3--:R-:W-:Y:S04]  /*4730*/  @!P0 VIADDMNMX R12, R192, -R187, UR35, PT ;  /* 0x00000023c00c8e46 */ /* 0x008fe8000b8009bb */
[----:B------:R-:W-:Y:S05]  /*4740*/  @!P0 ISETP.GE.AND P1, PT, R0, R12, PT ;  /* 0x0000000c0000820c */ /* 0x000fea0003f26270 */
[----:B------:R3:W3:Y:S01]  /*4750*/  MUFU.TANH R226, R8 ;  /* 0x0000000800e27308 */ /* 0x0006e20000002400 */
[----:B-1----:R-:W-:Y:S02]  /*4760*/  MOV R3, R190 ;  /* 0x000000be00037202 */ /* 0x002fe40000000f00 */
[----:B------:R-:W-:Y:S07]  /*4770*/  @!P0 FSEL R3, R190, -INF , !P1 ;  /* 0xff800000be038808 */ /* 0x000fee0004800000 */
[----:B------:R-:W-:Y:S01]  /*4780*/  MUFU.TANH R90, R16 ;  /* 0x00000010005a7308 */ /* 0x000fe20000002400 */
[----:B------:R-:W-:Y:S01]  /*4790*/  FFMA.FTZ R3, R3, UR8, -R10 ;  /* 0x0000000803037c23 */ /* 0x000fe2000801080a */
[-C--:B------:R-:W-:Y:S03]  /*47a0*/  HMMA.16816.F32.BF16 R20, R148, R4.reuse, R20 ;  /* 0x000000049414723c */ /* 0x080fe60000041814 */
[----:B------:R-:W-:Y:S05]  /*47b0*/  @!P0 VIMNMX R9, PT, PT, R192, UR35, PT ;  /* 0x00000023c0098c48 */ /* 0x000fea000bfe0100 */
[----:B------:R1:W-:Y:S01]  /*47c0*/  MUFU.EX2 R191, R3 ;  /* 0x0000000300bf7308 */ /* 0x0003e20000000800 */
[-C--:B------:R-:W-:Y:S01]  /*47d0*/  @!P0 ISETP.GE.AND P1, PT, R0, R9.reuse, PT ;  /* 0x000000090000820c */ /* 0x080fe20003f26270 */
[C---:B------:R-:W-:Y:S01]  /*47e0*/  HMMA.16816.F32.BF16 R24, R132.reuse, R4, R24 ;  /* 0x000000048418723c */ /* 0x040fe20000041818 */
[----:B---3--:R-:W-:Y:S03]  /*47f0*/  MOV R8, 0x8 ;  /* 0x0000000800087802 */ /* 0x008fe60000000f00 */
[----:B------:R-:W-:Y:S01]  /*4800*/  IMAD.MOV.U32 R5, RZ, RZ, R96 ;  /* 0x000000ffff057224 */ /* 0x000fe200078e0060 */
[----:B------:R-:W-:Y:S03]  /*4810*/  @!P0 FSEL R5, R96, -INF , !P4 ;  /* 0xff80000060058808 */ /* 0x000fe60006000000 */
[----:B------:R-:W-:Y:S01]  /*4820*/  MUFU.TANH R89, R17 ;  /* 0x0000001100597308 */ /* 0x000fe20000002400 */
[----:B------:R-:W-:Y:S01]  /*4830*/  @!P0 ISETP.GE.AND P4, PT, R2, R12, PT ;  /* 0x0000000c0200820c */ /* 0x000fe20003f86270 */
[----:B------:R-:W-:Y:S01]  /*4840*/  IMAD.MOV.U32 R4, RZ, RZ, R189 ;  /* 0x000000ffff047224 */ /* 0x000fe200078e00bd */
[----:B------:R-:W-:Y:S01]  /*4850*/  @!P0 VIADDMNMX R8, R192, R8, UR35, PT ;  /* 0x00000023c0088e46 */ /* 0x000fe2000b800108 */
[----:B------:R-:W-:Y:S01]  /*4860*/  FFMA.FTZ R5, R5, UR8, -R11 ;  /* 0x0000000805057c23 */ /* 0x000fe2000801080b */
[----:B------:R-:W-:Y:S01]  /*4870*/  @!P0 FSEL R4, R189, -INF , !P4 ;  /* 0xff800000bd048808 */ /* 0x000fe20006000000 */
[-C--:B------:R-:W-:Y:S04]  /*4880*/  HMMA.16816.F32.BF16 R28, R132, R6.reuse, R28 ;  /* 0x00000006841c723c */ /* 0x080fe8000004181c */
[----:B------:R3:W-:Y:S01]  /*4890*/  MUFU.EX2 R95, R5 ;  /* 0x00000005005f7308 */ /* 0x0007e20000000800 */
[----:B------:R-:W-:Y:S01]  /*48a0*/  @!P0 ISETP.GE.AND P5, PT, R2, R9, PT ;  /* 0x000000090200820c */ /* 0x000fe20003fa6270 */
[----:B-1----:R-:W-:Y:S01]  /*48b0*/  FFMA.FTZ R3, R4, UR8, -R10 ;  /* 0x0000000804037c23 */ /* 0x002fe2000801080a */
[----:B------:R-:W-:Y:S01]  /*48c0*/  FMUL.FTZ R20, R20, UR17 ;  /* 0x0000001114147c20 */ /* 0x000fe20008410000 */
[----:B------:R-:W-:Y:S01]  /*48d0*/  FMUL.FTZ R22, R22, UR17 ;  /* 0x0000001116167c20 */ /* 0x000fe20008410000 */
[----:B------:R-:W-:Y:S01]  /*48e0*/  FMUL.FTZ R27, R27, UR17 ;  /* 0x000000111b1b7c20 */ /* 0x000fe20008410000 */
[C---:B------:R-:W-:Y:S04]  /*48f0*/  HMMA.16816.F32.BF16 R32, R148.reuse, R6, R32 ;  /* 0x000000069420723c */ /* 0x040fe80000041820 */
[----:B------:R-:W-:Y:S01]  /*4900*/  MUFU.TANH R200, R18 ;  /* 0x0000001200c87308 */ /* 0x000fe20000002400 */
[----:B------:R-:W-:Y:S01]  /*4910*/  FMUL.FTZ R21, R21, UR17 ;  /* 0x0000001115157c20 */ /* 0x000fe20008410000 */
[----:B------:R-:W-:Y:S01]  /*4920*/  FMUL.FTZ R23, R23, UR17 ;  /* 0x0000001117177c20 */ /* 0x000fe20008410000 */
[----:B------:R-:W-:Y:S01]  /*4930*/  FMUL.FTZ R24, R24, UR17 ;  /* 0x0000001118187c20 */ /* 0x000fe20008410000 */
[----:B------:R-:W-:Y:S01]  /*4940*/  FMUL.FTZ R25, R25, UR17 ;  /* 0x0000001119197c20 */ /* 0x000fe20008410000 */
[----:B------:R-:W-:Y:S01]  /*4950*/  FMUL.FTZ R26, R26, UR17 ;  /* 0x000000111a1a7c20 */ /* 0x000fe20008410000 */
[----:B------:R-:W-:Y:S04]  /*4960*/  IMAD.MOV.U32 R4, RZ, RZ, R226 ;  /* 0x000000ffff047224 */ /* 0x000fe800078e00e2 */
[----:B------:R2:W-:Y:S01]  /*4970*/  MUFU.EX2 R187, R3 ;  /* 0x0000000300bb7308 */ /* 0x0005e20000000800 */
[----:B------:R-:W-:Y:S01]  /*4980*/  @!P0 FSEL R4, R226, -INF , !P1 ;  /* 0xff800000e2048808 */ /* 0x000fe20004800000 */
[----:B---3--:R-:W-:Y:S02]  /*4990*/  IMAD.MOV.U32 R5, RZ, RZ, R244 ;  /* 0x000000ffff057224 */ /* 0x008fe400078e00f4 */
[----:B------:R-:W-:Y:S01]  /*49a0*/  FMUL.FTZ R28, R28, UR17 ;  /* 0x000000111c1c7c20 */ /* 0x000fe20008410000 */
[----:B------:R-:W-:Y:S01]  /*49b0*/  IMAD.MOV.U32 R16, RZ, RZ, R240 ;  /* 0x000000ffff107224 */ /* 0x000fe200078e00f0 */
[----:B------:R-:W-:Y:S01]  /*49c0*/  MOV R17, R239 ;  /* 0x000000ef00117202 */ /* 0x000fe20000000f00 */
[----:B------:R-:W-:Y:S01]  /*49d0*/  FMUL.FTZ R30, R30, UR17 ;  /* 0x000000111e1e7c20 */ /* 0x000fe20008410000 */
[----:B------:R-:W-:Y:S02]  /*49e0*/  FMUL.FTZ R29, R29, UR17 ;  /* 0x000000111d1d7c20 */ /* 0x000fe40008410000 */
[----:B------:R-:W-:Y:S01]  /*49f0*/  MUFU.TANH R231, R27 ;  /* 0x0000001b00e77308 */ /* 0x000fe20000002400 */
[----:B------:R-:W-:Y:S01]  /*4a00*/  FMUL.FTZ R32, R32, UR17 ;  /* 0x0000001120207c20 */ /* 0x000fe20008410000 */
[----:B------:R-:W-:Y:S01]  /*4a10*/  FMUL.FTZ R33, R33, UR17 ;  /* 0x0000001121217c20 */ /* 0x000fe20008410000 */
[----:B------:R-:W-:Y:S01]  /*4a20*/  FMUL.FTZ R35, R35, UR17 ;  /* 0x0000001123237c20 */ /* 0x000fe20008410000 */
[----:B------:R-:W-:Y:S01]  /*4a30*/  FMUL.FTZ R34, R34, UR17 ;  /* 0x0000001122227c20 */ /* 0x000fe20008410000 */
[----:B------:R-:W-:Y:S05]  /*4a40*/  FMUL.FTZ R31, R31, UR17 ;  /* 0x000000111f1f7c20 */ /* 0x000fea0008410000 */
[----:B------:R-:W-:Y:S10]  /*4a50*/  MUFU.TANH R208, R29 ;  /* 0x0000001d00d07308 */ /* 0x000ff40000002400 */
        /* <DEDUP_REMOVED lines=13> */
[----:B------:R-:W-:Y:S01]  /*4b30*/  MUFU.TANH R229, R31 ;  /* 0x0000001f00e57308 */ /* 0x000fe20000002400 */
[C---:B--2---:R-:W-:Y:S01]  /*4b40*/  FMUL.FTZ R3, R14.reuse, 1.4426950216293334961 ;  /* 0x3fb8aa3b0e037820 */ /* 0x044fe20000410000 */
[----:B------:R-:W-:Y:S02]  /*4b50*/  FSETP.NEU.FTZ.AND P4, PT, R14, -INF , PT ;  /* 0xff8000000e00780b */ /* 0x000fe40003f9d000 */
[----:B------:R-:W-:Y:S02]  /*4b60*/  MOV R14, R224 ;  /* 0x000000e0000e7202 */ /* 0x000fe40000000f00 */
[----:B------:R-:W-:Y:S02]  /*4b70*/  FSEL R3, R3, RZ, P4 ;  /* 0x000000ff03037208 */ /* 0x000fe40002000000 */
[-C--:B------:R-:W-:Y:S02]  /*4b80*/  @!P0 ISETP.GE.AND P4, PT, R2, R8.reuse, PT ;  /* 0x000000080200820c */ /* 0x080fe40003f86270 */
[----:B------:R-:W-:Y:S01]  /*4b90*/  @!P0 FSEL R14, R224, -INF , !P5 ;  /* 0xff800000e00e8808 */ /* 0x000fe20006800000 */
[--C-:B------:R-:W-:Y:S01]  /*4ba0*/  FFMA.FTZ R2, R4, UR8, -R3.reuse ;  /* 0x0000000804027c23 */ /* 0x100fe20008010803 */
[----:B------:R-:W-:Y:S02]  /*4bb0*/  @!P0 ISETP.GE.AND P5, PT, R0, R8, PT ;  /* 0x000000080000820c */ /* 0x000fe40003fa6270 */
[----:B------:R-:W-:Y:S01]  /*4bc0*/  MOV R4, R242 ;  /* 0x000000f200047202 */ /* 0x000fe20000000f00 */
[----:B------:R1:W2:Y:S01]  /*4bd0*/  MUFU.EX2 R140, R2 ;  /* 0x00000002008c7308 */ /* 0x0002a20000000800 */
[--C-:B------:R-:W-:Y:S01]  /*4be0*/  FFMA.FTZ R14, R14, UR8, -R3.reuse ;  /* 0x000000080e0e7c23 */ /* 0x100fe20008010803 */
[C---:B----4-:R-:W-:Y:S01]  /*4bf0*/  FSETP.NEU.FTZ.AND P1, PT, R15.reuse, -INF , PT ;  /* 0xff8000000f00780b */ /* 0x050fe20003f3d000 */
[----:B------:R-:W-:Y:S01]  /*4c00*/  FMUL.FTZ R15, R15, 1.4426950216293334961 ;  /* 0x3fb8aa3b0f0f7820 */ /* 0x000fe20000410000 */
[----:B------:R-:W-:Y:S02]  /*4c10*/  @!P0 FSEL R4, R242, -INF , !P4 ;  /* 0xff800000f2048808 */ /* 0x000fe40006000000 */
[----:B------:R-:W-:Y:S04]  /*4c20*/  @!P0 FSEL R5, R244, -INF , !P5 ;  /* 0xff800000f4058808 */ /* 0x000fe80006800000 */
[----:B------:R-:W3:Y:S01]  /*4c30*/  MUFU.EX2 R141, R14 ;  /* 0x0000000e008d7308 */ /* 0x000ee20000000800 */
[----:B-1----:R-:W-:Y:S01]  /*4c40*/  FSEL R2, R15, RZ, P1 ;  /* 0x000000ff0f027208 */ /* 0x002fe20000800000 */
[----:B------:R-:W-:Y:S01]  /*4c50*/  @!P0 VIADD R15, R0, 0x9 ;  /* 0x00000009000f8836 */ /* 0x000fe20000000000 */
[----:B--2---:R-:W-:Y:S03]  /*4c60*/  STL [R1+0x28], R140 ;  /* 0x0000288c01007387 */ /* 0x004fe60000100800 */
[--C-:B------:R-:W-:Y:S01]  /*4c70*/  FFMA.FTZ R4, R4, UR8, -R2.reuse ;  /* 0x0000000804047c23 */ /* 0x100fe20008010802 */
[--C-:B------:R-:W-:Y:S01]  /*4c80*/  FFMA.FTZ R5, R5, UR8, -R2.reuse ;  /* 0x0000000805057c23 */ /* 0x100fe20008010802 */
[----:B---3--:R-:W-:Y:S02]  /*4c90*/  STL [R1+0x24], R141 ;  /* 0x0000248d01007387 */ /* 0x008fe40000100800 */
[----:B------:R1:W-:Y:S01]  /*4ca0*/  MUFU.EX2 R139, R4 ;  /* 0x00000004008b7308 */ /* 0x0003e20000000800 */
[----:B------:R-:W-:Y:S05]  /*4cb0*/  @!P0 VIADD R14, R0, 0x8 ;  /* 0x00000008000e8836 */ /* 0x000fea0000000000 */
[CC--:B------:R-:W-:Y:S04]  /*4cc0*/  @!P0 ISETP.GE.AND P1, PT, R14.reuse, R9.reuse, PT ;  /* 0x000000090e00820c */ /* 0x0c0fe80003f26270 */
[----:B------:R-:W2:Y:S01]  /*4cd0*/  MUFU.EX2 R138, R5 ;  /* 0x00000005008a7308 */ /* 0x000ea20000000800 */
[----:B------:R-:W-:Y:S04]  /*4ce0*/  @!P0 ISETP.GE.AND P4, PT, R14, R8, PT ;  /* 0x000000080e00820c */ /* 0x000fe80003f86270 */
[----:B------:R-:W-:Y:S02]  /*4cf0*/  @!P0 FSEL R16, R240, -INF , !P4 ;  /* 0xff800000f0108808 */ /* 0x000fe40006000000 */
[----:B------:R-:W-:Y:S02]  /*4d00*/  @!P0 ISETP.GE.AND P4, PT, R14, R12, PT ;  /* 0x0000000c0e00820c */ /* 0x000fe40003f86270 */
[----:B-1----:R-:W-:Y:S01]  /*4d10*/  MOV R4, R222 ;  /* 0x000000de00047202 */ /* 0x002fe20000000f00 */
[--C-:B------:R-:W-:Y:S01]  /*4d20*/  FFMA.FTZ R16, R16, UR8, -R2.reuse ;  /* 0x0000000810107c23 */ /* 0x100fe20008010802 */
[----:B------:R-:W-:Y:S02]  /*4d30*/  @!P0 FSEL R4, R222, -INF , !P1 ;  /* 0xff800000de048808 */ /* 0x000fe40004800000 */
[C---:B------:R-:W-:Y:S01]  /*4d40*/  @!P0 ISETP.GE.AND P1, PT, R15.reuse, R9, PT ;  /* 0x000000090f00820c */ /* 0x040fe20003f26270 */
[----:B------:R1:W-:Y:S02]  /*4d50*/  MUFU.EX2 R27, R16 ;  /* 0x00000010001b7308 */ /* 0x0003e40000000800 */
[--C-:B------:R-:W-:Y:S01]  /*4d60*/  FFMA.FTZ R4, R4, UR8, -R3.reuse ;  /* 0x0000000804047c23 */ /* 0x100fe20008010803 */
[----:B--2---:R-:W-:Y:S01]  /*4d70*/  STL [R1+0x40], R138 ;  /* 0x0000408a01007387 */ /* 0x004fe20000100800 */
[----:B------:R-:W-:Y:S02]  /*4d80*/  MOV R5, R220 ;  /* 0x000000dc00057202 */ /* 0x000fe40000000f00 */
[----:B------:R-:W-:Y:S01]  /*4d90*/  @!P0 FSEL R5, R220, -INF , !P1 ;  /* 0xff800000dc058808 */ /* 0x000fe20004800000 */
[----:B------:R-:W-:Y:S03]  /*4da0*/  STL [R1+0x3c], R139 ;  /* 0x00003c8b01007387 */ /* 0x000fe60000100800 */
[----:B------:R2:W3:Y:S01]  /*4db0*/  MUFU.EX2 R136, R4 ;  /* 0x0000000400887308 */ /* 0x0004e20000000800 */
[----:B------:R-:W-:Y:S04]  /*4dc0*/  @!P0 ISETP.GE.AND P1, PT, R15, R8, PT ;  /* 0x000000080f00820c */ /* 0x000fe80003f26270 */
[----:B------:R-:W-:Y:S02]  /*4dd0*/  @!P0 FSEL R17, R239, -INF , !P1 ;  /* 0xff800000ef118808 */ /* 0x000fe40004800000 */
[----:B------:R-:W-:Y:S02]  /*4de0*/  @!P0 ISETP.GE.AND P1, PT, R14, R13, PT ;  /* 0x0000000d0e00820c */ /* 0x000fe40003f26270 */
[----:B------:R-:W-:Y:S01]  /*4df0*/  MOV R14, R201 ;  /* 0x000000c9000e7202 */ /* 0x000fe20000000f00 */
[----:B-1----:R-:W-:Y:S01]  /*4e00*/  FFMA.FTZ R16, R17, UR8, -R2 ;  /* 0x0000000811107c23 */ /* 0x002fe20008010802 */
[----:B------:R-:W-:Y:S03]  /*4e10*/  MOV R17, R89 ;  /* 0x0000005900117202 */ /* 0x000fe60000000f00 */
[----:B------:R1:W-:Y:S01]  /*4e20*/  MUFU.EX2 R68, R16 ;  /* 0x0000001000447308 */ /* 0x0003e20000000800 */
[----:B--2---:R-:W-:Y:S01]  /*4e30*/  FFMA.FTZ R4, R5, UR8, -R3 ;  /* 0x0000000805047c23 */ /* 0x004fe20008010803 */
[----:B---3--:R-:W-:Y:S08]  /*4e40*/  STL [R1+0x18], R136 ;  /* 0x0000188801007387 */ /* 0x008ff00000100800 */
[----:B------:R2:W3:Y:S01]  /*4e50*/  MUFU.EX2 R137, R4 ;  /* 0x0000000400897308 */ /* 0x0004e20000000800 */
[----:B-1----:R-:W-:Y:S01]  /*4e60*/  IMAD.MOV.U32 R16, RZ, RZ, R90 ;  /* 0x000000ffff107224 */ /* 0x002fe200078e005a */
[----:B------:R-:W-:Y:S02]  /*4e70*/  @!P0 FSEL R16, R90, -INF , !P1 ;  /* 0xff8000005a108808 */ /* 0x000fe40004800000 */
[----:B------:R-:W-:Y:S03]  /*4e80*/  @!P0 ISETP.GE.AND P1, PT, R15, R13, PT ;  /* 0x0000000d0f00820c */ /* 0x000fe60003f26270 */
[--C-:B------:R-:W-:Y:S01]  /*4e90*/  FFMA.FTZ R18, R16, UR8, -R11.reuse ;  /* 0x0000000810127c23 */ /* 0x100fe2000801080b */
[----:B------:R-:W-:Y:S01]  /*4ea0*/  @!P0 FSEL R17, R89, -INF , !P1 ;  /* 0xff80000059118808 */ /* 0x000fe20004800000 */
[----:B--2---:R-:W1:Y:S01]  /*4eb0*/  LDSM.16.M88.4 R4, [R181+0xd000] ;  /* 0x00d00000b504783b */ /* 0x004e620000000200 */
[----:B------:R-:W-:Y:S01]  /*4ec0*/  @!P0 ISETP.GE.AND P1, PT, R15, R12, PT ;  /* 0x0000000c0f00820c */ /* 0x000fe20003f26270 */
[----:B------:R-:W-:Y:S01]  /*4ed0*/  MUFU.EX2 R94, R18 ;  /* 0x00000012005e7308 */ /* 0x000fe20000000800 */
[----:B------:R-:W-:Y:S02]  /*4ee0*/  IMAD.MOV.U32 R16, RZ, RZ, R200 ;  /* 0x000000ffff107224 */ /* 0x000fe400078e00c8 */
[----:B------:R-:W-:Y:S01]  /*4ef0*/  FFMA.FTZ R15, R17, UR8, -R11 ;  /* 0x00000008110f7c23 */ /* 0x000fe2000801080b */
[----:B------:R-:W-:Y:S02]  /*4f00*/  @!P0 FSEL R14, R201, -INF , !P1 ;  /* 0xff800000c90e8808 */ /* 0x000fe40004800000 */
[----:B------:R-:W-:Y:S01]  /*4f10*/  MOV R17, R87 ;  /* 0x0000005700117202 */ /* 0x000fe20000000f00 */
[----:B---3--:R-:W-:Y:S01]  /*4f20*/  STL [R1+0x14], R137 ;  /* 0x0000148901007387 */ /* 0x008fe20000100800 */
[----:B------:R-:W-:Y:S02]  /*4f30*/  @!P0 FSEL R16, R200, -INF , !P4 ;  /* 0xff800000c8108808 */ /* 0x000fe40006000000 */
[----:B------:R2:W-:Y:S01]  /*4f40*/  MUFU.EX2 R93, R15 ;  /* 0x0000000f005d7308 */ /* 0x0005e20000000800 */
[--C-:B------:R-:W-:Y:S01]  /*4f50*/  FFMA.FTZ R14, R14, UR8, -R10.reuse ;  /* 0x000000080e0e7c23 */ /* 0x100fe2000801080a */
[----:B------:R-:W-:Y:S04]  /*4f60*/  STL [R1+0x38], R27 ;  /* 0x0000381b01007387 */ /* 0x000fe80000100800 */
[----:B------:R-:W-:Y:S04]  /*4f70*/  STL [R1+0x34], R68 ;  /* 0x0000344401007387 */ /* 0x000fe80000100800 */
[----:B------:R3:W-:Y:S01]  /*4f80*/  MUFU.EX2 R246, R14 ;  /* 0x0000000e00f67308 */ /* 0x0007e20000000800 */
[--C-:B--2---:R-:W-:Y:S01]  /*4f90*/  FFMA.FTZ R15, R16, UR8, -R10.reuse ;  /* 0x00000008100f7c23 */ /* 0x104fe2000801080a */
[----:B------:R-:W-:Y:S08]  /*4fa0*/  MOV R16, R88 ;  /* 0x0000005800107202 */ /* 0x000ff00000000f00 */
[----:B------:R2:W-:Y:S01]  /*4fb0*/  MUFU.EX2 R245, R15 ;  /* 0x0000000f00f57308 */ /* 0x0005e20000000800 */
[----:B---3--:R-:W-:Y:S01]  /*4fc0*/  @!P0 VIADD R14, R0, 0x10 ;  /* 0x00000010000e8836 */ /* 0x008fe20000000000 */
[-C--:B-1----:R-:W-:Y:S04]  /*4fd0*/  HMMA.16816.F32.BF16 R36, R148, R4.reuse, R36 ;  /* 0x000000049424723c */ /* 0x082fe80000041824 */
[C---:B------:R-:W-:Y:S02]  /*4fe0*/  @!P0 ISETP.GE.AND P4, PT, R14.reuse, R12, PT ;  /* 0x0000000c0e00820c */ /* 0x040fe40003f86270 */
[-C--:B------:R-:W-:Y:S02]  /*4ff0*/  @!P0 ISETP.GE.AND P1, PT, R14, R13.reuse, PT ;  /* 0x0000000d0e00820c */ /* 0x080fe40003f26270 */
[C---:B------:R-:W-:Y:S04]  /*5000*/  HMMA.16816.F32.BF16 R40, R132.reuse, R4, R40 ;  /* 0x000000048428723c */ /* 0x040fe80000041828 */
[----:B------:R-:W-:Y:S01]  /*5010*/  IMAD.MOV.U32 R4, RZ, RZ, R195 ;  /* 0x000000ffff047224 */ /* 0x000fe200078e00c3 */
[----:B------:R-:W-:Y:S01]  /*5020*/  @!P0 FSEL R4, R195, -INF , !P4 ;  /* 0xff800000c3048808 */ /* 0x000fe20006000000 */
[----:B--2---:R-:W-:Y:S01]  /*5030*/  @!P0 VIADD R15, R0, 0x11 ;  /* 0x00000011000f8836 */ /* 0x004fe20000000000 */
[----:B------:R-:W-:Y:S01]  /*5040*/  @!P0 FSEL R16, R88, -INF , !P1 ;  /* 0xff80000058108808 */ /* 0x000fe20004800000 */
[-C--:B------:R-:W-:Y:S03]  /*5050*/  HMMA.16816.F32.BF16 R44, R132, R6.reuse, R44 ;  /* 0x00000006842c723c */ /* 0x080fe6000004182c */
[--C-:B------:R-:W-:Y:S01]  /*5060*/  FFMA.FTZ R4, R4, UR8, -R10.reuse ;  /* 0x0000000804047c23 */ /* 0x100fe2000801080a */
[----:B------:R-:W-:Y:S01]  /*5070*/  @!P0 ISETP.GE.AND P1, PT, R15, R13, PT ;  /* 0x0000000d0f00820c */ /* 0x000fe20003f26270 */
[--C-:B------:R-:W-:Y:S01]  /*5080*/  FFMA.FTZ R16, R16, UR8, -R11.reuse ;  /* 0x0000000810107c23 */ /* 0x100fe2000801080b */
[----:B------:R-:W-:Y:S01]  /*5090*/  @!P0 ISETP.GE.AND P4, PT, R14, R8, PT ;  /* 0x000000080e00820c */ /* 0x000fe20003f86270 */
[----:B------:R1:W-:Y:S01]  /*50a0*/  MUFU.EX2 R236, R4 ;  /* 0x0000000400ec7308 */ /* 0x0003e20000000800 */
[----:B------:R-:W-:Y:S01]  /*50b0*/  @!P0 FSEL R17, R87, -INF , !P1 ;  /* 0xff80000057118808 */ /* 0x000fe20004800000 */
[C---:B------:R-:W-:Y:S04]  /*50c0*/  HMMA.16816.F32.BF16 R48, R148.reuse, R6, R48 ;  /* 0x000000069430723c */ /* 0x040fe80000041830 */
[----:B------:R-:W-:Y:S01]  /*50d0*/  @!P0 ISETP.GE.AND P1, PT, R15, R12, PT ;  /* 0x0000000c0f00820c */ /* 0x000fe20003f26270 */
[----:B------:R-:W-:Y:S03]  /*50e0*/  FMUL.FTZ R36, R36, UR17 ;  /* 0x0000001124247c20 */ /* 0x000fe60008410000 */
[----:B------:R2:W-:Y:S01]  /*50f0*/  MUFU.EX2 R92, R16 ;  /* 0x00000010005c7308 */ /* 0x0005e20000000800 */
[----:B------:R-:W-:Y:S01]  /*5100*/  MOV R5, R194 ;  /* 0x000000c200057202 */ /* 0x000fe20000000f00 */
[----:B------:R-:W-:Y:S01]  /*5110*/  FMUL.FTZ R38, R38, UR17 ;  /* 0x0000001126267c20 */ /* 0x000fe20008410000 */
[----:B------:R-:W-:Y:S01]  /*5120*/  @!P0 FSEL R5, R194, -INF , !P1 ;  /* 0xff800000c2058808 */ /* 0x000fe20004800000 */
[----:B------:R-:W-:Y:S01]  /*5130*/  FMUL.FTZ R37, R37, UR17 ;  /* 0x0000001125257c20 */ /* 0x000fe20008410000 */
[----:B------:R-:W-:Y:S01]  /*5140*/  @!P0 ISETP.GE.AND P1, PT, R14, R9, PT ;  /* 0x000000090e00820c */ /* 0x000fe20003f26270 */
[----:B------:R-:W-:Y:S01]  /*5150*/  FMUL.FTZ R39, R39, UR17 ;  /* 0x0000001127277c20 */ /* 0x000fe20008410000 */
[----:B------:R-:W-:Y:S03]  /*5160*/  FMUL.FTZ R40, R40, UR17 ;  /* 0x0000001128287c20 */ /* 0x000fe60008410000 */
[----:B------:R-:W-:Y:S01]  /*5170*/  MUFU.TANH R170, R38 ;  /* 0x0000002600aa7308 */ /* 0x000fe20000002400 */
[----:B-1----:R-:W-:Y:S01]  /*5180*/  FFMA.FTZ R4, R5, UR8, -R10 ;  /* 0x0000000805047c23 */ /* 0x002fe2000801080a */
[----:B------:R-:W-:Y:S01]  /*5190*/  FMUL.FTZ R42, R42, UR17 ;  /* 0x000000112a2a7c20 */ /* 0x000fe20008410000 */
[----:B------:R-:W-:Y:S01]  /*51a0*/  IMAD.MOV.U32 R5, RZ, RZ, R232 ;  /* 0x000000ffff057224 */ /* 0x000fe200078e00e8 */
[----:B------:R-:W-:Y:S01]  /*51b0*/  @!P0 FSEL R5, R232, -INF , !P4 ;  /* 0xff800000e8058808 */ /* 0x000fe20006000000 */
[----:B------:R-:W-:Y:S01]  /*51c0*/  FMUL.FTZ R48, R48, UR17 ;  /* 0x0000001130307c20 */ /* 0x000fe20008410000 */
[----:B------:R-:W-:Y:S01]  /*51d0*/  FMUL.FTZ R49, R49, UR17 ;  /* 0x0000001131317c20 */ /* 0x000fe20008410000 */
[----:B------:R-:W-:Y:S03]  /*51e0*/  FMUL.FTZ R50, R50, UR17 ;  /* 0x0000001132327c20 */ /* 0x000fe60008410000 */
[----:B------:R1:W-:Y:S01]  /*51f0*/  MUFU.EX2 R235, R4 ;  /* 0x0000000400eb7308 */ /* 0x0003e20000000800 */
[----:B--2---:R-:W-:Y:S01]  /*5200*/  FFMA.FTZ R16, R17, UR8, -R11 ;  /* 0x0000000811107c23 */ /* 0x004fe2000801080b */
[----:B------:R-:W-:Y:S01]  /*5210*/  FMUL.FTZ R51, R51, UR17 ;  /* 0x0000001133337c20 */ /* 0x000fe20008410000 */
[----:B------:R-:W-:Y:S01]  /*5220*/  FFMA.FTZ R5, R5, UR8, -R2 ;  /* 0x0000000805057c23 */ /* 0x000fe20008010802 */
[----:B------:R-:W-:Y:S01]  /*5230*/  MOV R17, R229 ;  /* 0x000000e500117202 */ /* 0x000fe20000000f00 */
[----:B------:R-:W-:Y:S01]  /*5240*/  FMUL.FTZ R41, R41, UR17 ;  /* 0x0000001129297c20 */ /* 0x000fe20008410000 */
[----:B------:R-:W-:Y:S01]  /*5250*/  FMUL.FTZ R43, R43, UR17 ;  /* 0x000000112b2b7c20 */ /* 0x000fe20008410000 */
[----:B------:R-:W-:Y:S03]  /*5260*/  FMUL.FTZ R46, R46, UR17 ;  /* 0x000000112e2e7c20 */ /* 0x000fe60008410000 */
[----:B------:R-:W-:Y:S01]  /*5270*/  MUFU.TANH R80, R36 ;  /* 0x0000002400507308 */ /* 0x000fe20000002400 */
[----:B------:R-:W-:Y:S01]  /*5280*/  FMUL.FTZ R44, R44, UR17 ;  /* 0x000000112c2c7c20 */ /* 0x000fe20008410000 */
[----:B------:R-:W-:Y:S01]  /*5290*/  FMUL.FTZ R45, R45, UR17 ;  /* 0x000000112d2d7c20 */ /* 0x000fe20008410000 */
[----:B------:R-:W-:Y:S07]  /*52a0*/  FMUL.FTZ R47, R47, UR17 ;  /* 0x000000112f2f7c20 */ /* 0x000fee0008410000 */
[----:B------:R2:W-:Y:S01]  /*52b0*/  MUFU.EX2 R91, R16 ;  /* 0x00000010005b7308 */ /* 0x0005e20000000800 */
[----:B-1----:R-:W-:Y:S01]  /*52c0*/  IMAD.MOV.U32 R4, RZ, RZ, R214 ;  /* 0x000000ffff047224 */ /* 0x002fe200078e00d6 */
[----:B------:R-:W-:Y:S02]  /*52d0*/  @!P0 FSEL R4, R214, -INF , !P1 ;  /* 0xff800000d6048808 */ /* 0x000fe40004800000 */
[----:B------:R-:W-:Y:S03]  /*52e0*/  @!P0 ISETP.GE.AND P1, PT, R15, R9, PT ;  /* 0x000000090f00820c */ /* 0x000fe60003f26270 */
[--C-:B------:R-:W-:Y:S03]  /*52f0*/  FFMA.FTZ R4, R4, UR8, -R3.reuse ;  /* 0x0000000804047c23 */ /* 0x100fe60008010803 */
[----:B------:R-:W-:Y:S10]  /*5300*/  MUFU.TANH R79, R37 ;  /* 0x00000025004f7308 */ /* 0x000ff40000002400 */
[----:B------:R1:W3:Y:S01]  /*5310*/  MUFU.EX2 R25, R4 ;  /* 0x0000000400197308 */ /* 0x0002e20000000800 */
[----:B--2---:R-:W-:Y:S02]  /*5320*/  MOV R16, R213 ;  /* 0x000000d500107202 */ /* 0x004fe40000000f00 */
[----:B------:R-:W-:Y:S02]  /*5330*/  @!P0 FSEL R16, R213, -INF , !P1 ;  /* 0xff800000d5108808 */ /* 0x000fe40004800000 */
[----:B------:R-:W-:Y:S01]  /*5340*/  @!P0 ISETP.GE.AND P1, PT, R15, R8, PT ;  /* 0x000000080f00820c */ /* 0x000fe20003f26270 */
[----:B------:R-:W-:Y:S04]  /*5350*/  @!P0 VIADD R15, R0, 0x19 ;  /* 0x00000019000f8836 */ /* 0x000fe80000000000 */
[----:B------:R-:W-:Y:S01]  /*5360*/  MUFU.TANH R171, R39 ;  /* 0x0000002700ab7308 */ /* 0x000fe20000002400 */
[--C-:B------:R-:W-:Y:S01]  /*5370*/  FFMA.FTZ R14, R16, UR8, -R3.reuse ;  /* 0x00000008100e7c23 */ /* 0x100fe20008010803 */
[----:B------:R-:W-:Y:S08]  /*5380*/  IMAD.MOV.U32 R16, RZ, RZ, R230 ;  /* 0x000000ffff107224 */ /* 0x000ff000078e00e6 */
[----:B------:R2:W-:Y:S01]  /*5390*/  MUFU.EX2 R23, R5 ;  /* 0x0000000500177308 */ /* 0x0005e20000000800 */
[----:B-1----:R-:W-:Y:S01]  /*53a0*/  MOV R4, R231 ;  /* 0x000000e700047202 */ /* 0x002fe20000000f00 */
[----:B---3--:R-:W-:Y:S01]  /*53b0*/  STL [R1+0x4], R25 ;  /* 0x0000041901007387 */ /* 0x008fe20000100800 */
[----:B------:R-:W-:Y:S07]  /*53c0*/  @!P0 FSEL R4, R231, -INF , !P1 ;  /* 0xff800000e7048808 */ /* 0x000fee0004800000 */
[----:B------:R1:W3:Y:S01]  /*53d0*/  MUFU.EX2 R26, R14 ;  /* 0x0000000e001a7308 */ /* 0x0002e20000000800 */
[--C-:B------:R-:W-:Y:S09]  /*53e0*/  FFMA.FTZ R4, R4, UR8, -R2.reuse ;  /* 0x0000000804047c23 */ /* 0x100ff20008010802 */
[----:B------:R4:W4:Y:S01]  /*53f0*/  MUFU.EX2 R24, R4 ;  /* 0x0000000400187308 */ /* 0x0009220000000800 */
[----:B--2---:R-:W-:Y:S09]  /*5400*/  MOV R5, R208 ;  /* 0x000000d000057202 */ /* 0x004ff20000000f00 */
[----:B------:R-:W-:Y:S01]  /*5410*/  MUFU.TANH R204, R40 ;  /* 0x0000002800cc7308 */ /* 0x000fe20000002400 */
[----:B-1----:R-:W-:Y:S01]  /*5420*/  @!P0 VIADD R14, R0, 0x18 ;  /* 0x00000018000e8836 */ /* 0x002fe20000000000 */
[----:B---3--:R-:W-:Y:S04]  /*5430*/  STL [R1], R26 ;  /* 0x0000001a01007387 */ /* 0x008fe80000100800 */
[C---:B------:R-:W-:Y:S01]  /*5440*/  @!P0 ISETP.GE.AND P1, PT, R14.reuse, R9, PT ;  /* 0x000000090e00820c */ /* 0x040fe20003f26270 */
[----:B------:R-:W-:Y:S01]  /*5450*/  STL [R1+0x30], R23 ;  /* 0x0000301701007387 */ /* 0x000fe20000100800 */
[----:B------:R-:W-:Y:S02]  /*5460*/  @!P0 ISETP.GE.AND P4, PT, R14, R8, PT ;  /* 0x000000080e00820c */ /* 0x000fe40003f86270 */
[----:B------:R-:W-:Y:S01]  /*5470*/  MUFU.TANH R218, R42 ;  /* 0x0000002a00da7308 */ /* 0x000fe20000002400 */
[----:B----4-:R-:W-:Y:S01]  /*5480*/  MOV R4, R209 ;  /* 0x000000d100047202 */ /* 0x010fe20000000f00 */
[----:B------:R-:W-:Y:S01]  /*5490*/  STL [R1+0x2c], R24 ;  /* 0x00002c1801007387 */ /* 0x000fe20000100800 */
[----:B------:R-:W-:Y:S02]  /*54a0*/  @!P0 FSEL R4, R209, -INF , !P1 ;  /* 0xff800000d1048808 */ /* 0x000fe40004800000 */
[----:B------:R-:W-:Y:S02]  /*54b0*/  @!P0 FSEL R16, R230, -INF , !P4 ;  /* 0xff800000e6108808 */ /* 0x000fe40006000000 */
[C---:B------:R-:W-:Y:S01]  /*54c0*/  @!P0 ISETP.GE.AND P1, PT, R15.reuse, R9, PT ;  /* 0x000000090f00820c */ /* 0x040fe20003f26270 */
[--C-:B------:R-:W-:Y:S01]  /*54d0*/  FFMA.FTZ R4, R4, UR8, -R3.reuse ;  /* 0x0000000804047c23 */ /* 0x100fe20008010803 */
[----:B------:R-:W-:Y:S01]  /*54e0*/  @!P0 ISETP.GE.AND P4, PT, R14, R12, PT ;  /* 0x0000000c0e00820c */ /* 0x000fe20003f86270 */
[--C-:B------:R-:W-:Y:S01]  /*54f0*/  FFMA.FTZ R16, R16, UR8, -R2.reuse ;  /* 0x0000000810107c23 */ /* 0x100fe20008010802 */
[----:B------:R-:W-:Y:S01]  /*5500*/  @!P0 FSEL R5, R208, -INF , !P1 ;  /* 0xff800000d0058808 */ /* 0x000fe20004800000 */
[----:B------:R1:W-:Y:S01]  /*5510*/  MUFU.EX2 R250, R4 ;  /* 0x0000000400fa7308 */ /* 0x0003e20000000800 */
[----:B------:R-:W-:Y:S04]  /*5520*/  @!P0 ISETP.GE.AND P1, PT, R15, R8, PT ;  /* 0x000000080f00820c */ /* 0x000fe80003f26270 */
[----:B------:R-:W-:Y:S02]  /*5530*/  @!P0 FSEL R17, R229, -INF , !P1 ;  /* 0xff800000e5118808 */ /* 0x000fe40004800000 */
[----:B------:R-:W-:Y:S03]  /*5540*/  @!P0 ISETP.GE.AND P1, PT, R14, R13, PT ;  /* 0x0000000d0e00820c */ /* 0x000fe60003f26270 */
[----:B------:R2:W3:Y:S01]  /*5550*/  MUFU.EX2 R21, R16 ;  /* 0x0000001000157308 */ /* 0x0004e20000000800 */
[----:B------:R-:W-:Y:S09]  /*5560*/  MOV R14, R178 ;  /* 0x000000b2000e7202 */ /* 0x000ff20000000f00 */
[----:B------:R-:W-:Y:S01]  /*5570*/  MUFU.TANH R202, R41 ;  /* 0x0000002900ca7308 */ /* 0x000fe20000002400 */
[----:B-1----:R-:W-:Y:S09]  /*5580*/  FFMA.FTZ R4, R5, UR8, -R3 ;  /* 0x0000000805047c23 */ /* 0x002ff20008010803 */
[----:B------:R1:W-:Y:S01]  /*5590*/  MUFU.EX2 R249, R4 ;  /* 0x0000000400f97308 */ /* 0x0003e20000000800 */
[----:B--2---:R-:W-:Y:S01]  /*55a0*/  FFMA.FTZ R16, R17, UR8, -R2 ;  /* 0x0000000811107c23 */ /* 0x004fe20008010802 */
[----:B------:R-:W-:Y:S01]  /*55b0*/  MOV R17, R83 ;  /* 0x0000005300117202 */ /* 0x000fe20000000f00 */
[----:B---3--:R-:W-:Y:S07]  /*55c0*/  STL [R1+0x20], R21 ;  /* 0x0000201501007387 */ /* 0x008fee0000100800 */
[----:B------:R2:W3:Y:S10]  /*55d0*/  MUFU.EX2 R22, R16 ;  /* 0x0000001000167308 */ /* 0x0004f40000000800 */
[----:B------:R-:W-:Y:S01]  /*55e0*/  MUFU.TANH R217, R43 ;  /* 0x0000002b00d97308 */ /* 0x000fe20000002400 */
[----:B-1----:R-:W1:Y:S09]  /*55f0*/  LDSM.16.M88.4 R4, [R181+0xd800] ;  /* 0x00d80000b504783b */ /* 0x002e720000000200 */
[----:B------:R-:W-:Y:S01]  /*5600*/  MUFU.TANH R76, R48 ;  /* 0x00000030004c7308 */ /* 0x000fe20000002400 */
[----:B--2---:R-:W-:Y:S01]  /*5610*/  IMAD.MOV.U32 R16, RZ, RZ, R84 ;  /* 0x000000ffff107224 */ /* 0x004fe200078e0054 */
[----:B------:R-:W-:Y:S01]  /*5620*/  @!P0 FSEL R16, R84, -INF , !P1 ;  /* 0xff80000054108808 */ /* 0x000fe20004800000 */
[----:B---3--:R-:W-:Y:S01]  /*5630*/  STL [R1+0x1c], R22 ;  /* 0x00001c1601007387 */ /* 0x008fe20000100800 */
[----:B------:R-:W-:Y:S03]  /*5640*/  @!P0 ISETP.GE.AND P1, PT, R15, R13, PT ;  /* 0x0000000d0f00820c */ /* 0x000fe60003f26270 */
[----:B------:R-:W-:Y:S01]  /*5650*/  FFMA.FTZ R18, R16, UR8, -R11 ;  /* 0x0000000810127c23 */ /* 0x000fe2000801080b */
[----:B------:R-:W-:Y:S01]  /*5660*/  @!P0 FSEL R17, R83, -INF , !P1 ;  /* 0xff80000053118808 */ /* 0x000fe20004800000 */
[----:B------:R-:W-:Y:S01]  /*5670*/  IMAD.MOV.U32 R16, RZ, RZ, R179 ;  /* 0x000000ffff107224 */ /* 0x000fe200078e00b3 */
[----:B------:R-:W-:Y:S01]  /*5680*/  @!P0 ISETP.GE.AND P1, PT, R15, R12, PT ;  /* 0x0000000c0f00820c */ /* 0x000fe20003f26270 */
[----:B------:R-:W-:Y:S01]  /*5690*/  MUFU.TANH R75, R49 ;  /* 0x00000031004b7308 */ /* 0x000fe20000002400 */
[----:B------:R-:W-:Y:S01]  /*56a0*/  @!P0 FSEL R16, R179, -INF , !P4 ;  /* 0xff800000b3108808 */ /* 0x000fe20006000000 */
[----:B------:R-:W-:Y:S01]  /*56b0*/  FFMA.FTZ R15, R17, UR8, -R11 ;  /* 0x00000008110f7c23 */ /* 0x000fe2000801080b */
[----:B------:R-:W-:Y:S01]  /*56c0*/  @!P0 FSEL R14, R178, -INF , !P1 ;  /* 0xff800000b20e8808 */ /* 0x000fe20004800000 */
[----:B------:R-:W-:Y:S06]  /*56d0*/  IMAD.MOV.U32 R17, RZ, RZ, R79 ;  /* 0x000000ffff117224 */ /* 0x000fec00078e004f */
[----:B------:R2:W-:Y:S01]  /*56e0*/  MUFU.EX2 R85, R15 ;  /* 0x0000000f00557308 */ /* 0x0005e20000000800 */
[--C-:B------:R-:W-:Y:S09]  /*56f0*/  FFMA.FTZ R14, R14, UR8, -R10.reuse ;  /* 0x000000080e0e7c23 */ /* 0x100ff2000801080a */
[----:B------:R3:W-:Y:S01]  /*5700*/  MUFU.EX2 R223, R14 ;  /* 0x0000000e00df7308 */ /* 0x0007e20000000800 */
[-C--:B-1----:R-:W-:Y:S09]  /*5710*/  HMMA.16816.F32.BF16 R52, R148, R4.reuse, R52 ;  /* 0x000000049434723c */ /* 0x082ff20000041834 */
[----:B------:R-:W-:Y:S01]  /*5720*/  MUFU.TANH R167, R50 ;  /* 0x0000003200a77308 */ /* 0x000fe20000002400 */
[--C-:B--2---:R-:W-:Y:S01]  /*5730*/  FFMA.FTZ R15, R16, UR8, -R10.reuse ;  /* 0x00000008100f7c23 */ /* 0x104fe2000801080a */
[----:B------:R-:W-:Y:S01]  /*5740*/  MOV R16, R80 ;  /* 0x0000005000107202 */ /* 0x000fe20000000f00 */
[C---:B------:R-:W-:Y:S07]  /*5750*/  HMMA.16816.F32.BF16 R56, R132.reuse, R4, R56 ;  /* 0x000000048438723c */ /* 0x040fee0000041838 */
[----:B------:R1:W-:Y:S01]  /*5760*/  MUFU.EX2 R225, R15 ;  /* 0x0000000f00e17308 */ /* 0x0003e20000000800 */
[----:B---3--:R-:W-:Y:S01]  /*5770*/  @!P0 VIADD R14, R0, 0x20 ;  /* 0x00000020000e8836 */ /* 0x008fe20000000000 */
[----:B------:R-:W-:Y:S02]  /*5780*/  MOV R4, R170 ;  /* 0x000000aa00047202 */ /* 0x000fe40000000f00 */
[----:B------:R-:W-:Y:S01]  /*5790*/  MOV R5, R171 ;  /* 0x000000ab00057202 */ /* 0x000fe20000000f00 */
[-C--:B------:R-:W-:Y:S05]  /*57a0*/  HMMA.16816.F32.BF16 R60, R132, R6.reuse, R60 ;  /* 0x00000006843c723c */ /* 0x080fea000004183c */
[----:B------:R-:W2:Y:S01]  /*57b0*/  MUFU.TANH R212, R46 ;  /* 0x0000002e00d47308 */ /* 0x000ea20000002400 */
[C---:B------:R-:W-:Y:S01]  /*57c0*/  @!P0 ISETP.GE.AND P4, PT, R14.reuse, R12, PT ;  /* 0x0000000c0e00820c */ /* 0x040fe20003f86270 */
[----:B------:R-:W-:Y:S01]  /*57d0*/  FMUL.FTZ R53, R53, UR17 ;  /* 0x0000001135357c20 */ /* 0x000fe20008410000 */
[-C--:B------:R-:W-:Y:S01]  /*57e0*/  @!P0 ISETP.GE.AND P1, PT, R14, R13.reuse, PT ;  /* 0x0000000d0e00820c */ /* 0x080fe20003f26270 */
[----:B------:R-:W-:Y:S01]  /*57f0*/  FMUL.FTZ R54, R54, UR17 ;  /* 0x0000001136367c20 */ /* 0x000fe20008410000 */
[----:B------:R-:W-:Y:S01]  /*5800*/  @!P0 FSEL R4, R170, -INF , !P4 ;  /* 0xff800000aa048808 */ /* 0x000fe20006000000 */
[----:B------:R-:W-:Y:S04]  /*5810*/  HMMA.16816.F32.BF16 R64, R148, R6, R64 ;  /* 0x000000069440723c */ /* 0x000fe80000041840 */
[----:B------:R-:W-:Y:S01]  /*5820*/  MUFU.TANH R193, R44 ;  /* 0x0000002c00c17308 */ /* 0x000fe20000002400 */
[--C-:B------:R-:W-:Y:S01]  /*5830*/  FFMA.FTZ R4, R4, UR8, -R10.reuse ;  /* 0x0000000804047c23 */ /* 0x100fe2000801080a */
[----:B-1----:R-:W-:Y:S01]  /*5840*/  @!P0 IADD3 R15, PT, PT, R0, 0x21, RZ ;  /* 0x00000021000f8810 */ /* 0x002fe20007ffe0ff */
[----:B------:R-:W-:Y:S01]  /*5850*/  FMUL.FTZ R52, R52, UR17 ;  /* 0x0000001134347c20 */ /* 0x000fe20008410000 */
[----:B------:R-:W-:Y:S01]  /*5860*/  @!P0 FSEL R16, R80, -INF , !P1 ;  /* 0xff80000050108808 */ /* 0x000fe20004800000 */
[----:B------:R-:W-:Y:S01]  /*5870*/  FMUL.FTZ R55, R55, UR17 ;  /* 0x0000001137377c20 */ /* 0x000fe20008410000 */
[----:B------:R-:W-:Y:S04]  /*5880*/  @!P0 ISETP.GE.AND P1, PT, R15, R13, PT ;  /* 0x0000000d0f00820c */ /* 0x000fe80003f26270 */
[----:B------:R1:W-:Y:S01]  /*5890*/  MUFU.EX2 R215, R4 ;  /* 0x0000000400d77308 */ /* 0x0003e20000000800 */
[----:B------:R-:W-:Y:S01]  /*58a0*/  @!P0 ISETP.GE.AND P4, PT, R14, R8, PT ;  /* 0x000000080e00820c */ /* 0x000fe20003f86270 */
[--C-:B------:R-:W-:Y:S01]  /*58b0*/  FFMA.FTZ R16, R16, UR8, -R11.reuse ;  /* 0x0000000810107c23 */ /* 0x100fe2000801080b */
[----:B------:R-:W-:Y:S01]  /*58c0*/  @!P0 FSEL R17, R79, -INF , !P1 ;  /* 0xff8000004f118808 */ /* 0x000fe20004800000 */
[----:B------:R-:W-:Y:S01]  /*58d0*/  FMUL.FTZ R57, R57, UR17 ;  /* 0x0000001139397c20 */ /* 0x000fe20008410000 */
[----:B------:R-:W-:Y:S01]  /*58e0*/  @!P0 ISETP.GE.AND P1, PT, R15, R12, PT ;  /* 0x0000000c0f00820c */ /* 0x000fe20003f26270 */
[----:B------:R-:W-:Y:S01]  /*58f0*/  FMUL.FTZ R56, R56, UR17 ;  /* 0x0000001138387c20 */ /* 0x000fe20008410000 */
[----:B--2---:R-:W-:Y:S03]  /*5900*/  MOV R6, R212 ;  /* 0x000000d400067202 */ /* 0x004fe60000000f00 */
[----:B------:R2:W-:Y:S01]  /*5910*/  MUFU.EX2 R82, R16 ;  /* 0x0000001000527308 */ /* 0x0005e20000000800 */
[----:B------:R-:W-:Y:S01]  /*5920*/  @!P0 FSEL R5, R171, -INF , !P1 ;  /* 0xff800000ab058808 */ /* 0x000fe20004800000 */
[----:B------:R-:W-:Y:S01]  /*5930*/  FMUL.FTZ R58, R58, UR17 ;  /* 0x000000113a3a7c20 */ /* 0x000fe20008410000 */
[----:B------:R-:W-:Y:S01]  /*5940*/  @!P0 ISETP.GE.AND P1, PT, R14, R9, PT ;  /* 0x000000090e00820c */ /* 0x000fe20003f26270 */
[----:B------:R-:W-:Y:S01]  /*5950*/  FMUL.FTZ R60, R60, UR17 ;  /* 0x000000113c3c7c20 */ /* 0x000fe20008410000 */
[----:B------:R-:W-:Y:S01]  /*5960*/  FMUL.FTZ R59, R59, UR17 ;  /* 0x000000113b3b7c20 */ /* 0x000fe20008410000 */
[----:B------:R-:W-:Y:S01]  /*5970*/  FMUL.FTZ R61, R61, UR17 ;  /* 0x000000113d3d7c20 */ /* 0x000fe20008410000 */
[----:B------:R-:W-:Y:S03]  /*5980*/  FMUL.FTZ R65, R65, UR17 ;  /* 0x0000001141417c20 */ /* 0x000fe60008410000 */
[----:B------:R-:W3:Y:S01]  /*5990*/  MUFU.TANH R192, R45 ;  /* 0x0000002d00c07308 */ /* 0x000ee20000002400 */
[----:B-1----:R-:W-:Y:S01]  /*59a0*/  FFMA.FTZ R4, R5, UR8, -R10 ;  /* 0x0000000805047c23 */ /* 0x002fe2000801080a */
[----:B------:R-:W-:Y:S01]  /*59b0*/  MOV R5, R218 ;  /* 0x000000da00057202 */ /* 0x000fe20000000f00 */
[----:B------:R-:W-:Y:S01]  /*59c0*/  FMUL.FTZ R64, R64, UR17 ;  /* 0x0000001140407c20 */ /* 0x000fe20008410000 */
[----:B------:R-:W-:Y:S01]  /*59d0*/  @!P0 FSEL R5, R218, -INF , !P4 ;  /* 0xff800000da058808 */ /* 0x000fe20006000000 */
[----:B------:R-:W-:Y:S01]  /*59e0*/  FMUL.FTZ R66, R66, UR17 ;  /* 0x0000001142427c20 */ /* 0x000fe20008410000 */
[----:B------:R-:W-:Y:S01]  /*59f0*/  FMUL.FTZ R67, R67, UR17 ;  /* 0x0000001143437c20 */ /* 0x000fe20008410000 */
[----:B------:R-:W-:Y:S03]  /*5a00*/  FMUL.FTZ R62, R62, UR17 ;  /* 0x000000113e3e7c20 */ /* 0x000fe60008410000 */
[----:B------:R1:W-:Y:S01]  /*5a10*/  MUFU.EX2 R216, R4 ;  /* 0x0000000400d87308 */ /* 0x0003e20000000800 */
[----:B--2---:R-:W-:Y:S01]  /*5a20*/  FFMA.FTZ R16, R17, UR8, -R11 ;  /* 0x0000000811107c23 */ /* 0x004fe2000801080b */
[----:B------:R-:W-:Y:S01]  /*5a30*/  FFMA.FTZ R5, R5, UR8, -R2 ;  /* 0x0000000805057c23 */ /* 0x000fe20008010802 */
[----:B------:R-:W-:Y:S02]  /*5a40*/  IMAD.MOV.U32 R17, RZ, RZ, 0x10 ;  /* 0x00000010ff117424 */ /* 0x000fe400078e00ff */
[----:B------:R-:W-:Y:S05]  /*5a50*/  FMUL.FTZ R63, R63, UR17 ;  /* 0x000000113f3f7c20 */ /* 0x000fea0008410000 */
[----:B------:R2:W-:Y:S01]  /*5a60*/  MUFU.EX2 R81, R16 ;  /* 0x0000001000517308 */ /* 0x0005e20000000800 */
[----:B------:R-:W-:Y:S04]  /*5a70*/  SEL R17, R17, 0xfffffff0, !P2 ;  /* 0xfffffff011117807 */ /* 0x000fe80005000000 */
[----:B------:R-:W-:Y:S05]  /*5a80*/  IADD3 R161, PT, PT, R154, R17, RZ ;  /* 0x000000119aa17210 */ /* 0x000fea0007ffe0ff */
[----:B------:R4:W4:Y:S01]  /*5a90*/  MUFU.EX2 R19, R5 ;  /* 0x0000000500137308 */ /* 0x0009220000000800 */
[----:B-1----:R-:W-:Y:S01]  /*5aa0*/  IMAD.MOV.U32 R4, RZ, RZ, R204 ;  /* 0x000000ffff047224 */ /* 0x002fe200078e00cc */
[----:B------:R-:W-:Y:S02]  /*5ab0*/  @!P0 FSEL R4, R204, -INF , !P1 ;  /* 0xff800000cc048808 */ /* 0x000fe40004800000 */
[CC--:B------:R-:W-:Y:S03]  /*5ac0*/  @!P0 ISETP.GE.AND P1, PT, R15.reuse, R9.reuse, PT ;  /* 0x000000090f00820c */ /* 0x0c0fe60003f26270 */
[--C-:B------:R-:W-:Y:S03]  /*5ad0*/  FFMA.FTZ R4, R4, UR8, -R3.reuse ;  /* 0x0000000804047c23 */ /* 0x100fe60008010803 */
[----:B------:R-:W1:Y:S01]  /*5ae0*/  MUFU.TANH R211, R47 ;  /* 0x0000002f00d37308 */ /* 0x000e620000002400 */
[----:B--2---:R-:W-:Y:S02]  /*5af0*/  MOV R16, R202 ;  /* 0x000000ca00107202 */ /* 0x004fe40000000f00 */
[----:B------:R-:W-:Y:S02]  /*5b00*/  @!P0 FSEL R16, R202, -INF , !P1 ;  /* 0xff800000ca108808 */ /* 0x000fe40004800000 */
[----:B------:R-:W-:Y:S02]  /*5b10*/  @!P0 ISETP.GE.AND P1, PT, R15, R8, PT ;  /* 0x000000080f00820c */ /* 0x000fe40003f26270 */
[----:B---3--:R-:W-:Y:S03]  /*5b20*/  MOV R15, R192 ;  /* 0x000000c0000f7202 */ /* 0x008fe60000000f00 */
[----:B------:R2:W-:Y:S01]  /*5b30*/  MUFU.EX2 R243, R4 ;  /* 0x0000000400f37308 */ /* 0x0005e20000000800 */
[----:B------:R-:W-:Y:S01]  /*5b40*/  FFMA.FTZ R14, R16, UR8, -R3 ;  /* 0x00000008100e7c23 */ /* 0x000fe20008010803 */
[----:B----4-:R-:W-:Y:S01]  /*5b50*/  @!P0 IADD3 R5, PT, PT, R0, 0x28, RZ ;  /* 0x0000002800058810 */ /* 0x010fe20007ffe0ff */
[----:B------:R-:W-:Y:S03]  /*5b60*/  STL [R1+0x10], R19 ;  /* 0x0000101301007387 */ /* 0x000fe60000100800 */
[-C--:B------:R-:W-:Y:S04]  /*5b70*/  @!P0 ISETP.GE.AND P4, PT, R5, R8.reuse, PT ;  /* 0x000000080500820c */ /* 0x080fe80003f86270 */
[----:B------:R3:W-:Y:S01]  /*5b80*/  MUFU.EX2 R241, R14 ;  /* 0x0000000e00f17308 */ /* 0x0007e20000000800 */
[----:B-1----:R-:W-:Y:S01]  /*5b90*/  IMAD.MOV.U32 R7, RZ, RZ, R211 ;  /* 0x000000ffff077224 */ /* 0x002fe200078e00d3 */
[----:B------:R-:W-:Y:S05]  /*5ba0*/  @!P0 FSEL R6, R212, -INF , !P4 ;  /* 0xff800000d4068808 */ /* 0x000fea0006000000 */
[--C-:B------:R-:W-:Y:S03]  /*5bb0*/  FFMA.FTZ R6, R6, UR8, -R2.reuse ;  /* 0x0000000806067c23 */ /* 0x100fe60008010802 */
[----:B------:R-:W-:Y:S01]  /*5bc0*/  MUFU.TANH R166, R51 ;  /* 0x0000003300a67308 */ /* 0x000fe20000002400 */
[----:B--2---:R-:W-:Y:S01]  /*5bd0*/  IMAD.MOV.U32 R4, RZ, RZ, R217 ;  /* 0x000000ffff047224 */ /* 0x004fe200078e00d9 */
[----:B------:R-:W-:Y:S02]  /*5be0*/  @!P0 FSEL R4, R217, -INF , !P1 ;  /* 0xff800000d9048808 */ /* 0x000fe40004800000 */
[----:B------:R-:W-:Y:S03]  /*5bf0*/  @!P0 ISETP.GE.AND P1, PT, R5, R9, PT ;  /* 0x000000090500820c */ /* 0x000fe60003f26270 */
[--C-:B------:R-:W-:Y:S03]  /*5c00*/  FFMA.FTZ R4, R4, UR8, -R2.reuse ;  /* 0x0000000804047c23 */ /* 0x100fe60008010802 */
[----:B------:R-:W-:Y:S01]  /*5c10*/  MUFU.EX2 R252, R6 ;  /* 0x0000000600fc7308 */ /* 0x000fe20000000800 */
[----:B---3--:R-:W-:Y:S02]  /*5c20*/  MOV R14, R193 ;  /* 0x000000c1000e7202 */ /* 0x008fe40000000f00 */
[----:B------:R-:W-:Y:S07]  /*5c30*/  @!P0 FSEL R14, R193, -INF , !P1 ;  /* 0xff800000c10e8808 */ /* 0x000fee0004800000 */
[----:B------:R1:W2:Y:S01]  /*5c40*/  MUFU.EX2 R20, R4 ;  /* 0x0000000400147308 */ /* 0x0002a20000000800 */
[--C-:B------:R-:W-:Y:S09]  /*5c50*/  FFMA.FTZ R14, R14, UR8, -R3.reuse ;  /* 0x000000080e0e7c23 */ /* 0x100ff20008010803 */
[----:B------:R3:W-:Y:S10]  /*5c60*/  MUFU.EX2 R234, R14 ;  /* 0x0000000e00ea7308 */ /* 0x0007f40000000800 */
[----:B------:R-:W-:Y:S01]  /*5c70*/  MUFU.TANH R71, R53 ;  /* 0x0000003500477308 */ /* 0x000fe20000002400 */
[----:B-1----:R-:W-:Y:S01]  /*5c80*/  @!P0 VIADD R4, R0, 0x29 ;  /* 0x0000002900048836 */ /* 0x002fe20000000000 */
[----:B--2---:R-:W-:Y:S04]  /*5c90*/  STL [R1+0x8], R20 ;  /* 0x0000081401007387 */ /* 0x004fe80000100800 */
[C---:B------:R-:W-:Y:S02]  /*5ca0*/  @!P0 ISETP.GE.AND P1, PT, R4.reuse, R9, PT ;  /* 0x000000090400820c */ /* 0x040fe40003f26270 */
[-C--:B------:R-:W-:Y:S02]  /*5cb0*/  @!P0 ISETP.GE.AND P4, PT, R4, R13.reuse, PT ;  /* 0x0000000d0400820c */ /* 0x080fe40003f86270 */
[----:B------:R-:W1:Y:S01]  /*5cc0*/  MUFU.TANH R165, R54 ;  /* 0x0000003600a57308 */ /* 0x000e620000002400 */
[----:B------:R-:W-:Y:S02]  /*5cd0*/  @!P0 FSEL R15, R192, -INF , !P1 ;  /* 0xff800000c00f8808 */ /* 0x000fe40004800000 */
[----:B------:R-:W-:Y:S03]  /*5ce0*/  @!P0 ISETP.GE.AND P1, PT, R4, R8, PT ;  /* 0x000000080400820c */ /* 0x000fe60003f26270 */
[----:B---3--:R-:W-:Y:S01]  /*5cf0*/  FFMA.FTZ R14, R15, UR8, -R3 ;  /* 0x000000080f0e7c23 */ /* 0x008fe20008010803 */
[----:B------:R-:W-:Y:S03]  /*5d00*/  @!P0 FSEL R7, R211, -INF , !P1 ;  /* 0xff800000d3078808 */ /* 0x000fe60004800000 */
[----:B------:R2:W-:Y:S01]  /*5d10*/  MUFU.EX2 R86, R18 ;  /* 0x0000001200567308 */ /* 0x0005e20000000800 */
[----:B------:R-:W-:Y:S01]  /*5d20*/  @!P0 ISETP.GE.AND P1, PT, R5, R13, PT ;  /* 0x0000000d0500820c */ /* 0x000fe20003f26270 */
[----:B------:R-:W-:Y:S01]  /*5d30*/  FFMA.FTZ R6, R7, UR8, -R2 ;  /* 0x0000000807067c23 */ /* 0x000fe20008010802 */
[----:B------:R-:W-:Y:S02]  /*5d40*/  MOV R7, R76 ;  /* 0x0000004c00077202 */ /* 0x000fe40000000f00 */
[----:B------:R-:W-:Y:S05]  /*5d50*/  @!P0 FSEL R7, R76, -INF , !P1 ;  /* 0xff8000004c078808 */ /* 0x000fea0004800000 */
[----:B------:R3:W-:Y:S01]  /*5d60*/  MUFU.EX2 R251, R6 ;  /* 0x0000000600fb7308 */ /* 0x0007e20000000800 */
[-C--:B------:R-:W-:Y:S01]  /*5d70*/  @!P0 ISETP.GE.AND P1, PT, R5, R12.reuse, PT ;  /* 0x0000000c0500820c */ /* 0x080fe20003f26270 */
[----:B-1----:R-:W-:Y:S02]  /*5d80*/  IMAD.MOV.U32 R15, RZ, RZ, R165 ;  /* 0x000000ffff0f7224 */ /* 0x002fe400078e00a5 */
[--C-:B------:R-:W-:Y:S06]  /*5d90*/  FFMA.FTZ R7, R7, UR8, -R11.reuse ;  /* 0x0000000807077c23 */ /* 0x100fec000801080b */
[----:B------:R1:W-:Y:S01]  /*5da0*/  MUFU.EX2 R78, R7 ;  /* 0x00000007004e7308 */ /* 0x0003e20000000800 */
[----:B--2---:R-:W2:Y:S09]  /*5db0*/  LDL R18, [R1+0x80] ;  /* 0x0000800001127983 */ /* 0x004eb20000100800 */
[----:B------:R4:W-:Y:S01]  /*5dc0*/  MUFU.EX2 R233, R14 ;  /* 0x0000000e00e97308 */ /* 0x0009e20000000800 */
[----:B---3--:R-:W-:Y:S02]  /*5dd0*/  MOV R6, R75 ;  /* 0x0000004b00067202 */ /* 0x008fe40000000f00 */
[----:B------:R-:W-:Y:S05]  /*5de0*/  @!P0 FSEL R6, R75, -INF , !P4 ;  /* 0xff8000004b068808 */ /* 0x000fea0006000000 */
[--C-:B------:R-:W-:Y:S01]  /*5df0*/  FFMA.FTZ R5, R6, UR8, -R11.reuse ;  /* 0x0000000806057c23 */ /* 0x100fe2000801080b */
[----:B-1----:R-:W-:Y:S01]  /*5e00*/  MOV R7, R167 ;  /* 0x000000a700077202 */ /* 0x002fe20000000f00 */
[----:B------:R-:W1:Y:S01]  /*5e10*/  MUFU.TANH R72, R52 ;  /* 0x0000003400487308 */ /* 0x000e620000002400 */
[----:B------:R-:W-:Y:S02]  /*5e20*/  @!P0 FSEL R7, R167, -INF , !P1 ;  /* 0xff800000a7078808 */ /* 0x000fe40004800000 */
[----:B------:R-:W-:Y:S01]  /*5e30*/  @!P0 ISETP.GE.AND P1, PT, R4, R12, PT ;  /* 0x0000000c0400820c */ /* 0x000fe20003f26270 */
[----:B------:R-:W-:Y:S01]  /*5e40*/  @!P0 VIADD R4, R0, 0x31 ;  /* 0x0000003100048836 */ /* 0x000fe20000000000 */
[----:B------:R-:W-:Y:S01]  /*5e50*/  MOV R6, R166 ;  /* 0x000000a600067202 */ /* 0x000fe20000000f00 */
[--C-:B------:R-:W-:Y:S01]  /*5e60*/  FFMA.FTZ R7, R7, UR8, -R10.reuse ;  /* 0x0000000807077c23 */ /* 0x100fe2000801080a */
[----:B----4-:R-:W-:Y:S03]  /*5e70*/  VIADD R14, R154, 0x1c000 ;  /* 0x0001c0009a0e7836 */ /* 0x010fe60000000000 */
[----:B------:R3:W-:Y:S01]  /*5e80*/  MUFU.EX2 R77, R5 ;  /* 0x00000005004d7308 */ /* 0x0007e20000000800 */
[----:B------:R-:W-:Y:S02]  /*5e90*/  @!P0 FSEL R6, R166, -INF , !P1 ;  /* 0xff800000a6068808 */ /* 0x000fe40004800000 */
[----:B------:R-:W-:Y:S01]  /*5ea0*/  @!P0 ISETP.GE.AND P5, PT, R4, R13, PT ;  /* 0x0000000d0400820c */ /* 0x000fe20003fa6270 */
[----:B------:R-:W-:Y:S02]  /*5eb0*/  @P6 VIADD R155, R14, 0xffffffc0 ;  /* 0xffffffc00e9b6836 */ /* 0x000fe40000000000 */
[--C-:B------:R-:W-:Y:S01]  /*5ec0*/  FFMA.FTZ R14, R6, UR8, -R10.reuse ;  /* 0x00000008060e7c23 */ /* 0x100fe2000801080a */
[----:B------:R-:W-:Y:S03]  /*5ed0*/  MOV R6, R71 ;  /* 0x0000004700067202 */ /* 0x000fe60000000f00 */
[----:B------:R1:W-:Y:S01]  /*5ee0*/  MUFU.EX2 R205, R7 ;  /* 0x0000000700cd7308 */ /* 0x0003e20000000800 */
[----:B------:R-:W-:Y:S02]  /*5ef0*/  @!P0 FSEL R6, R71, -INF , !P5 ;  /* 0xff80000047068808 */ /* 0x000fe40006800000 */
[----:B------:R-:W-:Y:S07]  /*5f00*/  IADD3 R159, PT, PT, R17, R155, RZ ;  /* 0x0000009b119f7210 */ /* 0x000fee0007ffe0ff */
[----:B------:R-:W4:Y:S01]  /*5f10*/  MUFU.TANH R164, R55 ;  /* 0x0000003700a47308 */ /* 0x000f220000002400 */
[----:B---3--:R-:W-:Y:S04]  /*5f20*/  @!P0 IADD3 R5, PT, PT, R0, 0x30, RZ ;  /* 0x0000003000058810 */ /* 0x008fe80007ffe0ff */
[C---:B------:R-:W-:Y:S02]  /*5f30*/  @!P0 ISETP.GE.AND P1, PT, R5.reuse, R12, PT ;  /* 0x0000000c0500820c */ /* 0x040fe40003f26270 */
[----:B------:R-:W-:Y:S03]  /*5f40*/  @!P0 ISETP.GE.AND P4, PT, R5, R13, PT ;  /* 0x0000000d0500820c */ /* 0x000fe60003f86270 */
[----:B------:R-:W-:Y:S01]  /*5f50*/  MUFU.TANH R175, R57 ;  /* 0x0000003900af7308 */ /* 0x000fe20000002400 */
[----:B------:R-:W-:Y:S02]  /*5f60*/  @!P0 FSEL R15, R165, -INF , !P1 ;  /* 0xff800000a50f8808 */ /* 0x000fe40004800000 */
[CC--:B------:R-:W-:Y:S02]  /*5f70*/  @!P0 ISETP.GE.AND P5, PT, R5.reuse, R9.reuse, PT ;  /* 0x000000090500820c */ /* 0x0c0fe40003fa6270 */
[----:B------:R-:W-:Y:S01]  /*5f80*/  @!P0 ISETP.GE.AND P1, PT, R5, R8, PT ;  /* 0x000000080500820c */ /* 0x000fe20003f26270 */
[--C-:B------:R-:W-:Y:S01]  /*5f90*/  FFMA.FTZ R5, R6, UR8, -R11.reuse ;  /* 0x0000000806057c23 */ /* 0x100fe2000801080b */
[--C-:B------:R-:W-:Y:S01]  /*5fa0*/  FFMA.FTZ R6, R15, UR8, -R10.reuse ;  /* 0x000000080f067c23 */ /* 0x100fe2000801080a */
[----:B-1----:R-:W-:Y:S02]  /*5fb0*/  MOV R7, R72 ;  /* 0x0000004800077202 */ /* 0x002fe40000000f00 */
[----:B------:R1:W3:Y:S01]  /*5fc0*/  MUFU.TANH R174, R56 ;  /* 0x0000003800ae7308 */ /* 0x0002e20000002400 */
[----:B------:R-:W-:Y:S02]  /*5fd0*/  @!P0 FSEL R7, R72, -INF , !P4 ;  /* 0xff80000048078808 */ /* 0x000fe40006000000 */
[----:B------:R-:W-:Y:S02]  /*5fe0*/  @!P0 ISETP.GE.AND P4, PT, R4, R12, PT ;  /* 0x0000000c0400820c */ /* 0x000fe40003f86270 */
[----:B----4-:R-:W-:Y:S01]  /*5ff0*/  MOV R16, R164 ;  /* 0x000000a400107202 */ /* 0x010fe20000000f00 */
[----:B------:R-:W-:Y:S01]  /*6000*/  FFMA.FTZ R7, R7, UR8, -R11 ;  /* 0x0000000807077c23 */ /* 0x000fe2000801080b */
[----:B------:R-:W-:Y:S03]  /*6010*/  @!P0 FSEL R16, R164, -INF , !P4 ;  /* 0xff800000a4108808 */ /* 0x000fe60006000000 */
[----:B------:R4:W-:Y:S01]  /*6020*/  MUFU.EX2 R199, R6 ;  /* 0x0000000600c77308 */ /* 0x0009e20000000800 */
[----:B------:R-:W-:Y:S09]  /*6030*/  @!P0 ISETP.GE.AND P4, PT, R4, R9, PT ;  /* 0x000000090400820c */ /* 0x000ff20003f86270 */
[----:B------:R3:W-:Y:S01]  /*6040*/  MUFU.EX2 R74, R7 ;  /* 0x00000007004a7308 */ /* 0x0007e20000000800 */
[----:B-1----:R-:W-:Y:S05]  /*6050*/  IMAD.MOV.U32 R56, RZ, RZ, 0x20 ;  /* 0x00000020ff387424 */ /* 0x002fea00078e00ff */
[----:B------:R-:W-:Y:S04]  /*6060*/  SEL R173, R56, 0xffffffe0, !P3 ;  /* 0xffffffe038ad7807 */ /* 0x000fe80005800000 */
[----:B------:R1:W-:Y:S01]  /*6070*/  MUFU.EX2 R73, R5 ;  /* 0x0000000500497308 */ /* 0x0003e20000000800 */
[----:B----4-:R-:W-:Y:S09]  /*6080*/  FFMA.FTZ R6, R16, UR8, -R10 ;  /* 0x0000000810067c23 */ /* 0x010ff2000801080a */
[----:B------:R4:W-:Y:S01]  /*6090*/  MUFU.EX2 R196, R6 ;  /* 0x0000000600c47308 */ /* 0x0009e20000000800 */
[----:B---3--:R-:W-:Y:S02]  /*60a0*/  MOV R7, R174 ;  /* 0x000000ae00077202 */ /* 0x008fe40000000f00 */
[----:B------:R-:W-:Y:S02]  /*60b0*/  @!P0 FSEL R7, R174, -INF , !P5 ;  /* 0xff800000ae078808 */ /* 0x000fe40006800000 */
[----:B------:R-:W-:Y:S01]  /*60c0*/  @!P0 ISETP.GE.AND P5, PT, R4, R8, PT ;  /* 0x000000080400820c */ /* 0x000fe20003fa6270 */
[C---:B------:R-:W-:Y:S01]  /*60d0*/  @!P0 VIADD R4, R0.reuse, 0x38 ;  /* 0x0000003800048836 */ /* 0x040fe20000000000 */
[----:B------:R-:W-:Y:S03]  /*60e0*/  @!P0 IADD3 R0, PT, PT, R0, 0x39, RZ ;  /* 0x0000003900008810 */ /* 0x000fe60007ffe0ff */
[----:B------:R-:W3:Y:S01]  /*60f0*/  MUFU.TANH R207, R58 ;  /* 0x0000003a00cf7308 */ /* 0x000ee20000002400 */
[----:B-1----:R-:W-:Y:S02]  /*6100*/  MOV R5, R175 ;  /* 0x000000af00057202 */ /* 0x002fe40000000f00 */
[----:B------:R-:W-:Y:S02]  /*6110*/  @!P0 FSEL R5, R175, -INF , !P4 ;  /* 0xff800000af058808 */ /* 0x000fe40006000000 */
[-C--:B------:R-:W-:Y:S05]  /*6120*/  @!P0 ISETP.GE.AND P4, PT, R4, R9.reuse, PT ;  /* 0x000000090400820c */ /* 0x080fea0003f86270 */
[----:B------:R3:W-:Y:S01]  /*6130*/  MUFU.EX2 R203, R14 ;  /* 0x0000000e00cb7308 */ /* 0x0007e20000000800 */
[--C-:B----4-:R-:W-:Y:S01]  /*6140*/  FFMA.FTZ R6, R7, UR8, -R3.reuse ;  /* 0x0000000807067c23 */ /* 0x110fe20008010803 */
[----:B------:R-:W-:Y:S08]  /*6150*/  FFMA.FTZ R5, R5, UR8, -R3 ;  /* 0x0000000805057c23 */ /* 0x000ff00008010803 */
[----:B------:R-:W1:Y:S10]  /*6160*/  MUFU.TANH R169, R60 ;  /* 0x0000003c00a97308 */ /* 0x000e740000002400 */
[----:B------:R-:W4:Y:S01]  /*6170*/  MUFU.TANH R206, R59 ;  /* 0x0000003b00ce7308 */ /* 0x000f220000002400 */
[----:B---3--:R-:W-:Y:S01]  /*6180*/  IMAD.MOV.U32 R14, RZ, RZ, R207 ;  /* 0x000000ffff0e7224 */ /* 0x008fe200078e00cf */
[----:B------:R-:W-:Y:S02]  /*6190*/  @!P0 FSEL R14, R207, -INF , !P1 ;  /* 0xff800000cf0e8808 */ /* 0x000fe40004800000 */
[----:B------:R-:W-:Y:S03]  /*61a0*/  @!P0 ISETP.GE.AND P1, PT, R0, R9, PT ;  /* 0x000000090000820c */ /* 0x000fe60003f26270 */
[----:B------:R-:W-:Y:S03]  /*61b0*/  FFMA.FTZ R14, R14, UR8, -R2 ;  /* 0x000000080e0e7c23 */ /* 0x000fe60008010802 */
[----:B------:R3:W-:Y:S01]  /*61c0*/  MUFU.EX2 R228, R6 ;  /* 0x0000000600e47308 */ /* 0x0007e20000000800 */
[----:B-1----:R-:W-:Y:S02]  /*61d0*/  MOV R9, R169 ;  /* 0x000000a900097202 */ /* 0x002fe40000000f00 */
[----:B------:R-:W-:Y:S02]  /*61e0*/  @!P0 FSEL R9, R169, -INF , !P4 ;  /* 0xff800000a9098808 */ /* 0x000fe40006000000 */
[-C--:B------:R-:W-:Y:S05]  /*61f0*/  @!P0 ISETP.GE.AND P4, PT, R0, R13.reuse, PT ;  /* 0x0000000d0000820c */ /* 0x080fea0003f86270 */
[----:B------:R1:W-:Y:S01]  /*6200*/  MUFU.EX2 R227, R5 ;  /* 0x0000000500e37308 */ /* 0x0003e20000000800 */
[----:B----4-:R-:W-:Y:S02]  /*6210*/  MOV R15, R206 ;  /* 0x000000ce000f7202 */ /* 0x010fe40000000f00 */
[----:B------:R-:W-:Y:S02]  /*6220*/  @!P0 FSEL R15, R206, -INF , !P5 ;  /* 0xff800000ce0f8808 */ /* 0x000fe40006800000 */
[----:B------:R-:W-:Y:S05]  /*6230*/  @!P0 ISETP.GE.AND P5, PT, R4, R13, PT ;  /* 0x0000000d0400820c */ /* 0x000fea0003fa6270 */
[----:B------:R-:W4:Y:S01]  /*6240*/  MUFU.TANH R168, R61 ;  /* 0x0000003d00a87308 */ /* 0x000f220000002400 */
[----:B---3--:R-:W-:Y:S05]  /*6250*/  F2FP.BF16.F32.PACK_AB R6, R95, R97 ;  /* 0x000000615f06723e */ /* 0x008fea00000010ff */
[----:B------:R3:W-:Y:S04]  /*6260*/  STS [R154+0x1c000], R6 ;  /* 0x01c000069a007388 */ /* 0x0007e80000000800 */
[----:B------:R-:W3:Y:S01]  /*6270*/  MUFU.TANH R69, R65 ;  /* 0x0000004100457308 */ /* 0x000ee20000002400 */
[----:B-1----:R-:W-:Y:S05]  /*6280*/  F2FP.BF16.F32.PACK_AB R5, R187, R191 ;  /* 0x000000bfbb05723e */ /* 0x002fea00000010ff */
[----:B------:R1:W-:Y:S04]  /*6290*/  STS [R154+0x1c400], R5 ;  /* 0x01c400059a007388 */ /* 0x0003e80000000800 */
[----:B------:R-:W1:Y:S01]  /*62a0*/  MUFU.TANH R70, R64 ;  /* 0x0000004000467308 */ /* 0x000e620000002400 */
[----:B----4-:R-:W-:Y:S01]  /*62b0*/  IMAD.MOV.U32 R16, RZ, RZ, R168 ;  /* 0x000000ffff107224 */ /* 0x010fe200078e00a8 */
[----:B------:R-:W-:Y:S02]  /*62c0*/  @!P0 FSEL R16, R168, -INF , !P1 ;  /* 0xff800000a8108808 */ /* 0x000fe40004800000 */
[C---:B------:R-:W-:Y:S06]  /*62d0*/  @!P0 ISETP.GE.AND P1, PT, R4.reuse, R12, PT ;  /* 0x0000000c0400820c */ /* 0x040fec0003f26270 */
[----:B------:R-:W4:Y:S01]  /*62e0*/  MUFU.TANH R163, R66 ;  /* 0x0000004200a37308 */ /* 0x000f220000002400 */
[----:B---3--:R-:W-:Y:S02]  /*62f0*/  MOV R13, R69 ;  /* 0x00000045000d7202 */ /* 0x008fe40000000f00 */
[----:B------:R-:W-:Y:S02]  /*6300*/  @!P0 FSEL R13, R69, -INF , !P4 ;  /* 0xff800000450d8808 */ /* 0x000fe40006000000 */
[----:B------:R-:W-:Y:S02]  /*6310*/  @!P0 ISETP.GE.AND P4, PT, R4, R8, PT ;  /* 0x000000080400820c */ /* 0x000fe40003f86270 */
[----:B------:R-:W-:Y:S03]  /*6320*/  F2FP.BF16.F32.PACK_AB R4, R93, R94 ;  /* 0x0000005e5d04723e */ /* 0x000fe600000010ff */
[----:B------:R-:W-:Y:S01]  /*6330*/  MUFU.TANH R162, R67 ;  /* 0x0000004300a27308 */ /* 0x000fe20000002400 */
[----:B------:R-:W-:Y:S02]  /*6340*/  F2FP.BF16.F32.PACK_AB R6, R141, R140 ;  /* 0x0000008c8d06723e */ /* 0x000fe400000010ff */
[----:B-1----:R-:W-:Y:S01]  /*6350*/  MOV R7, R70 ;  /* 0x0000004600077202 */ /* 0x002fe20000000f00 */
[----:B------:R1:W-:Y:S01]  /*6360*/  STS [R161+0x1c000], R4 ;  /* 0x01c00004a1007388 */ /* 0x0003e20000000800 */
[----:B------:R-:W-:Y:S02]  /*6370*/  @!P0 FSEL R7, R70, -INF , !P5 ;  /* 0xff80000046078808 */ /* 0x000fe40006800000 */
[----:B------:R-:W-:Y:S03]  /*6380*/  F2FP.BF16.F32.PACK_AB R5, R139, R138 ;  /* 0x0000008a8b05723e */ /* 0x000fe600000010ff */
[----:B------:R-:W-:Y:S01]  /*6390*/  MUFU.TANH R198, R62 ;  /* 0x0000003e00c67308 */ /* 0x000fe20000002400 */
[C---:B------:R-:W-:Y:S02]  /*63a0*/  @!P0 ISETP.GE.AND P5, PT, R0.reuse, R12, PT ;  /* 0x0000000c0000820c */ /* 0x040fe40003fa6270 */
[----:B----4-:R-:W-:Y:S02]  /*63b0*/  MOV R12, R163 ;  /* 0x000000a3000c7202 */ /* 0x010fe40000000f00 */
[----:B------:R-:W-:Y:S02]  /*63c0*/  @!P0 FSEL R12, R163, -INF , !P1 ;  /* 0xff800000a30c8808 */ /* 0x000fe40004800000 */
[----:B------:R-:W-:Y:S03]  /*63d0*/  @!P0 ISETP.GE.AND P1, PT, R0, R8, PT ;  /* 0x000000080000820c */ /* 0x000fe60003f26270 */
[----:B------:R-:W3:Y:S01]  /*63e0*/  MUFU.TANH R197, R63 ;  /* 0x0000003f00c57308 */ /* 0x000ee20000002400 */
[----:B------:R-:W-:Y:S01]  /*63f0*/  F2FP.BF16.F32.PACK_AB R0, R137, R136 ;  /* 0x000000888900723e */ /* 0x000fe200000010ff */
[----:B------:R-:W-:Y:S08]  /*6400*/  FFMA.FTZ R8, R15, UR8, -R2 ;  /* 0x000000080f087c23 */ /* 0x000ff00008010802 */
[----:B------:R4:W-:Y:S01]  /*6410*/  MUFU.EX2 R247, R8 ;  /* 0x0000000800f77308 */ /* 0x0009e20000000800 */
[----:B-1----:R-:W-:Y:S09]  /*6420*/  F2FP.BF16.F32.PACK_AB R4, R246, R245 ;  /* 0x000000f5f604723e */ /* 0x002ff200000010ff */
[----:B------:R-:W-:Y:S01]  /*6430*/  MUFU.EX2 R248, R14 ;  /* 0x0000000e00f87308 */ /* 0x000fe20000000800 */
[----:B------:R1:W-:Y:S04]  /*6440*/  STS [R161+0x1c400], R4 ;  /* 0x01c40004a1007388 */ /* 0x0003e80000000800 */
[----:B------:R3:W-:Y:S04]  /*6450*/  STS [R154+0x1e000], R6 ;  /* 0x01e000069a007388 */ /* 0x0007e80000000800 */
[----:B------:R3:W-:Y:S04]  /*6460*/  STS [R154+0x1e400], R5 ;  /* 0x01e400059a007388 */ /* 0x0007e80000000800 */
[----:B------:R2:W-:Y:S01]  /*6470*/  STS [R161+0x1e000], R0 ;  /* 0x01e00000a1007388 */ /* 0x0005e20000000800 */
[----:B----4-:R-:W4:Y:S01]  /*6480*/  S2R R8, SR_TID.X ;  /* 0x0000000000087919 */ /* 0x010f220000002100 */
[--C-:B-1----:R-:W-:Y:S01]  /*6490*/  FFMA.FTZ R4, R9, UR8, -R3.reuse ;  /* 0x0000000809047c23 */ /* 0x102fe20008010803 */
[----:B------:R-:W-:Y:S01]  /*64a0*/  FFMA.FTZ R3, R16, UR8, -R3 ;  /* 0x0000000810037c23 */ /* 0x000fe20008010803 */
[----:B------:R-:W1:Y:S01]  /*64b0*/  S2R R9, SR_TID.X ;  /* 0x0000000000097919 */ /* 0x000e620000002100 */
[----:B---3--:R-:W-:Y:S01]  /*64c0*/  F2FP.BF16.F32.PACK_AB R6, R68, R27 ;  /* 0x0000001b4406723e */ /* 0x008fe200000010ff */
[----:B------:R3:W-:Y:S01]  /*64d0*/  MUFU.EX2 R221, R4 ;  /* 0x0000000400dd7308 */ /* 0x0007e20000000800 */
[----:B------:R-:W-:Y:S03]  /*64e0*/  F2FP.BF16.F32.PACK_AB R5, R91, R92 ;  /* 0x0000005c5b05723e */ /* 0x000fe600000010ff */
[----:B------:R1:W-:Y:S01]  /*64f0*/  STS [R161+0x1e400], R6 ;  /* 0x01e40006a1007388 */ /* 0x0003e20000000800 */
[----:B--2---:R-:W-:Y:S05]  /*6500*/  F2FP.BF16.F32.PACK_AB R0, R85, R86 ;  /* 0x000000565500723e */ /* 0x004fea00000010ff */
[----:B------:R2:W-:Y:S01]  /*6510*/  MUFU.EX2 R219, R3 ;  /* 0x0000000300db7308 */ /* 0x0005e20000000800 */
[----:B---3--:R-:W-:Y:S02]  /*6520*/  F2FP.BF16.F32.PACK_AB R4, R235, R236 ;  /* 0x000000eceb04723e */ /* 0x008fe400000010ff */
[----:B----4-:R-:W-:Y:S04]  /*6530*/  SHF.L.U32 R8, R8, 0x5, RZ ;  /* 0x0000000508087819 */ /* 0x010fe800000006ff */
[----:B------:R-:W-:Y:S02]  /*6540*/  LOP3.LUT R8, R8, 0x7200, RZ, 0xc0, !PT ;  /* 0x0000720008087812 */ /* 0x000fe400078ec0ff */
[----:B--2---:R-:W-:Y:S01]  /*6550*/  F2FP.BF16.F32.PACK_AB R3, R223, R225 ;  /* 0x000000e1df03723e */ /* 0x004fe200000010ff */
[--C-:B-1----:R-:W-:Y:S01]  /*6560*/  FFMA.FTZ R6, R7, UR8, -R11.reuse ;  /* 0x0000000807067c23 */ /* 0x102fe2000801080b */
[----:B------:R-:W-:Y:S01]  /*6570*/  FFMA.FTZ R11, R13, UR8, -R11 ;  /* 0x000000080d0b7c23 */ /* 0x000fe2000801080b */
[----:B------:R-:W-:Y:S02]  /*6580*/  MOV R7, R197 ;  /* 0x000000c500077202 */ /* 0x000fe40000000f00 */
[----:B------:R-:W-:Y:S01]  /*6590*/  MUFU.EX2 R68, R6 ;  /* 0x0000000600447308 */ /* 0x000fe20000000800 */
[----:B------:R-:W-:Y:S02]  /*65a0*/  @!P0 FSEL R7, R197, -INF , !P1 ;  /* 0xff800000c5078808 */ /* 0x000fe40004800000 */
[----:B------:R-:W-:Y:S04]  /*65b0*/  LOP3.LUT R9, R9, 0x8, RZ, 0xc0, !PT ;  /* 0x0000000809097812 */ /* 0x000fe800078ec0ff */
[----:B------:R-:W-:Y:S03]  /*65c0*/  LOP3.LUT R8, R8, R185, R9, 0xf6, !PT ;  /* 0x000000b908087212 */ /* 0x000fe600078ef609 */
[----:B------:R-:W1:Y:S01]  /*65d0*/  MUFU.EX2 R6, R11 ;  /* 0x0000000b00067308 */ /* 0x000e620000000800 */
[----:B------:R-:W-:Y:S04]  /*65e0*/  LEA R150, R8, UR4, 0x1 ;  /* 0x0000000408967c11 */ /* 0x000fe8000f8e08ff */
[----:B------:R-:W-:Y:S01]  /*65f0*/  IADD3 R152, PT, PT, R173, R150, RZ ;  /* 0x00000096ad987210 */ /* 0x000fe20007ffe0ff */
[----:B-1----:R1:W-:Y:S01]  /*6600*/  STL [R1+0x54], R6 ;  /* 0x0000540601007387 */ /* 0x0023e20000100800 */
[----:B------:R-:W-:Y:S02]  /*6610*/  IMAD.IADD R157, R154, 0x1, R18 ;  /* 0x000000019a9d7824 */ /* 0x000fe400078e0212 */
[----:B------:R-:W-:Y:S01]  /*6620*/  IMAD.IADD R156, R18, 0x1, R155 ;  /* 0x00000001129c7824 */ /* 0x000fe200078e029b */
[----:B------:R-:W2:Y:S02]  /*6630*/  LDL.LU R188, [R1+0x54] ;  /* 0x0000540001bc7983 */ /* 0x000ea40000300800 */
[C---:B------:R-:W-:Y:S02]  /*6640*/  IADD3 R160, PT, PT, R17.reuse, R157, RZ ;  /* 0x0000009d11a07210 */ /* 0x040fe40007ffe0ff */
[----:B------:R3:W-:Y:S01]  /*6650*/  STS [R157+0x1c400], R4 ;  /* 0x01c400049d007388 */ /* 0x0007e20000000800 */
[----:B------:R-:W-:Y:S03]  /*6660*/  IADD3 R158, PT, PT, R17, R156, RZ ;  /* 0x0000009c119e7210 */ /* 0x000fe60007ffe0ff */
[----:B------:R4:W-:Y:S04]  /*6670*/  STS [R157+0x1c000], R5 ;  /* 0x01c000059d007388 */ /* 0x0009e80000000800 */
[----:B------:R4:W-:Y:S04]  /*6680*/  STS [R160+0x1c000], R0 ;  /* 0x01c00000a0007388 */ /* 0x0009e80000000800 */
[----:B------:R4:W-:Y:S04]  /*6690*/  STS [R160+0x1c400], R3 ;  /* 0x01c40003a0007388 */ /* 0x0009e80000000800 */
[----:B------:R-:W2:Y:S01]  /*66a0*/  LDL R181, [R1+0x58] ;  /* 0x0000580001b57983 */ /* 0x000ea20000100800 */
[----:B-1----:R-:W-:Y:S01]  /*66b0*/  IMAD.MOV.U32 R6, RZ, RZ, R198 ;  /* 0x000000ffff067224 */ /* 0x002fe200078e00c6 */
[----:B------:R-:W-:Y:S02]  /*66c0*/  @!P0 FSEL R6, R198, -INF , !P4 ;  /* 0xff800000c6068808 */ /* 0x000fe40006000000 */
[----:B---3--:R-:W-:Y:S02]  /*66d0*/  F2FP.BF16.F32.PACK_AB R4, R24, R23 ;  /* 0x000000171804723e */ /* 0x008fe400000010ff */
[----:B----4-:R-:W-:Y:S03]  /*66e0*/  F2FP.BF16.F32.PACK_AB R5, R26, R25 ;  /* 0x000000191a05723e */ /* 0x010fe600000010ff */
[----:B------:R1:W-:Y:S01]  /*66f0*/  STS [R157+0x1e400], R4 ;  /* 0x01e400049d007388 */ /* 0x0003e20000000800 */
[----:B------:R-:W-:Y:S03]  /*6700*/  F2FP.BF16.F32.PACK_AB R0, R249, R250 ;  /* 0x000000faf900723e */ /* 0x000fe600000010ff */
[----:B------:R3:W-:Y:S01]  /*6710*/  STS [R157+0x1e000], R5 ;  /* 0x01e000059d007388 */ /* 0x0007e20000000800 */
[----:B------:R-:W-:Y:S03]  /*6720*/  F2FP.BF16.F32.PACK_AB R3, R81, R82 ;  /* 0x000000525103723e */ /* 0x000fe600000010ff */
[----:B------:R4:W-:Y:S01]  /*6730*/  STS [R160+0x1e000], R0 ;  /* 0x01e00000a0007388 */ /* 0x0009e20000000800 */
[----:B-1----:R-:W-:Y:S02]  /*6740*/  F2FP.BF16.F32.PACK_AB R4, R22, R21 ;  /* 0x000000151604723e */ /* 0x002fe400000010ff */
[----:B---3--:R-:W-:Y:S03]  /*6750*/  MOV R5, R162 ;  /* 0x000000a200057202 */ /* 0x008fe60000000f00 */
[----:B------:R1:W-:Y:S01]  /*6760*/  STS [R160+0x1e400], R4 ;  /* 0x01e40004a0007388 */ /* 0x0003e20000000800 */
[----:B------:R-:W-:Y:S02]  /*6770*/  @!P0 FSEL R5, R162, -INF , !P5 ;  /* 0xff800000a2058808 */ /* 0x000fe40006800000 */
[----:B----4-:R-:W-:Y:S01]  /*6780*/  F2FP.BF16.F32.PACK_AB R0, R216, R215 ;  /* 0x000000d7d800723e */ /* 0x010fe200000010ff */
[----:B------:R3:W-:Y:S04]  /*6790*/  STS [R155], R3 ;  /* 0x000000039b007388 */ /* 0x0007e80000000800 */
[----:B------:R4:W-:Y:S01]  /*67a0*/  STS [R155+0x400], R0 ;  /* 0x000400009b007388 */ /* 0x0009e20000000800 */
[--C-:B-1----:R-:W-:Y:S01]  /*67b0*/  FFMA.FTZ R4, R12, UR8, -R10.reuse ;  /* 0x000000080c047c23 */ /* 0x102fe2000801080a */
[----:B------:R-:W-:Y:S01]  /*67c0*/  FFMA.FTZ R10, R5, UR8, -R10 ;  /* 0x00000008050a7c23 */ /* 0x000fe2000801080a */
[--C-:B------:R-:W-:Y:S01]  /*67d0*/  FFMA.FTZ R5, R6, UR8, -R2.reuse ;  /* 0x0000000806057c23 */ /* 0x100fe20008010802 */
[----:B------:R-:W-:Y:S01]  /*67e0*/  FFMA.FTZ R2, R7, UR8, -R2 ;  /* 0x0000000807027c23 */ /* 0x000fe20008010802 */
[----:B------:R1:W-:Y:S01]  /*67f0*/  MUFU.EX2 R177, R4 ;  /* 0x0000000400b17308 */ /* 0x0003e20000000800 */
[----:B---3--:R-:W-:Y:S02]  /*6800*/  F2FP.BF16.F32.PACK_AB R3, R77, R78 ;  /* 0x0000004e4d03723e */ /* 0x008fe400000010ff */
[----:B----4-:R-:W-:Y:S03]  /*6810*/  F2FP.BF16.F32.PACK_AB R0, R203, R205 ;  /* 0x000000cdcb00723e */ /* 0x010fe600000010ff */
[----:B------:R3:W-:Y:S04]  /*6820*/  STS [R159], R3 ;  /* 0x000000039f007388 */ /* 0x0007e80000000800 */
[----:B------:R4:W-:Y:S01]  /*6830*/  MUFU.EX2 R238, R5 ;  /* 0x0000000500ee7308 */ /* 0x0009e20000000800 */
[----:B------:R3:W-:Y:S09]  /*6840*/  STS [R159+0x400], R0 ;  /* 0x000400009f007388 */ /* 0x0007f20000000800 */
[----:B------:R-:W-:Y:S01]  /*6850*/  MUFU.EX2 R237, R2 ;  /* 0x0000000200ed7308 */ /* 0x000fe20000000800 */
[----:B-1----:R-:W-:Y:S05]  /*6860*/  F2FP.BF16.F32.PACK_AB R4, R241, R243 ;  /* 0x000000f3f104723e */ /* 0x002fea00000010ff */
[----:B------:R1:W-:Y:S04]  /*6870*/  STS [R155+0x2000], R4 ;  /* 0x002000049b007388 */ /* 0x0003e80000000800 */
[----:B------:R-:W1:Y:S01]  /*6880*/  MUFU.EX2 R176, R10 ;  /* 0x0000000a00b07308 */ /* 0x000e620000000800 */
[----:B----4-:R-:W-:Y:S05]  /*6890*/  F2FP.BF16.F32.PACK_AB R5, R20, R19 ;  /* 0x000000131405723e */ /* 0x010fea00000010ff */
[----:B------:R-:W-:Y:S01]  /*68a0*/  STS [R155+0x2400], R5 ;  /* 0x002400059b007388 */ /* 0x000fe20000000800 */
[----:B---3--:R-:W-:Y:S02]  /*68b0*/  F2FP.BF16.F32.PACK_AB R3, R251, R252 ;  /* 0x000000fcfb03723e */ /* 0x008fe400000010ff */
[----:B------:R-:W-:Y:S03]  /*68c0*/  F2FP.BF16.F32.PACK_AB R0, R73, R74 ;  /* 0x0000004a4900723e */ /* 0x000fe600000010ff */
[----:B------:R-:W-:Y:S01]  /*68d0*/  STS [R159+0x2400], R3 ;  /* 0x002400039f007388 */ /* 0x000fe20000000800 */
[----:B-1----:R-:W-:Y:S02]  /*68e0*/  F2FP.BF16.F32.PACK_AB R2, R176, R177 ;  /* 0x000000b1b002723e */ /* 0x002fe400000010ff */
[----:B------:R-:W-:Y:S05]  /*68f0*/  F2FP.BF16.F32.PACK_AB R4, R233, R234 ;  /* 0x000000eae904723e */ /* 0x000fea00000010ff */
[----:B------:R1:W-:Y:S04]  /*6900*/  STS [R159+0x2000], R4 ;  /* 0x002000049f007388 */ /* 0x0003e80000000800 */
[----:B------:R3:W-:Y:S01]  /*6910*/  STS [R156], R0 ;  /* 0x000000009c007388 */ /* 0x0007e20000000800 */
[----:B-1----:R-:W-:Y:S02]  /*6920*/  F2FP.BF16.F32.PACK_AB R4, R227, R228 ;  /* 0x000000e4e304723e */ /* 0x002fe400000010ff */
[----:B---3--:R-:W-:Y:S05]  /*6930*/  F2FP.BF16.F32.PACK_AB R0, R196, R199 ;  /* 0x000000c7c400723e */ /* 0x008fea00000010ff */
[----:B------:R1:W-:Y:S04]  /*6940*/  STS [R156+0x400], R0 ;  /* 0x000400009c007388 */ /* 0x0003e80000000800 */
[----:B------:R3:W-:Y:S01]  /*6950*/  STS [R158+0x400], R2 ;  /* 0x000400029e007388 */ /* 0x0007e20000000800 */
[----:B-1----:R-:W-:Y:S02]  /*6960*/  LOP3.LUT R0, R183, 0x8, RZ, 0xc0, !PT ;  /* 0x00000008b7007812 */ /* 0x002fe400078ec0ff */
[----:B---3--:R-:W-:Y:S02]  /*6970*/  F2FP.BF16.F32.PACK_AB R2, R237, R238 ;  /* 0x000000eeed02723e */ /* 0x008fe400000010ff */
[----:B------:R-:W-:Y:S04]  /*6980*/  LOP3.LUT R0, R186, R185, R0, 0xf6, !PT ;  /* 0x000000b9ba007212 */ /* 0x000fe800078ef600 */
[----:B------:R-:W-:Y:S01]  /*6990*/  LEA R148, R0, UR4, 0x1 ;  /* 0x0000000400947c11 */ /* 0x000fe2000f8e08ff */
[----:B------:R-:W-:Y:S03]  /*69a0*/  IMAD.MOV.U32 R0, RZ, RZ, 0x40 ;  /* 0x00000040ff007424 */ /* 0x000fe600078e00ff */
[----:B------:R-:W-:Y:S02]  /*69b0*/  IADD3 R151, PT, PT, R148, R173, RZ ;  /* 0x000000ad94977210 */ /* 0x000fe40007ffe0ff */
[----:B------:R-:W-:Y:S02]  /*69c0*/  SEL R153, R0, 0xffffffc0, !P2 ;  /* 0xffffffc000997807 */ /* 0x000fe40005000000 */
[----:B------:R-:W-:Y:S02]  /*69d0*/  MOV R0, R172 ;  /* 0x000000ac00007202 */ /* 0x000fe40000000f00 */
[----:B------:R-:W-:Y:S01]  /*69e0*/  IADD3 R149, PT, PT, R148, R153, RZ ;  /* 0x0000009994957210 */ /* 0x000fe20007ffe0ff */
[----:B------:R-:W-:Y:S01]  /*69f0*/  IMAD.IADD R172, R153, 0x1, R150 ;  /* 0x0000000199ac7824 */ /* 0x000fe200078e0296 */
[----:B--2---:R-:W-:Y:S05]  /*6a00*/  F2FP.BF16.F32.PACK_AB R3, R188, R68 ;  /* 0x00000044bc03723e */ /* 0x004fea00000010ff */
[----:B------:R1:W-:Y:S04]  /*6a10*/  STS [R158], R3 ;  /* 0x000000039e007388 */ /* 0x0003e80000000800 */
[----:B------:R2:W-:Y:S01]  /*6a20*/  STS [R156+0x2000], R4 ;  /* 0x002000049c007388 */ /* 0x0005e20000000800 */
[----:B-1----:R-:W-:Y:S02]  /*6a30*/  F2FP.BF16.F32.PACK_AB R3, R219, R221 ;  /* 0x000000dddb03723e */ /* 0x002fe400000010ff */
[----:B--2---:R-:W-:Y:S05]  /*6a40*/  F2FP.BF16.F32.PACK_AB R4, R247, R248 ;  /* 0x000000f8f704723e */ /* 0x004fea00000010ff */
[----:B------:R-:W-:Y:S04]  /*6a50*/  STS [R156+0x2400], R4 ;  /* 0x002400049c007388 */ /* 0x000fe80000000800 */
[----:B------:R1:W-:Y:S04]  /*6a60*/  STS [R158+0x2000], R3 ;  /* 0x002000039e007388 */ /* 0x0003e80000000800 */
[----:B------:R2:W-:Y:S04]  /*6a70*/  STS [R158+0x2400], R2 ;  /* 0x002400029e007388 */ /* 0x0005e80000000800 */
[----:B------:R-:W-:Y:S08]  /*6a80*/  LDSM.16.M88.4 R64, [R148+0x8000] ;  /* 0x008000009440783b */ /* 0x000ff00000000200 */
[----:B------:R-:W3:Y:S08]  /*6a90*/  LDSM.16.M88.4 R16, [R150+0x10000] ;  /* 0x010000009610783b */ /* 0x000ef00000000200 */
[----:B------:R-:W4:Y:S01]  /*6aa0*/  LDSM.16.M88.4 R60, [R148+0xa000] ;  /* 0x00a00000943c783b */ /* 0x000f220000000200 */
[----:B-1----:R-:W-:Y:S02]  /*6ab0*/  MOV R3, UR11 ;  /* 0x0000000b00037c02 */ /* 0x002fe40008000f00 */
[----:B--2---:R-:W-:Y:S05]  /*6ac0*/  MOV R2, UR10 ;  /* 0x0000000a00027c02 */ /* 0x004fea0008000f00 */
[----:B------:R-:W1:Y:S08]  /*6ad0*/  LDSM.16.M88.4 R32, [R150+0x10800] ;  /* 0x010800009620783b */ /* 0x000e700000000200 */
[----:B------:R-:W2:Y:S08]  /*6ae0*/  LDSM.16.M88.4 R48, [R150+0x11000] ;  /* 0x011000009630783b */ /* 0x000eb00000000200 */
[----:B------:R-:W2:Y:S01]  /*6af0*/  LDSM.16.M88.4 R132, [R150+0x11800] ;  /* 0x011800009684783b */ /* 0x000ea20000000200 */
[-C--:B---3--:R-:W-:Y:S07]  /*6b00*/  HMMA.16816.F32.BF16 R4, R64, R16.reuse, RZ ;  /* 0x000000104004723c */ /* 0x088fee00000418ff */
[----:B------:R-:W-:Y:S01]  /*6b10*/  LDSM.16.M88.4 R136, [R151+0x8000] ;  /* 0x008000009788783b */ /* 0x000fe20000000200 */
[C---:B----4-:R-:W-:Y:S07]  /*6b20*/  HMMA.16816.F32.BF16 R8, R60.reuse, R16, RZ ;  /* 0x000000103c08723c */ /* 0x050fee00000418ff */
[----:B------:R-:W3:Y:S01]  /*6b30*/  LDSM.16.M88.4 R140, [R152+0x10000] ;  /* 0x01000000988c783b */ /* 0x000ee20000000200 */
[-C--:B------:R-:W-:Y:S07]  /*6b40*/  HMMA.16816.F32.BF16 R12, R60, R18.reuse, RZ ;  /* 0x000000123c0c723c */ /* 0x080fee00000418ff */
[----:B------:R-:W4:Y:S01]  /*6b50*/  LDSM.16.M88.4 R144, [R151+0xa000] ;  /* 0x00a000009790783b */ /* 0x000f220000000200 */
[C---:B------:R-:W-:Y:S08]  /*6b60*/  HMMA.16816.F32.BF16 R16, R64.reuse, R18, RZ ;  /* 0x000000124010723c */ /* 0x040ff000000418ff */
[-C--:B-1----:R-:W-:Y:S08]  /*6b70*/  HMMA.16816.F32.BF16 R20, R64, R32.reuse, RZ ;  /* 0x000000204014723c */ /* 0x082ff000000418ff */
[C---:B------:R-:W-:Y:S08]  /*6b80*/  HMMA.16816.F32.BF16 R24, R60.reuse, R32, RZ ;  /* 0x000000203c18723c */ /* 0x040ff000000418ff */
[-C--:B------:R-:W-:Y:S08]  /*6b90*/  HMMA.16816.F32.BF16 R28, R60, R34.reuse, RZ ;  /* 0x000000223c1c723c */ /* 0x080ff000000418ff */
[C---:B------:R-:W-:Y:S08]  /*6ba0*/  HMMA.16816.F32.BF16 R32, R64.reuse, R34, RZ ;  /* 0x000000224020723c */ /* 0x040ff000000418ff */
[-C--:B--2---:R-:W-:Y:S08]  /*6bb0*/  HMMA.16816.F32.BF16 R36, R64, R48.reuse, RZ ;  /* 0x000000304024723c */ /* 0x084ff000000418ff */
[C---:B------:R-:W-:Y:S08]  /*6bc0*/  HMMA.16816.F32.BF16 R40, R60.reuse, R48, RZ ;  /* 0x000000303c28723c */ /* 0x040ff000000418ff */
[-C--:B------:R-:W-:Y:S08]  /*6bd0*/  HMMA.16816.F32.BF16 R44, R60, R50.reuse, RZ ;  /* 0x000000323c2c723c */ /* 0x080ff000000418ff */
[C---:B------:R-:W-:Y:S08]  /*6be0*/  HMMA.16816.F32.BF16 R48, R64.reuse, R50, RZ ;  /* 0x000000324030723c */ /* 0x040ff000000418ff */
[-C--:B------:R-:W-:Y:S08]  /*6bf0*/  HMMA.16816.F32.BF16 R52, R64, R132.reuse, RZ ;  /* 0x000000844034723c */ /* 0x080ff000000418ff */
[C---:B------:R-:W-:Y:S08]  /*6c00*/  HMMA.16816.F32.BF16 R56, R60.reuse, R132, RZ ;  /* 0x000000843c38723c */ /* 0x040ff000000418ff */
[-C--:B------:R-:W-:Y:S08]  /*6c10*/  HMMA.16816.F32.BF16 R60, R60, R134.reuse, RZ ;  /* 0x000000863c3c723c */ /* 0x080ff000000418ff */
[----:B------:R-:W-:Y:S01]  /*6c20*/  HMMA.16816.F32.BF16 R64, R64, R134, RZ ;  /* 0x000000864040723c */ /* 0x000fe200000418ff */
[----:B------:R-:W1:Y:S07]  /*6c30*/  LDSM.16.M88.4 R132, [R152+0x10800] ;  /* 0x010800009884783b */ /* 0x000e6e0000000200 */
[-C--:B---3--:R-:W-:Y:S08]  /*6c40*/  HMMA.16816.F32.BF16 R4, R136, R140.reuse, R4 ;  /* 0x0000008c8804723c */ /* 0x088ff00000041804 */
[C---:B----4-:R-:W-:Y:S08]  /*6c50*/  HMMA.16816.F32.BF16 R8, R144.reuse, R140, R8 ;  /* 0x0000008c9008723c */ /* 0x050ff00000041808 */
[-C--:B------:R-:W-:Y:S08]  /*6c60*/  HMMA.16816.F32.BF16 R12, R144, R142.reuse, R12 ;  /* 0x0000008e900c723c */ /* 0x080ff0000004180c */
[C---:B------:R-:W-:Y:S01]  /*6c70*/  HMMA.16816.F32.BF16 R16, R136.reuse, R142, R16 ;  /* 0x0000008e8810723c */ /* 0x040fe20000041810 */
[----:B------:R-:W2:Y:S07]  /*6c80*/  LDSM.16.M88.4 R140, [R152+0x11000] ;  /* 0x01100000988c783b */ /* 0x000eae0000000200 */
[-C--:B-1----:R-:W-:Y:S08]  /*6c90*/  HMMA.16816.F32.BF16 R20, R136, R132.reuse, R20 ;  /* 0x000000848814723c */ /* 0x082ff00000041814 */
[C---:B------:R-:W-:Y:S08]  /*6ca0*/  HMMA.16816.F32.BF16 R24, R144.reuse, R132, R24 ;  /* 0x000000849018723c */ /* 0x040ff00000041818 */
[-C--:B------:R-:W-:Y:S08]  /*6cb0*/  HMMA.16816.F32.BF16 R28, R144, R134.reuse, R28 ;  /* 0x00000086901c723c */ /* 0x080ff0000004181c */
[C---:B------:R-:W-:Y:S01]  /*6cc0*/  HMMA.16816.F32.BF16 R32, R136.reuse, R134, R32 ;  /* 0x000000868820723c */ /* 0x040fe20000041820 */
[----:B------:R-:W1:Y:S07]  /*6cd0*/  LDSM.16.M88.4 R132, [R152+0x11800] ;  /* 0x011800009884783b */ /* 0x000e6e0000000200 */
        /* <DEDUP_REMOVED lines=23> */
[C---:B------:R-:W-:Y:S04]  /*6e50*/  HMMA.16816.F32.BF16 R40, R132.reuse, R144, R40 ;  /* 0x000000908428723c */ /* 0x040fe80000041828 */
[----:B------:R-:W-:Y:S04]  /*6e60*/  IMAD.IADD R144, R173, 0x1, R149 ;  /* 0x00000001ad907824 */ /* 0x000fe800078e0295 */
[-C--:B------:R-:W-:Y:S08]  /*6e70*/  HMMA.16816.F32.BF16 R44, R132, R146.reuse, R44 ;  /* 0x00000092842c723c */ /* 0x080ff0000004182c */
[C---:B------:R-:W-:Y:S04]  /*6e80*/  HMMA.16816.F32.BF16 R48, R140.reuse, R146, R48 ;  /* 0x000000928c30723c */ /* 0x040fe80000041830 */
[C---:B------:R-:W-:Y:S04]  /*6e90*/  LEA R146, P0, R181.reuse, R2, 0x2 ;  /* 0x00000002b5927211 */ /* 0x040fe800078010ff */
[----:B------:R-:W-:Y:S01]  /*6ea0*/  LEA.HI.X R147, R181, R3, RZ, 0x2, P0 ;  /* 0x00000003b5937211 */ /* 0x000fe200000f14ff */
[-C--:B--2---:R-:W-:Y:S03]  /*6eb0*/  HMMA.16816.F32.BF16 R52, R140, R136.reuse, R52 ;  /* 0x000000888c34723c */ /* 0x084fe60000041834 */
[----:B------:R-:W-:Y:S01]  /*6ec0*/  IADD3 R181, PT, PT, R173, R172, RZ ;  /* 0x000000acadb57210 */ /* 0x000fe20007ffe0ff */
[----:B------:R-:W2:Y:S04]  /*6ed0*/  LDG.E R145, desc[UR32][R146.64] ;  /* 0x0000002092917981 */ /* 0x000ea8000c1e1900 */
[----:B------:R-:W3:Y:S01]  /*6ee0*/  LDG.E R3, desc[UR32][R146.64+0x20] ;  /* 0x0000202092037981 */ /* 0x000ee2000c1e1900 */
[C---:B------:R-:W-:Y:S03]  /*6ef0*/  HMMA.16816.F32.BF16 R56, R132.reuse, R136, R56 ;  /* 0x000000888438723c */ /* 0x040fe60000041838 */
[----:B------:R-:W5:Y:S05]  /*6f00*/  LDG.E R2, desc[UR32][R146.64+0x100] ;  /* 0x0001002092027981 */ /* 0x000f6a000c1e1900 */
[-C--:B------:R-:W-:Y:S01]  /*6f10*/  HMMA.16816.F32.BF16 R60, R132, R138.reuse, R60 ;  /* 0x0000008a843c723c */ /* 0x080fe2000004183c */
[----:B------:R-:W-:Y:S07]  /*6f20*/  LDSM.16.M88.4 R132, [R144+0x8000] ;  /* 0x008000009084783b */ /* 0x000fee0000000200 */
[----:B------:R-:W-:Y:S01]  /*6f30*/  HMMA.16816.F32.BF16 R64, R140, R138, R64 ;  /* 0x0000008a8c40723c */ /* 0x000fe20000041840 */
[----:B------:R-:W1:Y:S03]  /*6f40*/  LDSM.16.M88.4 R136, [R181+0x10000] ;  /* 0x01000000b588783b */ /* 0x000e660000000200 */
[----:B------:R-:W-:Y:S05]  /*6f50*/  MOV R143, R0 ;  /* 0x00000000008f7202 */ /* 0x000fea0000000f00 */
[----:B------:R4:W5:Y:S01]  /*6f60*/  LDG.E R0, desc[UR32][R146.64+0x120] ;  /* 0x0001202092007981 */ /* 0x000962000c1e1900 */
[-C--:B-1----:R-:W-:Y:S11]  /*6f70*/  HMMA.16816.F32.BF16 R4, R132, R136.reuse, R4 ;  /* 0x000000888404723c */ /* 0x082ff60000041804 */
[----:B------:R-:W-:Y:S08]  /*6f80*/  @!UPT UIADD3 URZ, UPT, UPT, URZ, URZ, URZ ;  /* 0x000000fffffff290 */ /* 0x000ff0000fffe0ff */
[C---:B--2---:R-:W-:Y:S01]  /*6f90*/  FADD.FTZ R4, -R145.reuse, R4 ;  /* 0x0000000491047221 */ /* 0x044fe20000010100 */
[----:B------:R-:W-:Y:S01]  /*6fa0*/  FADD.FTZ R140, -R145, R5 ;  /* 0x00000005918c7221 */ /* 0x000fe20000010100 */
[----:B------:R-:W-:Y:S02]  /*6fb0*/  FFMA.FTZ R5, -R143, R143, 1 ;  /* 0x3f8000008f057423 */ /* 0x000fe4000001018f */
[----:B------:R-:W-:Y:S01]  /*6fc0*/  FMUL.FTZ R141, R97, R4 ;  /* 0x00000004618d7220 */ /* 0x000fe20000410000 */
[----:B------:R-:W-:Y:S01]  /*6fd0*/  FFMA.FTZ R4, -R96, R96, 1 ;  /* 0x3f80000060047423 */ /* 0x000fe20000010160 */
[----:B------:R1:W5:Y:S01]  /*6fe0*/  LDL.LU R97, [R1+0xf8] ;  /* 0x0000f80001617983 */ /* 0x0003620000300800 */
[----:B------:R-:W-:Y:S01]  /*6ff0*/  FMUL.FTZ R140, R95, R140 ;  /* 0x0000008c5f8c7220 */ /* 0x000fe20000410000 */
[----:B------:R-:W-:Y:S01]  /*7000*/  FMUL.FTZ R5, R5, UR17 ;  /* 0x0000001105057c20 */ /* 0x000fe20008410000 */
[----:B------:R-:W-:Y:S01]  /*7010*/  FMUL.FTZ R4, R4, UR17 ;  /* 0x0000001104047c20 */ /* 0x000fe20008410000 */
[----:B------:R1:W5:Y:S01]  /*7020*/  LDL.LU R96, [R1+0xf4] ;  /* 0x0000f40001607983 */ /* 0x0003620000300800 */
[----:B---3--:R-:W-:Y:S01]  /*7030*/  FADD.FTZ R6, -R3, R6 ;  /* 0x0000000603067221 */ /* 0x008fe20000010100 */
[----:B----4-:R-:W-:Y:S01]  /*7040*/  FMUL.FTZ R147, R141, R5 ;  /* 0x000000058d937220 */ /* 0x010fe20000410000 */
[----:B------:R-:W-:Y:S01]  /*7050*/  FMUL.FTZ R146, R140, R4 ;  /* 0x000000048c927220 */ /* 0x000fe20000410000 */
[----:B------:R1:W5:Y:S01]  /*7060*/  LDL.LU R95, [R1+0xf0] ;  /* 0x0000f000015f7983 */ /* 0x0003620000300800 */
[----:B------:R-:W-:Y:S01]  /*7070*/  FFMA.FTZ R5, -R87, R87, 1 ;  /* 0x3f80000057057423 */ /* 0x000fe20000010157 */
[----:B------:R-:W-:Y:S02]  /*7080*/  FADD.FTZ R7, -R3, R7 ;  /* 0x0000000703077221 */ /* 0x000fe40000010100 */
[----:B------:R-:W2:Y:S01]  /*7090*/  LDSM.16.M88.4 R140, [R144+0xa000] ;  /* 0x00a00000908c783b */ /* 0x000ea20000000200 */
[----:B------:R-:W-:Y:S01]  /*70a0*/  FMUL.FTZ R5, R5, UR17 ;  /* 0x0000001105057c20 */ /* 0x000fe20008410000 */
[C---:B--2---:R-:W-:Y:S08]  /*70b0*/  HMMA.16816.F32.BF16 R8, R140.reuse, R136, R8 ;  /* 0x000000888c08723c */ /* 0x044ff00000041808 */
[-C--:B------:R-:W-:Y:S08]  /*70c0*/  HMMA.16816.F32.BF16 R12, R140, R138.reuse, R12 ;  /* 0x0000008a8c0c723c */ /* 0x080ff0000004180c */
[C---:B------:R-:W-:Y:S01]  /*70d0*/  HMMA.16816.F32.BF16 R16, R132.reuse, R138, R16 ;  /* 0x0000008a8410723c */ /* 0x040fe20000041810 */
[----:B------:R-:W2:Y:S11]  /*70e0*/  LDSM.16.M88.4 R136, [R181+0x10800] ;  /* 0x01080000b588783b */ /* 0x000eb60000000200 */
[----:B------:R-:W-:Y:S07]  /*70f0*/  @!UPT UIADD3 URZ, UPT, UPT, URZ, URZ, URZ ;  /* 0x000000fffffff290 */ /* 0x000fee000fffe0ff */
[C---:B------:R-:W-:Y:S01]  /*7100*/  FADD.FTZ R16, -R145.reuse, R16 ;  /* 0x0000001091107221 */ /* 0x040fe20000010100 */
[----:B------:R-:W-:Y:S03]  /*7110*/  FADD.FTZ R4, -R145, R17 ;  /* 0x0000001191047221 */ /* 0x000fe60000010100 */
[----:B------:R-:W-:Y:S01]  /*7120*/  FMUL.FTZ R17, R94, R16 ;  /* 0x000000105e117220 */ /* 0x000fe20000410000 */
[----:B------:R-:W-:Y:S01]  /*7130*/  FFMA.FTZ R16, -R89, R89, 1 ;  /* 0x3f80000059107423 */ /* 0x000fe20000010159 */
[----:B------:R1:W5:Y:S03]  /*7140*/  LDL.LU R94, [R1+0xec] ;  /* 0x0000ec00015e7983 */ /* 0x0003660000300800 */
[----:B------:R-:W-:Y:S01]  /*7150*/  FMUL.FTZ R16, R16, UR17 ;  /* 0x0000001110107c20 */ /* 0x000fe20008410000 */
[-C--:B--2---:R-:W-:Y:S08]  /*7160*/  HMMA.16816.F32.BF16 R20, R132, R136.reuse, R20 ;  /* 0x000000888414723c */ /* 0x084ff00000041814 */
[C---:B------:R-:W-:Y:S08]  /*7170*/  HMMA.16816.F32.BF16 R24, R140.reuse, R136, R24 ;  /* 0x000000888c18723c */ /* 0x040ff00000041818 */
[-C--:B------:R-:W-:Y:S03]  /*7180*/  HMMA.16816.F32.BF16 R28, R140, R138.reuse, R28 ;  /* 0x0000008a8c1c723c */ /* 0x080fe6000004181c */
[C---:B------:R-:W-:Y:S05]  /*7190*/  FADD.FTZ R20, -R145.reuse, R20 ;  /* 0x0000001491147221 */ /* 0x040fea0000010100 */
[C---:B------:R-:W-:Y:S01]  /*71a0*/  HMMA.16816.F32.BF16 R32, R132.reuse, R138, R32 ;  /* 0x0000008a8420723c */ /* 0x040fe20000041820 */
[----:B------:R-:W2:Y:S11]  /*71b0*/  LDSM.16.M88.4 R136, [R181+0x11000] ;  /* 0x01100000b588783b */ /* 0x000eb60000000200 */
[----:B------:R-:W-:Y:S07]  /*71c0*/  @!UPT UIADD3 URZ, UPT, UPT, URZ, URZ, URZ ;  /* 0x000000fffffff290 */ /* 0x000fee000fffe0ff */
[C---:B------:R-:W-:Y:S01]  /*71d0*/  FADD.FTZ R32, -R145.reuse, R32 ;  /* 0x0000002091207221 */ /* 0x040fe20000010100 */
[-C--:B--2---:R-:W-:Y:S08]  /*71e0*/  HMMA.16816.F32.BF16 R36, R132, R136.reuse, R36 ;  /* 0x000000888424723c */ /* 0x084ff00000041824 */
[C---:B------:R-:W-:Y:S08]  /*71f0*/  HMMA.16816.F32.BF16 R40, R140.reuse, R136, R40 ;  /* 0x000000888c28723c */ /* 0x040ff00000041828 */
[-C--:B------:R-:W-:Y:S03]  /*7200*/  HMMA.16816.F32.BF16 R44, R140, R138.reuse, R44 ;  /* 0x0000008a8c2c723c */ /* 0x080fe6000004182c */
[C---:B------:R-:W-:Y:S01]  /*7210*/  FADD.FTZ R36, -R145.reuse, R36 ;  /* 0x0000002491247221 */ /* 0x040fe20000010100 */
[----:B------:R-:W-:Y:S03]  /*7220*/  FADD.FTZ R37, -R145, R37 ;  /* 0x0000002591257221 */ /* 0x000fe60000010100 */
[----:B------:R-:W-:Y:S01]  /*7230*/  FMUL.FTZ R36, R82, R36 ;  /* 0x0000002452247220 */ /* 0x000fe20000410000 */
[C---:B------:R-:W-:Y:S01]  /*7240*/  HMMA.16816.F32.BF16 R48, R132.reuse, R138, R48 ;  /* 0x0000008a8430723c */ /* 0x040fe20000041830 */
[----:B------:R-:W2:Y:S03]  /*7250*/  LDSM.16.M88.4 R136, [R181+0x11800] ;  /* 0x01180000b588783b */ /* 0x000ea60000000200 */
[----:B------:R-:W-:Y:S11]  /*7260*/  FMUL.FTZ R37, R81, R37 ;  /* 0x0000002551257220 */ /* 0x000ff60000410000 */
[----:B------:R-:W-:Y:S04]  /*7270*/  @!UPT UIADD3 URZ, UPT, UPT, URZ, URZ, URZ ;  /* 0x000000fffffff290 */ /* 0x000fe8000fffe0ff */
[C---:B------:R-:W-:Y:S01]  /*7280*/  FADD.FTZ R48, -R145.reuse, R48 ;  /* 0x0000003091307221 */ /* 0x040fe20000010100 */
[----:B------:R-:W-:Y:S03]  /*7290*/  FADD.FTZ R49, -R145, R49 ;  /* 0x0000003191317221 */ /* 0x000fe60000010100 */
[----:B------:R-:W-:Y:S01]  /*72a0*/  FMUL.FTZ R48, R78, R48 ;  /* 0x000000304e307220 */ /* 0x000fe20000410000 */
[----:B------:R-:W-:Y:S01]  /*72b0*/  FMUL.FTZ R49, R77, R49 ;  /* 0x000000314d317220 */ /* 0x000fe20000410000 */
[-C--:B--2---:R-:W-:Y:S08]  /*72c0*/  HMMA.16816.F32.BF16 R52, R132, R136.reuse, R52 ;  /* 0x000000888434723c */ /* 0x084ff00000041834 */
[C---:B------:R-:W-:Y:S08]  /*72d0*/  HMMA.16816.F32.BF16 R56, R140.reuse, R136, R56 ;  /* 0x000000888c38723c */ /* 0x040ff00000041838 */
[-C--:B------:R-:W-:Y:S03]  /*72e0*/  HMMA.16816.F32.BF16 R60, R140, R138.reuse, R60 ;  /* 0x0000008a8c3c723c */ /* 0x080fe6000004183c */
[C---:B------:R-:W-:Y:S01]  /*72f0*/  FADD.FTZ R52, -R145.reuse, R52 ;  /* 0x0000003491347221 */ /* 0x040fe20000010100 */
[C---:B------:R-:W-:Y:S03]  /*7300*/  FADD.FTZ R53, -R145.reuse, R53 ;  /* 0x0000003591357221 */ /* 0x040fe60000010100 */
[----:B------:R-:W-:Y:S01]  /*7310*/  FMUL.FTZ R52, R74, R52 ;  /* 0x000000344a347220 */ /* 0x000fe20000410000 */
[----:B------:R-:W-:Y:S04]  /*7320*/  HMMA.16816.F32.BF16 R64, R132, R138, R64 ;  /* 0x0000008a8440723c */ /* 0x000fe80000041840 */
[----:B------:R-:W-:Y:S01]  /*7330*/  FADD.FTZ R133, -R145, R21 ;  /* 0x0000001591857221 */ /* 0x000fe20000010100 */
[----:B------:R-:W-:Y:S01]  /*7340*/  FMUL.FTZ R21, R93, R4 ;  /* 0x000000045d157220 */ /* 0x000fe20000410000 */
[----:B------:R-:W-:Y:S01]  /*7350*/  FMUL.FTZ R132, R92, R20 ;  /* 0x000000145c847220 */ /* 0x000fe20000410000 */
[----:B------:R1:W5:Y:S01]  /*7360*/  LDL.LU R93, [R1+0xe8] ;  /* 0x0000e800015d7983 */ /* 0x0003620000300800 */
[----:B------:R-:W-:Y:S01]  /*7370*/  FMUL.FTZ R133, R91, R133 ;  /* 0x000000855b857220 */ /* 0x000fe20000410000 */
[----:B------:R-:W-:Y:S01]  /*7380*/  FFMA.FTZ R4, -R90, R90, 1 ;  /* 0x3f8000005a047423 */ /* 0x000fe2000001015a */
[----:B------:R-:W-:Y:S01]  /*7390*/  FFMA.FTZ R20, -R88, R88, 1 ;  /* 0x3f80000058147423 */ /* 0x000fe20000010158 */
[----:B------:R1:W5:Y:S01]  /*73a0*/  LDL.LU R92, [R1+0xe4] ;  /* 0x0000e400015c7983 */ /* 0x0003620000300800 */
[----:B------:R-:W-:Y:S01]  /*73b0*/  FMUL.FTZ R53, R73, R53 ;  /* 0x0000003549357220 */ /* 0x000fe20000410000 */
[----:B------:R-:W-:Y:S01]  /*73c0*/  FMUL.FTZ R5, R133, R5 ;  /* 0x0000000585057220 */ /* 0x000fe20000410000 */
[----:B------:R-:W-:Y:S01]  /*73d0*/  FMUL.FTZ R20, R20, UR17 ;  /* 0x0000001114147c20 */ /* 0x000fe20008410000 */
[----:B------:R1:W5:Y:S01]  /*73e0*/  LDL.LU R91, [R1+0xe0] ;  /* 0x0000e000015b7983 */ /* 0x0003620000300800 */
[----:B------:R-:W-:Y:S01]  /*73f0*/  FMUL.FTZ R16, R21, R16 ;  /* 0x0000001015107220 */ /* 0x000fe20000410000 */
[----:B------:R-:W-:Y:S01]  /*7400*/  FADD.FTZ R21, -R145, R33 ;  /* 0x0000002191157221 */ /* 0x000fe20000010100 */
[----:B------:R-:W-:Y:S01]  /*7410*/  FFMA.FTZ R33, -R84, R84, 1 ;  /* 0x3f80000054217423 */ /* 0x000fe20000010154 */
[----:B------:R1:W5:Y:S01]  /*7420*/  LDL.LU R90, [R1+0xdc] ;  /* 0x0000dc00015a7983 */ /* 0x0003620000300800 */
[----:B------:R-:W-:Y:S01]  /*7430*/  FMUL.FTZ R20, R132, R20 ;  /* 0x0000001484147220 */ /* 0x000fe20000410000 */
[----:B------:R-:W-:Y:S01]  /*7440*/  FMUL.FTZ R21, R85, R21 ;  /* 0x0000001555157220 */ /* 0x000fe20000410000 */
[----:B------:R-:W-:Y:S01]  /*7450*/  FMUL.FTZ R4, R4, UR17 ;  /* 0x0000001104047c20 */ /* 0x000fe20008410000 */
[----:B------:R1:W5:Y:S01]  /*7460*/  LDL.LU R89, [R1+0xd8] ;  /* 0x0000d80001597983 */ /* 0x0003620000300800 */
[----:B------:R-:W-:Y:S01]  /*7470*/  FMUL.FTZ R33, R33, UR17 ;  /* 0x0000001121217c20 */ /* 0x000fe20008410000 */
[----:B------:R-:W-:Y:S01]  /*7480*/  F2FP.BF16.F32.PACK_AB R134, R5, R20 ;  /* 0x000000140586723e */ /* 0x000fe200000010ff */
[----:B------:R-:W-:Y:S01]  /*7490*/  FMUL.FTZ R20, R86, R32 ;  /* 0x0000002056147220 */ /* 0x000fe20000410000 */
[----:B------:R1:W5:Y:S01]  /*74a0*/  LDL.LU R88, [R1+0xd4] ;  /* 0x0000d40001587983 */ /* 0x0003620000300800 */
[----:B------:R-:W-:Y:S01]  /*74b0*/  FFMA.FTZ R32, -R83, R83, 1 ;  /* 0x3f80000053207423 */ /* 0x000fe20000010153 */
[----:B------:R-:W-:Y:S01]  /*74c0*/  FFMA.FTZ R5, -R80, R80, 1 ;  /* 0x3f80000050057423 */ /* 0x000fe20000010150 */
[----:B------:R-:W-:Y:S01]  /*74d0*/  FMUL.FTZ R4, R17, R4 ;  /* 0x0000000411047220 */ /* 0x000fe20000410000 */
[----:B------:R1:W5:Y:S01]  /*74e0*/  LDL.LU R87, [R1+0xd0] ;  /* 0x0000d00001577983 */ /* 0x0003620000300800 */
[----:B------:R-:W-:Y:S01]  /*74f0*/  FMUL.FTZ R33, R20, R33 ;  /* 0x0000002114217220 */ /* 0x000fe20000410000 */
[----:B------:R-:W-:Y:S01]  /*7500*/  FFMA.FTZ R20, -R75, R75, 1 ;  /* 0x3f8000004b147423 */ /* 0x000fe2000001014b */
[----:B------:R-:W-:Y:S01]  /*7510*/  FMUL.FTZ R32, R32, UR17 ;  /* 0x0000001120207c20 */ /* 0x000fe20008410000 */
[----:B------:R1:W5:Y:S01]  /*7520*/  LDL.LU R86, [R1+0xcc] ;  /* 0x0000cc0001567983 */ /* 0x0003620000300800 */
[----:B------:R-:W-:Y:S01]  /*7530*/  F2FP.BF16.F32.PACK_AB R16, R16, R4 ;  /* 0x000000041010723e */ /* 0x000fe200000010ff */
[----:B------:R-:W-:Y:S01]  /*7540*/  FFMA.FTZ R4, -R79, R79, 1 ;  /* 0x3f8000004f047423 */ /* 0x000fe2000001014f */
[----:B------:R-:W-:Y:S01]  /*7550*/  FMUL.FTZ R32, R21, R32 ;  /* 0x0000002015207220 */ /* 0x000fe20000410000 */
[----:B------:R1:W5:Y:S01]  /*7560*/  LDL.LU R85, [R1+0xc8] ;  /* 0x0000c80001557983 */ /* 0x0003620000300800 */
[----:B------:R-:W-:Y:S01]  /*7570*/  FFMA.FTZ R21, -R76, R76, 1 ;  /* 0x3f8000004c157423 */ /* 0x000fe2000001014c */
[----:B------:R-:W-:Y:S01]  /*7580*/  FMUL.FTZ R5, R5, UR17 ;  /* 0x0000001105057c20 */ /* 0x000fe20008410000 */
[----:B------:R-:W-:Y:S01]  /*7590*/  FMUL.FTZ R4, R4, UR17 ;  /* 0x0000001104047c20 */ /* 0x000fe20008410000 */
[----:B------:R1:W5:Y:S01]  /*75a0*/  LDL.LU R84, [R1+0xc4] ;  /* 0x0000c40001547983 */ /* 0x0003620000300800 */
[----:B------:R-:W-:Y:S01]  /*75b0*/  FMUL.FTZ R21, R21, UR17 ;  /* 0x0000001115157c20 */ /* 0x000fe20008410000 */
[----:B------:R-:W-:Y:S01]  /*75c0*/  FMUL.FTZ R5, R36, R5 ;  /* 0x0000000524057220 */ /* 0x000fe20000410000 */
[----:B------:R-:W-:Y:S01]  /*75d0*/  FFMA.FTZ R36, -R72, R72, 1 ;  /* 0x3f80000048247423 */ /* 0x000fe20000010148 */
[----:B------:R1:W5:Y:S01]  /*75e0*/  LDL.LU R83, [R1+0xc0] ;  /* 0x0000c00001537983 */ /* 0x0003620000300800 */
[----:B------:R-:W-:Y:S01]  /*75f0*/  FMUL.FTZ R4, R37, R4 ;  /* 0x0000000425047220 */ /* 0x000fe20000410000 */
[----:B------:R-:W-:Y:S01]  /*7600*/  FFMA.FTZ R37, -R71, R71, 1 ;  /* 0x3f80000047257423 */ /* 0x000fe20000010147 */
[----:B------:R-:W-:Y:S01]  /*7610*/  FMUL.FTZ R21, R48, R21 ;  /* 0x0000001530157220 */ /* 0x000fe20000410000 */
[----:B------:R1:W5:Y:S01]  /*7620*/  LDL.LU R82, [R1+0xbc] ;  /* 0x0000bc0001527983 */ /* 0x0003620000300800 */
[----:B------:R-:W-:Y:S01]  /*7630*/  FMUL.FTZ R20, R20, UR17 ;  /* 0x0000001114147c20 */ /* 0x000fe20008410000 */
[----:B------:R-:W-:Y:S01]  /*7640*/  FMUL.FTZ R37, R37, UR17 ;  /* 0x0000001125257c20 */ /* 0x000fe20008410000 */
[----:B------:R-:W-:Y:S01]  /*7650*/  F2FP.BF16.F32.PACK_AB R132, R4, R5 ;  /* 0x000000050484723e */ /* 0x000fe200000010ff */
[----:B------:R1:W5:Y:S01]  /*7660*/  LDL.LU R81, [R1+0xb8] ;  /* 0x0000b80001517983 */ /* 0x0003620000300800 */
[----:B------:R-:W-:Y:S01]  /*7670*/  FMUL.FTZ R20, R49, R20 ;  /* 0x0000001431147220 */ /* 0x000fe20000410000 */
[----:B------:R-:W-:Y:S01]  /*7680*/  FMUL.FTZ R4, R53, R37 ;  /* 0x0000002535047220 */ /* 0x000fe20000410000 */
[----:B------:R-:W-:Y:S01]  /*7690*/  FADD.FTZ R37, -R145, R64 ;  /* 0x0000004091257221 */ /* 0x000fe20000010100 */
[----:B------:R1:W5:Y:S01]  /*76a0*/  LDL.LU R80, [R1+0xb4] ;  /* 0x0000b40001507983 */ /* 0x0003620000300800 */
[----:B------:R-:W-:Y:S01]  /*76b0*/  FMUL.FTZ R36, R36, UR17 ;  /* 0x0000001124247c20 */ /* 0x000fe20008410000 */
[----:B------:R-:W-:Y:S01]  /*76c0*/  F2FP.BF16.F32.PACK_AB R49, R20, R21 ;  /* 0x000000151431723e */ /* 0x000fe200000010ff */
[----:B------:R-:W-:Y:S01]  /*76d0*/  FFMA.FTZ R20, -R70, R70, 1 ;  /* 0x3f80000046147423 */ /* 0x000fe20000010146 */
[----:B------:R1:W5:Y:S01]  /*76e0*/  LDL.LU R79, [R1+0xb0] ;  /* 0x0000b000014f7983 */ /* 0x0003620000300800 */
[----:B------:R-:W-:Y:S01]  /*76f0*/  FFMA.FTZ R21, -R69, R69, 1 ;  /* 0x3f80000045157423 */ /* 0x000fe20000010145 */
[----:B------:R-:W-:Y:S01]  /*7700*/  FMUL.FTZ R37, R68, R37 ;  /* 0x0000002544257220 */ /* 0x000fe20000410000 */
[----:B------:R-:W-:Y:S01]  /*7710*/  FMUL.FTZ R5, R52, R36 ;  /* 0x0000002434057220 */ /* 0x000fe20000410000 */
[----:B------:R1:W5:Y:S01]  /*7720*/  LDL.LU R78, [R1+0xac] ;  /* 0x0000ac00014e7983 */ /* 0x0003620000300800 */
[----:B------:R-:W-:Y:S01]  /*7730*/  FADD.FTZ R36, -R145, R65 ;  /* 0x0000004191247221 */ /* 0x000fe20000010100 */
[----:B------:R-:W-:Y:S01]  /*7740*/  FMUL.FTZ R20, R20, UR17 ;  /* 0x0000001114147c20 */ /* 0x000fe20008410000 */
[----:B------:R-:W-:Y:S01]  /*7750*/  FMUL.FTZ R21, R21, UR17 ;  /* 0x0000001115157c20 */ /* 0x000fe20008410000 */
[----:B------:R1:W5:Y:S01]  /*7760*/  LDL.LU R77, [R1+0xa8] ;  /* 0x0000a800014d7983 */ /* 0x0003620000300800 */
[----:B------:R-:W-:Y:S01]  /*7770*/  FMUL.FTZ R36, R188, R36 ;  /* 0x00000024bc247220 */ /* 0x000fe20000410000 */
[----:B------:R-:W-:Y:S01]  /*7780*/  FMUL.FTZ R37, R37, R20 ;  /* 0x0000001425257220 */ /* 0x000fe20000410000 */
[----:B------:R-:W-:Y:S01]  /*7790*/  FFMA.FTZ R20, -R190, R190, 1 ;  /* 0x3f800000be147423 */ /* 0x000fe200000101be */
[----:B------:R1:W5:Y:S01]  /*77a0*/  LDL.LU R76, [R1+0xa4] ;  /* 0x0000a400014c7983 */ /* 0x0003620000300800 */
[----:B------:R-:W-:Y:S01]  /*77b0*/  FMUL.FTZ R36, R36, R21 ;  /* 0x0000001524247220 */ /* 0x000fe20000410000 */
[----:B------:R-:W-:Y:S01]  /*77c0*/  FFMA.FTZ R21, -R189, R189, 1 ;  /* 0x3f800000bd157423 */ /* 0x000fe200000101bd */
[----:B------:R-:W-:Y:S01]  /*77d0*/  F2FP.BF16.F32.PACK_AB R133, R32, R33 ;  /* 0x000000212085723e */ /* 0x000fe200000010ff */
[----:B------:R1:W5:Y:S01]  /*77e0*/  LDL.LU R75, [R1+0xa0] ;  /* 0x0000a000014b7983 */ /* 0x0003620000300800 */
[----:B------:R-:W-:Y:S01]  /*77f0*/  FMUL.FTZ R33, R191, R6 ;  /* 0x00000006bf217220 */ /* 0x000fe20000410000 */
[----:B------:R-:W-:Y:S01]  /*7800*/  FMUL.FTZ R32, R187, R7 ;  /* 0x00000007bb207220 */ /* 0x000fe20000410000 */
[----:B------:R-:W-:Y:S01]  /*7810*/  F2FP.BF16.F32.PACK_AB R17, R146, R147 ;  /* 0x000000939211723e */ /* 0x000fe200000010ff */
[----:B------:R1:W5:Y:S01]  /*7820*/  LDL.LU R74, [R1+0x9c] ;  /* 0x00009c00014a7983 */ /* 0x0003620000300800 */
[----:B------:R-:W-:Y:S01]  /*7830*/  F2FP.BF16.F32.PACK_AB R48, R4, R5 ;  /* 0x000000050430723e */ /* 0x000fe200000010ff */
[----:B------:R-:W-:Y:S01]  /*7840*/  FMUL.FTZ R20, R20, UR17 ;  /* 0x0000001114147c20 */ /* 0x000fe20008410000 */
[----:B------:R-:W-:Y:S01]  /*7850*/  FMUL.FTZ R21, R21, UR17 ;  /* 0x0000001115157c20 */ /* 0x000fe20008410000 */
[----:B------:R1:W5:Y:S04]  /*7860*/  LDL.LU R73, [R1+0x98] ;  /* 0x0000980001497983 */ /* 0x0003680000300800 */
[----:B------:R1:W5:Y:S04]  /*7870*/  LDL.LU R72, [R1+0x94] ;  /* 0x0000940001487983 */ /* 0x0003680000300800 */
[----:B------:R1:W5:Y:S04]  /*7880*/  LDL.LU R71, [R1+0x90] ;  /* 0x0000900001477983 */ /* 0x0003680000300800 */
[----:B------:R1:W5:Y:S04]  /*7890*/  LDL.LU R70, [R1+0x8c] ;  /* 0x00008c0001467983 */ /* 0x0003680000300800 */
[----:B------:R1:W5:Y:S04]  /*78a0*/  LDL.LU R69, [R1+0x88] ;  /* 0x0000880001457983 */ /* 0x0003680000300800 */
[----:B------:R1:W5:Y:S01]  /*78b0*/  LDL.LU R68, [R1+0x84] ;  /* 0x0000840001447983 */ /* 0x0003620000300800 */
[----:B------:R-:W2:Y:S02]  /*78c0*/  S2R R188, SR_TID.X ;  /* 0x0000000000bc7919 */ /* 0x000ea40000002100 */
[C---:B--2---:R-:W-:Y:S01]  /*78d0*/  LOP3.LUT R191, R188.reuse, 0x8, RZ, 0xc0, !PT ;  /* 0x00000008bcbf7812 */ /* 0x044fe200078ec0ff */
[C---:B------:R-:W-:Y:S01]  /*78e0*/  IMAD.SHL.U32 R190, R188.reuse, 0x20, RZ ;  /* 0x00000020bcbe7824 */ /* 0x040fe200078e00ff */
[C---:B------:R-:W-:Y:S02]  /*78f0*/  SHF.L.U32 R189, R188.reuse, 0x6, RZ ;  /* 0x00000006bcbd7819 */ /* 0x040fe400000006ff */
[----:B------:R-:W-:Y:S01]  /*7900*/  SHF.L.U32 R187, R188, 0x3, RZ ;  /* 0x00000003bcbb7819 */ /* 0x000fe200000006ff */
[----:B-1----:R-:W-:Y:S06]  /*7910*/  BRA.U !UP0, `(.L_x_1080) ;  /* 0x0000000108e87547 */ /* 0x002fec000b800000 */
[----:B------:R-:W2:Y:S01]  /*7920*/  LDL.LU R135, [R1+0x68] ;  /* 0x0000680001877983 */ /* 0x000ea20000300800 */
[----:B------:R-:W1:Y:S01]  /*7930*/  LDC R52, c[0x0][0x3b0] ;  /* 0x0000ec00ff347b82 */ /* 0x000e620000000800 */
[----:B------:R-:W-:Y:S01]  /*7940*/  IADD3 R5, P0, PT, RZ, -UR27, RZ ;  /* 0x8000001bff057c10 */ /* 0x000fe2000ff1e0ff */
[----:B------:R-:W-:Y:S01]  /*7950*/  ULOP3.LUT UR9, UR34, 0x1, URZ, 0xc0, !UPT ;  /* 0x0000000122097892 */ /* 0x000fe2000f8ec0ff */
[----:B------:R-:W3:Y:S01]  /*7960*/  LDL.LU R65, [R1+0x64] ;  /* 0x0000640001417983 */ /* 0x000ee20000300800 */
[----:B------:R-:W-:Y:S02]  /*7970*/  LOP3.LUT R136, R187, 0x38, RZ, 0xc0, !PT ;  /* 0x00000038bb887812 */ /* 0x000fe400078ec0ff */
[----:B------:R-:W-:Y:S01]  /*7980*/  UISETP.NE.U32.AND UP1, UPT, UR9, 0x1, UPT ;  /* 0x000000010900788c */ /* 0x000fe2000bf25070 */
[----:B------:R-:W4:Y:S01]  /*7990*/  LDL.LU R64, [R1+0x50] ;  /* 0x0000500001407983 */ /* 0x000f220000300800 */
[----:B------:R-:W-:Y:S01]  /*79a0*/  ISETP.GE.AND P1, PT, R136, UR13, PT ;  /* 0x0000000d88007c0c */ /* 0x000fe2000bf26270 */
[----:B------:R-:W1:Y:S01]  /*79b0*/  LDC R53, c[0x0][0x3b4] ;  /* 0x0000ed00ff357b82 */ /* 0x000e620000000800 */
[----:B------:R-:W-:Y:S06]  /*79c0*/  USEL UR9, UR5, 0x4000, !UP1 ;  /* 0x0000400005097887 */ /* 0x000fec000c800000 */
[----:B------:R-:W-:Y:S02]  /*79d0*/  VIADD R210, R210, UR9 ;  /* 0x00000009d2d27c36 */ /* 0x000fe40008000000 */
[----:B------:R-:W-:Y:S02]  /*79e0*/  VIADD R182, R182, UR9 ;  /* 0x00000009b6b67c36 */ /* 0x000fe40008000000 */
[----:B----4-:R-:W-:Y:S01]  /*79f0*/  VIADD R64, R64, UR9 ;  /* 0x0000000940407c36 */ /* 0x010fe20008000000 */
[C---:B-1----:R-:W-:Y:S01]  /*7a00*/  SHF.L.U64.HI R7, R52.reuse, 0x6, R53 ;  /* 0x0000000634077819 */ /* 0x042fe20000010235 */
[C---:B------:R-:W-:Y:S02]  /*7a10*/  IMAD.SHL.U32 R4, R52.reuse, 0x80, RZ ;  /* 0x0000008034047824 */ /* 0x040fe400078e00ff */
[----:B------:R-:W-:Y:S02]  /*7a20*/  IMAD.SHL.U32 R6, R52, 0x40, RZ ;  /* 0x0000004034067824 */ /* 0x000fe400078e00ff */
[----:B------:R-:W-:Y:S01]  /*7a30*/  IMAD.X R4, RZ, RZ, ~R4, P0 ;  /* 0x000000ffff047224 */ /* 0x000fe200000e0e04 */
[----:B------:R-:W-:Y:S04]  /*7a40*/  ISETP.GE.AND P0, PT, R136, UR13, PT ;  /* 0x0000000d88007c0c */ /* 0x000fe8000bf06270 */
[----:B------:R-:W-:Y:S04]  /*7a50*/  SHF.R.S64 R5, R5, 0x1f, R4 ;  /* 0x0000001f05057819 */ /* 0x000fe80000001004 */
[----:B--2---:R-:W-:Y:S04]  /*7a60*/  IADD3 R135, P4, PT, R5, R135, RZ ;  /* 0x0000008705877210 */ /* 0x004fe80007f9e0ff */
[----:B---3--:R-:W-:Y:S01]  /*7a70*/  LEA.HI.X.SX32 R65, R4, R65, 0x1, P4 ;  /* 0x0000004104417211 */ /* 0x008fe200020f0eff */
[----:B------:R1:W-:Y:S01]  /*7a80*/  STL [R1+0x68], R135 ;  /* 0x0000688701007387 */ /* 0x0003e20000100800 */
[----:B------:R-:W-:Y:S03]  /*7a90*/  @!P1 IMAD.MOV.U32 R4, RZ, RZ, R135 ;  /* 0x000000ffff049224 */ /* 0x000fe600078e0087 */
[----:B------:R1:W-:Y:S01]  /*7aa0*/  STL [R1+0x64], R65 ;  /* 0x0000644101007387 */ /* 0x0003e20000100800 */
[--C-:B------:R-:W-:Y:S03]  /*7ab0*/  @!P1 IMAD.MOV.U32 R5, RZ, RZ, R65.reuse ;  /* 0x000000ffff059224 */ /* 0x100fe600078e0041 */
[----:B------:R1:W-:Y:S04]  /*7ac0*/  STL [R1+0x50], R64 ;  /* 0x0000504001007387 */ /* 0x0003e80000100800 */
[----:B------:R-:W-:Y:S01]  /*7ad0*/  @!PT LDS RZ, [RZ] ;  /* 0x00000000fffff984 */ /* 0x000fe20000000800 */
[----:B------:R-:W-:Y:S01]  /*7ae0*/  @!PT LDS RZ, [RZ] ;  /* 0x00000000fffff984 */ /* 0x000fe20000000800 */
[----:B------:R-:W-:Y:S01]  /*7af0*/  @!PT LDS RZ, [RZ] ;  /* 0x00000000fffff984 */ /* 0x000fe20000000800 */
[----:B------:R2:W-:Y:S04]  /*7b00*/  @!P1 LDGSTS.E.BYPASS.LTC128B.128 [R64], desc[UR32][R4.64] ;  /* 0x0000000004409fae */ /* 0x0005e8000b981a20 */
[----:B------:R1:W-:Y:S04]  /*7b10*/  @P1 STS.64 [R210], RZ ;  /* 0x000000ffd2001388 */ /* 0x0003e80000000a00 */
[----:B------:R1:W-:Y:S04]  /*7b20*/  @P1 STS.64 [R210+0x8], RZ ;  /* 0x000008ffd2001388 */ /* 0x0003e80000000a00 */
[----:B------:R1:W-:Y:S04]  /*7b30*/  @P0 STS.64 [R210+0x1000], RZ ;  /* 0x001000ffd2000388 */ /* 0x0003e80000000a00 */
[----:B------:R1:W-:Y:S01]  /*7b40*/  @P0 STS.64 [R210+0x1008], RZ ;  /* 0x001008ffd2000388 */ /* 0x0003e20000000a00 */
[----:B--2---:R-:W-:Y:S04]  /*7b50*/  IADD3 R4, P5, PT, R6, R135, RZ ;  /* 0x0000008706047210 */ /* 0x004fe80007fbe0ff */
[----:B------:R-:W-:Y:S01]  /*7b60*/  @!P0 IADD3 R6, P4, PT, R4, R6, RZ ;  /* 0x0000000604068210 */ /* 0x000fe20007f9e0ff */
[----:B------:R-:W-:Y:S04]  /*7b70*/  IMAD.X R5, R7, 0x1, R65, P5 ;  /* 0x0000000107057824 */ /* 0x000fe800028e0641 */
[----:B------:R-:W-:Y:S01]  /*7b80*/  @!P0 IMAD.X R7, R5, 0x1, R7, P4 ;  /* 0x0000000105078824 */ /* 0x000fe200020e0607 */
        /* <DEDUP_REMOVED lines=11> */
[----:B------:R1:W-:Y:S01]  /*7c40*/  @P0 STS.64 [R210+0x3008], RZ ;  /* 0x003008ffd2000388 */ /* 0x0003e20000000a00 */
[C---:B--2---:R-:W-:Y:S04]  /*7c50*/  @!P0 LEA R4, P1, R52.reuse, R4, 0x7 ;  /* 0x0000000434048211 */ /* 0x044fe800078238ff */
[----:B------:R-:W-:Y:S05]  /*7c60*/  @!P0 LEA.HI.X R5, R52, R5, R53, 0x7, P1 ;  /* 0x0000000534058211 */ /* 0x000fea00008f3c35 */
[----:B------:R-:W-:Y:S01]  /*7c70*/  @!PT LDS RZ, [RZ] ;  /* 0x00000000fffff984 */ /* 0x000fe20000000800 */
[----:B------:R-:W-:Y:S01]  /*7c80*/  @!PT LDS RZ, [RZ] ;  /* 0x00000000fffff984 */ /* 0x000fe20000000800 */
[----:B------:R-:W-:Y:S01]  /*7c90*/  @!PT LDS RZ, [RZ] ;  /* 0x00000000fffff984 */ /* 0x000fe20000000800 */
[----:B------:R1:W-:Y:S04]  /*7ca0*/  @!P0 LDGSTS.E.BYPASS.LTC128B.128 [R64+0x3000], desc[UR32][R4.64] ;  /* 0x0300000004408fae */ /* 0x0003e8000b981a20 */
[----:B------:R-:W0:Y:S02]  /*7cb0*/  LDGDEPBAR ;  /* 0x00000000000079af */ /* 0x000e240000000000 */
.L_x_1080:
[----:B------:R-:W2:Y:S01]  /*7cc0*/  LDL.LU R136, [R1+0x28] ;  /* 0x0000280001887983 */ /* 0x000ea20000300800 */
[C---:B-----5:R-:W-:Y:S01]  /*7cd0*/  FADD.FTZ R24, -R2.reuse, R24 ;  /* 0x0000001802187221 */ /* 0x060fe20000010100 */
[C---:B------:R-:W-:Y:S01]  /*7ce0*/  FADD.FTZ R25, -R2.reuse, R25 ;  /* 0x0000001902197221 */ /* 0x040fe20000010100 */
[C---:B------:R-:W-:Y:S01]  /*7cf0*/  FADD.FTZ R8, -R2.reuse, R8 ;  /* 0x0000000802087221 */ /* 0x040fe20000010100 */
[----:B-1----:R-:W3:Y:S01]  /*7d00*/  LDL.LU R135, [R1+0x24] ;  /* 0x0000240001877983 */ /* 0x002ee20000300800 */
[C---:B------:R-:W-:Y:S01]  /*7d10*/  FADD.FTZ R9, -R2.reuse, R9 ;  /* 0x0000000902097221 */ /* 0x040fe20000010100 */
[C---:B------:R-:W-:Y:S01]  /*7d20*/  FADD.FTZ R12, -R2.reuse, R12 ;  /* 0x0000000c020c7221 */ /* 0x040fe20000010100 */
[----:B------:R-:W-:Y:S01]  /*7d30*/  FADD.FTZ R13, -R2, R13 ;  /* 0x0000000d020d7221 */ /* 0x000fe20000010100 */
[----:B------:R-:W4:Y:S01]  /*7d40*/  LDL.LU R65, [R1+0x18] ;  /* 0x0000180001417983 */ /* 0x000f220000300800 */
[C---:B------:R-:W-:Y:S01]  /*7d50*/  FADD.FTZ R14, -R0.reuse, R14 ;  /* 0x0000000e000e7221 */ /* 0x040fe20000010100 */
[----:B------:R-:W-:Y:S01]  /*7d60*/  FADD.FTZ R15, -R0, R15 ;  /* 0x0000000f000f7221 */ /* 0x000fe20000010100 */
[----:B------:R-:W-:Y:S01]  /*7d70*/  FFMA.FTZ R4, -R200, R200, 1 ;  /* 0x3f800000c8047423 */ /* 0x000fe200000101c8 */
[----:B------:R-:W4:Y:S01]  /*7d80*/  LDL.LU R64, [R1+0x14] ;  /* 0x0000140001407983 */ /* 0x000f220000300800 */
[----:B------:R-:W-:Y:S01]  /*7d90*/  FFMA.FTZ R6, -R201, R201, 1 ;  /* 0x3f800000c9067423 */ /* 0x000fe200000101c9 */
[----:B------:R-:W-:Y:S01]  /*7da0*/  FFMA.FTZ R5, -R195, R195, 1 ;  /* 0x3f800000c3057423 */ /* 0x000fe200000101c3 */
[----:B------:R-:W-:Y:S01]  /*7db0*/  FADD.FTZ R22, -R3, R22 ;  /* 0x0000001603167221 */ /* 0x000fe20000010100 */
[----:B------:R-:W2:Y:S01]  /*7dc0*/  LDL.LU R53, [R1+0x4] ;  /* 0x0000040001357983 */ /* 0x000ea20000300800 */
[----:B------:R-:W-:Y:S01]  /*7dd0*/  FMUL.FTZ R7, R32, R21 ;  /* 0x0000001520077220 */ /* 0x000fe20000410000 */
[----:B------:R-:W-:Y:S01]  /*7de0*/  FMUL.FTZ R21, R6, UR17 ;  /* 0x0000001106157c20 */ /* 0x000fe20008410000 */
[----:B------:R-:W-:Y:S01]  /*7df0*/  FMUL.FTZ R22, R236, R22 ;  /* 0x00000016ec167220 */ /* 0x000fe20000410000 */
[----:B------:R-:W3:Y:S01]  /*7e00*/  LDL.LU R52, [R1] ;  /* 0x0000000001347983 */ /* 0x000ee20000300800 */
[----:B------:R-:W-:Y:S01]  /*7e10*/  FMUL.FTZ R6, R5, UR17 ;  /* 0x0000001105067c20 */ /* 0x000fe20008410000 */
[C---:B------:R-:W-:Y:S01]  /*7e20*/  FADD.FTZ R23, -R3.reuse, R23 ;  /* 0x0000001703177221 */ /* 0x040fe20000010100 */
[----:B------:R-:W-:Y:S01]  /*7e30*/  FADD.FTZ R19, -R3, R19 ;  /* 0x0000001303137221 */ /* 0x000fe20000010100 */
[----:B------:R-:W4:Y:S01]  /*7e40*/  LDL.LU R138, [R1+0x40] ;  /* 0x00004000018a7983 */ /* 0x000f220000300800 */
[----:B------:R-:W-:Y:S01]  /*7e50*/  FMUL.FTZ R22, R22, R6 ;  /* 0x0000000616167220 */ /* 0x000fe20000410000 */
[----:B------:R-:W-:Y:S01]  /*7e60*/  FMUL.FTZ R23, R235, R23 ;  /* 0x00000017eb177220 */ /* 0x000fe20000410000 */
[----:B------:R-:W-:Y:S01]  /*7e70*/  FFMA.FTZ R6, -R178, R178, 1 ;  /* 0x3f800000b2067423 */ /* 0x000fe200000101b2 */
[----:B------:R-:W2:Y:S01]  /*7e80*/  LDL.LU R137, [R1+0x3c] ;  /* 0x00003c0001897983 */ /* 0x000ea20000300800 */
[C---:B------:R-:W-:Y:S01]  /*7e90*/  FADD.FTZ R39, -R3.reuse, R39 ;  /* 0x0000002703277221 */ /* 0x040fe20000010100 */
[----:B------:R-:W-:Y:S01]  /*7ea0*/  FADD.FTZ R38, -R3, R38 ;  /* 0x0000002603267221 */ /* 0x000fe20000010100 */
[----:B------:R-:W-:Y:S01]  /*7eb0*/  FMUL.FTZ R32, R6, UR17 ;  /* 0x0000001106207c20 */ /* 0x000fe20008410000 */
[----:B------:R1:W-:Y:S01]  /*7ec0*/  STS [R154+0x14000], R17 ;  /* 0x014000119a007388 */ /* 0x0003e20000000800 */
[----:B------:R-:W-:Y:S01]  /*7ed0*/  FFMA.FTZ R6, -R171, R171, 1 ;  /* 0x3f800000ab067423 */ /* 0x000fe200000101ab */
[----:B------:R-:W-:Y:S01]  /*7ee0*/  FMUL.FTZ R19, R246, R19 ;  /* 0x00000013f6137220 */ /* 0x000fe20000410000 */
[----:B------:R-:W-:Y:S01]  /*7ef0*/  FMUL.FTZ R39, R216, R39 ;  /* 0x00000027d8277220 */ /* 0x000fe20000410000 */
[----:B------:R-:W-:Y:S01]  /*7f00*/  FMUL.FTZ R38, R215, R38 ;  /* 0x00000026d7267220 */ /* 0x000fe20000410000 */
[----:B------:R-:W-:Y:S01]  /*7f10*/  FMUL.FTZ R6, R6, UR17 ;  /* 0x0000001106067c20 */ /* 0x000fe20008410000 */
[C---:B------:R-:W-:Y:S01]  /*7f20*/  FADD.FTZ R18, -R3.reuse, R18 ;  /* 0x0000001203127221 */ /* 0x040fe20000010100 */
[C---:B------:R-:W-:Y:S01]  /*7f30*/  FADD.FTZ R51, -R3.reuse, R51 ;  /* 0x0000003303337221 */ /* 0x040fe20000010100 */
[C---:B------:R-:W-:Y:S01]  /*7f40*/  FADD.FTZ R50, -R3.reuse, R50 ;  /* 0x0000003203327221 */ /* 0x040fe20000010100 */
[----:B------:R-:W-:Y:S01]  /*7f50*/  FADD.FTZ R35, -R3, R35 ;  /* 0x0000002303237221 */ /* 0x000fe20000010100 */
[----:B------:R-:W-:Y:S01]  /*7f60*/  FMUL.FTZ R18, R245, R18 ;  /* 0x00000012f5127220 */ /* 0x000fe20000410000 */
[C---:B------:R-:W-:Y:S01]  /*7f70*/  FADD.FTZ R34, -R3.reuse, R34 ;  /* 0x0000002203227221 */ /* 0x040fe20000010100 */
[C---:B------:R-:W-:Y:S01]  /*7f80*/  FADD.FTZ R66, -R3.reuse, R66 ;  /* 0x0000004203427221 */ /* 0x040fe20000010100 */
[C---:B------:R-:W-:Y:S01]  /*7f90*/  FADD.FTZ R67, -R3.reuse, R67 ;  /* 0x0000004303437221 */ /* 0x040fe20000010100 */
[C---:B------:R-:W-:Y:S01]  /*7fa0*/  FADD.FTZ R54, -R3.reuse, R54 ;  /* 0x0000003603367221 */ /* 0x040fe20000010100 */
[----:B------:R-:W-:Y:S01]  /*7fb0*/  FADD.FTZ R55, -R3, R55 ;  /* 0x0000003703377221 */ /* 0x000fe20000010100 */
[----:B------:R-:W-:Y:S01]  /*7fc0*/  FMUL.FTZ R51, R203, R51 ;  /* 0x00000033cb337220 */ /* 0x000fe20000410000 */
        /* <DEDUP_REMOVED lines=8> */
[----:B-1----:R-:W-:Y:S01]  /*8050*/  FMUL.FTZ R17, R33, R20 ;  /* 0x0000001421117220 */ /* 0x002fe20000410000 */
[----:B------:R-:W-:Y:S01]  /*8060*/  FMUL.FTZ R20, R4, UR17 ;  /* 0x0000001104147c20 */ /* 0x000fe20008410000 */
[----:B------:R-:W-:Y:S01]  /*8070*/  FFMA.FTZ R4, -R194, R194, 1 ;  /* 0x3f800000c2047423 */ /* 0x000fe200000101c2 */
[----:B------:R-:W-:Y:S01]  /*8080*/  FMUL.FTZ R54, R199, R54 ;  /* 0x00000036c7367220 */ /* 0x000fe20000410000 */
[----:B------:R-:W-:Y:S01]  /*8090*/  FMUL.FTZ R29, R249, R29 ;  /* 0x0000001df91d7220 */ /* 0x000fe20000410000 */
[----:B------:R-:W-:Y:S01]  /*80a0*/  FMUL.FTZ R18, R18, R20 ;  /* 0x0000001412127220 */ /* 0x000fe20000410000 */
[----:B------:R-:W-:Y:S01]  /*80b0*/  FMUL.FTZ R5, R4, UR17 ;  /* 0x0000001104057c20 */ /* 0x000fe20008410000 */
[----:B------:R-:W-:Y:S01]  /*80c0*/  FMUL.FTZ R4, R19, R21 ;  /* 0x0000001513047220 */ /* 0x000fe20000410000 */
[----:B------:R-:W-:Y:S01]  /*80d0*/  FMUL.FTZ R21, R39, R6 ;  /* 0x0000000627157220 */ /* 0x000fe20000410000 */
[----:B------:R-:W-:Y:S01]  /*80e0*/  FFMA.FTZ R6, -R166, R166, 1 ;  /* 0x3f800000a6067423 */ /* 0x000fe200000101a6 */
[----:B------:R-:W-:Y:S01]  /*80f0*/  FMUL.FTZ R23, R23, R5 ;  /* 0x0000000517177220 */ /* 0x000fe20000410000 */
[----:B------:R-:W-:Y:S01]  /*8100*/  F2FP.BF16.F32.PACK_AB R5, R7, R17 ;  /* 0x000000110705723e */ /* 0x000fe200000010ff */
[----:B------:R-:W-:Y:S01]  /*8110*/  FFMA.FTZ R7, -R170, R170, 1 ;  /* 0x3f800000aa077423 */ /* 0x000fe200000101aa */
[----:B------:R-:W-:Y:S01]  /*8120*/  FMUL.FTZ R6, R6, UR17 ;  /* 0x0000001106067c20 */ /* 0x000fe20008410000 */
[----:B------:R-:W-:Y:S01]  /*8130*/  FFMA.FTZ R17, -R179, R179, 1 ;  /* 0x3f800000b3117423 */ /* 0x000fe200000101b3 */
[----:B------:R-:W-:Y:S01]  /*8140*/  F2FP.BF16.F32.PACK_AB R33, R23, R22 ;  /* 0x000000161721723e */ /* 0x000fe200000010ff */
[----:B------:R-:W-:Y:S01]  /*8150*/  FMUL.FTZ R7, R7, UR17 ;  /* 0x0000001107077c20 */ /* 0x000fe20008410000 */
[----:B------:R1:W-:Y:S01]  /*8160*/  STS [R154+0x14400], R5 ;  /* 0x014400059a007388 */ /* 0x0003e20000000800 */
[----:B------:R-:W-:Y:S01]  /*8170*/  FMUL.FTZ R20, R51, R6 ;  /* 0x0000000633147220 */ /* 0x000fe20000410000 */
[----:B------:R-:W-:Y:S01]  /*8180*/  FFMA.FTZ R6, -R163, R163, 1 ;  /* 0x3f800000a3067423 */ /* 0x000fe200000101a3 */
[----:B------:R-:W-:Y:S01]  /*8190*/  FMUL.FTZ R38, R38, R7 ;  /* 0x0000000726267220 */ /* 0x000fe20000410000 */
[----:B------:R-:W-:Y:S01]  /*81a0*/  FFMA.FTZ R7, -R167, R167, 1 ;  /* 0x3f800000a7077423 */ /* 0x000fe200000101a7 */
[----:B------:R-:W-:Y:S01]  /*81b0*/  FMUL.FTZ R23, R67, R3 ;  /* 0x0000000343177220 */ /* 0x000fe20000410000 */
[----:B------:R-:W-:Y:S01]  /*81c0*/  FMUL.FTZ R6, R6, UR17 ;  /* 0x0000001106067c20 */ /* 0x000fe20008410000 */
[----:B------:R-:W-:Y:S01]  /*81d0*/  FFMA.FTZ R3, -R220, R220, 1 ;  /* 0x3f800000dc037423 */ /* 0x000fe200000101dc */
[----:B------:R-:W-:Y:S01]  /*81e0*/  FMUL.FTZ R7, R7, UR17 ;  /* 0x0000001107077c20 */ /* 0x000fe20008410000 */
[----:B------:R-:W-:Y:S01]  /*81f0*/  F2FP.BF16.F32.PACK_AB R4, R4, R18 ;  /* 0x000000120404723e */ /* 0x000fe200000010ff */
[----:B------:R-:W-:Y:S01]  /*8200*/  FMUL.FTZ R17, R17, UR17 ;  /* 0x0000001111117c20 */ /* 0x000fe20008410000 */
[----:B------:R-:W-:Y:S01]  /*8210*/  FMUL.FTZ R66, R66, R6 ;  /* 0x0000000642427220 */ /* 0x000fe20000410000 */
[----:B------:R-:W-:Y:S01]  /*8220*/  FMUL.FTZ R50, R50, R7 ;  /* 0x0000000732327220 */ /* 0x000fe20000410000 */
[----:B------:R-:W-:Y:S01]  /*8230*/  FFMA.FTZ R7, -R164, R164, 1 ;  /* 0x3f800000a4077423 */ /* 0x000fe200000101a4 */
[----:B------:R-:W-:Y:S01]  /*8240*/  FMUL.FTZ R3, R3, UR17 ;  /* 0x0000001103037c20 */ /* 0x000fe20008410000 */
[----:B------:R-:W-:Y:S01]  /*8250*/  FFMA.FTZ R6, -R224, R224, 1 ;  /* 0x3f800000e0067423 */ /* 0x000fe200000101e0 */
[----:B------:R1:W-:Y:S01]  /*8260*/  STS [R161+0x14400], R4 ;  /* 0x01440004a1007388 */ /* 0x0003e20000000800 */
[----:B------:R-:W-:Y:S01]  /*8270*/  FMUL.FTZ R7, R7, UR17 ;  /* 0x0000001107077c20 */ /* 0x000fe20008410000 */
[----:B------:R-:W-:Y:S01]  /*8280*/  FMUL.FTZ R34, R34, R17 ;  /* 0x0000001122227220 */ /* 0x000fe20000410000 */
[----:B------:R-:W-:Y:S01]  /*8290*/  FFMA.FTZ R17, -R165, R165, 1 ;  /* 0x3f800000a5117423 */ /* 0x000fe200000101a5 */
[----:B------:R-:W-:Y:S01]  /*82a0*/  FMUL.FTZ R6, R6, UR17 ;  /* 0x0000001106067c20 */ /* 0x000fe20008410000 */
[----:B------:R-:W-:Y:S01]  /*82b0*/  FMUL.FTZ R22, R55, R7 ;  /* 0x0000000737167220 */ /* 0x000fe20000410000 */
[----:B------:R-:W-:Y:S01]  /*82c0*/  FFMA.FTZ R7, -R226, R226, 1 ;  /* 0x3f800000e2077423 */ /* 0x000fe200000101e2 */
[----:B------:R-:W-:Y:S01]  /*82d0*/  FMUL.FTZ R17, R17, UR17 ;  /* 0x0000001111117c20 */ /* 0x000fe20008410000 */
[----:B------:R4:W-:Y:S01]  /*82e0*/  STS [R161+0x14000], R16 ;  /* 0x01400010a1007388 */ /* 0x0009e20000000800 */
[----:B-1----:R-:W-:Y:S01]  /*82f0*/  FFMA.FTZ R5, -R222, R222, 1 ;  /* 0x3f800000de057423 */ /* 0x002fe200000101de */
[----:B------:R-:W-:Y:S01]  /*8300*/  FMUL.FTZ R7, R7, UR17 ;  /* 0x0000001107077c20 */ /* 0x000fe20008410000 */
[----:B------:R-:W-:Y:S01]  /*8310*/  FMUL.FTZ R54, R54, R17 ;  /* 0x0000001136367220 */ /* 0x000fe20000410000 */
[C---:B------:R-:W-:Y:S01]  /*8320*/  FADD.FTZ R28, -R2.reuse, R28 ;  /* 0x0000001c021c7221 */ /* 0x040fe20000010100 */
[----:B------:R-:W-:Y:S01]  /*8330*/  FMUL.FTZ R5, R5, UR17 ;  /* 0x0000001105057c20 */ /* 0x000fe20008410000 */
[C---:B------:R-:W-:Y:S01]  /*8340*/  FADD.FTZ R41, -R2.reuse, R41 ;  /* 0x0000002902297221 */ /* 0x040fe20000010100 */
[----:B------:R-:W-:Y:S01]  /*8350*/  FADD.FTZ R40, -R2, R40 ;  /* 0x0000002802287221 */ /* 0x000fe20000010100 */
[----:B------:R-:W-:Y:S01]  /*8360*/  FMUL.FTZ R28, R250, R28 ;  /* 0x0000001cfa1c7220 */ /* 0x000fe20000410000 */
[C---:B------:R-:W-:Y:S01]  /*8370*/  FADD.FTZ R45, -R2.reuse, R45 ;  /* 0x0000002d022d7221 */ /* 0x040fe20000010100 */
[----:B------:R-:W-:Y:S01]  /*8380*/  FMUL.FTZ R41, R241, R41 ;  /* 0x00000029f1297220 */ /* 0x000fe20000410000 */
[C---:B------:R-:W-:Y:S01]  /*8390*/  FADD.FTZ R44, -R2.reuse, R44 ;  /* 0x0000002c022c7221 */ /* 0x040fe20000010100 */
[C---:B------:R-:W-:Y:S01]  /*83a0*/  FADD.FTZ R56, -R2.reuse, R56 ;  /* 0x0000003802387221 */ /* 0x040fe20000010100 */
[C---:B------:R-:W-:Y:S01]  /*83b0*/  FADD.FTZ R57, -R2.reuse, R57 ;  /* 0x0000003902397221 */ /* 0x040fe20000010100 */
[C---:B------:R-:W-:Y:S01]  /*83c0*/  FADD.FTZ R60, -R2.reuse, R60 ;  /* 0x0000003c023c7221 */ /* 0x040fe20000010100 */
[----:B------:R-:W-:Y:S01]  /*83d0*/  FADD.FTZ R61, -R2, R61 ;  /* 0x0000003d023d7221 */ /* 0x000fe20000010100 */
[----:B------:R-:W-:Y:S01]  /*83e0*/  FFMA.FTZ R2, -R174, R174, 1 ;  /* 0x3f800000ae027423 */ /* 0x000fe200000101ae */
[----:B------:R-:W-:Y:S01]  /*83f0*/  FFMA.FTZ R4, -R192, R192, 1 ;  /* 0x3f800000c0047423 */ /* 0x000fe200000101c0 */
[----:B------:R-:W-:Y:S01]  /*8400*/  FMUL.FTZ R45, R233, R45 ;  /* 0x0000002de92d7220 */ /* 0x000fe20000410000 */
[----:B------:R-:W-:Y:S01]  /*8410*/  FMUL.FTZ R44, R234, R44 ;  /* 0x0000002cea2c7220 */ /* 0x000fe20000410000 */
[----:B------:R-:W-:Y:S01]  /*8420*/  FMUL.FTZ R61, R219, R61 ;  /* 0x0000003ddb3d7220 */ /* 0x000fe20000410000 */
[----:B------:R-:W-:Y:S01]  /*8430*/  FMUL.FTZ R4, R4, UR17 ;  /* 0x0000001104047c20 */ /* 0x000fe20008410000 */
[----:B------:R-:W-:Y:S01]  /*8440*/  FMUL.FTZ R60, R221, R60 ;  /* 0x0000003cdd3c7220 */ /* 0x000fe20000410000 */
[----:B------:R-:W-:Y:S01]  /*8450*/  FMUL.FTZ R57, R227, R57 ;  /* 0x00000039e3397220 */ /* 0x000fe20000410000 */
[C---:B------:R-:W-:Y:S01]  /*8460*/  FADD.FTZ R10, -R0.reuse, R10 ;  /* 0x0000000a000a7221 */ /* 0x040fe20000010100 */
[----:B------:R-:W-:Y:S01]  /*8470*/  FADD.FTZ R11, -R0, R11 ;  /* 0x0000000b000b7221 */ /* 0x000fe20000010100 */
[----:B------:R-:W-:Y:S01]  /*8480*/  FMUL.FTZ R56, R228, R56 ;  /* 0x00000038e4387220 */ /* 0x000fe20000410000 */
[C---:B------:R-:W-:Y:S01]  /*8490*/  FADD.FTZ R26, -R0.reuse, R26 ;  /* 0x0000001a001a7221 */ /* 0x040fe20000010100 */
[C---:B------:R-:W-:Y:S01]  /*84a0*/  FADD.FTZ R31, -R0.reuse, R31 ;  /* 0x0000001f001f7221 */ /* 0x040fe20000010100 */
[C---:B------:R-:W-:Y:S01]  /*84b0*/  FADD.FTZ R47, -R0.reuse, R47 ;  /* 0x0000002f002f7221 */ /* 0x040fe20000010100 */
[----:B------:R-:W-:Y:S01]  /*84c0*/  FMUL.FTZ R35, R223, R35 ;  /* 0x00000023df237220 */ /* 0x000fe20000410000 */
[C---:B------:R-:W-:Y:S01]  /*84d0*/  FADD.FTZ R27, -R0.reuse, R27 ;  /* 0x0000001b001b7221 */ /* 0x040fe20000010100 */
        /* <DEDUP_REMOVED lines=9> */
[----:B------:R-:W-:Y:S01]  /*8570*/  FADD.FTZ R42, -R0, R42 ;  /* 0x0000002a002a7221 */ /* 0x000fe20000010100 */
[----:B------:R-:W-:Y:S01]  /*8580*/  FMUL.FTZ R46, R252, R46 ;  /* 0x0000002efc2e7220 */ /* 0x000fe20000410000 */
[C---:B------:R-:W-:Y:S01]  /*8590*/  FADD.FTZ R58, -R0.reuse, R58 ;  /* 0x0000003a003a7221 */ /* 0x040fe20000010100 */
[C---:B------:R-:W-:Y:S01]  /*85a0*/  FADD.FTZ R59, -R0.reuse, R59 ;  /* 0x0000003b003b7221 */ /* 0x040fe20000010100 */
[----:B------:R-:W-:Y:S01]  /*85b0*/  FADD.FTZ R63, -R0, R63 ;  /* 0x0000003f003f7221 */ /* 0x000fe20000010100 */
[----:B------:R-:W-:Y:S01]  /*85c0*/  FFMA.FTZ R0, -R197, R197, 1 ;  /* 0x3f800000c5007423 */ /* 0x000fe200000101c5 */
[----:B------:R-:W-:Y:S01]  /*85d0*/  F2FP.BF16.F32.PACK_AB R21, R21, R38 ;  /* 0x000000261515723e */ /* 0x000fe200000010ff */
[----:B------:R-:W-:Y:S01]  /*85e0*/  FMUL.FTZ R58, R248, R58 ;  /* 0x0000003af83a7220 */ /* 0x000fe20000410000 */
[----:B------:R-:W-:Y:S01]  /*85f0*/  FMUL.FTZ R63, R237, R63 ;  /* 0x0000003fed3f7220 */ /* 0x000fe20000410000 */
[----:B------:R-:W-:Y:S01]  /*8600*/  FMUL.FTZ R0, R0, UR17 ;  /* 0x0000001100007c20 */ /* 0x000fe20008410000 */
[----:B------:R-:W-:Y:S01]  /*8610*/  F2FP.BF16.F32.PACK_AB R20, R20, R50 ;  /* 0x000000321414723e */ /* 0x000fe200000010ff */
[----:B------:R-:W-:Y:S01]  /*8620*/  FMUL.FTZ R59, R247, R59 ;  /* 0x0000003bf73b7220 */ /* 0x000fe20000410000 */
[----:B------:R-:W-:Y:S02]  /*8630*/  F2FP.BF16.F32.PACK_AB R22, R22, R54 ;  /* 0x000000361616723e */ /* 0x000fe400000010ff */
[----:B------:R-:W-:Y:S02]  /*8640*/  F2FP.BF16.F32.PACK_AB R36, R36, R37 ;  /* 0x000000252424723e */ /* 0x000fe400000010ff */
[----:B------:R-:W-:Y:S02]  /*8650*/  F2FP.BF16.F32.PACK_AB R23, R23, R66 ;  /* 0x000000421717723e */ /* 0x000fe400000010ff */
[----:B------:R-:W-:Y:S02]  /*8660*/  LOP3.LUT R174, R183, 0x30, RZ, 0xc0, !PT ;  /* 0x00000030b7ae7812 */ /* 0x000fe400078ec0ff */
[----:B------:R-:W-:Y:S01]  /*8670*/  LOP3.LUT R245, R187, 0x38, RZ, 0xc0, !PT ;  /* 0x00000038bbf57812 */ /* 0x000fe200078ec0ff */
[----:B--2---:R-:W-:Y:S01]  /*8680*/  FMUL.FTZ R11, R137, R11 ;  /* 0x0000000b890b7220 */ /* 0x004fe20000410000 */
[----:B------:R-:W-:Y:S01]  /*8690*/  FMUL.FTZ R24, R53, R24 ;  /* 0x0000001835187220 */ /* 0x000fe20000410000 */
[----:B---3--:R-:W-:Y:S01]  /*86a0*/  FMUL.FTZ R25, R52, R25 ;  /* 0x0000001934197220 */ /* 0x008fe20000410000 */
[----:B------:R-:W2:Y:S01]  /*86b0*/  LDL.LU R53, [R1+0x38] ;  /* 0x0000380001357983 */ /* 0x000ea20000300800 */
[----:B------:R-:W-:Y:S01]  /*86c0*/  FMUL.FTZ R8, R136, R8 ;  /* 0x0000000888087220 */ /* 0x000fe20000410000 */
[----:B------:R-:W-:Y:S01]  /*86d0*/  FMUL.FTZ R9, R135, R9 ;  /* 0x0000000987097220 */ /* 0x000fe20000410000 */
[----:B----4-:R-:W-:Y:S01]  /*86e0*/  FMUL.FTZ R12, R65, R12 ;  /* 0x0000000c410c7220 */ /* 0x010fe20000410000 */
[----:B------:R-:W3:Y:S01]  /*86f0*/  LDL.LU R52, [R1+0x34] ;  /* 0x0000340001347983 */ /* 0x000ee20000300800 */
[----:B------:R-:W-:Y:S01]  /*8700*/  FMUL.FTZ R13, R64, R13 ;  /* 0x0000000d400d7220 */ /* 0x000fe20000410000 */
[----:B------:R-:W-:Y:S01]  /*8710*/  FMUL.FTZ R8, R8, R7 ;  /* 0x0000000708087220 */ /* 0x000fe20000410000 */
[----:B------:R-:W-:Y:S01]  /*8720*/  FMUL.FTZ R9, R9, R6 ;  /* 0x0000000609097220 */ /* 0x000fe20000410000 */
[----:B------:R-:W4:Y:S01]  /*8730*/  LDL.LU R136, [R1+0x30] ;  /* 0x0000300001887983 */ /* 0x000f220000300800 */
[----:B------:R-:W-:Y:S01]  /*8740*/  FMUL.FTZ R13, R13, R3 ;  /* 0x000000030d0d7220 */ /* 0x000fe20000410000 */
[----:B------:R-:W-:Y:S01]  /*8750*/  FFMA.FTZ R3, -R208, R208, 1 ;  /* 0x3f800000d0037423 */ /* 0x000fe200000101d0 */
[----:B------:R-:W-:Y:S01]  /*8760*/  FFMA.FTZ R6, -R213, R213, 1 ;  /* 0x3f800000d5067423 */ /* 0x000fe200000101d5 */
[----:B------:R-:W4:Y:S01]  /*8770*/  LDL.LU R135, [R1+0x2c] ;  /* 0x00002c0001877983 */ /* 0x000f220000300800 */
[----:B------:R-:W-:Y:S01]  /*8780*/  FMUL.FTZ R12, R12, R5 ;  /* 0x000000050c0c7220 */ /* 0x000fe20000410000 */
[----:B------:R-:W-:Y:S01]  /*8790*/  FMUL.FTZ R3, R3, UR17 ;  /* 0x0000001103037c20 */ /* 0x000fe20008410000 */
[----:B------:R-:W-:Y:S01]  /*87a0*/  FMUL.FTZ R6, R6, UR17 ;  /* 0x0000001106067c20 */ /* 0x000fe20008410000 */
[----:B------:R-:W4:Y:S01]  /*87b0*/  LDL.LU R65, [R1+0x20] ;  /* 0x0000200001417983 */ /* 0x000f220000300800 */
[----:B------:R-:W-:Y:S01]  /*87c0*/  FFMA.FTZ R5, -R209, R209, 1 ;  /* 0x3f800000d1057423 */ /* 0x000fe200000101d1 */
[----:B------:R-:W-:Y:S01]  /*87d0*/  FMUL.FTZ R17, R29, R3 ;  /* 0x000000031d117220 */ /* 0x000fe20000410000 */
[----:B------:R-:W-:Y:S01]  /*87e0*/  F2FP.BF16.F32.PACK_AB R3, R9, R8 ;  /* 0x000000080903723e */ /* 0x000fe200000010ff */
[----:B------:R-:W4:Y:S01]  /*87f0*/  LDL.LU R64, [R1+0x1c] ;  /* 0x00001c0001407983 */ /* 0x000f220000300800 */
[----:B------:R-:W-:Y:S01]  /*8800*/  FMUL.FTZ R18, R25, R6 ;  /* 0x0000000619127220 */ /* 0x000fe20000410000 */
[----:B------:R-:W-:Y:S01]  /*8810*/  FFMA.FTZ R6, -R202, R202, 1 ;  /* 0x3f800000ca067423 */ /* 0x000fe200000101ca */
[----:B------:R-:W-:Y:S01]  /*8820*/  FMUL.FTZ R5, R5, UR17 ;  /* 0x0000001105057c20 */ /* 0x000fe20008410000 */
[----:B------:R1:W-:Y:S01]  /*8830*/  STS [R154+0x16000], R3 ;  /* 0x016000039a007388 */ /* 0x0003e20000000800 */
[----:B------:R-:W-:Y:S01]  /*8840*/  F2FP.BF16.F32.PACK_AB R19, R13, R12 ;  /* 0x0000000c0d13723e */ /* 0x000fe200000010ff */
[----:B------:R-:W-:Y:S01]  /*8850*/  FMUL.FTZ R6, R6, UR17 ;  /* 0x0000001106067c20 */ /* 0x000fe20008410000 */
[----:B------:R-:W-:Y:S01]  /*8860*/  FMUL.FTZ R28, R28, R5 ;  /* 0x000000051c1c7220 */ /* 0x000fe20000410000 */
        /* <DEDUP_REMOVED lines=9> */
[----:B------:R-:W-:Y:S01]  /*8900*/  FMUL.FTZ R44, R44, R5 ;  /* 0x000000052c2c7220 */ /* 0x000fe20000410000 */
[----:B------:R-:W-:Y:S01]  /*8910*/  FFMA.FTZ R5, -R175, R175, 1 ;  /* 0x3f800000af057423 */ /* 0x000fe200000101af */
[----:B------:R-:W-:Y:S01]  /*8920*/  FMUL.FTZ R4, R4, UR17 ;  /* 0x0000001104047c20 */ /* 0x000fe20008410000 */
[----:B------:R-:W-:Y:S01]  /*8930*/  FMUL.FTZ R13, R61, R2 ;  /* 0x000000023d0d7220 */ /* 0x000fe20000410000 */
[----:B------:R-:W-:Y:S01]  /*8940*/  FFMA.FTZ R2, -R242, R242, 1 ;  /* 0x3f800000f2027423 */ /* 0x000fe200000101f2 */
[----:B------:R-:W-:Y:S01]  /*8950*/  FMUL.FTZ R5, R5, UR17 ;  /* 0x0000001105057c20 */ /* 0x000fe20008410000 */
[----:B------:R-:W-:Y:S01]  /*8960*/  FMUL.FTZ R60, R60, R4 ;  /* 0x000000043c3c7220 */ /* 0x000fe20000410000 */
[----:B------:R-:W-:Y:S01]  /*8970*/  FMUL.FTZ R56, R56, R6 ;  /* 0x0000000638387220 */ /* 0x000fe20000410000 */
[----:B------:R-:W-:Y:S01]  /*8980*/  FMUL.FTZ R4, R2, UR17 ;  /* 0x0000001102047c20 */ /* 0x000fe20008410000 */
[----:B------:R-:W-:Y:S01]  /*8990*/  FFMA.FTZ R2, -R239, R239, 1 ;  /* 0x3f800000ef027423 */ /* 0x000fe200000101ef */
[----:B------:R-:W-:Y:S01]  /*89a0*/  FMUL.FTZ R16, R57, R5 ;  /* 0x0000000539107220 */ /* 0x000fe20000410000 */
[----:B------:R-:W-:Y:S01]  /*89b0*/  FFMA.FTZ R7, -R214, R214, 1 ;  /* 0x3f800000d6077423 */ /* 0x000fe200000101d6 */
[----:B-1----:R-:W-:Y:S01]  /*89c0*/  FFMA.FTZ R3, -R244, R244, 1 ;  /* 0x3f800000f4037423 */ /* 0x002fe200000101f4 */
[----:B------:R-:W-:Y:S01]  /*89d0*/  FMUL.FTZ R2, R2, UR17 ;  /* 0x0000001102027c20 */ /* 0x000fe20008410000 */
[----:B------:R-:W-:Y:S01]  /*89e0*/  FMUL.FTZ R11, R11, R4 ;  /* 0x000000040b0b7220 */ /* 0x000fe20000410000 */
[----:B------:R-:W-:Y:S01]  /*89f0*/  FMUL.FTZ R7, R7, UR17 ;  /* 0x0000001107077c20 */ /* 0x000fe20008410000 */
[----:B------:R-:W-:Y:S01]  /*8a00*/  FMUL.FTZ R5, R3, UR17 ;  /* 0x0000001103057c20 */ /* 0x000fe20008410000 */
[----:B------:R-:W-:Y:S01]  /*8a10*/  FFMA.FTZ R3, -R240, R240, 1 ;  /* 0x3f800000f0037423 */ /* 0x000fe200000101f0 */
[----:B------:R-:W-:Y:S01]  /*8a20*/  FFMA.FTZ R8, -R218, R218, 1 ;  /* 0x3f800000da087423 */ /* 0x000fe200000101da */
[----:B------:R-:W-:Y:S01]  /*8a30*/  FMUL.FTZ R24, R24, R7 ;  /* 0x0000000718187220 */ /* 0x000fe20000410000 */
[----:B------:R-:W-:Y:S01]  /*8a40*/  FMUL.FTZ R10, R10, R5 ;  /* 0x000000050a0a7220 */ /* 0x000fe20000410000 */
[----:B------:R-:W-:Y:S01]  /*8a50*/  FMUL.FTZ R3, R3, UR17 ;  /* 0x0000001103037c20 */ /* 0x000fe20008410000 */
[----:B------:R-:W-:Y:S01]  /*8a60*/  FFMA.FTZ R7, -R204, R204, 1 ;  /* 0x3f800000cc077423 */ /* 0x000fe200000101cc */
[----:B------:R-:W-:Y:S01]  /*8a70*/  F2FP.BF16.F32.PACK_AB R17, R17, R28 ;  /* 0x0000001c1111723e */ /* 0x000fe200000010ff */
[----:B------:R-:W-:Y:S01]  /*8a80*/  FMUL.FTZ R8, R8, UR17 ;  /* 0x0000001108087c20 */ /* 0x000fe20008410000 */
[----:B------:R-:W-:Y:S01]  /*8a90*/  F2FP.BF16.F32.PACK_AB R18, R18, R24 ;  /* 0x000000181212723e */ /* 0x000fe200000010ff */
[----:B------:R-:W-:Y:S01]  /*8aa0*/  FMUL.FTZ R7, R7, UR17 ;  /* 0x0000001107077c20 */ /* 0x000fe20008410000 */
[----:B------:R-:W-:Y:S02]  /*8ab0*/  F2FP.BF16.F32.PACK_AB R9, R9, R44 ;  /* 0x0000002c0909723e */ /* 0x000fe400000010ff */
[----:B------:R-:W-:Y:S01]  /*8ac0*/  F2FP.BF16.F32.PACK_AB R16, R16, R56 ;  /* 0x000000381010723e */ /* 0x000fe200000010ff */
[----:B------:R-:W-:Y:S01]  /*8ad0*/  FMUL.FTZ R7, R40, R7 ;  /* 0x0000000728077220 */ /* 0x000fe20000410000 */
[----:B------:R-:W-:Y:S04]  /*8ae0*/  F2FP.BF16.F32.PACK_AB R13, R13, R60 ;  /* 0x0000003c0d0d723e */ /* 0x000fe800000010ff */
[----:B------:R-:W-:Y:S01]  /*8af0*/  F2FP.BF16.F32.PACK_AB R12, R12, R7 ;  /* 0x000000070c0c723e */ /* 0x000fe200000010ff */
[----:B------:R-:W-:Y:S04]  /*8b00*/  FFMA.FTZ R7, -R217, R217, 1 ;  /* 0x3f800000d9077423 */ /* 0x000fe800000101d9 */
[----:B------:R-:W-:Y:S01]  /*8b10*/  FMUL.FTZ R7, R7, UR17 ;  /* 0x0000001107077c20 */ /* 0x000fe20008410000 */
[----:B--2---:R-:W-:Y:S02]  /*8b20*/  FMUL.FTZ R14, R53, R14 ;  /* 0x0000000e350e7220 */ /* 0x004fe40000410000 */
[----:B------:R-:W2:Y:S01]  /*8b30*/  LDL.LU R53, [R1+0x10] ;  /* 0x0000100001357983 */ /* 0x000ea20000300800 */
[----:B---3--:R-:W-:Y:S01]  /*8b40*/  FMUL.FTZ R15, R52, R15 ;  /* 0x0000000f340f7220 */ /* 0x008fe20000410000 */
[----:B------:R-:W-:Y:S02]  /*8b50*/  FMUL.FTZ R14, R14, R3 ;  /* 0x000000030e0e7220 */ /* 0x000fe40000410000 */
[----:B------:R-:W3:Y:S01]  /*8b60*/  LDL.LU R52, [R1+0x8] ;  /* 0x0000080001347983 */ /* 0x000ee20000300800 */
[----:B------:R-:W-:Y:S01]  /*8b70*/  FFMA.FTZ R3, -R232, R232, 1 ;  /* 0x3f800000e8037423 */ /* 0x000fe200000101e8 */
[----:B------:R-:W-:Y:S01]  /*8b80*/  FMUL.FTZ R5, R15, R2 ;  /* 0x000000020f057220 */ /* 0x000fe20000410000 */
[----:B------:R-:W-:Y:S01]  /*8b90*/  FFMA.FTZ R2, -R231, R231, 1 ;  /* 0x3f800000e7027423 */ /* 0x000fe200000101e7 */
[----:B----4-:R-:W-:Y:S01]  /*8ba0*/  FMUL.FTZ R26, R136, R26 ;  /* 0x0000001a881a7220 */ /* 0x010fe20000410000 */
[----:B------:R-:W-:Y:S01]  /*8bb0*/  FMUL.FTZ R6, R3, UR17 ;  /* 0x0000001103067c20 */ /* 0x000fe20008410000 */
[----:B------:R-:W-:Y:S01]  /*8bc0*/  FMUL.FTZ R27, R135, R27 ;  /* 0x0000001b871b7220 */ /* 0x000fe20000410000 */
[----:B------:R-:W-:Y:S01]  /*8bd0*/  FMUL.FTZ R4, R2, UR17 ;  /* 0x0000001102047c20 */ /* 0x000fe20008410000 */
[----:B------:R-:W-:Y:S01]  /*8be0*/  FFMA.FTZ R2, -R229, R229, 1 ;  /* 0x3f800000e5027423 */ /* 0x000fe200000101e5 */
[----:B------:R-:W-:Y:S01]  /*8bf0*/  FMUL.FTZ R26, R26, R6 ;  /* 0x000000061a1a7220 */ /* 0x000fe20000410000 */
[----:B------:R-:W-:Y:S01]  /*8c00*/  F2FP.BF16.F32.PACK_AB R6, R11, R10 ;  /* 0x0000000a0b06723e */ /* 0x000fe200000010ff */
[----:B------:R-:W-:Y:S01]  /*8c10*/  FFMA.FTZ R3, -R230, R230, 1 ;  /* 0x3f800000e6037423 */ /* 0x000fe200000101e6 */
[----:B------:R-:W-:Y:S01]  /*8c20*/  FMUL.FTZ R2, R2, UR17 ;  /* 0x0000001102027c20 */ /* 0x000fe20008410000 */
[----:B------:R-:W-:Y:S01]  /*8c30*/  F2FP.BF16.F32.PACK_AB R5, R5, R14 ;  /* 0x0000000e0505723e */ /* 0x000fe200000010ff */
[----:B------:R-:W-:Y:S01]  /*8c40*/  FMUL.FTZ R31, R64, R31 ;  /* 0x0000001f401f7220 */ /* 0x000fe20000410000 */
[----:B------:R-:W-:Y:S01]  /*8c50*/  STS [R154+0x16400], R6 ;  /* 0x016400069a007388 */ /* 0x000fe20000000800 */
[----:B------:R-:W-:Y:S01]  /*8c60*/  FMUL.FTZ R27, R27, R4 ;  /* 0x000000041b1b7220 */ /* 0x000fe20000410000 */
[----:B------:R-:W-:Y:S01]  /*8c70*/  FMUL.FTZ R30, R65, R30 ;  /* 0x0000001e411e7220 */ /* 0x000fe20000410000 */
[----:B------:R-:W-:Y:S01]  /*8c80*/  FMUL.FTZ R31, R31, R2 ;  /* 0x000000021f1f7220 */ /* 0x000fe20000410000 */
[----:B------:R-:W-:Y:S01]  /*8c90*/  FFMA.FTZ R2, -R211, R211, 1 ;  /* 0x3f800000d3027423 */ /* 0x000fe200000101d3 */
[----:B------:R-:W-:Y:S01]  /*8ca0*/  STS [R161+0x16000], R19 ;  /* 0x01600013a1007388 */ /* 0x000fe20000000800 */
[----:B------:R-:W-:Y:S01]  /*8cb0*/  FMUL.FTZ R3, R3, UR17 ;  /* 0x0000001103037c20 */ /* 0x000fe20008410000 */
[----:B------:R-:W-:Y:S01]  /*8cc0*/  FFMA.FTZ R4, -R212, R212, 1 ;  /* 0x3f800000d4047423 */ /* 0x000fe200000101d4 */
[----:B------:R-:W-:Y:S01]  /*8cd0*/  FMUL.FTZ R2, R2, UR17 ;  /* 0x0000001102027c20 */ /* 0x000fe20008410000 */
[----:B------:R-:W-:Y:S01]  /*8ce0*/  STS [R161+0x16400], R5 ;  /* 0x01640005a1007388 */ /* 0x000fe20000000800 */
[----:B------:R-:W-:Y:S01]  /*8cf0*/  FMUL.FTZ R30, R30, R3 ;  /* 0x000000031e1e7220 */ /* 0x000fe20000410000 */
[----:B------:R-:W-:Y:S01]  /*8d00*/  F2FP.BF16.F32.PACK_AB R3, R27, R26 ;  /* 0x0000001a1b03723e */ /* 0x000fe200000010ff */
[----:B------:R-:W-:Y:S01]  /*8d10*/  FMUL.FTZ R47, R47, R2 ;  /* 0x000000022f2f7220 */ /* 0x000fe20000410000 */
[----:B------:R-:W-:Y:S01]  /*8d20*/  FFMA.FTZ R2, -R198, R198, 1 ;  /* 0x3f800000c6027423 */ /* 0x000fe200000101c6 */
[----:B------:R-:W-:Y:S01]  /*8d30*/  STS [R157+0x14000], R134 ;  /* 0x014000869d007388 */ /* 0x000fe20000000800 */
[----:B------:R-:W-:Y:S02]  /*8d40*/  FMUL.FTZ R4, R4, UR17 ;  /* 0x0000001104047c20 */ /* 0x000fe40008410000 */
[----:B------:R-:W-:Y:S01]  /*8d50*/  FMUL.FTZ R2, R2, UR17 ;  /* 0x0000001102027c20 */ /* 0x000fe20008410000 */
[----:B------:R-:W-:Y:S01]  /*8d60*/  STS [R157+0x14400], R33 ;  /* 0x014400219d007388 */ /* 0x000fe20000000800 */
[----:B------:R-:W-:Y:S01]  /*8d70*/  FMUL.FTZ R46, R46, R4 ;  /* 0x000000042e2e7220 */ /* 0x000fe20000410000 */
[----:B------:R-:W-:Y:S01]  /*8d80*/  FFMA.FTZ R4, -R206, R206, 1 ;  /* 0x3f800000ce047423 */ /* 0x000fe200000101ce */
[----:B------:R-:W-:Y:S01]  /*8d90*/  FMUL.FTZ R62, R62, R2 ;  /* 0x000000023e3e7220 */ /* 0x000fe20000410000 */
[----:B------:R-:W-:Y:S01]  /*8da0*/  STS [R160+0x14000], R133 ;  /* 0x01400085a0007388 */ /* 0x000fe20000000800 */
[----:B------:R-:W-:Y:S01]  /*8db0*/  F2FP.BF16.F32.PACK_AB R2, R31, R30 ;  /* 0x0000001e1f02723e */ /* 0x000fe200000010ff */
[----:B------:R-:W-:Y:S02]  /*8dc0*/  FMUL.FTZ R4, R4, UR17 ;  /* 0x0000001104047c20 */ /* 0x000fe40008410000 */
[----:B------:R-:W-:Y:S04]  /*8dd0*/  STS [R160+0x14400], R32 ;  /* 0x01440020a0007388 */ /* 0x000fe80000000800 */
[----:B------:R-:W-:Y:S04]  /*8de0*/  STS [R157+0x16000], R18 ;  /* 0x016000129d007388 */ /* 0x000fe80000000800 */
[----:B------:R1:W-:Y:S04]  /*8df0*/  STS [R157+0x16400], R3 ;  /* 0x016400039d007388 */ /* 0x0003e80000000800 */
[----:B------:R-:W-:Y:S04]  /*8e00*/  STS [R160+0x16000], R17 ;  /* 0x01600011a0007388 */ /* 0x000fe80000000800 */
[----:B------:R4:W-:Y:S04]  /*8e10*/  STS [R160+0x16400], R2 ;  /* 0x01640002a0007388 */ /* 0x0009e80000000800 */
[----:B------:R-:W-:Y:S04]  /*8e20*/  STS [R155+-0x8000], R132 ;  /* 0xff8000849b007388 */ /* 0x000fe80000000800 */
[----:B------:R-:W-:Y:S04]  /*8e30*/  STS [R155+-0x7c00], R21 ;  /* 0xff8400159b007388 */ /* 0x000fe80000000800 */
[----:B------:R-:W-:Y:S04]  /*8e40*/  STS [R159+-0x8000], R49 ;  /* 0xff8000319f007388 */ /* 0x000fe80000000800 */
[----:B------:R-:W-:Y:S01]  /*8e50*/  STS [R159+-0x7c00], R20 ;  /* 0xff8400149f007388 */ /* 0x000fe20000000800 */
[----:B-1----:R-:W-:Y:S03]  /*8e60*/  SHF.R.U32.HI R3, RZ, 0x4, R188 ;  /* 0x00000004ff037819 */ /* 0x002fe600000116bc */
[----:B------:R-:W-:Y:S01]  /*8e70*/  STS [R155+-0x6000], R12 ;  /* 0xffa0000c9b007388 */ /* 0x000fe20000000800 */
[----:B------:R-:W-:Y:S03]  /*8e80*/  LOP3.LUT R136, R3, 0x8, RZ, 0xc0, !PT ;  /* 0x0000000803887812 */ /* 0x000fe600078ec0ff */
[----:B------:R-:W3:Y:S01]  /*8e90*/  LDL.LU.64 R50, [R1+0x48] ;  /* 0x0000480001327983 */ /* 0x000ee20000300a00 */
[----:B----4-:R-:W-:Y:S04]  /*8ea0*/  LOP3.LUT R2, R189, 0x1c0, RZ, 0xc0, !PT ;  /* 0x000001c0bd027812 */ /* 0x010fe800078ec0ff */
[----:B------:R-:W-:Y:S04]  /*8eb0*/  LOP3.LUT R2, R2, 0x38, R187, 0xf8, !PT ;  /* 0x0000003802027812 */ /* 0x000fe800078ef8bb */
[----:B------:R-:W-:Y:S04]  /*8ec0*/  LOP3.LUT R2, R2, R136, R184, 0x1e, !PT ;  /* 0x0000008802027212 */ /* 0x000fe800078e1eb8 */
[----:B------:R-:W-:Y:S04]  /*8ed0*/  LOP3.LUT R2, R2, 0x200, R189, 0xf8, !PT ;  /* 0x0000020002027812 */ /* 0x000fe800078ef8bd */
[----:B------:R-:W-:Y:S04]  /*8ee0*/  LEA R2, R2, UR4, 0x1 ;  /* 0x0000000402027c11 */ /* 0x000fe8000f8e08ff */
[----:B------:R-:W-:Y:S01]  /*8ef0*/  IADD3 R3, PT, PT, R153, R2, RZ ;  /* 0x0000000299037210 */ /* 0x000fe20007ffe0ff */
[----:B--2---:R-:W-:Y:S01]  /*8f00*/  FMUL.FTZ R42, R53, R42 ;  /* 0x0000002a352a7220 */ /* 0x004fe20000410000 */
[----:B---3--:R-:W-:Y:S03]  /*8f10*/  FMUL.FTZ R43, R52, R43 ;  /* 0x0000002b342b7220 */ /* 0x008fe60000410000 */
[----:B------:R-:W-:Y:S01]  /*8f20*/  FMUL.FTZ R42, R42, R8 ;  /* 0x000000082a2a7220 */ /* 0x000fe20000410000 */
[----:B------:R-:W-:Y:S01]  /*8f30*/  FMUL.FTZ R8, R63, R0 ;  /* 0x000000003f087220 */ /* 0x000fe20000410000 */
[----:B------:R-:W1:Y:S01]  /*8f40*/  LDC R52, c[0x0][0x44c] ;  /* 0x00011300ff347b82 */ /* 0x000e620000000800 */
[----:B------:R-:W-:Y:S01]  /*8f50*/  FMUL.FTZ R43, R43, R7 ;  /* 0x000000072b2b7220 */ /* 0x000fe20000410000 */
[----:B------:R-:W-:Y:S02]  /*8f60*/  FFMA.FTZ R7, -R207, R207, 1 ;  /* 0x3f800000cf077423 */ /* 0x000fe400000101cf */
[----:B------:R-:W-:Y:S02]  /*8f70*/  F2FP.BF16.F32.PACK_AB R8, R8, R62 ;  /* 0x0000003e0808723e */ /* 0x000fe400000010ff */
[----:B------:R-:W-:Y:S01]  /*8f80*/  FMUL.FTZ R7, R7, UR17 ;  /* 0x0000001107077c20 */ /* 0x000fe20008410000 */
[----:B------:R-:W-:Y:S03]  /*8f90*/  F2FP.BF16.F32.PACK_AB R0, R43, R42 ;  /* 0x0000002a2b00723e */ /* 0x000fe600000010ff */
[----:B------:R-:W-:Y:S01]  /*8fa0*/  FMUL.FTZ R58, R58, R7 ;  /* 0x000000073a3a7220 */ /* 0x000fe20000410000 */
[----:B------:R-:W-:Y:S01]  /*8fb0*/  FMUL.FTZ R7, R59, R4 ;  /* 0x000000043b077220 */ /* 0x000fe20000410000 */
[----:B------:R-:W-:Y:S01]  /*8fc0*/  F2FP.BF16.F32.PACK_AB R4, R47, R46 ;  /* 0x0000002e2f04723e */ /* 0x000fe200000010ff */
[----:B------:R2:W-:Y:S03]  /*8fd0*/  STS [R155+-0x5c00], R0 ;  /* 0xffa400009b007388 */ /* 0x0005e60000000800 */
[----:B------:R-:W-:Y:S01]  /*8fe0*/  F2FP.BF16.F32.PACK_AB R7, R7, R58 ;  /* 0x0000003a0707723e */ /* 0x000fe200000010ff */
[----:B------:R-:W-:Y:S04]  /*8ff0*/  STS [R159+-0x6000], R9 ;  /* 0xffa000099f007388 */ /* 0x000fe80000000800 */
[----:B------:R-:W-:Y:S01]  /*9000*/  STS [R159+-0x5c00], R4 ;  /* 0xffa400049f007388 */ /* 0x000fe20000000800 */
[----:B-1----:R-:W-:Y:S03]  /*9010*/  IMAD R145, R52, UR16, RZ ;  /* 0x0000001034917c24 */ /* 0x002fe6000f8e02ff */
[----:B------:R-:W-:Y:S04]  /*9020*/  STS [R156+-0x8000], R48 ;  /* 0xff8000309c007388 */ /* 0x000fe80000000800 */
[----:B------:R-:W-:Y:S04]  /*9030*/  STS [R156+-0x7c00], R22 ;  /* 0xff8400169c007388 */ /* 0x000fe80000000800 */
[----:B------:R-:W-:Y:S04]  /*9040*/  STS [R158+-0x8000], R36 ;  /* 0xff8000249e007388 */ /* 0x000fe80000000800 */
[----:B------:R-:W-:Y:S01]  /*9050*/  STS [R158+-0x7c00], R23 ;  /* 0xff8400179e007388 */ /* 0x000fe20000000800 */
[----:B--2---:R-:W-:Y:S03]  /*9060*/  LOP3.LUT R0, R191, 0x30, R183, 0xf8, !PT ;  /* 0x00000030bf007812 */ /* 0x004fe600078ef8b7 */
[----:B------:R-:W-:Y:S01]  /*9070*/  STS [R156+-0x6000], R16 ;  /* 0xffa000109c007388 */ /* 0x000fe20000000800 */
[----:B------:R-:W-:Y:S03]  /*9080*/  LOP3.LUT R0, R0, 0x1c0, R189, 0xf8, !PT ;  /* 0x000001c000007812 */ /* 0x000fe600078ef8bd */
[----:B------:R-:W-:Y:S01]  /*9090*/  STS [R156+-0x5c00], R7 ;  /* 0xffa400079c007388 */ /* 0x000fe20000000800 */
[--C-:B------:R-:W-:Y:S03]  /*90a0*/  LOP3.LUT R0, R0, 0x38, R187.reuse, 0x78, !PT ;  /* 0x0000003800007812 */ /* 0x100fe600078e78bb */
[----:B------:R-:W-:Y:S01]  /*90b0*/  STS [R158+-0x6000], R13 ;  /* 0xffa0000d9e007388 */ /* 0x000fe20000000800 */
[----:B------:R-:W-:Y:S03]  /*90c0*/  LOP3.LUT R0, R0, 0x200, R190, 0xf8, !PT ;  /* 0x0000020000007812 */ /* 0x000fe600078ef8be */
[----:B------:R-:W-:Y:S01]  /*90d0*/  STS [R158+-0x5c00], R8 ;  /* 0xffa400089e007388 */ /* 0x000fe20000000800 */
[----:B------:R-:W-:Y:S01]  /*90e0*/  LEA R0, R0, UR4, 0x1 ;  /* 0x0000000400007c11 */ /* 0x000fe2000f8e08ff */
        /* <DEDUP_REMOVED lines=90> */
[----:B------:R-:W-:Y:S02]  /*9690*/  LEA R4, -R145, RZ, 0x7 ;  /* 0x000000ff91047211 */ /* 0x000fe400078e39ff */
[----:B------:R-:W-:Y:S02]  /*96a0*/  LOP3.LUT R5, R187, 0x1f8, RZ, 0xc0, !PT ;  /* 0x000001f8bb057812 */ /* 0x000fe400078ec0ff */
[-C--:B-1----:R-:W-:Y:S05]  /*96b0*/  HMMA.16816.F32.BF16 R68, R12, R20.reuse, R68 ;  /* 0x000000140c44723c */ /* 0x082fea0000041844 */
[C---:B------:R-:W-:Y:S02]  /*96c0*/  LEA R6, P0, R4.reuse, R50, 0x2 ;  /* 0x0000003204067211 */ /* 0x040fe400078010ff */
[----:B------:R-:W-:Y:S01]  /*96d0*/  LOP3.LUT R5, R5, 0x38, R188, 0x78, !PT ;  /* 0x0000003805057812 */ /* 0x000fe200078e78bc */
[C---:B------:R-:W-:Y:S04]  /*96e0*/  HMMA.16816.F32.BF16 R72, R32.reuse, R20, R72 ;  /* 0x000000142048723c */ /* 0x040fe80000041848 */
[----:B------:R-:W-:Y:S02]  /*96f0*/  MOV R176, R6 ;  /* 0x0000000600b07202 */ /* 0x000fe40000000f00 */
[----:B------:R-:W-:Y:S02]  /*9700*/  LEA.HI.X.SX32 R4, R4, R51, 0x2, P0 ;  /* 0x0000003304047211 */ /* 0x000fe400000f16ff */
[-C--:B------:R-:W-:Y:S03]  /*9710*/  HMMA.16816.F32.BF16 R76, R32, R22.reuse, R76 ;  /* 0x00000016204c723c */ /* 0x080fe6000004184c */
[----:B------:R-:W-:Y:S02]  /*9720*/  MOV R177, R4 ;  /* 0x0000000400b17202 */ /* 0x000fe40000000f00 */
[----:B------:R-:W-:Y:S03]  /*9730*/  LOP3.LUT R5, R5, 0x1e00, R187, 0xf8, !PT ;  /* 0x00001e0005057812 */ /* 0x000fe600078ef8bb */
[C---:B------:R-:W-:Y:S01]  /*9740*/  HMMA.16816.F32.BF16 R80, R12.reuse, R22, R80 ;  /* 0x000000160c50723c */ /* 0x040fe20000041850 */
[----:B------:R1:W-:Y:S03]  /*9750*/  STL.64 [R1+0x48], R176 ;  /* 0x000048b001007387 */ /* 0x0003e60000100a00 */
[----:B------:R-:W-:Y:S04]  /*9760*/  LEA R137, R5, UR4, 0x1 ;  /* 0x0000000405897c11 */ /* 0x000fe8000f8e08ff */
[-C--:B------:R-:W-:Y:S08]  /*9770*/  HMMA.16816.F32.BF16 R84, R12, R36.reuse, R84 ;  /* 0x000000240c54723c */ /* 0x080ff00000041854 */
[C---:B------:R-:W-:Y:S08]  /*9780*/  HMMA.16816.F32.BF16 R88, R32.reuse, R36, R88 ;  /* 0x000000242058723c */ /* 0x040ff00000041858 */
[-C--:B------:R-:W-:Y:S08]  /*9790*/  HMMA.16816.F32.BF16 R92, R32, R38.reuse, R92 ;  /* 0x00000026205c723c */ /* 0x080ff0000004185c */
[----:B------:R-:W-:Y:S01]  /*97a0*/  HMMA.16816.F32.BF16 R96, R12, R38, R96 ;  /* 0x000000260c60723c */ /* 0x000fe20000041860 */
[----:B------:R-:W-:Y:S08]  /*97b0*/  @!UPT UIADD3 URZ, UPT, UPT, URZ, URZ, URZ ;  /* 0x000000fffffff290 */ /* 0x000ff0000fffe0ff */
[----:B-1----:R-:W-:Y:S11]  /*97c0*/  BRA.U !UP0, `(.L_x_1081) ;  /* 0x0000000108b47547 */ /* 0x002ff6000b800000 */
[----:B------:R-:W2:Y:S01]  /*97d0*/  LDL.LU R51, [R1+0x5c] ;  /* 0x00005c0001337983 */ /* 0x000ea20000300800 */
[----:B------:R-:W1:Y:S01]  /*97e0*/  LDC R12, c[0x0][0x590] ;  /* 0x00016400ff0c7b82 */ /* 0x000e620000000800 */
[C---:B------:R-:W-:Y:S02]  /*97f0*/  ISETP.GE.AND P1, PT, R245.reuse, UR13, PT ;  /* 0x0000000df5007c0c */ /* 0x040fe4000bf26270 */
[----:B------:R-:W3:Y:S01]  /*9800*/  LDL.LU R50, [R1+0x60] ;  /* 0x0000600001327983 */ /* 0x000ee20000300800 */
[----:B------:R-:W-:Y:S04]  /*9810*/  IADD3 R5, P0, PT, RZ, -UR30, RZ ;  /* 0x8000001eff057c10 */ /* 0x000fe8000ff1e0ff */
[----:B------:R-:W4:Y:S01]  /*9820*/  LDC R13, c[0x0][0x594] ;  /* 0x00016500ff0d7b82 */ /* 0x000f220000000800 */
[C---:B-1----:R-:W-:Y:S02]  /*9830*/  IMAD.SHL.U32 R4, R12.reuse, 0x80, RZ ;  /* 0x000000800c047824 */ /* 0x042fe400078e00ff */
[C---:B------:R-:W-:Y:S02]  /*9840*/  IMAD.SHL.U32 R8, R12.reuse, 0x40, RZ ;  /* 0x000000400c087824 */ /* 0x040fe400078e00ff */
[----:B------:R-:W-:Y:S01]  /*9850*/  IMAD.X R4, RZ, RZ, ~R4, P0 ;  /* 0x000000ffff047224 */ /* 0x000fe200000e0e04 */
[----:B------:R-:W-:Y:S02]  /*9860*/  ISETP.GE.AND P0, PT, R245, UR13, PT ;  /* 0x0000000df5007c0c */ /* 0x000fe4000bf06270 */
[----:B----4-:R-:W-:Y:S02]  /*9870*/  SHF.L.U64.HI R7, R12, 0x6, R13 ;  /* 0x000000060c077819 */ /* 0x010fe4000001020d */
[----:B------:R-:W-:Y:S04]  /*9880*/  SHF.R.S64 R5, R5, 0x1f, R4 ;  /* 0x0000001f05057819 */ /* 0x000fe80000001004 */
[----:B---3--:R-:W-:Y:S04]  /*9890*/  IADD3 R50, P4, PT, R5, R50, RZ ;  /* 0x0000003205327210 */ /* 0x008fe80007f9e0ff */
[----:B--2---:R-:W-:Y:S01]  /*98a0*/  LEA.HI.X.SX32 R51, R4, R51, 0x1, P4 ;  /* 0x0000003304337211 */ /* 0x004fe200020f0eff */
[----:B------:R1:W-:Y:S01]  /*98b0*/  STL [R1+0x60], R50 ;  /* 0x0000603201007387 */ /* 0x0003e20000100800 */
[----:B------:R-:W-:Y:S01]  /*98c0*/  @!P1 IMAD.MOV.U32 R10, RZ, RZ, R50 ;  /* 0x000000ffff0a9224 */ /* 0x000fe200078e0032 */
[----:B------:R-:W-:Y:S02]  /*98d0*/  IADD3 R4, P4, PT, R8, R50, RZ ;  /* 0x0000003208047210 */ /* 0x000fe40007f9e0ff */
[----:B------:R1:W-:Y:S01]  /*98e0*/  STL [R1+0x5c], R51 ;  /* 0x00005c3301007387 */ /* 0x0003e20000100800 */
        /* <DEDUP_REMOVED lines=27> */
.L_x_1081:
[----:B------:R-:W-:Y:S01]  /*9aa0*/  LDSM.16.M88.4 R32, [R148+0x14000] ;  /* 0x014000009420783b */ /* 0x000fe20000000200 */
[----:B------:R-:W-:Y:S01]  /*9ab0*/  PLOP3.LUT P4, PT, PT, PT, UP0, 0x80, 0x8 ;  /* 0x000000000008781c */ /* 0x000fe20003f8f008 */
[----:B------:R-:W-:Y:S01]  /*9ac0*/  IMAD.MOV.U32 R194, RZ, RZ, 0x4 ;  /* 0x00000004ffc27424 */ /* 0x000fe200078e00ff */
[----:B------:R-:W-:Y:S01]  /*9ad0*/  @UP0 UIADD3 UR14, UP1, UPT, UR52, -0x200, URZ ;  /* 0xfffffe00340e0890 */ /* 0x000fe2000ff3e0ff */
[----:B------:R-:W2:Y:S01]  /*9ae0*/  LDSM.16.MT88.4 R16, [R2+0xc000] ;  /* 0x00c000000210783b */ /* 0x000ea20000004200 */
[----:B------:R-:W-:Y:S02]  /*9af0*/  ULOP3.LUT UR9, UR34, 0x1, URZ, 0xc0, !UPT ;  /* 0x0000000122097892 */ /* 0x000fe4000f8ec0ff */
[----:B------:R-:W-:Y:S01]  /*9b00*/  @UP0 UIADD3.X UR12, UPT, UPT, UR53, -0x1, URZ, UP1, !UPT ;  /* 0xffffffff350c0890 */ /* 0x000fe20008ffe4ff */
[----:B------:R-:W3:Y:S01]  /*9b10*/  LDSM.16.M88.4 R28, [R148+0x16000] ;  /* 0x01600000941c783b */ /* 0x000ee20000000200 */
[----:B------:R-:W-:Y:S03]  /*9b20*/  @UP0 UIADD3 UR10, UP1, UPT, UR10, -0x200, URZ ;  /* 0xfffffe000a0a0890 */ /* 0x000fe6000ff3e0ff */
[----:B------:R-:W4:Y:S01]  /*9b30*/  LDSM.16.MT88.4 R36, [R3+0xc000] ;  /* 0x00c000000324783b */ /* 0x000f220000004200 */
[----:B------:R-:W-:Y:S02]  /*9b40*/  @UP0 UIADD3.X UR11, UPT, UPT, UR11, -0x1, URZ, UP1, !UPT ;  /* 0xffffffff0b0b0890 */ /* 0x000fe40008ffe4ff */
[----:B------:R-:W-:Y:S01]  /*9b50*/  UISETP.NE.U32.AND UP1, UPT, UR9, 0x1, UPT ;  /* 0x000000010900788c */ /* 0x000fe2000bf25070 */
[----:B------:R-:W5:Y:S04]  /*9b60*/  LDL R193, [R1+0x58] ;  /* 0x0000580001c17983 */ /* 0x000f680000100800 */
[----:B------:R-:W-:Y:S01]  /*9b70*/  LDSM.16.M88.4 R40, [R151+0x14000] ;  /* 0x014000009728783b */ /* 0x000fe20000000200 */
[----:B------:R-:W-:Y:S03]  /*9b80*/  PLOP3.LUT P1, PT, PT, PT, UP1, 0x80, 0x8 ;  /* 0x000000000008781c */ /* 0x000fe60003f2f018 */
[----:B------:R-:W5:Y:S04]  /*9b90*/  LDL R192, [R1+0x78] ;  /* 0x0000780001c07983 */ /* 0x000f680000100800 */
[----:B------:R-:W4:Y:S04]  /*9ba0*/  LDSM.16.MT88.4 R44, [R2+0xc800] ;  /* 0x00c80000022c783b */ /* 0x000f280000004200 */
[----:B------:R-:W5:Y:S04]  /*9bb0*/  LDL R179, [R1+0x74] ;  /* 0x0000740001b37983 */ /* 0x000f680000100800 */
[----:B-1----:R-:W1:Y:S04]  /*9bc0*/  LDSM.16.M88.4 R48, [R151+0x16000] ;  /* 0x016000009730783b */ /* 0x002e680000000200 */
[----:B------:R-:W5:Y:S01]  /*9bd0*/  LDL R178, [R1+0x70] ;  /* 0x0000700001b27983 */ /* 0x000f620000100800 */
[-C--:B--2---:R-:W-:Y:S03]  /*9be0*/  HMMA.16816.F32.BF16 R4, R32, R16.reuse, RZ ;  /* 0x000000102004723c */ /* 0x084fe600000418ff */
[----:B------:R-:W2:Y:S04]  /*9bf0*/  LDSM.16.MT88.4 R52, [R3+0xc800] ;  /* 0x00c800000334783b */ /* 0x000ea80000004200 */
[----:B------:R-:W5:Y:S01]  /*9c00*/  LDL R175, [R1+0x6c] ;  /* 0x00006c0001af7983 */ /* 0x000f620000100800 */
[C---:B---3--:R-:W-:Y:S03]  /*9c10*/  HMMA.16816.F32.BF16 R8, R28.reuse, R16, RZ ;  /* 0x000000101c08723c */ /* 0x048fe600000418ff */
[----:B------:R-:W-:Y:S04]  /*9c20*/  LDSM.16.M88.4 R56, [R149+0x14000] ;  /* 0x014000009538783b */ /* 0x000fe80000000200 */
[----:B------:R-:W3:Y:S01]  /*9c30*/  LDSM.16.MT88.4 R60, [R2+0xd000] ;  /* 0x00d00000023c783b */ /* 0x000ee20000004200 */
[-C--:B------:R-:W-:Y:S03]  /*9c40*/  HMMA.16816.F32.BF16 R12, R28, R18.reuse, RZ ;  /* 0x000000121c0c723c */ /* 0x080fe600000418ff */
[----:B------:R-:W3:Y:S04]  /*9c50*/  LDSM.16.M88.4 R64, [R149+0x16000] ;  /* 0x016000009540783b */ /* 0x000ee80000000200 */
[----:B------:R-:W3:Y:S01]  /*9c60*/  LDSM.16.MT88.4 R132, [R3+0xd000] ;  /* 0x00d000000384783b */ /* 0x000ee20000004200 */
[C---:B------:R-:W-:Y:S08]  /*9c70*/  HMMA.16816.F32.BF16 R16, R32.reuse, R18, RZ ;  /* 0x000000122010723c */ /* 0x040ff000000418ff */
[-C--:B----4-:R-:W-:Y:S08]  /*9c80*/  HMMA.16816.F32.BF16 R20, R32, R36.reuse, RZ ;  /* 0x000000242014723c */ /* 0x090ff000000418ff */
[C---:B------:R-:W-:Y:S08]  /*9c90*/  HMMA.16816.F32.BF16 R24, R28.reuse, R36, RZ ;  /* 0x000000241c18723c */ /* 0x040ff000000418ff */
[-C--:B------:R-:W-:Y:S08]  /*9ca0*/  HMMA.16816.F32.BF16 R28, R28, R38.reuse, RZ ;  /* 0x000000261c1c723c */ /* 0x080ff000000418ff */
[----:B------:R-:W-:Y:S01]  /*9cb0*/  HMMA.16816.F32.BF16 R32, R32, R38, RZ ;  /* 0x000000262020723c */ /* 0x000fe200000418ff */
[----:B------:R-:W-:Y:S07]  /*9cc0*/  LDSM.16.M88.4 R36, [R144+0x14000] ;  /* 0x014000009024783b */ /* 0x000fee0000000200 */
[-C--:B------:R-:W-:Y:S08]  /*9cd0*/  HMMA.16816.F32.BF16 R4, R40, R44.reuse, R4 ;  /* 0x0000002c2804723c */ /* 0x080ff00000041804 */
[C---:B-1----:R-:W-:Y:S08]  /*9ce0*/  HMMA.16816.F32.BF16 R8, R48.reuse, R44, R8 ;  /* 0x0000002c3008723c */ /* 0x042ff00000041808 */
        /* <DEDUP_REMOVED lines=8> */
[----:B------:R-:W4:Y:S04]  /*9d70*/  LDSM.16.MT88.4 R40, [R3+0xd800] ;  /* 0x00d800000328783b */ /* 0x000f280000004200 */
[----:B------:R-:W-:Y:S03]  /*9d80*/  LDSM.16.M88.4 R52, [R148+0x18000] ;  /* 0x018000009434783b */ /* 0x000fe60000000200 */
[-C--:B---3--:R-:W-:Y:S08]  /*9d90*/  HMMA.16816.F32.BF16 R4, R56, R60.reuse, R4 ;  /* 0x0000003c3804723c */ /* 0x088ff00000041804 */
[C---:B------:R-:W-:Y:S08]  /*9da0*/  HMMA.16816.F32.BF16 R8, R64.reuse, R60, R8 ;  /* 0x0000003c4008723c */ /* 0x040ff00000041808 */
[-C--:B------:R-:W-:Y:S08]  /*9db0*/  HMMA.16816.F32.BF16 R12, R64, R62.reuse, R12 ;  /* 0x0000003e400c723c */ /* 0x080ff0000004180c */
[C---:B------:R-:W-:Y:S01]  /*9dc0*/  HMMA.16816.F32.BF16 R16, R56.reuse, R62, R16 ;  /* 0x0000003e3810723c */ /* 0x040fe20000041810 */
[----:B------:R-:W3:Y:S07]  /*9dd0*/  LDSM.16.MT88.4 R60, [R2+0xe000] ;  /* 0x00e00000023c783b */ /* 0x000eee0000004200 */
[-C--:B------:R-:W-:Y:S08]  /*9de0*/  HMMA.16816.F32.BF16 R20, R56, R132.reuse, R20 ;  /* 0x000000843814723c */ /* 0x080ff00000041814 */
[C---:B------:R-:W-:Y:S08]  /*9df0*/  HMMA.16816.F32.BF16 R24, R64.reuse, R132, R24 ;  /* 0x000000844018723c */ /* 0x040ff00000041818 */
[-C--:B------:R-:W-:Y:S01]  /*9e00*/  HMMA.16816.F32.BF16 R28, R64, R134.reuse, R28 ;  /* 0x00000086401c723c */ /* 0x080fe2000004181c */
[----:B------:R-:W3:Y:S07]  /*9e10*/  LDSM.16.M88.4 R64, [R148+0x1a000] ;  /* 0x01a000009440783b */ /* 0x000eee0000000200 */
[----:B------:R-:W-:Y:S01]  /*9e20*/  HMMA.16816.F32.BF16 R32, R56, R134, R32 ;  /* 0x000000863820723c */ /* 0x000fe20000041820 */
[----:B------:R-:W-:Y:S07]  /*9e30*/  LDSM.16.MT88.4 R56, [R3+0xe800] ;  /* 0x00e800000338783b */ /* 0x000fee0000004200 */
[-C--:B-1----:R-:W-:Y:S08]  /*9e40*/  HMMA.16816.F32.BF16 R4, R36, R44.reuse, R4 ;  /* 0x0000002c2404723c */ /* 0x082ff00000041804 */
[C---:B--2---:R-:W-:Y:S08]  /*9e50*/  HMMA.16816.F32.BF16 R8, R48.reuse, R44, R8 ;  /* 0x0000002c3008723c */ /* 0x044ff00000041808 */
[-C--:B------:R-:W-:Y:S08]  /*9e60*/  HMMA.16816.F32.BF16 R12, R48, R46.reuse, R12 ;  /* 0x0000002e300c723c */ /* 0x080ff0000004180c */
[C---:B------:R-:W-:Y:S01]  /*9e70*/  HMMA.16816.F32.BF16 R16, R36.reuse, R46, R16 ;  /* 0x0000002e2410723c */ /* 0x040fe20000041810 */
[----:B------:R-:W1:Y:S07]  /*9e80*/  LDSM.16.MT88.4 R44, [R3+0xe000] ;  /* 0x00e00000032c783b */ /* 0x000e6e0000004200 */
[-C--:B----4-:R-:W-:Y:S08]  /*9e90*/  HMMA.16816.F32.BF16 R20, R36, R40.reuse, R20 ;  /* 0x000000282414723c */ /* 0x090ff00000041814 */
[C---:B------:R-:W-:Y:S08]  /*9ea0*/  HMMA.16816.F32.BF16 R24, R48.reuse, R40, R24 ;  /* 0x000000283018723c */ /* 0x040ff00000041818 */
[-C--:B------:R-:W-:Y:S01]  /*9eb0*/  HMMA.16816.F32.BF16 R28, R48, R42.reuse, R28 ;  /* 0x0000002a301c723c */ /* 0x080fe2000004181c */
[----:B------:R-:W-:Y:S07]  /*9ec0*/  LDSM.16.M88.4 R48, [R151+0x1a000] ;  /* 0x01a000009730783b */ /* 0x000fee0000000200 */
[----:B------:R-:W-:Y:S01]  /*9ed0*/  HMMA.16816.F32.BF16 R32, R36, R42, R32 ;  /* 0x0000002a2420723c */ /* 0x000fe20000041820 */
[----:B------:R-:W-:Y:S03]  /*9ee0*/  LDSM.16.MT88.4 R40, [R2+0xe800] ;  /* 0x00e800000228783b */ /* 0x000fe60000004200 */
[C---:B------:R-:W-:Y:S04]  /*9ef0*/  IMAD.SHL.U32 R36, R145.reuse, 0x8, RZ ;  /* 0x0000000891247824 */ /* 0x040fe800078e00ff */
[-C--:B---3--:R-:W-:Y:S05]  /*9f00*/  HMMA.16816.F32.BF16 R4, R52, R60.reuse, R4 ;  /* 0x0000003c3404723c */ /* 0x088fea0000041804 */
[C---:B------:R-:W-:Y:S03]  /*9f10*/  LEA R168, P0, R36.reuse, R176, 0x2 ;  /* 0x000000b024a87211 */ /* 0x040fe600078010ff */
[C---:B------:R-:W-:Y:S04]  /*9f20*/  HMMA.16816.F32.BF16 R8, R64.reuse, R60, R8 ;  /* 0x0000003c4008723c */ /* 0x040fe80000041808 */
[----:B------:R-:W-:Y:S02]  /*9f30*/  LEA.HI.X.SX32 R169, R36, R177, 0x2, P0 ;  /* 0x000000b124a97211 */ /* 0x000fe400000f16ff */
[----:B------:R-:W2:Y:S01]  /*9f40*/  LDSM.16.M88.4 R36, [R151+0x18000] ;  /* 0x018000009724783b */ /* 0x000ea20000000200 */
        /* <DEDUP_REMOVED lines=20> */
[C---:B------:R-:W-:Y:S02]  /*a090*/  LEA R154, P0, R145.reuse, R156, 0x5 ;  /* 0x0000009c919a7211 */ /* 0x040fe400078028ff */
[-C--:B--2---:R-:W-:Y:S05]  /*a0a0*/  HMMA.16816.F32.BF16 R4, R36, R40.reuse, R4 ;  /* 0x000000282404723c */ /* 0x084fea0000041804 */
        /* <DEDUP_REMOVED lines=24> */
[C---:B--2---:R-:W-:Y:S01]  /*a230*/  LEA.HI.X.SX32 R149, R145.reuse, R133, 0x5, P0 ;  /* 0x0000008591957211 */ /* 0x044fe200000f2eff */
        /* <DEDUP_REMOVED lines=16> */
[C---:B------:R-:W-:Y:S02]  /*a340*/  LEA.HI.X.SX32 R61, R145.reuse, R63, 0x5, P0 ;  /* 0x0000003f913d7211 */ /* 0x040fe400000f2eff */
[----:B-1----:R-:W-:Y:S02]  /*a350*/  @P4 SHF.R.U32.HI R2, RZ, 0x2, R188 ;  /* 0x00000002ff024819 */ /* 0x002fe400000116bc */
[-C--:B------:R-:W-:Y:S03]  /*a360*/  HMMA.16816.F32.BF16 R28, R40, R38.reuse, R28 ;  /* 0x00000026281c723c */ /* 0x080fe6000004181c */
[----:B-----5:R-:W-:Y:S05]  /*a370*/  @P4 LOP3.LUT R193, R174, 0x7, R2, 0xf8, !PT ;  /* 0x00000007aec14812 */ /* 0x020fea00078ef802 */
[----:B------:R-:W-:Y:S01]  /*a380*/  HMMA.16816.F32.BF16 R32, R44, R38, R32 ;  /* 0x000000262c20723c */ /* 0x000fe20000041820 */
[----:B------:R1:W3:Y:S04]  /*a390*/  LDSM.16.MT88.4 R36, [R3+0xf800] ;  /* 0x00f800000324783b */ /* 0x0002e80000004200 */
[----:B------:R-:W-:Y:S03]  /*a3a0*/  @P4 STL [R1+0x58], R193 ;  /* 0x000058c101004387 */ /* 0x000fe60000100800 */
        /* <DEDUP_REMOVED lines=10> */
[----:B------:R-:W2:Y:S01]  /*a450*/  @P4 LDG.E R192, desc[UR32][R2.64+-0x200] ;  /* 0xfffe002002c04981 */ /* 0x000ea2000c1e1900 */
[----:B------:R-:W-:Y:S02]  /*a460*/  UISETP.GT.AND UP0, UPT, UR34, UR42, UPT ;  /* 0x0000002a2200728c */ /* 0x000fe4000bf04270 */
[C---:B------:R-:W-:Y:S01]  /*a470*/  LEA.HI.X.SX32 R47, R145.reuse, R53, 0x5, P0 ;  /* 0x00000035912f7211 */ /* 0x040fe200000f2eff */
[----:B------:R-:W4:Y:S01]  /*a480*/  @P4 LDG.E R179, desc[UR32][R2.64+-0x1e0] ;  /* 0xfffe202002b34981 */ /* 0x000f22000c1e1900 */
[C---:B------:R-:W-:Y:S02]  /*a490*/  LEA R44, P0, R145.reuse, R46, 0x5 ;  /* 0x0000002e912c7211 */ /* 0x040fe400078028ff */
[-C--:B---3--:R-:W-:Y:S01]  /*a4a0*/  HMMA.16816.F32.BF16 R20, R48, R36.reuse, R20 ;  /* 0x000000243014723c */ /* 0x088fe20000041814 */
[----:B------:R-:W3:Y:S02]  /*a4b0*/  @P4 LDG.E R178, desc[UR32][R2.64+-0x100] ;  /* 0xffff002002b24981 */ /* 0x000ee4000c1e1900 */
        /* <DEDUP_REMOVED lines=87> */
[-C--:B--2---:R-:W-:Y:S01]  /*aa30*/  HMMA.16816.F32.BF16 R100, R8, R36.reuse, R100 ;  /* 0x000000240864723c */ /* 0x084fe20000041864 */
[----:B-----5:R2:W-:Y:S07]  /*aa40*/  @P4 STL [R1+0x6c], R175 ;  /* 0x00006caf01004387 */ /* 0x0205ee0000100800 */
[C---:B------:R-:W-:Y:S08]  /*aa50*/  HMMA.16816.F32.BF16 R104, R40.reuse, R36, R104 ;  /* 0x000000242868723c */ /* 0x040ff00000041868 */
[-C--:B------:R-:W-:Y:S08]  /*aa60*/  HMMA.16816.F32.BF16 R108, R40, R38.reuse, R108 ;  /* 0x00000026286c723c */ /* 0x080ff0000004186c */
[C---:B------:R-:W-:Y:S01]  /*aa70*/  HMMA.16816.F32.BF16 R112, R8.reuse, R38, R112 ;  /* 0x000000260870723c */ /* 0x040fe20000041870 */
[----:B------:R-:W5:Y:S04]  /*aa80*/  LDSM.16.MT88.4 R36, [R2+0x2000] ;  /* 0x002000000224783b */ /* 0x000f680000004200 */
[----:B--2---:R-:W2:Y:S03]  /*aa90*/  LDL.LU R175, [R1+0xc] ;  /* 0x00000c0001af7983 */ /* 0x004ea60000300800 */
[-C--:B------:R-:W-:Y:S01]  /*aaa0*/  HMMA.16816.F32.BF16 R116, R8, R44.reuse, R116 ;  /* 0x0000002c0874723c */ /* 0x080fe20000041874 */
[----:B------:R-:W-:Y:S04]  /*aab0*/  @P4 STL [R1+0x78], R192 ;  /* 0x000078c001004387 */ /* 0x000fe80000100800 */
[----:B----4-:R-:W-:Y:S03]  /*aac0*/  @P4 STL [R1+0x74], R179 ;  /* 0x000074b301004387 */ /* 0x010fe60000100800 */
[C---:B------:R-:W-:Y:S01]  /*aad0*/  HMMA.16816.F32.BF16 R120, R40.reuse, R44, R120 ;  /* 0x0000002c2878723c */ /* 0x040fe20000041878 */
[----:B---3--:R-:W-:Y:S07]  /*aae0*/  @P4 STL [R1+0x70], R178 ;  /* 0x000070b201004387 */ /* 0x008fee0000100800 */
        /* <DEDUP_REMOVED lines=20> */
[----:B------:R-:W4:Y:S07]  /*ac30*/  LDSM.16.MT88.4 R28, [R0+0x1b000] ;  /* 0x01b00000001c783b */ /* 0x000f2e0000004200 */
[-C--:B-----5:R-:W-:Y:S08]  /*ac40*/  HMMA.16816.F32.BF16 R116, R20, R36.reuse, R116 ;  /* 0x000000241474723c */ /* 0x0a0ff00000041874 */
[C---:B------:R-:W-:Y:S08]  /*ac50*/  HMMA.16816.F32.BF16 R120, R32.reuse, R36, R120 ;  /* 0x000000242078723c */ /* 0x040ff00000041878 */
[-C--:B------:R-:W-:Y:S01]  /*ac60*/  HMMA.16816.F32.BF16 R124, R32, R38.reuse, R124 ;  /* 0x00000026207c723c */ /* 0x080fe2000004187c */
[----:B------:R-:W-:Y:S07]  /*ac70*/  LDSM.16.MT88.4 R32, [R180+0x3800] ;  /* 0x00380000b420783b */ /* 0x000fee0000004200 */
[----:B------:R-:W-:Y:S01]  /*ac80*/  HMMA.16816.F32.BF16 R128, R20, R38, R128 ;  /* 0x000000261480723c */ /* 0x000fe20000041880 */
[----:B------:R-:W5:Y:S04]  /*ac90*/  LDSM.16.MT88.4 R20, [R2+0x3000] ;  /* 0x003000000214783b */ /* 0x000f680000004200 */
[----:B------:R-:W-:Y:S03]  /*aca0*/  LDSM.16.MT88.4 R36, [R0+0x1b800] ;  /* 0x01b800000024783b */ /* 0x000fe60000004200 */
[-C--:B-1----:R-:W-:Y:S08]  /*acb0*/  HMMA.16816.F32.BF16 R100, R8, R12.reuse, R100 ;  /* 0x0000000c0864723c */ /* 0x082ff00000041864 */
[C---:B------:R-:W-:Y:S08]  /*acc0*/  HMMA.16816.F32.BF16 R104, R40.reuse, R12, R104 ;  /* 0x0000000c2868723c */ /* 0x040ff00000041868 */
[-C--:B------:R-:W-:Y:S08]  /*acd0*/  HMMA.16816.F32.BF16 R108, R40, R14.reuse, R108 ;  /* 0x0000000e286c723c */ /* 0x080ff0000004186c */
[C---:B------:R-:W-:Y:S01]  /*ace0*/  HMMA.16816.F32.BF16 R112, R8.reuse, R14, R112 ;  /* 0x0000000e0870723c */ /* 0x040fe20000041870 */
[----:B------:R1:W5:Y:S07]  /*acf0*/  LDSM.16.MT88.4 R12, [R0+0x17800] ;  /* 0x01780000000c783b */ /* 0x00036e0000004200 */
        /* <DEDUP_REMOVED lines=12> */
[-C--:B-----5:R-:W-:Y:S08]  /*adc0*/  HMMA.16816.F32.BF16 R116, R4, R20.reuse, R116 ;  /* 0x000000140474723c */ /* 0x0a0ff00000041874 */
[C---:B------:R-:W-:Y:S08]  /*add0*/  HMMA.16816.F32.BF16 R120, R28.reuse, R20, R120 ;  /* 0x000000141c78723c */ /* 0x040ff00000041878 */
[-C--:B------:R-:W-:Y:S08]  /*ade0*/  HMMA.16816.F32.BF16 R124, R28, R22.reuse, R124 ;  /* 0x000000161c7c723c */ /* 0x080ff0000004187c */
[----:B------:R-:W-:Y:S08]  /*adf0*/  HMMA.16816.F32.BF16 R128, R4, R22, R128 ;  /* 0x000000160480723c */ /* 0x000ff00000041880 */
[-C--:B------:R-:W-:Y:S08]  /*ae00*/  HMMA.16816.F32.BF16 R100, R12, R32.reuse, R100 ;  /* 0x000000200c64723c */ /* 0x080ff00000041864 */
[C---:B------:R-:W-:Y:S04]  /*ae10*/  HMMA.16816.F32.BF16 R104, R36.reuse, R32, R104 ;  /* 0x000000202468723c */ /* 0x040fe80000041868 */
[----:B--2---:R-:W-:Y:S04]  /*ae20*/  VIADD R175, R175, 0xffffff80 ;  /* 0xffffff80afaf7836 */ /* 0x004fe80000000000 */
[-C--:B------:R-:W-:Y:S01]  /*ae30*/  HMMA.16816.F32.BF16 R108, R36, R34.reuse, R108 ;  /* 0x00000022246c723c */ /* 0x080fe2000004186c */
[----:B------:R1:W-:Y:S07]  /*ae40*/  STL [R1+0xc], R175 ;  /* 0x00000caf01007387 */ /* 0x0003ee0000100800 */
[C---:B------:R-:W-:Y:S08]  /*ae50*/  HMMA.16816.F32.BF16 R112, R12.reuse, R34, R112 ;  /* 0x000000220c70723c */ /* 0x040ff00000041870 */
[-C--:B---3--:R-:W-:Y:S08]  /*ae60*/  HMMA.16816.F32.BF16 R116, R12, R40.reuse, R116 ;  /* 0x000000280c74723c */ /* 0x088ff00000041874 */
[C---:B------:R-:W-:Y:S08]  /*ae70*/  HMMA.16816.F32.BF16 R120, R36.reuse, R40, R120 ;  /* 0x000000282478723c */ /* 0x040ff00000041878 */
[-C--:B------:R-:W-:Y:S08]  /*ae80*/  HMMA.16816.F32.BF16 R124, R36, R42.reuse, R124 ;  /* 0x0000002a247c723c */ /* 0x080ff0000004187c */
[----:B------:R-:W-:Y:S01]  /*ae90*/  HMMA.16816.F32.BF16 R128, R12, R42, R128 ;  /* 0x0000002a0c80723c */ /* 0x000fe20000041880 */
[----:B------:R-:W-:Y:S08]  /*aea0*/  @!UPT UIADD3 URZ, UPT, UPT, URZ, URZ, URZ ;  /* 0x000000fffffff290 */ /* 0x000ff0000fffe0ff */
[----:B-1----:R-:W-:Y:S11]  /*aeb0*/  BRA.U UP0, `(.L_x_1082) ;  /* 0xffffff8d00607547 */ /* 0x002ff6000b83ffff */
        /* <DEDUP_REMOVED lines=10> */
[----:B------:R-:W-:-:S02]  /*af60*/  ISETP.NE.AND P0, PT, R184, RZ, PT ;  /* 0x000000ffb800720c */ /* 0x000fc40003f05270 */
[----:B------:R-:W-:Y:S02]  /*af70*/  LOP3.LUT R0, R0, R2, R136, 0xf6, !PT ;  /* 0x0000000200007212 */ /* 0x000fe400078ef688 */
[----:B------:R-:W-:Y:S02]  /*af80*/  ISETP.NE.AND P1, PT, R191, RZ, PT ;  /* 0x000000ffbf00720c */ /* 0x000fe40003f25270 */
        /* <DEDUP_REMOVED lines=118> */
.L_x_1083:
[----:B------:R-:W2:Y:S01]  /*b6f0*/  LDCU.64 UR10, c[0x0][0x5c0] ;  /* 0x0000b800ff0a77ac */ /* 0x000ea20008000a00 */
[----:B------:R-:W-:-:S04]  /*b700*/  UIADD3 UR8, UPT, UPT, UR36, UR38, URZ ;  /* 0x0000002624087290 */ /* 0x000fc8000fffe0ff */
[----:B--2---:R-:W-:Y:S02]  /*b710*/  UIMAD.WIDE.U32 UR12, UR8, UR10, URZ ;  /* 0x0000000a080c72a5 */ /* 0x004fe4000f8e00ff */
[----:B------:R-:W-:-:S04]  /*b720*/  UIMAD UR8, UR8, UR11, URZ ;  /* 0x0000000b080872a4 */ /* 0x000fc8000f8e02ff */
[----:B------:R-:W-:Y:S01]  /*b730*/  UIADD3 UR8, UPT, UPT, UR13, UR8, URZ ;  /* 0x000000080d087290 */ /* 0x000fe2000fffe0ff */
[----:B------:R-:W-:-:S05]  /*b740*/  UMOV UR34, UR12 ;  /* 0x0000000c00227c82 */ /* 0x000fca0008000000 */
[----:B-1----:R-:W-:Y:S02]  /*b750*/  MOV R0, UR8 ;  /* 0x0000000800007c02 */ /* 0x002fe40008000f00 */
.L_x_1084:
        /* <DEDUP_REMOVED lines=12> */
.L_x_1085:
[----:B------:R-:W1:Y:S01]  /*b820*/  LDCU.64 UR8, c[0x0][0x5c8] ;  /* 0x0000b900ff0877ac */ /* 0x000e620008000a00 */
[----:B------:R-:W-:-:S04]  /*b830*/  UIADD3 UR12, UPT, UPT, UR36, UR38, URZ ;  /* 0x00000026240c7290 */ /* 0x000fc8000fffe0ff */
[----:B-1----:R-:W-:Y:S02]  /*b840*/  UIMAD.WIDE.U32 UR16, UR12, UR8, URZ ;  /* 0x000000080c1072a5 */ /* 0x002fe4000f8e00ff */
[----:B------:R-:W-:-:S04]  /*b850*/  UIMAD UR12, UR12, UR9, URZ ;  /* 0x000000090c0c72a4 */ /* 0x000fc8000f8e02ff */
[----:B------:R-:W-:-:S06]  /*b860*/  UIADD3 UR12, UPT, UPT, UR17, UR12, URZ ;  /* 0x0000000c110c7290 */ /* 0x000fcc000fffe0ff */
[----:B------:R-:W-:-:S07]  /*b870*/  MOV R20, UR12 ;  /* 0x0000000c00147c02 */ /* 0x000fce0008000f00 */
.L_x_1086:
        /* <DEDUP_REMOVED lines=13> */
[----:B------:R-:W-:Y:S01]  /*b950*/  VIADD R6, R188, 0x60 ;  /* 0x00000060bc067836 */ /* 0x000fe20000000000 */
        /* <DEDUP_REMOVED lines=15> */
[----:B------:R-:W-:Y:S02]  /*ba50*/  ISETP.GE.OR P6, PT, R188, UR35, P6 ;  /* 0x00000023bc007c0c */ /* 0x000fe4000b7c6670 */
        /* <DEDUP_REMOVED lines=14> */
.L_x_1088:
[----:B------:R-:W-:Y:S05]  /*bb40*/  BSYNC.RECONVERGENT B0 ;  /* 0x0000000000007941 */ /* 0x000fea0003800200 */
.L_x_1087:
        /* <DEDUP_REMOVED lines=12> */
.L_x_1090:
[----:B------:R-:W-:Y:S05]  /*bc10*/  BSYNC.RECONVERGENT B0 ;  /* 0x0000000000007941 */ /* 0x000fea0003800200 */
.L_x_1089:
        /* <DEDUP_REMOVED lines=14> */
.L_x_1092:
[----:B------:R-:W-:Y:S05]  /*bd00*/  BSYNC.RECONVERGENT B0 ;  /* 0x0000000000007941 */ /* 0x000fea0003800200 */
.L_x_1091:
        /* <DEDUP_REMOVED lines=15> */
.L_x_1094:
[----:B------:R-:W-:Y:S05]  /*be00*/  BSYNC.RECONVERGENT B0 ;  /* 0x0000000000007941 */ /* 0x000fea0003800200 */
.L_x_1093:
        /* <DEDUP_REMOVED lines=32> */
.L_x_1096:
[----:B------:R-:W-:Y:S05]  /*c010*/  BSYNC.RECONVERGENT B0 ;  /* 0x0000000000007941 */ /* 0x000fea0003800200 */
.L_x_1095:
        /* <DEDUP_REMOVED lines=12> */
.L_x_1098:
[----:B------:R-:W-:Y:S05]  /*c0e0*/  BSYNC.RECONVERGENT B0 ;  /* 0x0000000000007941 */ /* 0x000fea0003800200 */
.L_x_1097:
        /* <DEDUP_REMOVED lines=11> */
.L_x_1039:
[----:B------:R-:W-:Y:S05]  /*c1a0*/  BSYNC.RECONVERGENT B1 ;  /* 0x0000000000017941 */ /* 0x000fea0003800200 */
.L_x_1013:
        /* <DEDUP_REMOVED lines=11> */
.L_x_1100:
        /* <DEDUP_REMOVED lines=10> */
.L_x_1424:


//--------------------- .text._ZN5flash44flash_bwd_dq_dk_dv_loop_seqk_parallel_kernelI23Flash_bwd_kernel_traitsILi64ELi128ELi128ELi8ELi4ELi4ELi4ELb0ELb0EN7cutlass10bfloat16_tE19Flash_kernel_traitsILi64ELi128ELi128ELi8ES3_EELb1ELb1ELb0ELb0ELb1ELb1ELb0EEEvNS_16Flash_bwd_paramsE --------------------------
	.section	.text._ZN5flash44flash_bwd_dq_dk_dv_loop_seqk_parallel_kernelI23Flash_bwd_kernel_traitsILi64ELi128ELi128ELi8ELi4ELi4ELi4ELb0ELb0EN7cutlass10bfloat16_tE19Flash_kernel_traitsILi64ELi128ELi128ELi8ES3_EELb1ELb1ELb0ELb0ELb1ELb1ELb0EEEvNS_16Flash_bwd_paramsE,"ax",@progbits
	.align	128
        .global         _ZN5flash44flash_bwd_dq_dk_dv_loop_seqk_parallel_kernelI23Flash_bwd_kernel_traitsILi64ELi128ELi128ELi8ELi4ELi4ELi4ELb0ELb0EN7cutlass10bfloat16_tE19Flash_kernel_traitsILi64ELi128ELi128ELi8ES3_EELb1ELb1ELb0ELb0ELb1ELb1ELb0EEEvNS_16Flash_bwd_paramsE
        .type           _ZN5flash44flash_bwd_dq_dk_dv_loop_seqk_parallel_kernelI23Flash_bwd_kernel_traitsILi64ELi128ELi128ELi8ELi4ELi4ELi4ELb0ELb0EN7cutlass10bfloat16_tE19Flash_kernel_traitsILi64ELi128ELi128ELi8ES3_EELb1ELb1ELb0ELb0ELb1ELb1ELb0EEEvNS_16Flash_bwd_paramsE,@function
        .size           _ZN5flash44flash_bwd_dq_dk_dv_loop_seqk_parallel_kernelI23Flash_bwd_kernel_traitsILi64ELi128ELi128ELi8ELi4ELi4ELi4ELb0ELb0EN7cutlass10bfloat16_tE19Flash_kernel_traitsILi64ELi128ELi128ELi8ES3_EELb1ELb1ELb0ELb0ELb1ELb1ELb0EEEvNS_16Flash_bwd_paramsE,(.L_x_1425 - _ZN5flash44flash_bwd_dq_dk_dv_loop_seqk_parallel_kernelI23Flash_bwd_kernel_traitsILi64ELi128ELi128ELi8ELi4ELi4ELi4ELb0ELb0EN7cutlass10bfloat16_tE19Flash_kernel_traitsILi64ELi128ELi128ELi8ES3_EELb1ELb1ELb0ELb0ELb1ELb1ELb0EEEvNS_16Flash_bwd_paramsE)
        .other          _ZN5flash44flash_bwd_dq_dk_dv_loop_seqk_parallel_kernelI23Flash_bwd_kernel_traitsILi64ELi128ELi128ELi8ELi4ELi4ELi4ELb0ELb0EN7cutlass10bfloat16_tE19Flash_kernel_traitsILi64ELi128ELi128ELi8ES3_EELb1ELb1ELb0ELb0ELb1ELb1ELb0EEEvNS_16Flash_bwd_paramsE,@"STO_CUDA_ENTRY STV_DEFAULT"
_ZN5flash44flash_bwd_dq_dk_dv_loop_seqk_parallel_kernelI23Flash_bwd_kernel_traitsILi64ELi128ELi128ELi8ELi4ELi4ELi4ELb0ELb0EN7cutlass10bfloat16_tE19Flash_kernel_traitsILi64ELi128ELi128ELi8ES3_EELb1ELb1ELb0ELb0ELb1ELb1ELb0EEEvNS_16Flash_bwd_paramsE:
.text._ZN5flash44flash_bwd_dq_dk_dv_loop_seqk_parallel_kernelI23Flash_bwd_kernel_traitsILi64ELi128ELi128ELi8ELi4ELi4ELi4ELb0ELb0EN7cutlass10bfloat16_tE19Flash_kernel_traitsILi64ELi128ELi128ELi8ES3_EELb1ELb1ELb0ELb0ELb1ELb1ELb0EEEvNS_16Flash_bwd_paramsE:
        /* <DEDUP_REMOVED lines=11> */
[----:B------:R-:W2:Y:S01]  /*00b0*/  S2UR UR21, SR_CgaCtaId ;  /* 0x00000000001579c3 */ /* 0x000ea20000008800 */
[----:B------:R-:W3:Y:S01]  /*00c0*/  LDCU.64 UR10, c[0x0][0x470] ;  /* 0x00008e00ff0a77ac */ /* 0x000ee20008000a00 */
[----:B------:R-:W4:Y:S06]  /*00d0*/  LDCU.64 UR28, c[0x0][0x358] ;  /* 0x00006b00ff1c77ac */ /* 0x000f2c0008000a00 */
[----:B------:R-:W2:Y:S01]  /*00e0*/  S2UR UR24, SR_CTAID.Y ;  /* 0x00000000001879c3 */ /* 0x000ea20000002600 */
[----:B------:R-:W-:Y:S01]  /*00f0*/  UMOV UR25, URZ ;  /* 0x000000ff00197c82 */ /* 0x000fe20008000000 */
[----:B------:R-:W-:-:S06]  /*0100*/  UMOV UR26, URZ ;  /* 0x000000ff001a7c82 */ /* 0x000fcc0008000000 */
[----:B------:R-:W2:Y:S01]  /*0110*/  S2UR UR23, SR_CTAID.Z ;  /* 0x00000000001779c3 */ /* 0x000ea20000002700 */
[----:B-1----:R-:W-:-:S04]  /*0120*/  UISETP.NE.U32.AND UP3, UPT, UR8, URZ, UPT ;  /* 0x000000ff0800728c */ /* 0x002fc8000bf65070 */
[----:B------:R-:W-:Y:S02]  /*0130*/  UISETP.NE.AND.EX UP3, UPT, UR9, URZ, UPT, UP3 ;  /* 0x000000ff0900728c */ /* 0x000fe4000bf65330 */
[----:B---3--:R-:W-:Y:S01]  /*0140*/  UISETP.NE.U32.AND UP4, UPT, UR10, URZ, UPT ;  /* 0x000000ff0a00728c */ /* 0x008fe2000bf85070 */
[----:B------:R-:W1:Y:S03]  /*0150*/  S2UR UR20, SR_CTAID.Y ;  /* 0x00000000001479c3 */ /* 0x000e660000002600 */
[----:B------:R-:W-:-:S05]  /*0160*/  UISETP.NE.AND.EX UP4, UPT, UR11, URZ, UPT, UP4 ;  /* 0x000000ff0b00728c */ /* 0x000fca000bf85340 */
[----:B------:R-:W3:Y:S01]  /*0170*/  @!UP3 LDCU.64 UR4, c[0x0][0x488] ;  /* 0x00009100ff04b7ac */ /* 0x000ee20008000a00 */
[----:B------:R-:W1:Y:S01]  /*0180*/  S2UR UR22, SR_CTAID.Z ;  /* 0x00000000001679c3 */ /* 0x000e620000002700 */
[----:B------:R-:W5:Y:S01]  /*0190*/  @!UP3 LDCU.64 UR16, c[0x0][0x438] ;  /* 0x00008700ff10b7ac */ /* 0x000f620008000a00 */
[----:B---3--:R-:W-:-:S03]  /*01a0*/  @!UP3 UISETP.NE.U32.AND UP0, UPT, UR4, URZ, UPT ;  /* 0x000000ff0400b28c */ /* 0x008fc6000bf05070 */
[----:B------:R-:W-:Y:S01]  /*01b0*/  UMOV UR4, 0x400 ;  /* 0x0000040000047882 */ /* 0x000fe20000000000 */
[----:B------:R-:W-:Y:S02]  /*01c0*/  @!UP3 UISETP.NE.AND.EX UP0, UPT, UR5, URZ, UPT, UP0 ;  /* 0x000000ff0500b28c */ /* 0x000fe4000bf05300 */
[----:B--2---:R-:W-:Y:S02]  /*01d0*/  ULEA UR21, UR21, UR4, 0x18 ;  /* 0x0000000415157291 */ /* 0x004fe4000f8ec0ff */
[----:B-----5:R-:W-:-:S03]  /*01e0*/  @!UP3 USEL UR27, UR17, URZ, UP0 ;  /* 0x000000ff111bb287 */ /* 0x020fc60008000000 */
[----:B-1--4-:R-:W-:-:S09]  /*01f0*/  UMOV UR17, 0xffffc000 ;  /* 0xffffc00000117882 */ /* 0x012fd20000000000 */
.L_x_1108:
[----:B------:R-:W-:Y:S01]  /*0200*/  @UP4 ULEA UR6, UP1, UR24, UR10, 0x2 ;  /* 0x0000000a18064291 */ /* 0x000fe2000f8210ff */
[----:B------:R-:W-:Y:S01]  /*0210*/  PLOP3.LUT P1, PT, PT, PT, UP4, 0x80, 0x8 ;  /* 0x000000000008781c */ /* 0x000fe20003f2f048 */
[----:B------:R-:W-:Y:S01]  /*0220*/  @UP3 ULEA UR4, UP0, UR24, UR8, 0x2 ;  /* 0x0000000818043291 */ /* 0x000fe2000f8010ff */
[----:B------:R-:W-:Y:S01]  /*0230*/  PLOP3.LUT P0, PT, PT, PT, UP3, 0x80, 0x8 ;  /* 0x000000000008781c */ /* 0x000fe20003f0f038 */
[----:B------:R-:W-:Y:S02]  /*0240*/  @UP4 ULEA.HI.X UR7, UR24, UR11, URZ, 0x2, UP1 ;  /* 0x0000000b18074291 */ /* 0x000fe400088f14ff */
[----:B------:R-:W-:Y:S01]  /*0250*/  @UP3 ULEA.HI.X UR5, UR24, UR9, URZ, 0x2, UP0 ;  /* 0x0000000918053291 */ /* 0x000fe200080f14ff */
[----:B--2---:R-:W-:Y:S02]  /*0260*/  IMAD.U32 R4, RZ, RZ, UR6 ;  /* 0x00000006ff047e24 */ /* 0x004fe4000f8e00ff */
        /* <DEDUP_REMOVED lines=12> */
[----:B------:R-:W-:Y:S05]  /*0330*/  BRA.U UP0, `(.L_x_1101) ;  /* 0x0000009500a47547 */ /* 0x000fea000b800000 */
[----:B------:R-:W1:Y:S01]  /*0340*/  LDC R5, c[0x0][0x3e8] ;  /* 0x0000fa00ff057b82 */ /* 0x000e620000000800 */
[----:B------:R-:W2:Y:S01]  /*0350*/  S2R R6, SR_CTAID.Z ;  /* 0x0000000000067919 */ /* 0x000ea20000002700 */
[----:B------:R-:W3:Y:S01]  /*0360*/  LDCU.U8 UR4, c[0x0][0x548] ;  /* 0x0000a900ff0477ac */ /* 0x000ee20008000000 */
[----:B------:R-:W4:Y:S01]  /*0370*/  LDCU UR32, c[0x0][0x434] ;  /* 0x00008680ff2077ac */ /* 0x000f220008000800 */
[----:B------:R-:W1:Y:S01]  /*0380*/  LDCU.U8 UR38, c[0x0][0x5f0] ;  /* 0x0000be00ff2677ac */ /* 0x000e620008000000 */
[----:B------:R-:W-:Y:S02]  /*0390*/  USHF.L.U32 UR39, UR24, 0x7, URZ ;  /* 0x0000000718277899 */ /* 0x000fe400080006ff */
[----:B---3--:R-:W-:Y:S01]  /*03a0*/  UISETP.NE.AND UP0, UPT, UR4, URZ, UPT ;  /* 0x000000ff0400728c */ /* 0x008fe2000bf05270 */
[----:B-1----:R-:W-:Y:S01]  /*03b0*/  IABS R0, R5 ;  /* 0x0000000500007213 */ /* 0x002fe20000000000 */
[----:B----4-:R-:W-:-:S04]  /*03c0*/  UIADD3 UR5, UPT, UPT, UR32, 0x7f, URZ ;  /* 0x0000007f20057890 */ /* 0x010fc8000fffe0ff */
[----:B------:R-:W-:Y:S01]  /*03d0*/  IMAD.MOV.U32 R4, RZ, RZ, R0 ;  /* 0x000000ffff047224 */ /* 0x000fe200078e0000 */
[----:B------:R-:W-:-:S04]  /*03e0*/  USHF.R.S32.HI UR35, URZ, 0x1f, UR5 ;  /* 0x0000001fff237899 */ /* 0x000fc80008011405 */
[----:B------:R-:W1:Y:S01]  /*03f0*/  @UP0 LDCU UR34, c[0x0][0x454] ;  /* 0x00008a80ff2207ac */ /* 0x000e620008000800 */
[----:B------:R-:W3:Y:S01]  /*0400*/  I2F.RP R2, R4 ;  /* 0x0000000400027306 */ /* 0x000ee20000209400 */
[----:B--2---:R-:W-:Y:S01]  /*0410*/  IABS R6, R6 ;  /* 0x0000000600067213 */ /* 0x004fe20000000000 */
[----:B------:R-:W2:Y:S01]  /*0420*/  @!UP0 LDCU UR4, c[0x0][0x3e0] ;  /* 0x00007c00ff0487ac */ /* 0x000ea20008000800 */
[----:B------:R-:W-:-:S04]  /*0430*/  ULEA.HI UR35, UR35, UR5, URZ, 0x7 ;  /* 0x0000000523237291 */ /* 0x000fc8000f8f38ff */
[----:B------:R-:W-:Y:S01]  /*0440*/  USHF.R.S32.HI UR35, URZ, 0x7, UR35 ;  /* 0x00000007ff237899 */ /* 0x000fe20008011423 */
[----:B---3--:R-:W3:Y:S01]  /*0450*/  MUFU.RCP R2, R2 ;  /* 0x0000000200027308 */ /* 0x008ee20000001000 */
[----:B-1----:R-:W-:Y:S02]  /*0460*/  @UP0 UIMAD UR34, UR23, UR34, URZ ;  /* 0x00000022172202a4 */ /* 0x002fe4000f8e02ff */
[----:B--2---:R-:W-:Y:S02]  /*0470*/  @!UP0 UIMAD UR4, UR24, UR4, UR23 ;  /* 0x00000004180482a4 */ /* 0x004fe4000f8e0217 */
[----:B------:R-:W-:Y:S02]  /*0480*/  @UP0 UIMAD UR34, UR24, UR32, UR34 ;  /* 0x00000020182202a4 */ /* 0x000fe4000f8e0222 */
[----:B------:R-:W-:Y:S01]  /*0490*/  @!UP0 UIMAD UR34, UR4, UR32, URZ ;  /* 0x00000020042282a4 */ /* 0x000fe2000f8e02ff */
[----:B---3--:R-:W-:-:S04]  /*04a0*/  VIADD R2, R2, 0xffffffe ;  /* 0x0ffffffe02027836 */ /* 0x008fc80000000000 */
        /* <DEDUP_REMOVED lines=28> */
.L_x_1102:
[----:B------:R-:W1:Y:S01]  /*0670*/  LDCU UR33, c[0x0][0x3e0] ;  /* 0x00007c00ff2177ac */ /* 0x000e620008000800 */
[----:B------:R-:W2:Y:S01]  /*0680*/  LDCU UR40, c[0x0][0x444] ;  /* 0x00008880ff2877ac */ /* 0x000ea20008000800 */
[----:B-1----:R-:W-:-:S04]  /*0690*/  UIMAD UR33, UR24, UR33, UR23 ;  /* 0x00000021182172a4 */ /* 0x002fc8000f8e0217 */
[----:B--2---:R-:W-:-:S12]  /*06a0*/  UIMAD UR33, UR33, UR40, URZ ;  /* 0x00000028212172a4 */ /* 0x004fd8000f8e02ff */
.L_x_1103:
[----:B------:R-:W1:Y:S01]  /*06b0*/  S2R R183, SR_TID.X ;  /* 0x0000000000b77919 */ /* 0x000e620000002100 */
[----:B------:R-:W2:Y:S01]  /*06c0*/  LDCU.64 UR14, c[0x0][0x588] ;  /* 0x0000b100ff0e77ac */ /* 0x000ea20008000a00 */
[----:B------:R-:W3:Y:S01]  /*06d0*/  LDC.64 R18, c[0x0][0x3b0] ;  /* 0x0000ec00ff127b82 */ /* 0x000ee20000000a00 */
[----:B------:R-:W-:Y:S01]  /*06e0*/  ISETP.NE.AND P2, PT, RZ, UR38, PT ;  /* 0x00000026ff007c0c */ /* 0x000fe2000bf45270 */
[----:B------:R-:W4:Y:S01]  /*06f0*/  S2R R13, SR_CTAID.X ;  /* 0x00000000000d7919 */ /* 0x000f220000002500 */
[----:B------:R-:W5:Y:S01]  /*0700*/  LDCU.64 UR12, c[0x0][0x3a0] ;  /* 0x00007400ff0c77ac */ /* 0x000f620008000a00 */
[----:B------:R-:W-:Y:S02]  /*0710*/  CS2R R126, SRZ ;  /* 0x00000000007e7805 */ /* 0x000fe4000001ff00 */
[----:B------:R-:W-:Y:S02]  /*0720*/  CS2R R124, SRZ ;  /* 0x00000000007c7805 */ /* 0x000fe4000001ff00 */
[----:B------:R-:W-:Y:S01]  /*0730*/  CS2R R130, SRZ ;  /* 0x0000000000827805 */ /* 0x000fe2000001ff00 */
[----:B------:R-:W1:Y:S01]  /*0740*/  LDCU.64 UR4, c[0x0][0x3a8] ;  /* 0x00007500ff0477ac */ /* 0x000e620008000a00 */
[----:B------:R-:W4:Y:S01]  /*0750*/  LDC.64 R14, c[0x0][0x590] ;  /* 0x00016400ff0e7b82 */ /* 0x000f220000000a00 */
[----:B------:R-:W-:-:S02]  /*0760*/  CS2R R128, SRZ ;  /* 0x0000000000807805 */ /* 0x000fc4000001ff00 */
[----:B------:R-:W-:Y:S01]  /*0770*/  CS2R R122, SRZ ;  /* 0x00000000007a7805 */ /* 0x000fe2000001ff00 */
[----:B------:R-:W3:Y:S01]  /*0780*/  LDCU.64 UR6, c[0x0][0x3d0] ;  /* 0x00007a00ff0677ac */ /* 0x000ee20008000a00 */
[----:B------:R-:W-:Y:S02]  /*0790*/  CS2R R120, SRZ ;  /* 0x0000000000787805 */ /* 0x000fe4000001ff00 */
[----:B------:R-:W-:Y:S02]  /*07a0*/  CS2R R118, SRZ ;  /* 0x0000000000767805 */ /* 0x000fe4000001ff00 */
[----:B------:R-:W-:Y:S01]  /*07b0*/  CS2R R116, SRZ ;  /* 0x0000000000747805 */ /* 0x000fe2000001ff00 */
[----:B------:R-:W3:Y:S01]  /*07c0*/  LDCU.64 UR18, c[0x0][0x3d8] ;  /* 0x00007b00ff1277ac */ /* 0x000ee20008000a00 */
[----:B------:R-:W4:Y:S01]  /*07d0*/  LDC.64 R22, c[0x0][0x598] ;  /* 0x00016600ff167b82 */ /* 0x000f220000000a00 */
[----:B--2---:R-:W-:Y:S01]  /*07e0*/  IMAD.U32 R6, RZ, RZ, UR14 ;  /* 0x0000000eff067e24 */ /* 0x004fe2000f8e00ff */
[----:B------:R-:W-:Y:S01]  /*07f0*/  CS2R R110, SRZ ;  /* 0x00000000006e7805 */ /* 0x000fe2000001ff00 */
[----:B------:R-:W-:Y:S01]  /*0800*/  UIADD3 UR41, UPT, UPT, UR35, -0x1, URZ ;  /* 0xffffffff23297890 */ /* 0x000fe2000fffe0ff */
[----:B------:R-:W-:Y:S01]  /*0810*/  CS2R R108, SRZ ;  /* 0x00000000006c7805 */ /* 0x000fe2000001ff00 */
[----:B-----5:R-:W-:Y:S01]  /*0820*/  IMAD.U32 R4, RZ, RZ, UR12 ;  /* 0x0000000cff047e24 */ /* 0x020fe2000f8e00ff */
[----:B------:R-:W-:Y:S01]  /*0830*/  UIMAD.WIDE.U32 UR44, UR24, UR40, URZ ;  /* 0x00000028182c72a5 */ /* 0x000fe2000f8e00ff */
[----:B------:R-:W-:Y:S01]  /*0840*/  IMAD.U32 R9, RZ, RZ, UR13 ;  /* 0x0000000dff097e24 */ /* 0x000fe2000f8e00ff */
[----:B------:R-:W-:Y:S01]  /*0850*/  USHF.L.U32 UR14, UR41, 0x7, URZ ;  /* 0x00000007290e7899 */ /* 0x000fe200080006ff */
[----:B-1----:R-:W-:Y:S01]  /*0860*/  IMAD.U32 R8, RZ, RZ, UR4 ;  /* 0x00000004ff087e24 */ /* 0x002fe2000f8e00ff */
[----:B------:R-:W1:Y:S01]  /*0870*/  LDCU.64 UR12, c[0x0][0x380] ;  /* 0x00007000ff0c77ac */ /* 0x000e620008000a00 */
[----:B------:R-:W-:Y:S01]  /*0880*/  IMAD.U32 R10, RZ, RZ, UR5 ;  /* 0x00000005ff0a7e24 */ /* 0x000fe2000f8e00ff */
[----:B------:R-:W-:-:S02]  /*0890*/  CS2R R114, SRZ ;  /* 0x0000000000727805 */ /* 0x000fc4000001ff00 */
[----:B------:R-:W-:Y:S01]  /*08a0*/  CS2R R112, SRZ ;  /* 0x0000000000707805 */ /* 0x000fe2000001ff00 */
[----:B------:R-:W-:Y:S01]  /*08b0*/  IMAD.SHL.U32 R244, R183, 0x8, RZ ;  /* 0x00000008b7f47824 */ /* 0x000fe200078e00ff */
[--C-:B------:R-:W-:Y:S01]  /*08c0*/  SHF.R.U32.HI R25, RZ, 0x1, R183.reuse ;  /* 0x00000001ff197819 */ /* 0x100fe200000116b7 */
[----:B------:R-:W2:Y:S01]  /*08d0*/  LDCU.64 UR4, c[0x0][0x398] ;  /* 0x00007300ff0477ac */ /* 0x000ea20008000a00 */
[----:B------:R-:W-:Y:S02]  /*08e0*/  SHF.R.U32.HI R3, RZ, 0x2, R183 ;  /* 0x00000002ff037819 */ /* 0x000fe400000116b7 */
[----:B------:R-:W-:Y:S02]  /*08f0*/  CS2R R106, SRZ ;  /* 0x00000000006a7805 */ /* 0x000fe4000001ff00 */
[----:B------:R-:W-:Y:S01]  /*0900*/  LOP3.LUT R2, R25, 0x30, RZ, 0xc0, !PT ;  /* 0x0000003019027812 */ /* 0x000fe200078ec0ff */
[----:B------:R-:W-:Y:S01]  /*0910*/  ULOP3.LUT UR41, UR41, 0x80000001, URZ, 0xc0, !UPT ;  /* 0x8000000129297892 */ /* 0x000fe2000f8ec0ff */
[----:B------:R-:W-:Y:S01]  /*0920*/  LOP3.LUT R155, R244, 0x38, RZ, 0xc0, !PT ;  /* 0x00000038f49b7812 */ /* 0x000fe200078ec0ff */
[----:B------:R-:W-:Y:S01]  /*0930*/  UIADD3 UR34, UPT, UPT, UR14, UR34, URZ ;  /* 0x000000220e227290 */ /* 0x000fe2000fffe0ff */
[----:B------:R-:W-:Y:S01]  /*0940*/  LOP3.LUT R245, R2, 0x7, R3, 0xf8, !PT ;  /* 0x0000000702f57812 */ /* 0x000fe200078ef803 */
[----:B------:R-:W-:Y:S01]  /*0950*/  IMAD.MOV.U32 R3, RZ, RZ, RZ ;  /* 0x000000ffff037224 */ /* 0x000fe200078e00ff */
[----:B------:R-:W-:Y:S01]  /*0960*/  SHF.R.U32.HI R24, RZ, 0x3, R183 ;  /* 0x00000003ff187819 */ /* 0x000fe200000116b7 */
[----:B------:R-:W-:Y:S01]  /*0970*/  IMAD.MOV.U32 R2, RZ, RZ, R155 ;  /* 0x000000ffff027224 */ /* 0x000fe200078e009b */
[----:B------:R-:W-:Y:S01]  /*0980*/  UISETP.NE.AND UP0, UPT, UR41, 0x1, UPT ;  /* 0x000000012900788c */ /* 0x000fe2000bf05270 */
[----:B------:R-:W-:Y:S01]  /*0990*/  SHF.R.U32.HI R246, RZ, 0x5, R183 ;  /* 0x00000005fff67819 */ /* 0x000fe200000116b7 */
[----:B------:R-:W-:Y:S01]  /*09a0*/  UIADD3 UR33, UPT, UPT, UR14, UR33, URZ ;  /* 0x000000210e217290 */ /* 0x000fe2000fffe0ff */
[----:B------:R-:W-:Y:S01]  /*09b0*/  IMAD.WIDE.U32 R6, R6, UR24, R2 ;  /* 0x0000001806067c25 */ /* 0x000fe2000f8e0002 */
[----:B------:R-:W-:-:S02]  /*09c0*/  CS2R R104, SRZ ;  /* 0x0000000000687805 */ /* 0x000fc4000001ff00 */
[----:B------:R-:W-:Y:S02]  /*09d0*/  CS2R R102, SRZ ;  /* 0x0000000000667805 */ /* 0x000fe4000001ff00 */
[----:B------:R-:W-:Y:S01]  /*09e0*/  CS2R R100, SRZ ;  /* 0x0000000000647805 */ /* 0x000fe2000001ff00 */
[--C-:B------:R-:W-:Y:S01]  /*09f0*/  IMAD.WIDE.U32 R4, R4, UR24, R2.reuse ;  /* 0x0000001804047c25 */ /* 0x100fe2000f8e0002 */
[----:B------:R-:W-:Y:S02]  /*0a00*/  CS2R R94, SRZ ;  /* 0x00000000005e7805 */ /* 0x000fe4000001ff00 */
[----:B------:R-:W-:Y:S02]  /*0a10*/  CS2R R92, SRZ ;  /* 0x00000000005c7805 */ /* 0x000fe4000001ff00 */
[----:B------:R-:W-:Y:S01]  /*0a20*/  CS2R R98, SRZ ;  /* 0x0000000000627805 */ /* 0x000fe2000001ff00 */
[----:B------:R-:W-:Y:S01]  /*0a30*/  IMAD.WIDE.U32 R2, R8, UR24, R2 ;  /* 0x0000001808027c25 */ /* 0x000fe2000f8e0002 */
[----:B------:R-:W-:-:S02]  /*0a40*/  CS2R R96, SRZ ;  /* 0x0000000000607805 */ /* 0x000fc4000001ff00 */
[----:B------:R-:W-:Y:S02]  /*0a50*/  CS2R R90, SRZ ;  /* 0x00000000005a7805 */ /* 0x000fe4000001ff00 */
[----:B------:R-:W-:Y:S01]  /*0a60*/  CS2R R88, SRZ ;  /* 0x0000000000587805 */ /* 0x000fe2000001ff00 */
[----:B------:R-:W-:Y:S01]  /*0a70*/  IMAD.U32 R8, RZ, RZ, UR15 ;  /* 0x0000000fff087e24 */ /* 0x000fe2000f8e00ff */
[----:B------:R-:W-:Y:S01]  /*0a80*/  USHF.R.S32.HI UR15, URZ, 0x1f, UR14 ;  /* 0x0000001fff0f7899 */ /* 0x000fe2000801140e */
[----:B------:R-:W-:Y:S01]  /*0a90*/  IMAD R5, R9, UR24, R5 ;  /* 0x0000001809057c24 */ /* 0x000fe2000f8e0205 */
[----:B------:R-:W-:Y:S01]  /*0aa0*/  CS2R R86, SRZ ;  /* 0x0000000000567805 */ /* 0x000fe2000001ff00 */
[----:B------:R-:W-:Y:S01]  /*0ab0*/  IMAD R7, R8, UR24, R7 ;  /* 0x0000001808077c24 */ /* 0x000fe2000f8e0207 */
[----:B------:R-:W-:Y:S01]  /*0ac0*/  CS2R R84, SRZ ;  /* 0x0000000000547805 */ /* 0x000fe2000001ff00 */
[----:B---3--:R-:W-:Y:S01]  /*0ad0*/  IMAD R8, R12, UR6, RZ ;  /* 0x000000060c087c24 */ /* 0x008fe2000f8e02ff */
[----:B------:R-:W-:Y:S01]  /*0ae0*/  CS2R R78, SRZ ;  /* 0x00000000004e7805 */ /* 0x000fe2000001ff00 */
[----:B------:R-:W-:Y:S01]  /*0af0*/  IMAD R3, R10, UR24, R3 ;  /* 0x000000180a037c24 */ /* 0x000fe2000f8e0203 */
[----:B------:R-:W-:Y:S01]  /*0b00*/  CS2R R76, SRZ ;  /* 0x00000000004c7805 */ /* 0x000fe2000001ff00 */
[C---:B------:R-:W-:Y:S01]  /*0b10*/  IMAD R16, R0.reuse, UR7, R8 ;  /* 0x0000000700107c24 */ /* 0x040fe2000f8e0208 */
[----:B------:R-:W-:Y:S01]  /*0b20*/  CS2R R82, SRZ ;  /* 0x0000000000527805 */ /* 0x000fe2000001ff00 */
[----:B------:R-:W-:Y:S01]  /*0b30*/  IMAD.WIDE.U32 R8, R0, UR6, R4 ;  /* 0x0000000600087c25 */ /* 0x000fe2000f8e0004 */
[----:B------:R-:W3:Y:S01]  /*0b40*/  LDCU.64 UR6, c[0x0][0x3c8] ;  /* 0x00007900ff0677ac */ /* 0x000ee20008000a00 */
[----:B------:R-:W-:-:S02]  /*0b50*/  CS2R R80, SRZ ;  /* 0x0000000000507805 */ /* 0x000fc4000001ff00 */
[----:B------:R-:W-:Y:S01]  /*0b60*/  CS2R R74, SRZ ;  /* 0x00000000004a7805 */ /* 0x000fe2000001ff00 */
[----:B------:R-:W-:Y:S01]  /*0b70*/  IMAD R11, R18, UR15, RZ ;  /* 0x0000000f120b7c24 */ /* 0x000fe2000f8e02ff */
[----:B------:R-:W-:Y:S01]  /*0b80*/  CS2R R72, SRZ ;  /* 0x0000000000487805 */ /* 0x000fe2000001ff00 */
[----:B------:R-:W-:Y:S01]  /*0b90*/  IMAD R10, R12, UR18, RZ ;  /* 0x000000120c0a7c24 */ /* 0x000fe2000f8e02ff */
[----:B------:R-:W-:Y:S01]  /*0ba0*/  CS2R R70, SRZ ;  /* 0x0000000000467805 */ /* 0x000fe2000001ff00 */
[----:B------:R-:W-:Y:S01]  /*0bb0*/  IMAD.WIDE.U32 R4, R18, UR14, RZ ;  /* 0x0000000e12047c25 */ /* 0x000fe2000f8e00ff */
[----:B------:R-:W-:-:S03]  /*0bc0*/  CS2R R68, SRZ ;  /* 0x0000000000447805 */ /* 0x000fc6000001ff00 */
[----:B------:R-:W-:Y:S02]  /*0bd0*/  IMAD R12, R19, UR14, R11 ;  /* 0x0000000e130c7c24 */ /* 0x000fe4000f8e020b */
[C---:B------:R-:W-:Y:S02]  /*0be0*/  IMAD R20, R0.reuse, UR19, R10 ;  /* 0x0000001300147c24 */ /* 0x040fe4000f8e020a */
[----:B------:R-:W-:Y:S01]  /*0bf0*/  IMAD.WIDE.U32 R10, R0, UR18, R2 ;  /* 0x00000012000a7c25 */ /* 0x000fe2000f8e0002 */
[----:B------:R-:W-:Y:S01]  /*0c00*/  LOP3.LUT R2, R4, R155, RZ, 0xfc, !PT ;  /* 0x0000009b04027212 */ /* 0x000fe200078efcff */
[----:B------:R-:W-:Y:S02]  /*0c10*/  USEL UR18, URZ, 0x4000, UP0 ;  /* 0x00004000ff127887 */ /* 0x000fe40008000000 */
[----:B------:R-:W-:Y:S01]  /*0c20*/  IMAD.IADD R3, R5, 0x1, R12 ;  /* 0x0000000105037824 */ /* 0x000fe200078e020c */
[----:B------:R-:W-:Y:S01]  /*0c30*/  LOP3.LUT R12, R244, 0x1f8, RZ, 0xc0, !PT ;  /* 0x000001f8f40c7812 */ /* 0x000fe200078ec0ff */
[----:B--2---:R-:W-:-:S02]  /*0c40*/  IMAD.U32 R0, RZ, RZ, UR4 ;  /* 0x00000004ff007e24 */ /* 0x004fc4000f8e00ff */
[----:B----4-:R-:W-:Y:S01]  /*0c50*/  IMAD R4, R14, UR15, RZ ;  /* 0x0000000f0e047c24 */ /* 0x010fe2000f8e02ff */
[----:B------:R-:W-:Y:S01]  /*0c60*/  LOP3.LUT R12, R12, 0x38, R183, 0x78, !PT ;  /* 0x000000380c0c7812 */ /* 0x000fe200078e78b7 */
[----:B------:R-:W-:Y:S01]  /*0c70*/  IMAD.U32 R5, RZ, RZ, UR5 ;  /* 0x00000005ff057e24 */ /* 0x000fe2000f8e00ff */
[----:B------:R-:W2:Y:S01]  /*0c80*/  LDCU.64 UR4, c[0x0][0x460] ;  /* 0x00008c00ff0477ac */ /* 0x000ea20008000a00 */
[----:B------:R-:W-:Y:S01]  /*0c90*/  IMAD.WIDE.U32 R2, R0, UR24, R2 ;  /* 0x0000001800027c25 */ /* 0x000fe2000f8e0002 */
[----:B------:R-:W-:-:S03]  /*0ca0*/  LOP3.LUT R12, R12, 0x1e00, R244, 0xf8, !PT ;  /* 0x00001e000c0c7812 */ /* 0x000fc600078ef8f4 */
[----:B------:R-:W-:Y:S02]  /*0cb0*/  IMAD R4, R15, UR14, R4 ;  /* 0x0000000e0f047c24 */ /* 0x000fe4000f8e0204 */
[----:B------:R-:W-:-:S04]  /*0cc0*/  IMAD.WIDE.U32 R6, R14, UR14, R6 ;  /* 0x0000000e0e067c25 */ /* 0x000fc8000f8e0006 */
[----:B------:R-:W-:Y:S02]  /*0cd0*/  IMAD R5, R5, UR24, R3 ;  /* 0x0000001805057c24 */ /* 0x000fe4000f8e0203 */
[----:B------:R-:W-:Y:S02]  /*0ce0*/  IMAD.IADD R3, R7, 0x1, R4 ;  /* 0x0000000107037824 */ /* 0x000fe400078e0204 */
[----:B---3--:R-:W-:Y:S02]  /*0cf0*/  IMAD.U32 R0, RZ, RZ, UR6 ;  /* 0x00000006ff007e24 */ /* 0x008fe4000f8e00ff */
[----:B------:R-:W-:Y:S01]  /*0d00*/  IMAD.MOV.U32 R4, RZ, RZ, R2 ;  /* 0x000000ffff047224 */ /* 0x000fe200078e0002 */
[----:B--2---:R-:W-:Y:S01]  /*0d10*/  UISETP.NE.U32.AND UP1, UPT, UR4, URZ, UPT ;  /* 0x000000ff0400728c */ /* 0x004fe2000bf25070 */
[----:B------:R-:W-:Y:S02]  /*0d20*/  IMAD.MOV.U32 R2, RZ, RZ, R6 ;  /* 0x000000ffff027224 */ /* 0x000fe400078e0006 */
[----:B------:R-:W-:Y:S01]  /*0d30*/  IMAD.WIDE.U32 R4, R0, UR23, R4 ;  /* 0x0000001700047c25 */ /* 0x000fe2000f8e0004 */
[----:B------:R-:W-:Y:S01]  /*0d40*/  UISETP.NE.AND.EX UP1, UPT, UR5, URZ, UPT, UP1 ;  /* 0x000000ff0500728c */ /* 0x000fe2000bf25310 */
[----:B------:R-:W2:Y:S02]  /*0d50*/  LDCU UR5, c[0x0][0x3e0] ;  /* 0x00007c00ff0577ac */ /* 0x000ea40008000800 */
[----:B------:R-:W-:-:S02]  /*0d60*/  IMAD.U32 R0, RZ, RZ, UR7 ;  /* 0x00000007ff007e24 */ /* 0x000fc4000f8e00ff */
[----:B------:R-:W-:Y:S01]  /*0d70*/  IMAD.WIDE.U32 R2, R22, UR23, R2 ;  /* 0x0000001716027c25 */ /* 0x000fe2000f8e0002 */
[----:B------:R-:W3:Y:S03]  /*0d80*/  LDCU.64 UR6, c[0x0][0x550] ;  /* 0x0000aa00ff0677ac */ /* 0x000ee60008000a00 */
[----:B------:R-:W-:Y:S01]  /*0d90*/  IMAD R5, R0, UR23, R5 ;  /* 0x0000001700057c24 */ /* 0x000fe2000f8e0205 */
[----:B------:R-:W-:Y:S01]  /*0da0*/  UMOV UR4, UR21 ;  /* 0x0000001500047c82 */ /* 0x000fe20008000000 */
[----:B------:R-:W-:Y:S01]  /*0db0*/  IMAD R3, R23, UR23, R3 ;  /* 0x0000001717037c24 */ /* 0x000fe2000f8e0203 */
[----:B------:R-:W-:Y:S01]  /*0dc0*/  LEA R12, R12, UR4, 0x1 ;  /* 0x000000040c0c7c11 */ /* 0x000fe2000f8e08ff */
[----:B------:R-:W-:Y:S01]  /*0dd0*/  IMAD.WIDE.U32 R4, R24, R18, R4 ;  /* 0x0000001218047225 */ /* 0x000fe200078e0004 */
[----:B------:R-:W-:Y:S01]  /*0de0*/  USEL UR39, UR39, URZ, UP1 ;  /* 0x000000ff27277287 */ /* 0x000fe20008800000 */
[----:B------:R-:W-:-:S02]  /*0df0*/  LOP3.LUT R23, R183, 0x1f, RZ, 0xc0, !PT ;  /* 0x0000001fb7177812 */ /* 0x000fc400078ec0ff */
[----:B------:R-:W-:Y:S01]  /*0e00*/  IMAD R0, R24, R19, R5 ;  /* 0x0000001318007224 */ /* 0x000fe200078e0205 */
[----:B-1----:R-:W-:Y:S01]  /*0e10*/  LEA R26, P1, R4, UR12, 0x1 ;  /* 0x0000000c041a7c11 */ /* 0x002fe2000f8208ff */
[----:B------:R-:W-:Y:S01]  /*0e20*/  IMAD.WIDE.U32 R2, R24, R14, R2 ;  /* 0x0000000e18027225 */ /* 0x000fe200078e0002 */
[----:B------:R-:W-:Y:S01]  /*0e30*/  SHF.L.U64.HI R5, R14, 0x5, R15 ;  /* 0x000000050e057819 */ /* 0x000fe2000001020f */
[----:B--2---:R-:W-:Y:S01]  /*0e40*/  USHF.R.S32.HI UR12, URZ, 0x1f, UR5 ;  /* 0x0000001fff0c7899 */ /* 0x004fe20008011405 */
[----:B------:R-:W-:Y:S01]  /*0e50*/  LEA.HI.X R252, R4, UR13, R0, 0x1, P1 ;  /* 0x0000000d04fc7c11 */ /* 0x000fe200088f0c00 */
[----:B------:R-:W-:Y:S01]  /*0e60*/  USHF.R.S32.HI UR13, URZ, 0x1f, UR40 ;  /* 0x0000001fff0d7899 */ /* 0x000fe20008011428 */
[----:B------:R-:W-:Y:S01]  /*0e70*/  IMAD R3, R24, R15, R3 ;  /* 0x0000000f18037224 */ /* 0x000fe200078e0203 */
[----:B---3--:R-:W-:Y:S01]  /*0e80*/  LEA R27, P0, R2, UR6, 0x1 ;  /* 0x00000006021b7c11 */ /* 0x008fe2000f8008ff */
[----:B------:R-:W-:Y:S01]  /*0e90*/  IMAD.SHL.U32 R4, R14, 0x20, RZ ;  /* 0x000000200e047824 */ /* 0x000fe200078e00ff */
[----:B------:R-:W1:Y:S01]  /*0ea0*/  LDCU UR6, c[0x0][0x44c] ;  /* 0x00008980ff0677ac */ /* 0x000e620008000800 */
[----:B------:R-:W-:Y:S01]  /*0eb0*/  IMAD.IADD R21, R11, 0x1, R20 ;  /* 0x000000010b157824 */ /* 0x000fe200078e0214 */
[----:B------:R-:W-:Y:S01]  /*0ec0*/  LEA.HI.X R247, R2, UR7, R3, 0x1, P0 ;  /* 0x0000000702f77c11 */ /* 0x000fe200080f0c03 */
[----:B------:R-:W-:Y:S01]  /*0ed0*/  IMAD.SHL.U32 R0, R18, 0x20, RZ ;  /* 0x0000002012007824 */ /* 0x000fe200078e00ff */
[----:B------:R-:W-:Y:S01]  /*0ee0*/  UIMAD UR13, UR13, UR24, URZ ;  /* 0x000000180d0d72a4 */ /* 0x000fe2000f8e02ff */
[----:B------:R-:W-:Y:S01]  /*0ef0*/  LEA R6, P1, R4, R27, 0x1 ;  /* 0x0000001b04067211 */ /* 0x000fe200078208ff */
[----:B------:R-:W-:Y:S01]  /*0f00*/  IMAD.MOV.U32 R20, RZ, RZ, R10 ;  /* 0x000000ffff147224 */ /* 0x000fe200078e000a */
[----:B------:R-:W-:Y:S01]  /*0f10*/  SHF.L.U64.HI R3, R18, 0x5, R19 ;  /* 0x0000000512037819 */ /* 0x000fe20000010213 */
[----:B------:R-:W-:Y:S01]  /*0f20*/  UIADD3 UR13, UPT, UPT, UR45, UR13, URZ ;  /* 0x0000000d2d0d7290 */ /* 0x000fe2000fffe0ff */
[----:B------:R-:W2:Y:S01]  /*0f30*/  LDC.64 R10, c[0x0][0x5f8] ;  /* 0x00017e00ff0a7b82 */ /* 0x000ea20000000a00 */
[----:B------:R-:W-:Y:S01]  /*0f40*/  IMAD.IADD R17, R9, 0x1, R16 ;  /* 0x0000000109117824 */ /* 0x000fe200078e0210 */
[----:B------:R-:W-:Y:S01]  /*0f50*/  LEA.HI.X R7, R4, R247, R5, 0x1, P1 ;  /* 0x000000f704077211 */ /* 0x000fe200008f0c05 */
[----:B------:R-:W-:Y:S01]  /*0f60*/  IMAD.MOV.U32 R16, RZ, RZ, R8 ;  /* 0x000000ffff107224 */ /* 0x000fe200078e0008 */
[----:B------:R-:W-:Y:S01]  /*0f70*/  LEA R2, P0, R0, R26, 0x1 ;  /* 0x0000001a00027211 */ /* 0x000fe200078008ff */
[----:B------:R-:W-:Y:S01]  /*0f80*/  IMAD.MOV.U32 R4, RZ, RZ, R27 ;  /* 0x000000ffff047224 */ /* 0x000fe200078e001b */
[----:B------:R-:W-:Y:S01]  /*0f90*/  UIMAD UR13, UR13, UR5, URZ ;  /* 0x000000050d0d72a4 */ /* 0x000fe2000f8e02ff */
[----:B------:R-:W-:Y:S01]  /*0fa0*/  IMAD.MOV.U32 R5, RZ, RZ, R247 ;  /* 0x000000ffff057224 */ /* 0x000fe200078e00f7 */
[----:B------:R-:W-:Y:S01]  /*0fb0*/  @P2 BAR.SYNC.DEFER_BLOCKING 0x0 ;  /* 0x0000000000002b1d */ /* 0x000fe20000010000 */
[----:B------:R-:W-:Y:S01]  /*0fc0*/  IMAD.SHL.U32 R8, R14, 0x40, RZ ;  /* 0x000000400e087824 */ /* 0x000fe200078e00ff */
[----:B------:R-:W-:Y:S01]  /*0fd0*/  LEA.HI.X R3, R0, R252, R3, 0x1, P0 ;  /* 0x000000fc00037211 */ /* 0x000fe200000f0c03 */
[----:B------:R-:W-:Y:S01]  /*0fe0*/  UIMAD.WIDE.U32 UR42, UR44, UR5, URZ ;  /* 0x000000052c2a72a5 */ /* 0x000fe2000f8e00ff */
[----:B------:R-:W-:Y:S01]  /*0ff0*/  SHF.L.U64.HI R0, R14, 0x6, R15 ;  /* 0x000000060e007819 */ /* 0x000fe2000001020f */
[----:B------:R-:W-:Y:S01]  /*1000*/  UIMAD UR12, UR12, UR44, UR13 ;  /* 0x0000002c0c0c72a4 */ /* 0x000fe2000f8e020d */
[----:B------:R-:W-:Y:S01]  /*1010*/  VIADD R22, R12, UR18 ;  /* 0x000000120c167c36 */ /* 0x000fe20008000000 */
[----:B-1----:R-:W-:Y:S01]  /*1020*/  UIMAD UR46, UR23, UR6, URZ ;  /* 0x00000006172e72a4 */ /* 0x002fe2000f8e02ff */
[----:B------:R-:W1:Y:S01]  /*1030*/  LDC.64 R14, c[0x0][0x3c0] ;  /* 0x0000f000ff0e7b82 */ /* 0x000e620000000a00 */
[----:B------:R-:W-:Y:S01]  /*1040*/  UIADD3 UR12, UPT, UPT, UR43, UR12, URZ ;  /* 0x0000000c2b0c7290 */ /* 0x000fe2000fffe0ff */
[----:B------:R3:W-:Y:S01]  /*1050*/  STL [R1], R26 ;  /* 0x0000001a01007387 */ /* 0x0007e20000100800 */
[----:B------:R-:W-:-:S02]  /*1060*/  USHF.R.S32.HI UR19, URZ, 0x1f, UR6 ;  /* 0x0000001fff137899 */ /* 0x000fc40008011406 */
[----:B------:R-:W-:Y:S01]  /*1070*/  USHF.R.S32.HI UR47, URZ, 0x1f, UR46 ;  /* 0x0000001fff2f7899 */ /* 0x000fe2000801142e */
[----:B------:R3:W-:Y:S01]  /*1080*/  STL [R1+0x4], R27 ;  /* 0x0000041b01007387 */ /* 0x0007e20000100800 */
[----:B------:R-:W-:Y:S02]  /*1090*/  UIMAD UR12, UR12, UR6, URZ ;  /* 0x000000060c0c72a4 */ /* 0x000fe4000f8e02ff */
[----:B------:R-:W-:Y:S02]  /*10a0*/  UIMAD.WIDE UR48, UR5, UR6, URZ ;  /* 0x00000006053072a5 */ /* 0x000fe4000f8e02ff */
[----:B------:R-:W-:Y:S02]  /*10b0*/  UIADD3 UR39, UP0, UPT, UR14, UR39, URZ ;  /* 0x000000270e277290 */ /* 0x000fe4000ff1e0ff */
[----:B------:R-:W-:Y:S02]  /*10c0*/  UIMAD.WIDE.U32 UR46, UR42, UR6, UR46 ;  /* 0x000000062a2e72a5 */ /* 0x000fe4000f8e002e */
[----:B------:R-:W-:Y:S01]  /*10d0*/  UIMAD UR19, UR19, UR42, UR12 ;  /* 0x0000002a131372a4 */ /* 0x000fe2000f8e020c */
[----:B------:R-:W-:Y:S01]  /*10e0*/  @!PT LDS RZ, [RZ] ;  /* 0x00000000fffff984 */ /* 0x000fe20000000800 */
[----:B------:R-:W-:Y:S01]  /*10f0*/  @!PT LDS RZ, [RZ] ;  /* 0x00000000fffff984 */ /* 0x000fe20000000800 */
[----:B------:R-:W-:Y:S01]  /*1100*/  @!PT LDS RZ, [RZ] ;  /* 0x00000000fffff984 */ /* 0x000fe20000000800 */
[----:B------:R4:W-:Y:S01]  /*1110*/  LDGSTS.E.BYPASS.LTC128B.128 [R12+0x8000], desc[UR28][R4.64] ;  /* 0x08000000040c7fae */ /* 0x0009e2000b981a1c */
[----:B------:R-:W-:-:S02]  /*1120*/  UIADD3.X UR15, UPT, UPT, URZ, UR15, URZ, UP0, !UPT ;  /* 0x0000000fff0f7290 */ /* 0x000fc400087fe4ff */
[----:B------:R-:W-:Y:S01]  /*1130*/  UIMAD UR12, UR49, UR39, URZ ;  /* 0x00000027310c72a4 */ /* 0x000fe2000f8e02ff */
[----:B------:R-:W-:Y:S01]  /*1140*/  LDGSTS.E.BYPASS.LTC128B.128 [R12+0x9000], desc[UR28][R6.64] ;  /* 0x09000000060c7fae */ /* 0x000fe2000b981a1c */
[----:B------:R-:W-:Y:S02]  /*1150*/  UIADD3 UR47, UPT, UPT, UR47, UR19, URZ ;  /* 0x000000132f2f7290 */ /* 0x000fe4000fffe0ff */
[----:B------:R-:W-:Y:S02]  /*1160*/  UIMAD UR6, UR5, UR6, URZ ;  /* 0x00000006050672a4 */ /* 0x000fe4000f8e02ff */
[----:B------:R-:W-:Y:S02]  /*1170*/  UIMAD UR12, UR48, UR15, UR12 ;  /* 0x0000000f300c72a4 */ /* 0x000fe4000f8e020c */
[----:B------:R-:W-:Y:S02]  /*1180*/  UIMAD.WIDE.U32 UR46, UR48, UR39, UR46 ;  /* 0x00000027302e72a5 */ /* 0x000fe4000f8e002e */
[----:B------:R-:W-:-:S02]  /*1190*/  USHF.R.S32.HI UR7, URZ, 0x1f, UR37 ;  /* 0x0000001fff077899 */ /* 0x000fc40008011425 */
[----:B------:R-:W-:Y:S02]  /*11a0*/  UIADD3 UR12, UPT, UPT, UR47, UR12, URZ ;  /* 0x0000000c2f0c7290 */ /* 0x000fe4000fffe0ff */
[----:B------:R-:W-:Y:S02]  /*11b0*/  UIADD3 UR15, UP0, UPT, UR31, UR37, URZ ;  /* 0x000000251f0f7290 */ /* 0x000fe4000ff1e0ff */
[----:B------:R-:W-:Y:S02]  /*11c0*/  USHF.L.U32 UR38, UR6, 0x7, URZ ;  /* 0x0000000706267899 */ /* 0x000fe400080006ff */
[----:B------:R-:W-:Y:S01]  /*11d0*/  ULEA.HI.X.SX32 UR19, UR31, UR7, 0x1, UP0 ;  /* 0x000000071f137291 */ /* 0x000fe200080f0eff */
[----:B------:R-:W5:Y:S01]  /*11e0*/  LDCU.64 UR48, c[0x0][0x5e8] ;  /* 0x0000bd00ff3077ac */ /* 0x000f620008000a00 */
[----:B----4-:R-:W-:-:S04]  /*11f0*/  IADD3 R4, P1, PT, R8, R6, RZ ;  /* 0x0000000608047210 */ /* 0x010fc80007f3e0ff */
[----:B------:R-:W-:Y:S01]  /*1200*/  IADD3 R8, P0, PT, R4, R8, RZ ;  /* 0x0000000804087210 */ /* 0x000fe20007f1e0ff */
[----:B------:R-:W-:-:S04]  /*1210*/  IMAD.X R5, R0, 0x1, R7, P1 ;  /* 0x0000000100057824 */ /* 0x000fc800008e0607 */
[----:B------:R-:W-:Y:S01]  /*1220*/  IMAD.X R9, R5, 0x1, R0, P0 ;  /* 0x0000000105097824 */ /* 0x000fe200000e0600 */
[----:B------:R2:W-:Y:S01]  /*1230*/  LDGSTS.E.BYPASS.LTC128B.128 [R12+0xa000], desc[UR28][R4.64] ;  /* 0x0a000000040c7fae */ /* 0x0005e2000b981a1c */
[----:B------:R-:W-:Y:S01]  /*1240*/  IMAD R0, R246, UR6, R23 ;  /* 0x00000006f6007c24 */ /* 0x000fe2000f8e0217 */
[----:B------:R-:W4:Y:S02]  /*1250*/  LDCU.64 UR6, c[0x0][0x388] ;  /* 0x00007100ff0677ac */ /* 0x000f240008000a00 */
[----:B------:R3:W-:Y:S01]  /*1260*/  LDGSTS.E.BYPASS.LTC128B.128 [R12+0xb000], desc[UR28][R8.64] ;  /* 0x0b000000080c7fae */ /* 0x0007e2000b981a1c */
[----:B-----5:R-:W-:Y:S01]  /*1270*/  UIMAD.WIDE UR48, UR33, 0x4, UR48 ;  /* 0x00000004213078a5 */ /* 0x020fe2000f8e0230 */
[C---:B--2---:R-:W-:Y:S01]  /*1280*/  IMAD.WIDE.U32 R4, R13.reuse, R10, RZ ;  /* 0x0000000a0d047225 */ /* 0x044fe200078e00ff */
[----:B---3--:R-:W2:Y:S03]  /*1290*/  LDC.64 R8, c[0x0][0x3b8] ;  /* 0x0000ee00ff087b82 */ /* 0x008ea60000000a00 */
[----:B------:R-:W-:Y:S01]  /*12a0*/  IMAD R7, R13, R11, R5 ;  /* 0x0000000b0d077224 */ /* 0x000fe200078e0205 */
[----:B------:R-:W-:Y:S01]  /*12b0*/  SEL R6, R4, RZ, P2 ;  /* 0x000000ff04067207 */ /* 0x000fe20001000000 */
[----:B------:R-:W-:-:S02]  /*12c0*/  IMAD.MOV.U32 R4, RZ, RZ, R26 ;  /* 0x000000ffff047224 */ /* 0x000fc400078e001a */
[----:B------:R-:W-:Y:S01]  /*12d0*/  IMAD.MOV.U32 R5, RZ, RZ, R252 ;  /* 0x000000ffff057224 */ /* 0x000fe200078e00fc */
[----:B------:R-:W-:Y:S01]  /*12e0*/  IADD3 R13, P1, P0, R0, UR46, R6 ;  /* 0x0000002e000d7c10 */ /* 0x000fe2000f83e006 */
[----:B------:R-:W-:Y:S02]  /*12f0*/  IMAD.SHL.U32 R6, R18, 0x40, RZ ;  /* 0x0000004012067824 */ /* 0x000fe400078e00ff */
[----:B------:R-:W-:Y:S01]  /*1300*/  IMAD.U32 R10, RZ, RZ, UR38 ;  /* 0x00000026ff0a7e24 */ /* 0x000fe2000f8e00ff */
[----:B------:R3:W-:Y:S04]  /*1310*/  LDGSTS.E.BYPASS.LTC128B.128 [R22], desc[UR28][R4.64] ;  /* 0x0000000004167fae */ /* 0x0007e8000b981a1c */
[----:B------:R5:W-:Y:S01]  /*1320*/  LDGSTS.E.BYPASS.LTC128B.128 [R22+0x1000], desc[UR28][R2.64] ;  /* 0x0100000002167fae */ /* 0x000be2000b981a1c */
[----:B---3--:R-:W-:-:S02]  /*1330*/  SHF.R.S32.HI R4, RZ, 0x1f, R0 ;  /* 0x0000001fff047819 */ /* 0x008fc40000011400 */
[----:B------:R-:W-:Y:S02]  /*1340*/  SEL R0, R7, RZ, P2 ;  /* 0x000000ff07007207 */ /* 0x000fe40001000000 */
[----:B------:R-:W-:Y:S02]  /*1350*/  SHF.L.U64.HI R7, R18, 0x6, R19 ;  /* 0x0000000612077819 */ /* 0x000fe40000010213 */
[----:B------:R-:W-:Y:S01]  /*1360*/  IADD3.X R11, PT, PT, R4, UR12, R0, P1, P0 ;  /* 0x0000000c040b7c10 */ /* 0x000fe20008fe0400 */
[----:B------:R-:W3:Y:S01]  /*1370*/  LDCU.64 UR12, c[0x0][0x570] ;  /* 0x0000ae00ff0c77ac */ /* 0x000ee20008000a00 */
[----:B--2---:R-:W-:Y:S01]  /*1380*/  IMAD R0, R8, UR19, RZ ;  /* 0x0000001308007c24 */ /* 0x004fe2000f8e02ff */
[----:B-----5:R-:W-:Y:S01]  /*1390*/  IADD3 R2, P0, PT, R6, R2, RZ ;  /* 0x0000000206027210 */ /* 0x020fe20007f1e0ff */
[----:B------:R-:W-:-:S04]  /*13a0*/  IMAD.WIDE.U32 R4, R8, UR15, R16 ;  /* 0x0000000f08047c25 */ /* 0x000fc8000f8e0010 */
[----:B------:R-:W-:Y:S02]  /*13b0*/  IMAD R0, R9, UR15, R0 ;  /* 0x0000000f09007c24 */ /* 0x000fe4000f8e0200 */
[----:B------:R-:W-:Y:S01]  /*13c0*/  IMAD.X R3, R7, 0x1, R3, P0 ;  /* 0x0000000107037824 */ /* 0x000fe200000e0603 */
[----:B------:R-:W-:Y:S01]  /*13d0*/  IADD3 R6, P0, PT, R2, R6, RZ ;  /* 0x0000000602067210 */ /* 0x000fe20007f1e0ff */
[----:B------:R-:W-:Y:S01]  /*13e0*/  IMAD.IADD R5, R5, 0x1, R0 ;  /* 0x0000000105057824 */ /* 0x000fe200078e0200 */
[----:B------:R-:W-:Y:S01]  /*13f0*/  IADD3 R0, P1, PT, R13, UR38, RZ ;  /* 0x000000260d007c10 */ /* 0x000fe2000ff3e0ff */
[----:B------:R-:W-:Y:S01]  /*1400*/  IMAD.SHL.U32 R13, R8, 0x20, RZ ;  /* 0x00000020080d7824 */ /* 0x000fe200078e00ff */
[----:B------:R2:W-:Y:S01]  /*1410*/  LDGSTS.E.BYPASS.LTC128B.128 [R22+0x2000], desc[UR28][R2.64] ;  /* 0x0200000002167fae */ /* 0x0005e2000b981a1c */
[----:B------:R-:W-:Y:S01]  /*1420*/  IMAD.X R7, R3, 0x1, R7, P0 ;  /* 0x0000000103077824 */ /* 0x000fe200000e0607 */
[----:B------:R-:W-:Y:S02]  /*1430*/  LEA.HI.X.SX32 R10, R10, R11, 0x1, P1 ;  /* 0x0000000b0a0a7211 */ /* 0x000fe400008f0eff */
[----:B---3--:R-:W-:-:S02]  /*1440*/  LEA R240, P0, R0, UR12, 0x2 ;  /* 0x0000000c00f07c11 */ /* 0x008fc4000f8010ff */
[----:B------:R3:W-:Y:S02]  /*1450*/  LDGSTS.E.BYPASS.LTC128B.128 [R22+0x3000], desc[UR28][R6.64] ;  /* 0x0300000006167fae */ /* 0x0007e4000b981a1c */
[----:B------:R-:W-:Y:S01]  /*1460*/  LEA.HI.X R241, R0, UR13, R10, 0x2, P0 ;  /* 0x0000000d00f17c11 */ /* 0x000fe200080f140a */
[----:B------:R-:W5:Y:S01]  /*1470*/  LDCU.64 UR12, c[0x0][0x420] ;  /* 0x00008400ff0c77ac */ /* 0x000f620008000a00 */
[----:B--2---:R-:W-:Y:S01]  /*1480*/  IMAD.WIDE.U32 R2, R24, R8, R4 ;  /* 0x0000000818027225 */ /* 0x004fe200078e0004 */
[----:B-----5:R-:W-:-:S03]  /*1490*/  UIMAD.WIDE UR38, UR34, 0x4, UR12 ;  /* 0x00000004222678a5 */ /* 0x020fc6000f8e020c */
[----:B------:R-:W-:Y:S01]  /*14a0*/  IMAD R0, R24, R9, R3 ;  /* 0x0000000918007224 */ /* 0x000fe200078e0203 */
[----:B----4-:R-:W-:Y:S01]  /*14b0*/  LEA R10, P2, R2, UR6, 0x1 ;  /* 0x00000006020a7c11 */ /* 0x010fe2000f8408ff */
[----:B-1----:R-:W-:Y:S01]  /*14c0*/  IMAD R3, R14, UR19, RZ ;  /* 0x000000130e037c24 */ /* 0x002fe2000f8e02ff */
[-C--:B------:R-:W-:Y:S02]  /*14d0*/  LEA R5, P0, R8, R2.reuse, 0x6 ;  /* 0x0000000208057211 */ /* 0x080fe400078030ff */
[----:B------:R-:W-:Y:S01]  /*14e0*/  IADD3 R16, P1, PT, R13, R2, RZ ;  /* 0x000000020d107210 */ /* 0x000fe20007f3e0ff */
[----:B------:R-:W-:Y:S01]  /*14f0*/  IMAD R17, R15, UR15, R3 ;  /* 0x0000000f0f117c24 */ /* 0x000fe2000f8e0203 */
[--C-:B------:R-:W-:Y:S02]  /*1500*/  LEA.HI.X R11, R2, UR7, R0.reuse, 0x1, P2 ;  /* 0x00000007020b7c11 */ /* 0x100fe400090f0c00 */
[C-C-:B------:R-:W-:Y:S02]  /*1510*/  SHF.L.U64.HI R2, R8.reuse, 0x5, R9.reuse ;  /* 0x0000000508027819 */ /* 0x140fe40000010209 */
[----:B---3--:R-:W-:Y:S01]  /*1520*/  LEA.HI.X R7, R8, R0, R9, 0x6, P0 ;  /* 0x0000000008077211 */ /* 0x008fe200000f3409 */
[----:B------:R1:W-:Y:S01]  /*1530*/  LDGSTS.E.BYPASS.LTC128B.128 [R12+0xc000], desc[UR28][R10.64] ;  /* 0x0c0000000a0c7fae */ /* 0x0003e2000b981a1c */
[C---:B------:R-:W-:Y:S01]  /*1540*/  IADD3 R13, P0, PT, R5.reuse, R13, RZ ;  /* 0x0000000d050d7210 */ /* 0x040fe20007f1e0ff */
[----:B------:R-:W-:Y:S01]  /*1550*/  IMAD.X R9, R2, 0x1, R0, P1 ;  /* 0x0000000102097824 */ /* 0x000fe200008e0600 */
[----:B------:R-:W-:-:S02]  /*1560*/  LEA R6, P1, R5, UR6, 0x1 ;  /* 0x0000000605067c11 */ /* 0x000fc4000f8208ff */
[----:B------:R-:W-:Y:S01]  /*1570*/  LEA R8, P2, R16, UR6, 0x1 ;  /* 0x0000000610087c11 */ /* 0x000fe2000f8408ff */
[----:B------:R-:W-:Y:S01]  /*1580*/  IMAD.X R0, R7, 0x1, R2, P0 ;  /* 0x0000000107007824 */ /* 0x000fe200000e0602 */
[----:B------:R-:W-:Y:S01]  /*1590*/  LEA R4, P0, R13, UR6, 0x1 ;  /* 0x000000060d047c11 */ /* 0x000fe2000f8008ff */
[----:B------:R-:W-:Y:S01]  /*15a0*/  IMAD.WIDE.U32 R2, R14, UR15, R20 ;  /* 0x0000000f0e027c25 */ /* 0x000fe2000f8e0014 */
[----:B------:R-:W-:Y:S02]  /*15b0*/  LEA.HI.X R7, R5, UR7, R7, 0x1, P1 ;  /* 0x0000000705077c11 */ /* 0x000fe400088f0c07 */
[----:B------:R-:W-:Y:S01]  /*15c0*/  LEA.HI.X R9, R16, UR7, R9, 0x1, P2 ;  /* 0x0000000710097c11 */ /* 0x000fe200090f0c09 */
[----:B------:R-:W-:Y:S01]  /*15d0*/  IMAD.IADD R3, R3, 0x1, R17 ;  /* 0x0000000103037824 */ /* 0x000fe200078e0211 */
[----:B------:R-:W-:Y:S01]  /*15e0*/  LEA.HI.X R5, R13, UR7, R0, 0x1, P0 ;  /* 0x000000070d057c11 */ /* 0x000fe200080f0c00 */
[----:B------:R-:W2:Y:S02]  /*15f0*/  LDCU.64 UR6, c[0x0][0x390] ;  /* 0x00007200ff0677ac */ /* 0x000ea40008000a00 */
[----:B------:R2:W-:Y:S04]  /*1600*/  LDGSTS.E.BYPASS.LTC128B.128 [R12+0xd000], desc[UR28][R8.64] ;  /* 0x0d000000080c7fae */ /* 0x0005e8000b981a1c */
[----:B------:R3:W-:Y:S04]  /*1610*/  LDGSTS.E.BYPASS.LTC128B.128 [R12+0xe000], desc[UR28][R6.64] ;  /* 0x0e000000060c7fae */ /* 0x0007e8000b981a1c */
[----:B------:R4:W-:Y:S01]  /*1620*/  LDGSTS.E.BYPASS.LTC128B.128 [R12+0xf000], desc[UR28][R4.64] ;  /* 0x0f000000040c7fae */ /* 0x0009e2000b981a1c */
[----:B-1----:R-:W-:Y:S01]  /*1630*/  IMAD.WIDE.U32 R10, R24, R14, R2 ;  /* 0x0000000e180a7225 */ /* 0x002fe200078e0002 */
[----:B------:R-:W-:-:S02]  /*1640*/  SHF.L.U64.HI R2, R14, 0x5, R15 ;  /* 0x000000050e027819 */ /* 0x000fc4000001020f */
[----:B------:R-:W-:Y:S02]  /*1650*/  LEA R0, P0, R14, R10, 0x6 ;  /* 0x0000000a0e007211 */ /* 0x000fe400078030ff */
[----:B--2---:R-:W-:Y:S01]  /*1660*/  LEA R8, P3, R10, UR6, 0x1 ;  /* 0x000000060a087c11 */ /* 0x004fe2000f8608ff */
[----:B---3--:R-:W-:Y:S02]  /*1670*/  IMAD R7, R24, R15, R11 ;  /* 0x0000000f18077224 */ /* 0x008fe400078e020b */
[----:B------:R-:W-:-:S03]  /*1680*/  IMAD.SHL.U32 R6, R14, 0x20, RZ ;  /* 0x000000200e067824 */ /* 0x000fc600078e00ff */
[----:B----4-:R-:W-:Y:S02]  /*1690*/  LEA.HI.X R5, R14, R7, R15, 0x6, P0 ;  /* 0x000000070e057211 */ /* 0x010fe400000f340f */
[----:B------:R-:W-:Y:S02]  /*16a0*/  IADD3 R3, P1, PT, R6, R10, RZ ;  /* 0x0000000a06037210 */ /* 0x000fe40007f3e0ff */
[----:B------:R-:W-:Y:S02]  /*16b0*/  IADD3 R11, P0, PT, R0, R6, RZ ;  /* 0x00000006000b7210 */ /* 0x000fe40007f1e0ff */
[----:B------:R-:W-:Y:S01]  /*16c0*/  LEA R6, P2, R3, UR6, 0x1 ;  /* 0x0000000603067c11 */ /* 0x000fe2000f8408ff */
[--C-:B------:R-:W-:Y:S01]  /*16d0*/  IMAD.X R14, R2, 0x1, R7.reuse, P1 ;  /* 0x00000001020e7824 */ /* 0x100fe200008e0607 */
        /* <DEDUP_REMOVED lines=22> */
[----:B------:R-:W1:Y:S01]  /*1840*/  LDC.64 R10, c[0x0][0x528] ;  /* 0x00014a00ff0a7b82 */ /* 0x000e620000000a00 */
[----:B------:R-:W-:Y:S01]  /*1850*/  IMAD.MOV.U32 R2, RZ, RZ, 0x4 ;  /* 0x00000004ff027424 */ /* 0x000fe200078e00ff */
[--C-:B------:R-:W-:Y:S01]  /*1860*/  SHF.R.U32.HI R6, RZ, 0x4, R183.reuse ;  /* 0x00000004ff067819 */ /* 0x100fe200000116b7 */
[C---:B------:R-:W-:Y:S01]  /*1870*/  IMAD.SHL.U32 R9, R183.reuse, 0x40, RZ ;  /* 0x00000040b7097824 */ /* 0x040fe200078e00ff */
[----:B------:R-:W-:Y:S01]  /*1880*/  R2P PR, R183, 0x6 ;  /* 0x00000006b7007804 */ /* 0x000fe20000000000 */
[----:B------:R-:W-:Y:S01]  /*1890*/  IMAD.WIDE.U32 R2, R245, R2, UR38 ;  /* 0x00000026f5027e25 */ /* 0x000fe2000f8e0002 */
[----:B------:R-:W-:-:S03]  /*18a0*/  SHF.R.U32.HI R12, RZ, 0x6, R183 ;  /* 0x00000006ff0c7819 */ /* 0x000fc600000116b7 */
[----:B------:R-:W-:Y:S01]  /*18b0*/  IMAD.SHL.U32 R153, R183, 0x20, RZ ;  /* 0x00000020b7997824 */ /* 0x000fe200078e00ff */
[----:B------:R-:W2:Y:S01]  /*18c0*/  LDG.E R16, desc[UR28][R2.64] ;  /* 0x0000001c02107981 */ /* 0x000ea2000c1e1900 */
[----:B------:R-:W-:Y:S01]  /*18d0*/  LOP3.LUT R246, R246, 0x3, RZ, 0xc0, !PT ;  /* 0x00000003f6f67812 */ /* 0x000fe200078ec0ff */
[----:B------:R-:W-:Y:S01]  /*18e0*/  USHF.L.U32 UR13, UR35, 0x7, URZ ;  /* 0x00000007230d7899 */ /* 0x000fe200080006ff */
[----:B------:R-:W-:Y:S01]  /*18f0*/  IMAD.U32 R0, RZ, RZ, UR35 ;  /* 0x00000023ff007e24 */ /* 0x000fe2000f8e00ff */
[----:B------:R-:W3:Y:S01]  /*1900*/  LDG.E R15, desc[UR28][R2.64+0x20] ;  /* 0x0000201c020f7981 */ /* 0x000ee2000c1e1900 */
[----:B------:R-:W-:Y:S01]  /*1910*/  UIMAD UR14, UR24, UR5, UR23 ;  /* 0x00000005180e72a4 */ /* 0x000fe2000f8e0217 */
[----:B------:R-:W-:Y:S01]  /*1920*/  IMAD.U32 R239, RZ, RZ, UR32 ;  /* 0x00000020ffef7e24 */ /* 0x000fe2000f8e00ff */
[----:B------:R-:W4:Y:S01]  /*1930*/  LDC R243, c[0x0][0x44c] ;  /* 0x00011300fff37b82 */ /* 0x000f220000000800 */
[----:B------:R-:W5:Y:S01]  /*1940*/  LDG.E R14, desc[UR28][R2.64+0x100] ;  /* 0x0001001c020e7981 */ /* 0x000f62000c1e1900 */
[----:B------:R-:W4:Y:S03]  /*1950*/  LDCU UR31, c[0x0][0x3b0] ;  /* 0x00007600ff1f77ac */ /* 0x000f260008000800 */
[----:B------:R4:W5:Y:S01]  /*1960*/  LDG.E R13, desc[UR28][R2.64+0x120] ;  /* 0x0001201c020d7981 */ /* 0x000962000c1e1900 */
[----:B------:R-:W4:Y:S03]  /*1970*/  LDCU UR40, c[0x0][0x3b4] ;  /* 0x00007680ff2877ac */ /* 0x000f260008000800 */
[----:B-1----:R-:W5:Y:S01]  /*1980*/  LDG.E.64 R4, desc[UR28][R10.64+0x8] ;  /* 0x0000081c0a047981 */ /* 0x002f62000c1e1b00 */
[----:B------:R-:W-:Y:S01]  /*1990*/  LOP3.LUT R6, R6, 0x8, RZ, 0xc0, !PT ;  /* 0x0000000806067812 */ /* 0x000fe200078ec0ff */
[----:B------:R-:W1:Y:S01]  /*19a0*/  LDCU UR19, c[0x0][0x590] ;  /* 0x0000b200ff1377ac */ /* 0x000e620008000800 */
[----:B------:R-:W-:-:S02]  /*19b0*/  LOP3.LUT R155, R155, 0x1c0, R9, 0xf8, !PT ;  /* 0x000001c09b9b7812 */ /* 0x000fc400078ef809 */
[----:B------:R-:W-:Y:S01]  /*19c0*/  LOP3.LUT R7, R9, 0x200, RZ, 0xc0, !PT ;  /* 0x0000020009077812 */ /* 0x000fe200078ec0ff */
[----:B------:R-:W1:Y:S01]  /*19d0*/  LDCU UR12, c[0x0][0x45c] ;  /* 0x00008b80ff0c77ac */ /* 0x000e620008000800 */
[----:B------:R-:W-:Y:S01]  /*19e0*/  LOP3.LUT R12, R12, 0xe, RZ, 0xc0, !PT ;  /* 0x0000000e0c0c7812 */ /* 0x000fe200078ec0ff */
[----:B------:R-:W-:Y:S01]  /*19f0*/  IMAD R246, R0, 0x8, R246 ;  /* 0x0000000800f67824 */ /* 0x000fe200078e02f6 */
[----:B------:R-:W1:Y:S01]  /*1a00*/  LDCU UR24, c[0x0][0x594] ;  /* 0x0000b280ff1877ac */ /* 0x000e620008000800 */
[----:B------:R-:W-:Y:S02]  /*1a10*/  IMAD.MOV.U32 R179, RZ, RZ, 0x20 ;  /* 0x00000020ffb37424 */ /* 0x000fe400078e00ff */
[----:B------:R-:W-:Y:S01]  /*1a20*/  IMAD.MOV.U32 R157, RZ, RZ, 0x40 ;  /* 0x00000040ff9d7424 */ /* 0x000fe200078e00ff */
[----:B------:R-:W-:Y:S01]  /*1a30*/  ULEA UR33, UR30, UR32, 0x7 ;  /* 0x000000201e217291 */ /* 0x000fe2000f8e38ff */
[----:B------:R-:W-:Y:S01]  /*1a40*/  IMAD.MOV.U32 R242, RZ, RZ, R22 ;  /* 0x000000fffff27224 */ /* 0x000fe200078e0016 */
[----:B------:R-:W1:Y:S01]  /*1a50*/  LDCU UR5, c[0x0][0x3e0] ;  /* 0x00007c00ff0577ac */ /* 0x000e620008000800 */
[----:B------:R-:W5:Y:S01]  /*1a60*/  LDG.E.64 R10, desc[UR28][R10.64] ;  /* 0x0000001c0a0a7981 */ /* 0x000f62000c1e1b00 */
[----:B------:R-:W-:-:S02]  /*1a70*/  LOP3.LUT R6, R6, 0x10, R183, 0xf8, !PT ;  /* 0x0000001006067812 */ /* 0x000fc400078ef8b7 */
[C---:B----4-:R-:W-:Y:S02]  /*1a80*/  LOP3.LUT R3, R155.reuse, 0x8, R183, 0x78, !PT ;  /* 0x000000089b037812 */ /* 0x050fe400078e78b7 */
[----:B------:R-:W4:Y:S01]  /*1a90*/  S2R R183, SR_TID.X ;  /* 0x0000000000b77919 */ /* 0x000f220000002100 */
[----:B------:R-:W-:Y:S01]  /*1aa0*/  IMAD.U32 R2, RZ, RZ, UR30 ;  /* 0x0000001eff027e24 */ /* 0x000fe2000f8e00ff */
[----:B------:R-:W-:Y:S02]  /*1ab0*/  LOP3.LUT R8, R155, 0x8, R25, 0x78, !PT ;  /* 0x000000089b087812 */ /* 0x000fe400078e7819 */
[--C-:B------:R-:W-:Y:S01]  /*1ac0*/  LOP3.LUT R7, R7, 0xc00, R153.reuse, 0xf8, !PT ;  /* 0x00000c0007077812 */ /* 0x100fe200078ef899 */
[----:B------:R-:W-:Y:S02]  /*1ad0*/  IMAD R0, R2, 0x4, R12 ;  /* 0x0000000402007824 */ /* 0x000fe400078e020c */
[----:B------:R-:W-:Y:S01]  /*1ae0*/  IMAD.U32 R2, RZ, RZ, UR13 ;  /* 0x0000000dff027e24 */ /* 0x000fe2000f8e00ff */
[----:B------:R-:W-:Y:S01]  /*1af0*/  LOP3.LUT R7, R7, R8, RZ, 0xfc, !PT ;  /* 0x0000000807077212 */ /* 0x000fe200078efcff */
[----:B------:R-:W-:Y:S01]  /*1b00*/  USHF.L.U32 UR14, UR14, 0x5, URZ ;  /* 0x000000050e0e7899 */ /* 0x000fe200080006ff */
[----:B------:R-:W-:-:S02]  /*1b10*/  LOP3.LUT R153, R3, 0x7200, R153, 0xf8, !PT ;  /* 0x0000720003997812 */ /* 0x000fc400078ef899 */
[----:B------:R-:W-:Y:S01]  /*1b20*/  IADD3 R2, PT, PT, R2, UR36, R245 ;  /* 0x0000002402027c10 */ /* 0x000fe2000fffe0f5 */
[----:B------:R-:W-:-:S03]  /*1b30*/  USHF.R.S32.HI UR7, URZ, 0x1f, UR14 ;  /* 0x0000001fff077899 */ /* 0x000fc6000801140e */
[----:B------:R-:W-:Y:S01]  /*1b40*/  IADD3 R239, PT, PT, R2, -0x3f, -R239 ;  /* 0xffffffc102ef7810 */ /* 0x000fe20007ffe8ef */
[C---:B----4-:R-:W-:Y:S02]  /*1b50*/  IMAD.SHL.U32 R12, R183.reuse, 0x10, RZ ;  /* 0x00000010b70c7824 */ /* 0x050fe400078e00ff */
[C---:B------:R-:W-:Y:S02]  /*1b60*/  IMAD.SHL.U32 R8, R183.reuse, 0x2, RZ ;  /* 0x00000002b7087824 */ /* 0x040fe400078e00ff */
[C---:B------:R-:W-:Y:S01]  /*1b70*/  IMAD.SHL.U32 R185, R183.reuse, 0x40, RZ ;  /* 0x00000040b7b97824 */ /* 0x040fe200078e00ff */
[----:B------:R-:W-:Y:S01]  /*1b80*/  LOP3.LUT R12, R12, 0x1c0, RZ, 0xc0, !PT ;  /* 0x000001c00c0c7812 */ /* 0x000fe200078ec0ff */
[----:B------:R-:W-:-:S03]  /*1b90*/  IMAD.SHL.U32 R186, R183, 0x20, RZ ;  /* 0x00000020b7ba7824 */ /* 0x000fc600078e00ff */
[----:B------:R-:W-:Y:S02]  /*1ba0*/  LOP3.LUT R3, R8, 0xe006, R185, 0xc8, !PT ;  /* 0x0000e00608037812 */ /* 0x000fe400078ec8b9 */
[----:B------:R-:W-:Y:S02]  /*1bb0*/  LOP3.LUT R2, R12, 0x38, R8, 0xf8, !PT ;  /* 0x000000380c027812 */ /* 0x000fe400078ef808 */
[----:B------:R-:W-:-:S04]  /*1bc0*/  LOP3.LUT R3, R3, 0xc00, R186, 0xf8, !PT ;  /* 0x00000c0003037812 */ /* 0x000fc800078ef8ba */
[----:B------:R-:W-:Y:S02]  /*1bd0*/  LOP3.LUT R3, R3, R2, RZ, 0xfc, !PT ;  /* 0x0000000203037212 */ /* 0x000fe400078efcff */
[----:B------:R-:W-:Y:S01]  /*1be0*/  LOP3.LUT R6, R6, R155, RZ, 0x3c, !PT ;  /* 0x0000009b06067212 */ /* 0x000fe200078e3cff */
[----:B------:R-:W-:Y:S01]  /*1bf0*/  IMAD.MOV.U32 R127, RZ, RZ, RZ ;  /* 0x000000ffff7f7224 */ /* 0x000fe200078e00ff */
[----:B------:R-:W-:Y:S01]  /*1c00*/  SEL R179, R179, 0xffffffe0, !P1 ;  /* 0xffffffe0b3b37807 */ /* 0x000fe20004800000 */
[----:B------:R-:W-:Y:S01]  /*1c10*/  VIADD R246, R246, 0xfffffff8 ;  /* 0xfffffff8f6f67836 */ /* 0x000fe20000000000 */
[----:B------:R-:W-:Y:S01]  /*1c20*/  LOP3.LUT R6, R6, 0x200, R9, 0xf8, !PT ;  /* 0x0000020006067812 */ /* 0x000fe200078ef809 */
[----:B------:R-:W-:Y:S01]  /*1c30*/  USHF.L.U64.HI UR32, UR31, 0x6, UR40 ;  /* 0x000000061f207899 */ /* 0x000fe20008010228 */
[----:B------:R-:W-:Y:S01]  /*1c40*/  SEL R157, R157, 0xffffffc0, !P2 ;  /* 0xffffffc09d9d7807 */ /* 0x000fe20005000000 */
[----:B------:R-:W-:Y:S02]  /*1c50*/  USHF.L.U32 UR34, UR31, 0x7, URZ ;  /* 0x000000071f227899 */ /* 0x000fe400080006ff */
[----:B-1----:R-:W-:-:S02]  /*1c60*/  USHF.L.U32 UR40, UR19, 0x7, URZ ;  /* 0x0000000713287899 */ /* 0x002fc400080006ff */
[----:B------:R-:W-:Y:S02]  /*1c70*/  USHF.L.U64.HI UR24, UR19, 0x6, UR24 ;  /* 0x0000000613187899 */ /* 0x000fe40008010218 */
[----:B------:R-:W-:Y:S02]  /*1c80*/  USHF.L.U32 UR31, UR31, 0x6, URZ ;  /* 0x000000061f1f7899 */ /* 0x000fe400080006ff */
[----:B------:R-:W-:Y:S02]  /*1c90*/  USHF.L.U32 UR19, UR19, 0x6, URZ ;  /* 0x0000000613137899 */ /* 0x000fe400080006ff */
[----:B------:R-:W-:Y:S01]  /*1ca0*/  UIADD3 UR33, UPT, UPT, UR33, 0x80, -UR36 ;  /* 0x0000008021217890 */ /* 0x000fe2000fffe824 */
[----:B--2---:R-:W-:Y:S04]  /*1cb0*/  STL [R1+0x14], R16 ;  /* 0x0000141001007387 */ /* 0x004fe80000100800 */
[----:B---3--:R-:W-:Y:S04]  /*1cc0*/  STL [R1+0x10], R15 ;  /* 0x0000100f01007387 */ /* 0x008fe80000100800 */
[----:B-----5:R-:W-:Y:S01]  /*1cd0*/  STL [R1+0xc], R14 ;  /* 0x00000c0e01007387 */ /* 0x020fe20000100800 */
[----:B------:R-:W-:-:S03]  /*1ce0*/  IADD3 R4, P3, P0, R4, UR14, R23 ;  /* 0x0000000e04047c10 */ /* 0x000fc6000f87e017 */
[----:B------:R-:W-:Y:S01]  /*1cf0*/  STL [R1+0x8], R13 ;  /* 0x0000080d01007387 */ /* 0x000fe20000100800 */
[----:B------:R-:W-:-:S03]  /*1d00*/  IADD3.X R2, PT, PT, R5, UR7, RZ, P3, P0 ;  /* 0x0000000705027c10 */ /* 0x000fc60009fe04ff */
[----:B------:R1:W-:Y:S01]  /*1d10*/  STL [R1+0x24], R3 ;  /* 0x0000240301007387 */ /* 0x0003e20000100800 */
[----:B------:R-:W2:Y:S03]  /*1d20*/  LDCU.U8 UR7, c[0x0][0x4f8] ;  /* 0x00009f00ff0777ac */ /* 0x000ea60008000000 */
[----:B------:R3:W-:Y:S01]  /*1d30*/  STL [R1+0x20], R2 ;  /* 0x0000200201007387 */ /* 0x0007e20000100800 */
[----:B------:R-:W-:Y:S02]  /*1d40*/  R2UR UR14, R11 ;  /* 0x000000000b0e72ca */ /* 0x000fe400000e0000 */
[----:B------:R-:W-:Y:S01]  /*1d50*/  R2UR UR15, R10 ;  /* 0x000000000a0f72ca */ /* 0x000fe200000e0000 */
[----:B-1----:R-:W-:-:S10]  /*1d60*/  IMAD.MOV.U32 R3, RZ, RZ, 0x10 ;  /* 0x00000010ff037424 */ /* 0x002fd400078e00ff */
[----:B------:R-:W-:Y:S02]  /*1d70*/  UIADD3 UR46, UPT, UPT, UR14, -0x4498517b, URZ ;  /* 0xbb67ae850e2e7890 */ /* 0x000fe4000fffe0ff */
[----:B------:R-:W-:Y:S02]  /*1d80*/  UIADD3 UR45, UPT, UPT, UR14, 0x76cf5d0a, URZ ;  /* 0x76cf5d0a0e2d7890 */ /* 0x000fe4000fffe0ff */
[----:B------:R-:W-:Y:S01]  /*1d90*/  UIADD3 UR44, UPT, UPT, UR14, 0x32370b8f, URZ ;  /* 0x32370b8f0e2c7890 */ /* 0x000fe2000fffe0ff */
[----:B------:R-:W-:Y:S01]  /*1da0*/  IMAD.WIDE.U32 R4, R4, -0x2daee0ad, RZ ;  /* 0xd2511f5304047825 */ /* 0x000fe200078e00ff */
[----:B------:R-:W-:Y:S01]  /*1db0*/  LEA R153, R153, UR4, 0x1 ;  /* 0x0000000499997c11 */ /* 0x000fe2000f8e08ff */
[----:B------:R-:W-:Y:S01]  /*1dc0*/  UIADD3 UR43, UPT, UPT, UR14, -0x126145ec, URZ ;  /* 0xed9eba140e2b7890 */ /* 0x000fe2000fffe0ff */
[----:B------:R-:W-:Y:S01]  /*1dd0*/  LEA R180, R7, UR4, 0x1 ;  /* 0x0000000407b47c11 */ /* 0x000fe2000f8e08ff */
[C---:B---3--:R-:W-:Y:S01]  /*1de0*/  VIADD R2, R0.reuse, 0x1 ;  /* 0x0000000100027836 */ /* 0x048fe20000000000 */
[----:B------:R1:W-:Y:S01]  /*1df0*/  STL.64 [R1+0x18], R4 ;  /* 0x0000180401007387 */ /* 0x0003e20000100a00 */
[----:B------:R-:W-:Y:S01]  /*1e00*/  LOP3.LUT R0, R0, UR14, RZ, 0x3c, !PT ;  /* 0x0000000e00007c12 */ /* 0x000fe2000f8e3cff */
[--C-:B------:R-:W-:Y:S01]  /*1e10*/  IMAD.IADD R177, R157, 0x1, R153.reuse ;  /* 0x000000019db17824 */ /* 0x100fe200078e0299 */
[----:B------:R-:W-:Y:S01]  /*1e20*/  LEA R176, R6, UR4, 0x1 ;  /* 0x0000000406b07c11 */ /* 0x000fe2000f8e08ff */
[----:B------:R-:W-:Y:S01]  /*1e30*/  VIADD R180, R180, UR18 ;  /* 0x00000012b4b47c36 */ /* 0x000fe20008000000 */
[----:B------:R-:W-:Y:S01]  /*1e40*/  LOP3.LUT R2, R2, UR14, RZ, 0x3c, !PT ;  /* 0x0000000e02027c12 */ /* 0x000fe2000f8e3cff */
[----:B------:R-:W-:Y:S01]  /*1e50*/  IMAD.IADD R156, R179, 0x1, R153 ;  /* 0x00000001b39c7824 */ /* 0x000fe200078e0299 */
[C---:B------:R-:W-:Y:S01]  /*1e60*/  LOP3.LUT R0, R5.reuse, R0, RZ, 0x3c, !PT ;  /* 0x0000000005007212 */ /* 0x040fe200078e3cff */
[----:B------:R-:W-:Y:S01]  /*1e70*/  VIADD R176, R176, UR18 ;  /* 0x00000012b0b07c36 */ /* 0x000fe20008000000 */
[----:B------:R-:W-:Y:S01]  /*1e80*/  LOP3.LUT R2, R5, R2, RZ, 0x3c, !PT ;  /* 0x0000000205027212 */ /* 0x000fe200078e3cff */
[----:B------:R-:W-:Y:S01]  /*1e90*/  IMAD.IADD R178, R179, 0x1, R177 ;  /* 0x00000001b3b27824 */ /* 0x000fe200078e02b1 */
[----:B------:R-:W-:Y:S01]  /*1ea0*/  LOP3.LUT P1, RZ, R183, 0x4, RZ, 0xc0, !PT ;  /* 0x00000004b7ff7812 */ /* 0x000fe2000782c0ff */
[----:B------:R-:W-:Y:S01]  /*1eb0*/  IMAD.WIDE.U32 R250, R0, -0x326172a9, RZ ;  /* 0xcd9e8d5700fa7825 */ /* 0x000fe200078e00ff */
[----:B------:R-:W-:Y:S01]  /*1ec0*/  LOP3.LUT R181, R185, 0x200, RZ, 0xc0, !PT ;  /* 0x00000200b9b57812 */ /* 0x000fe200078ec0ff */
[----:B------:R-:W-:Y:S01]  /*1ed0*/  UIADD3 UR42, UPT, UPT, UR14, -0x56f99767, URZ ;  /* 0xa90668990e2a7890 */ /* 0x000fe2000fffe0ff */
[C---:B------:R-:W-:Y:S01]  /*1ee0*/  LOP3.LUT P2, RZ, R183.reuse, 0x2, RZ, 0xc0, !PT ;  /* 0x00000002b7ff7812 */ /* 0x040fe2000784c0ff */
[----:B------:R-:W-:Y:S01]  /*1ef0*/  IMAD.WIDE.U32 R248, R2, -0x326172a9, RZ ;  /* 0xcd9e8d5702f87825 */ /* 0x000fe200078e00ff */
[----:B------:R-:W-:Y:S01]  /*1f00*/  LOP3.LUT R184, R183, 0x8, RZ, 0xc0, !PT ;  /* 0x00000008b7b87812 */ /* 0x000fe200078ec0ff */
[----:B------:R-:W-:Y:S01]  /*1f10*/  UIADD3 UR41, UPT, UPT, UR14, 0x646e171e, URZ ;  /* 0x646e171e0e297890 */ /* 0x000fe2000fffe0ff */
[----:B------:R-:W-:-:S02]  /*1f20*/  SHF.R.U32.HI R182, RZ, 0x1, R183 ;  /* 0x00000001ffb67819 */ /* 0x000fc400000116b7 */
[----:B------:R-:W-:Y:S02]  /*1f30*/  SEL R3, R3, 0xfffffff0, !P1 ;  /* 0xfffffff003037807 */ /* 0x000fe40004800000 */
[----:B--2---:R-:W-:-:S07]  /*1f40*/  LOP3.LUT R181, R181, 0xc00, R186, 0xf8, !PT ;  /* 0x00000c00b5b57812 */ /* 0x004fce00078ef8ba */
.L_x_1107:
[----:B------:R-:W0:Y:S01]  /*1f50*/  LDGDEPBAR ;  /* 0x00000000000079af */ /* 0x000e220000000000 */
[C---:B------:R-:W-:Y:S01]  /*1f60*/  IMAD.IADD R144, R180.reuse, 0x1, R179 ;  /* 0x00000001b4907824 */ /* 0x040fe200078e02b3 */
[----:B------:R-:W2:Y:S01]  /*1f70*/  S2UR UR14, SR_CgaCtaId ;  /* 0x00000000000e79c3 */ /* 0x000ea20000008800 */
[----:B------:R-:W-:Y:S05]  /*1f80*/  IMAD.IADD R0, R180, 0x1, R157 ;  /* 0x00000001b4007824 */ /* 0x000fea00078e029d */
[----:B------:R-:W3:Y:S01]  /*1f90*/  LDL R188, [R1+0x20] ;  /* 0x0000200001bc7983 */ /* 0x000ee20000100800 */
[----:B------:R-:W-:Y:S01]  /*1fa0*/  UIADD3 UR47, UPT, UPT, UR15, -0x61c88647, URZ ;  /* 0x9e3779b90f2f7890 */ /* 0x000fe2000fffe0ff */
[C---:B------:R-:W-:Y:S01]  /*1fb0*/  IMAD.WIDE.U32 R2, R246.reuse, -0x326172a9, RZ ;  /* 0xcd9e8d57f6027825 */ /* 0x040fe200078e00ff */
[----:B------:R-:W-:Y:S01]  /*1fc0*/  UMOV UR18, 0x400 ;  /* 0x0000040000127882 */ /* 0x000fe20000000000 */
[----:B------:R-:W4:Y:S01]  /*1fd0*/  LDL.64 R192, [R1+0x18] ;  /* 0x0000180001c07983 */ /* 0x000f220000100a00 */
[----:B------:R-:W-:Y:S01]  /*1fe0*/  UIADD3 UR13, UPT, UPT, UR13, -0x80, URZ ;  /* 0xffffff800d0d7890 */ /* 0x000fe2000fffe0ff */
[C---:B------:R-:W-:Y:S01]  /*1ff0*/  IMAD.SHL.U32 R244, R183.reuse, 0x8, RZ ;  /* 0x00000008b7f47824 */ /* 0x040fe200078e00ff */
[----:B------:R-:W-:Y:S02]  /*2000*/  UIADD3 UR35, UPT, UPT, UR35, -0x1, URZ ;  /* 0xffffffff23237890 */ /* 0x000fe4000fffe0ff */
[----:B------:R-:W-:Y:S01]  /*2010*/  UISETP.GE.AND UP0, UPT, UR13, UR33, UPT ;  /* 0x000000210d00728c */ /* 0x000fe2000bf06270 */
[----:B------:R-:W4:Y:S05]  /*2020*/  LDL R187, [R1+0x24] ;  /* 0x0000240001bb7983 */ /* 0x000f2a0000100800 */
[----:B------:R-:W-:Y:S01]  /*2030*/  PLOP3.LUT P0, PT, PT, PT, UP0, 0x80, 0x8 ;  /* 0x000000000008781c */ /* 0x000fe20003f0f008 */
[----:B------:R-:W-:Y:S03]  /*2040*/  UISETP.GT.AND UP0, UPT, UR35, UR6, UPT ;  /* 0x000000062300728c */ /* 0x000fe6000bf04270 */
[----:B------:R-:W-:Y:S01]  /*2050*/  R2P PR, R183, 0x18 ;  /* 0x00000018b7007804 */ /* 0x000fe20000000000 */
[----:B------:R-:W-:Y:S04]  /*2060*/  DEPBAR.LE SB0, 0x0 ;  /* 0x000080000000791a */ /* 0x000fe80000000000 */
[----:B------:R-:W-:Y:S01]  /*2070*/  BAR.SYNC.DEFER_BLOCKING 0x0 ;  /* 0x0000000000007b1d */ /* 0x000fe20000010000 */
[----:B--2---:R-:W-:Y:S02]  /*2080*/  ULEA UR4, UR14, UR18, 0x18 ;  /* 0x000000120e047291 */ /* 0x004fe4000f8ec0ff */
[----:B------:R-:W-:Y:S02]  /*2090*/  UIADD3 UR18, UPT, UPT, UR15, 0x3c6ef372, URZ ;  /* 0x3c6ef3720f127890 */ /* 0x000fe4000fffe0ff */
[----:B------:R-:W-:Y:S01]  /*20a0*/  UIADD3 UR14, UPT, UPT, UR15, -0x255992d5, URZ ;  /* 0xdaa66d2b0f0e7890 */ /* 0x000fe2000fffe0ff */
        /* <DEDUP_REMOVED lines=14> */
[-C--:B------:R-:W-:Y:S07]  /*2190*/  HMMA.16816.F32.BF16 R20, R64, R32.reuse, RZ ;  /* 0x000000204014723c */ /* 0x080fee00000418ff */
[----:B------:R-:W2:Y:S01]  /*21a0*/  LDSM.16.M88.4 R152, [R156+0xd000] ;  /* 0x00d000009c98783b */ /* 0x000ea20000000200 */
[C---:B------:R-:W-:Y:S07]  /*21b0*/  HMMA.16816.F32.BF16 R24, R60.reuse, R32, RZ ;  /* 0x000000203c18723c */ /* 0x040fee00000418ff */
[----:B------:R-:W3:Y:S01]  /*21c0*/  LDSM.16.M88.4 R156, [R156+0xd800] ;  /* 0x00d800009c9c783b */ /* 0x000ee20000000200 */
[-C--:B------:R-:W-:Y:S07]  /*21d0*/  HMMA.16816.F32.BF16 R28, R60, R34.reuse, RZ ;  /* 0x000000223c1c723c */ /* 0x080fee00000418ff */
[----:B------:R-:W-:Y:S01]  /*21e0*/  LDSM.16.M88.4 R160, [R0] ;  /* 0x0000000000a0783b */ /* 0x000fe20000000200 */
[C---:B------:R-:W-:Y:S07]  /*21f0*/  HMMA.16816.F32.BF16 R32, R64.reuse, R34, RZ ;  /* 0x000000224020723c */ /* 0x040fee00000418ff */
[----:B------:R-:W4:Y:S01]  /*2200*/  LDSM.16.M88.4 R164, [R177+0xc000] ;  /* 0x00c00000b1a4783b */ /* 0x000f220000000200 */
[-C--:B------:R-:W-:Y:S07]  /*2210*/  HMMA.16816.F32.BF16 R36, R64, R48.reuse, RZ ;  /* 0x000000304024723c */ /* 0x080fee00000418ff */
        /* <DEDUP_REMOVED lines=11> */
[C---:B--2---:R-:W-:Y:S04]  /*22d0*/  HMMA.16816.F32.BF16 R8, R144.reuse, R140, R8 ;  /* 0x0000008c9008723c */ /* 0x044fe80000041808 */
[----:B------:R-:W-:Y:S04]  /*22e0*/  VIADD R140, R246, 0x4 ;  /* 0x00000004f68c7836 */ /* 0x000fe80000000000 */
[-C--:B------:R-:W-:Y:S08]  /*22f0*/  HMMA.16816.F32.BF16 R12, R144, R142.reuse, R12 ;  /* 0x0000008e900c723c */ /* 0x080ff0000004180c */
[C---:B------:R-:W-:Y:S08]  /*2300*/  HMMA.16816.F32.BF16 R16, R136.reuse, R142, R16 ;  /* 0x0000008e8810723c */ /* 0x040ff00000041810 */
[-C--:B------:R-:W-:Y:S08]  /*2310*/  HMMA.16816.F32.BF16 R20, R136, R148.reuse, R20 ;  /* 0x000000948814723c */ /* 0x080ff00000041814 */
[C---:B------:R-:W-:Y:S04]  /*2320*/  HMMA.16816.F32.BF16 R24, R144.reuse, R148, R24 ;  /* 0x000000949018723c */ /* 0x040fe80000041818 */
[----:B------:R-:W-:Y:S04]  /*2330*/  LOP3.LUT R148, R2, UR47, R249, 0x96, !PT ;  /* 0x0000002f02947c12 */ /* 0x000fe8000f8e96f9 */
[-C--:B------:R-:W-:Y:S03]  /*2340*/  HMMA.16816.F32.BF16 R28, R144, R150.reuse, R28 ;  /* 0x00000096901c723c */ /* 0x080fe6000004181c */
[----:B------:R-:W-:Y:S05]  /*2350*/  IMAD.WIDE.U32 R148, R148, -0x2daee0ad, RZ ;  /* 0xd2511f5394947825 */ /* 0x000fea00078e00ff */
[C---:B------:R-:W-:Y:S04]  /*2360*/  HMMA.16816.F32.BF16 R32, R136.reuse, R150, R32 ;  /* 0x000000968820723c */ /* 0x040fe80000041820 */
[----:B------:R-:W-:Y:S04]  /*2370*/  LOP3.LUT R150, R2, UR47, R251, 0x96, !PT ;  /* 0x0000002f02967c12 */ /* 0x000fe8000f8e96fb */
[-C--:B------:R-:W-:Y:S03]  /*2380*/  HMMA.16816.F32.BF16 R36, R136, R152.reuse, R36 ;  /* 0x000000988824723c */ /* 0x080fe60000041824 */
[----:B------:R-:W-:Y:S05]  /*2390*/  IMAD.WIDE.U32 R150, R150, -0x2daee0ad, RZ ;  /* 0xd2511f5396967825 */ /* 0x000fea00078e00ff */
[C---:B------:R-:W-:Y:S04]  /*23a0*/  HMMA.16816.F32.BF16 R40, R144.reuse, R152, R40 ;  /* 0x000000989028723c */ /* 0x040fe80000041828 */
[----:B---3--:R-:W-:Y:S01]  /*23b0*/  LOP3.LUT R141, R188, UR15, R3, 0x96, !PT ;  /* 0x0000000fbc8d7c12 */ /* 0x008fe2000f8e9603 */
[----:B------:R-:W-:Y:S03]  /*23c0*/  IMAD.WIDE.U32 R2, R140, -0x326172a9, RZ ;  /* 0xcd9e8d578c027825 */ /* 0x000fe600078e00ff */
[-C--:B------:R-:W-:Y:S03]  /*23d0*/  HMMA.16816.F32.BF16 R44, R144, R154.reuse, R44 ;  /* 0x0000009a902c723c */ /* 0x080fe6000004182c */
[----:B------:R-:W-:Y:S05]  /*23e0*/  LOP3.LUT R3, R188, UR15, R3, 0x96, !PT ;  /* 0x0000000fbc037c12 */ /* 0x000fea000f8e9603 */
[C---:B------:R-:W-:Y:S08]  /*23f0*/  HMMA.16816.F32.BF16 R48, R136.reuse, R154, R48 ;  /* 0x0000009a8830723c */ /* 0x040ff00000041830 */
[-C--:B------:R-:W-:Y:S08]  /*2400*/  HMMA.16816.F32.BF16 R52, R136, R156.reuse, R52 ;  /* 0x0000009c8834723c */ /* 0x080ff00000041834 */
[C---:B------:R-:W-:Y:S04]  /*2410*/  HMMA.16816.F32.BF16 R56, R144.reuse, R156, R56 ;  /* 0x0000009c9038723c */ /* 0x040fe80000041838 */
[----:B------:R-:W-:Y:S02]  /*2420*/  IMAD.WIDE.U32 R156, R141, -0x2daee0ad, RZ ;  /* 0xd2511f538d9c7825 */ /* 0x000fe400078e00ff */
[----:B------:R-:W-:Y:S02]  /*2430*/  LDSM.16.M88.4 R140, [R178+0xc000] ;  /* 0x00c00000b28c783b */ /* 0x000fe40000000200 */
[-C--:B------:R-:W-:Y:S03]  /*2440*/  HMMA.16816.F32.BF16 R60, R144, R158.reuse, R60 ;  /* 0x0000009e903c723c */ /* 0x080fe6000004183c */
[----:B----4-:R-:W-:Y:S01]  /*2450*/  LOP3.LUT R155, R192, UR46, R157, 0x96, !PT ;  /* 0x0000002ec09b7c12 */ /* 0x010fe2000f8e969d */
[----:B------:R-:W-:Y:S01]  /*2460*/  IMAD.WIDE.U32 R146, R3, -0x2daee0ad, RZ ;  /* 0xd2511f5303927825 */ /* 0x000fe200078e00ff */
[C---:B------:R-:W-:Y:S02]  /*2470*/  LOP3.LUT R154, R156.reuse, UR45, R151, 0x96, !PT ;  /* 0x0000002d9c9a7c12 */ /* 0x040fe4000f8e9697 */
[----:B------:R-:W-:Y:S01]  /*2480*/  LOP3.LUT R156, R156, UR45, R149, 0x96, !PT ;  /* 0x0000002d9c9c7c12 */ /* 0x000fe2000f8e9695 */
[----:B------:R-:W-:Y:S01]  /*2490*/  HMMA.16816.F32.BF16 R64, R136, R158, R64 ;  /* 0x0000009e8840723c */ /* 0x000fe20000041840 */
[----:B------:R1:W2:Y:S03]  /*24a0*/  LDSM.16.M88.4 R136, [R177+0xd800] ;  /* 0x00d80000b188783b */ /* 0x0002a60000000200 */
[----:B------:R-:W-:Y:S01]  /*24b0*/  LOP3.LUT R152, R192, UR46, R147, 0x96, !PT ;  /* 0x0000002ec0987c12 */ /* 0x000fe2000f8e9693 */
[----:B------:R-:W-:Y:S01]  /*24c0*/  IMAD.IADD R144, R179, 0x1, R0 ;  /* 0x00000001b3907824 */ /* 0x000fe200078e0200 */
[C---:B------:R-:W-:Y:S01]  /*24d0*/  LOP3.LUT R0, R2.reuse, UR47, R251, 0x96, !PT ;  /* 0x0000002f02007c12 */ /* 0x040fe2000f8e96fb */
[----:B------:R-:W-:Y:S01]  /*24e0*/  @!P0 IMAD.SHL.U32 R145, R183, 0x2, RZ ;  /* 0x00000002b7918824 */ /* 0x000fe200078e00ff */
[----:B------:R-:W-:Y:S01]  /*24f0*/  LOP3.LUT R2, R2, UR47, R249, 0x96, !PT ;  /* 0x0000002f02027c12 */ /* 0x000fe2000f8e96f9 */
[-C--:B------:R-:W-:Y:S01]  /*2500*/  HMMA.16816.F32.BF16 R4, R160, R164.reuse, R4 ;  /* 0x000000a4a004723c */ /* 0x080fe20000041804 */
[----:B------:R-:W3:Y:S04]  /*2510*/  LDL R192, [R1+0x14] ;  /* 0x0000140001c07983 */ /* 0x000ee80000100800 */
[----:B------:R-:W-:Y:S01]  /*2520*/  @!P0 LOP3.LUT R145, R145, 0x6, RZ, 0xc0, !PT ;  /* 0x0000000691918812 */ /* 0x000fe200078ec0ff */
[----:B------:R-:W4:Y:S01]  /*2530*/  LDL R179, [R1+0xc] ;  /* 0x00000c0001b37983 */ /* 0x000f220000100800 */
[----:B------:R-:W-:Y:S01]  /*2540*/  IMAD.WIDE.U32 R188, R0, -0x2daee0ad, RZ ;  /* 0xd2511f5300bc7825 */ /* 0x000fe200078e00ff */
[----:B------:R-:W-:Y:S01]  /*2550*/  @!P0 SHF.R.U32.HI R0, RZ, 0x1, R183 ;  /* 0x00000001ff008819 */ /* 0x000fe200000116b7 */
[C---:B------:R-:W-:Y:S04]  /*2560*/  HMMA.16816.F32.BF16 R8, R168.reuse, R164, R8 ;  /* 0x000000a4a808723c */ /* 0x040fe80000041808 */
[----:B------:R-:W-:Y:S01]  /*2570*/  LEA R164, R187, UR4, 0x1 ;  /* 0x00000004bba47c11 */ /* 0x000fe2000f8e08ff */
[----:B------:R-:W-:Y:S01]  /*2580*/  IMAD.WIDE.U32 R190, R2, -0x2daee0ad, RZ ;  /* 0xd2511f5302be7825 */ /* 0x000fe200078e00ff */
[C---:B------:R-:W-:Y:S01]  /*2590*/  LOP3.LUT R151, R146.reuse, UR45, R189, 0x96, !PT ;  /* 0x0000002d92977c12 */ /* 0x040fe2000f8e96bd */
[----:B-1----:R-:W4:Y:S01]  /*25a0*/  LDL R177, [R1+0x8] ;  /* 0x0000080001b17983 */ /* 0x002f220000100800 */
[----:B------:R-:W-:Y:S01]  /*25b0*/  @!P0 LOP3.LUT R149, R145, 0x1c0, R0, 0xf8, !PT ;  /* 0x000001c091958812 */ /* 0x000fe200078ef800 */
[-C--:B------:R-:W-:Y:S01]  /*25c0*/  HMMA.16816.F32.BF16 R12, R168, R166.reuse, R12 ;  /* 0x000000a6a80c723c */ /* 0x080fe2000004180c */
[----:B------:R-:W-:Y:S01]  /*25d0*/  IMAD.U32 R0, RZ, RZ, UR30 ;  /* 0x0000001eff007e24 */ /* 0x000fe2000f8e00ff */
[----:B------:R-:W4:Y:S01]  /*25e0*/  LDL R187, [R1+0x10] ;  /* 0x0000100001bb7983 */ /* 0x000f220000100800 */
[----:B------:R-:W-:Y:S01]  /*25f0*/  LOP3.LUT R153, R146, UR45, R191, 0x96, !PT ;  /* 0x0000002d92997c12 */ /* 0x000fe2000f8e96bf */
[C---:B------:R-:W-:Y:S02]  /*2600*/  VIADD R2, R164.reuse, 0x1c000 ;  /* 0x0001c000a4027836 */ /* 0x040fe40000000000 */
[----:B------:R-:W-:Y:S02]  /*2610*/  VIADD R165, R164, 0x1c040 ;  /* 0x0001c040a4a57836 */ /* 0x000fe40000000000 */
[C---:B------:R-:W-:Y:S04]  /*2620*/  HMMA.16816.F32.BF16 R16, R160.reuse, R166, R16 ;  /* 0x000000a6a010723c */ /* 0x040fe80000041810 */
[----:B------:R-:W-:Y:S02]  /*2630*/  @P4 VIADD R165, R2, 0xffffffc0 ;  /* 0xffffffc002a54836 */ /* 0x000fe40000000000 */
[----:B------:R-:W-:Y:S02]  /*2640*/  IMAD.WIDE.U32 R2, R155, -0x326172a9, RZ ;  /* 0xcd9e8d579b027825 */ /* 0x000fe400078e00ff */
[-C--:B------:R-:W-:Y:S03]  /*2650*/  HMMA.16816.F32.BF16 R20, R160, R172.reuse, R20 ;  /* 0x000000aca014723c */ /* 0x080fe60000041814 */
[----:B------:R-:W-:Y:S04]  /*2660*/  IMAD.WIDE.U32 R158, R156, -0x326172a9, RZ ;  /* 0xcd9e8d579c9e7825 */ /* 0x000fe800078e00ff */
[----:B------:R-:W-:Y:S01]  /*2670*/  IMAD.WIDE.U32 R166, R153, -0x326172a9, RZ ;  /* 0xcd9e8d5799a67825 */ /* 0x000fe200078e00ff */
[C---:B------:R-:W-:Y:S04]  /*2680*/  HMMA.16816.F32.BF16 R24, R168.reuse, R172, R24 ;  /* 0x000000aca818723c */ /* 0x040fe80000041818 */
[----:B------:R-:W-:Y:S04]  /*2690*/  IMAD.WIDE.U32 R172, R154, -0x326172a9, RZ ;  /* 0xcd9e8d579aac7825 */ /* 0x000fe800078e00ff */
[-C--:B------:R-:W-:Y:S03]  /*26a0*/  HMMA.16816.F32.BF16 R28, R168, R174.reuse, R28 ;  /* 0x000000aea81c723c */ /* 0x080fe6000004181c */
[----:B------:R-:W-:Y:S04]  /*26b0*/  IMAD.WIDE.U32 R154, R152, -0x326172a9, RZ ;  /* 0xcd9e8d57989a7825 */ /* 0x000fe800078e00ff */
[----:B------:R-:W-:Y:S01]  /*26c0*/  @!P0 IMAD R0, R0, 0x80, R149 ;  /* 0x0000008000008824 */ /* 0x000fe200078e0295 */
[----:B------:R-:W-:Y:S01]  /*26d0*/  LOP3.LUT R167, R154, UR14, R167, 0x96, !PT ;  /* 0x0000000e9aa77c12 */ /* 0x000fe2000f8e96a7 */
[C---:B------:R-:W-:Y:S04]  /*26e0*/  HMMA.16816.F32.BF16 R32, R160.reuse, R174, R32 ;  /* 0x000000aea020723c */ /* 0x040fe80000041820 */
[----:B------:R-:W-:Y:S04]  /*26f0*/  IMAD.WIDE.U32 R174, R151, -0x326172a9, RZ ;  /* 0xcd9e8d5797ae7825 */ /* 0x000fe800078e00ff */
[-C--:B------:R-:W-:Y:S08]  /*2700*/  HMMA.16816.F32.BF16 R36, R160, R132.reuse, R36 ;  /* 0x00000084a024723c */ /* 0x080ff00000041824 */
[C---:B------:R-:W-:Y:S08]  /*2710*/  HMMA.16816.F32.BF16 R40, R168.reuse, R132, R40 ;  /* 0x00000084a828723c */ /* 0x040ff00000041828 */
[-C--:B------:R-:W-:Y:S08]  /*2720*/  HMMA.16816.F32.BF16 R44, R168, R134.reuse, R44 ;  /* 0x00000086a82c723c */ /* 0x080ff0000004182c */
[C---:B------:R-:W-:Y:S01]  /*2730*/  HMMA.16816.F32.BF16 R48, R160.reuse, R134, R48 ;  /* 0x00000086a030723c */ /* 0x040fe20000041830 */
[----:B------:R-:W1:Y:S07]  /*2740*/  LDSM.16.M88.4 R132, [R144] ;  /* 0x000000009084783b */ /* 0x000e6e0000000200 */
[-C--:B--2---:R-:W-:Y:S01]  /*2750*/  HMMA.16816.F32.BF16 R52, R160, R136.reuse, R52 ;  /* 0x00000088a034723c */ /* 0x084fe20000041834 */
[----:B------:R-:W2:Y:S07]  /*2760*/  LDSM.16.M88.4 R144, [R144+0x2000] ;  /* 0x002000009090783b */ /* 0x000eae0000000200 */
[C---:B------:R-:W-:Y:S04]  /*2770*/  HMMA.16816.F32.BF16 R56, R168.reuse, R136, R56 ;  /* 0x00000088a838723c */ /* 0x040fe80000041838 */
[----:B------:R-:W-:Y:S02]  /*2780*/  LOP3.LUT R137, R250, UR18, R3, 0x96, !PT ;  /* 0x00000012fa897c12 */ /* 0x000fe4000f8e9603 */
[----:B------:R-:W-:Y:S02]  /*2790*/  LOP3.LUT R136, R2, UR14, R173, 0x96, !PT ;  /* 0x0000000e02887c12 */ /* 0x000fe4000f8e96ad */
[----:B------:R-:W-:Y:S01]  /*27a0*/  LOP3.LUT R3, R248, UR18, R3, 0x96, !PT ;  /* 0x00000012f8037c12 */ /* 0x000fe2000f8e9603 */
[-C--:B------:R-:W-:Y:S03]  /*27b0*/  HMMA.16816.F32.BF16 R60, R168, R138.reuse, R60 ;  /* 0x0000008aa83c723c */ /* 0x080fe6000004183c */
[----:B------:R-:W-:Y:S01]  /*27c0*/  LOP3.LUT R2, R2, UR14, R159, 0x96, !PT ;  /* 0x0000000e02027c12 */ /* 0x000fe2000f8e969f */
[----:B------:R-:W-:Y:S01]  /*27d0*/  IMAD.WIDE.U32 R152, R137, -0x2daee0ad, RZ ;  /* 0xd2511f5389987825 */ /* 0x000fe200078e00ff */
[----:B------:R-:W-:Y:S02]  /*27e0*/  LOP3.LUT R168, R250, UR18, R155, 0x96, !PT ;  /* 0x00000012faa87c12 */ /* 0x000fe4000f8e969b */
[----:B------:R-:W-:Y:S01]  /*27f0*/  LOP3.LUT R169, R154, UR14, R175, 0x96, !PT ;  /* 0x0000000e9aa97c12 */ /* 0x000fe2000f8e96af */
[----:B------:R-:W-:Y:S01]  /*2800*/  HMMA.16816.F32.BF16 R64, R160, R138, R64 ;  /* 0x0000008aa040723c */ /* 0x000fe20000041840 */
[----:B------:R-:W-:Y:S03]  /*2810*/  UIADD3 UR14, UPT, UPT, UR15, 0x1715609d, URZ ;  /* 0x1715609d0f0e7890 */ /* 0x000fe6000fffe0ff */
[----:B------:R-:W-:Y:S01]  /*2820*/  LOP3.LUT R170, R248, UR18, R155, 0x96, !PT ;  /* 0x00000012f8aa7c12 */ /* 0x000fe2000f8e969b */
[----:B------:R-:W-:Y:S01]  /*2830*/  IMAD.WIDE.U32 R156, R136, -0x2daee0ad, RZ ;  /* 0xd2511f53889c7825 */ /* 0x000fe200078e00ff */
[----:B------:R-:W-:Y:S01]  /*2840*/  LOP3.LUT R160, R150, UR44, R153, 0x96, !PT ;  /* 0x0000002c96a07c12 */ /* 0x000fe2000f8e9699 */
[----:B------:R-:W-:Y:S01]  /*2850*/  UIADD3 UR18, UPT, UPT, UR15, 0x78dde6e4, URZ ;  /* 0x78dde6e40f127890 */ /* 0x000fe2000fffe0ff */
[----:B------:R-:W-:Y:S01]  /*2860*/  @!P0 VIMNMX R150, PT, PT, R239, UR36, PT ;  /* 0x00000024ef968c48 */ /* 0x000fe2000bfe0100 */
[----:B------:R-:W-:Y:S01]  /*2870*/  IMAD.WIDE.U32 R136, R3, -0x2daee0ad, RZ ;  /* 0xd2511f5303887825 */ /* 0x000fe200078e00ff */
[----:B------:R-:W-:Y:S01]  /*2880*/  LOP3.LUT R159, R152, UR43, R157, 0x96, !PT ;  /* 0x0000002b989f7c12 */ /* 0x000fe2000f8e969d */
[-C--:B-1----:R-:W-:Y:S05]  /*2890*/  HMMA.16816.F32.BF16 R4, R132, R140.reuse, R4 ;  /* 0x0000008c8404723c */ /* 0x082fea0000041804 */
[----:B------:R-:W-:Y:S01]  /*28a0*/  LOP3.LUT R157, R148, UR44, R137, 0x96, !PT ;  /* 0x0000002c949d7c12 */ /* 0x000fe2000f8e9689 */
[----:B------:R-:W-:Y:S02]  /*28b0*/  IMAD.WIDE.U32 R154, R2, -0x2daee0ad, RZ ;  /* 0xd2511f53029a7825 */ /* 0x000fe400078e00ff */
[C---:B--2---:R-:W-:Y:S04]  /*28c0*/  HMMA.16816.F32.BF16 R8, R144.reuse, R140, R8 ;  /* 0x0000008c9008723c */ /* 0x044fe80000041808 */
[----:B------:R-:W-:Y:S01]  /*28d0*/  LOP3.LUT R155, R136, UR43, R155, 0x96, !PT ;  /* 0x0000002b889b7c12 */ /* 0x000fe2000f8e969b */
[C---:B------:R-:W-:Y:S01]  /*28e0*/  @!P0 VIADD R141, R0.reuse, 0x8 ;  /* 0x00000008008d8836 */ /* 0x040fe20000000000 */
[----:B------:R-:W1:Y:S01]  /*28f0*/  LDSM.16.M88.4 R136, [R178+0xc800] ;  /* 0x00c80000b288783b */ /* 0x000e620000000200 */
[C---:B------:R-:W-:Y:S01]  /*2900*/  @!P0 VIADD R140, R0.reuse, 0x1 ;  /* 0x00000001008c8836 */ /* 0x040fe20000000000 */
[-C--:B------:R-:W-:Y:S08]  /*2910*/  HMMA.16816.F32.BF16 R12, R144, R142.reuse, R12 ;  /* 0x0000008e900c723c */ /* 0x080ff0000004180c */
[C---:B------:R-:W-:Y:S08]  /*2920*/  HMMA.16816.F32.BF16 R16, R132.reuse, R142, R16 ;  /* 0x0000008e8410723c */ /* 0x040ff00000041810 */
[-C--:B-1----:R-:W-:Y:S08]  /*2930*/  HMMA.16816.F32.BF16 R20, R132, R136.reuse, R20 ;  /* 0x000000888414723c */ /* 0x082ff00000041814 */
[C---:B------:R-:W-:Y:S04]  /*2940*/  HMMA.16816.F32.BF16 R24, R144.reuse, R136, R24 ;  /* 0x000000889018723c */ /* 0x040fe80000041818 */
[C---:B------:R-:W-:Y:S02]  /*2950*/  @!P0 VIADD R137, R0.reuse, 0x10 ;  /* 0x0000001000898836 */ /* 0x040fe40000000000 */
[----:B------:R-:W-:Y:S02]  /*2960*/  @!P0 VIADD R136, R0, 0x11 ;  /* 0x0000001100888836 */ /* 0x000fe40000000000 */
[-C--:B------:R-:W-:Y:S08]  /*2970*/  HMMA.16816.F32.BF16 R28, R144, R138.reuse, R28 ;  /* 0x0000008a901c723c */ /* 0x080ff0000004181c */
[C---:B------:R-:W-:Y:S04]  /*2980*/  HMMA.16816.F32.BF16 R32, R132.reuse, R138, R32 ;  /* 0x0000008a8420723c */ /* 0x040fe80000041820 */
[C---:B---3--:R-:W-:Y:S01]  /*2990*/  FSETP.NEU.FTZ.AND P4, PT, R192.reuse, -INF , PT ;  /* 0xff800000c000780b */ /* 0x048fe20003f9d000 */
[----:B------:R-:W-:Y:S01]  /*29a0*/  FMUL.FTZ R153, R192, 1.4426950216293334961 ;  /* 0x3fb8aa3bc0997820 */ /* 0x000fe20000410000 */
[C---:B----4-:R-:W-:Y:S01]  /*29b0*/  FSETP.NEU.FTZ.AND P5, PT, R179.reuse, -INF , PT ;  /* 0xff800000b300780b */ /* 0x050fe20003fbd000 */
[----:B------:R-:W-:Y:S03]  /*29c0*/  FMUL.FTZ R3, R179, 1.4426950216293334961 ;  /* 0x3fb8aa3bb3037820 */ /* 0x000fe60000410000 */
[----:B------:R-:W-:Y:S01]  /*29d0*/  FSEL R153, R153, RZ, P4 ;  /* 0x000000ff99997208 */ /* 0x000fe20002000000 */
[----:B------:R-:W-:Y:S01]  /*29e0*/  IMAD.MOV.U32 R179, RZ, RZ, 0x40 ;  /* 0x00000040ffb37424 */ /* 0x000fe200078e00ff */
[----:B------:R-:W-:Y:S04]  /*29f0*/  FSEL R3, R3, RZ, P5 ;  /* 0x000000ff03037208 */ /* 0x000fe80002800000 */
[----:B------:R-:W-:Y:S01]  /*2a00*/  @!P0 VIADDMNMX R152, R239, -R179, UR36, PT ;  /* 0x00000024ef988e46 */ /* 0x000fe2000b8009b3 */
[----:B------:R-:W-:Y:S01]  /*2a10*/  IMAD.MOV.U32 R179, RZ, RZ, 0x10 ;  /* 0x00000010ffb37424 */ /* 0x000fe200078e00ff */
[C---:B------:R-:W-:Y:S01]  /*2a20*/  FSETP.NEU.FTZ.AND P4, PT, R177.reuse, -INF , PT ;  /* 0xff800000b100780b */ /* 0x040fe20003f9d000 */
[----:B------:R-:W-:Y:S01]  /*2a30*/  FMUL.FTZ R2, R177, 1.4426950216293334961 ;  /* 0x3fb8aa3bb1027820 */ /* 0x000fe20000410000 */
[-C--:B------:R-:W-:Y:S01]  /*2a40*/  @!P0 ISETP.GE.AND P5, PT, R0, R152.reuse, PT ;  /* 0x000000980000820c */ /* 0x080fe20003fa6270 */
[----:B------:R-:W-:Y:S01]  /*2a50*/  IMAD.MOV.U32 R177, RZ, RZ, 0x38 ;  /* 0x00000038ffb17424 */ /* 0x000fe200078e00ff */
[C---:B------:R-:W-:Y:S01]  /*2a60*/  FSETP.NEU.FTZ.AND P6, PT, R187.reuse, -INF , PT ;  /* 0xff800000bb00780b */ /* 0x040fe20003fdd000 */
[----:B------:R-:W-:Y:S01]  /*2a70*/  FMUL.FTZ R148, R187, 1.4426950216293334961 ;  /* 0x3fb8aa3bbb947820 */ /* 0x000fe20000410000 */
[----:B------:R-:W-:Y:S02]  /*2a80*/  FSEL R2, R2, RZ, P4 ;  /* 0x000000ff02027208 */ /* 0x000fe40002000000 */
[----:B------:R-:W-:Y:S01]  /*2a90*/  @!P0 VIADDMNMX R151, R239, -R177, UR36, PT ;  /* 0x00000024ef978e46 */ /* 0x000fe2000b8009b1 */
[----:B------:R-:W-:Y:S01]  /*2aa0*/  IMAD.MOV.U32 R177, RZ, RZ, 0x8 ;  /* 0x00000008ffb17424 */ /* 0x000fe200078e00ff */
[----:B------:R-:W-:Y:S02]  /*2ab0*/  FSEL R148, R148, RZ, P6 ;  /* 0x000000ff94947208 */ /* 0x000fe40003000000 */
[----:B------:R-:W-:Y:S02]  /*2ac0*/  @!P0 ISETP.GE.AND P6, PT, R140, R152, PT ;  /* 0x000000988c00820c */ /* 0x000fe40003fc6270 */
[----:B------:R-:W-:Y:S02]  /*2ad0*/  @!P0 FSEL R4, R4, -INF , !P5 ;  /* 0xff80000004048808 */ /* 0x000fe40006800000 */
[-C--:B------:R-:W-:Y:S02]  /*2ae0*/  @!P0 ISETP.GE.AND P4, PT, R0, R151.reuse, PT ;  /* 0x000000970000820c */ /* 0x080fe40003f86270 */
[----:B------:R-:W-:Y:S01]  /*2af0*/  @!P0 ISETP.GE.AND P5, PT, R140, R151, PT ;  /* 0x000000978c00820c */ /* 0x000fe20003fa6270 */
[----:B------:R-:W-:Y:S01]  /*2b00*/  FFMA.FTZ R4, R4, UR12, -R153 ;  /* 0x0000000c04047c23 */ /* 0x000fe20008010899 */
[----:B------:R-:W-:Y:S02]  /*2b10*/  @!P0 FSEL R5, R5, -INF , !P6 ;  /* 0xff80000005058808 */ /* 0x000fe40007000000 */
[----:B------:R-:W-:Y:S01]  /*2b20*/  @!P0 VIADDMNMX R149, R239, R177, UR36, PT ;  /* 0x00000024ef958e46 */ /* 0x000fe2000b8001b1 */
[----:B------:R1:W2:Y:S01]  /*2b30*/  MUFU.EX2 R211, R4 ;  /* 0x0000000400d37308 */ /* 0x0002a20000000800 */
[-C--:B------:R-:W-:Y:S01]  /*2b40*/  @!P0 ISETP.GE.AND P6, PT, R0, R150.reuse, PT ;  /* 0x000000960000820c */ /* 0x080fe20003fc6270 */
[----:B------:R-:W-:Y:S01]  /*2b50*/  IMAD.MOV.U32 R177, RZ, RZ, 0x20 ;  /* 0x00000020ffb17424 */ /* 0x000fe200078e00ff */
[----:B------:R-:W-:Y:S02]  /*2b60*/  @!P0 FSEL R6, R6, -INF , !P4 ;  /* 0xff80000006068808 */ /* 0x000fe40006000000 */
[----:B------:R-:W-:Y:S02]  /*2b70*/  @!P0 FSEL R7, R7, -INF , !P5 ;  /* 0xff80000007078808 */ /* 0x000fe40006800000 */
[-C--:B------:R-:W-:Y:S01]  /*2b80*/  @!P0 ISETP.GE.AND P4, PT, R140, R150.reuse, PT ;  /* 0x000000968c00820c */ /* 0x080fe20003f86270 */
[--C-:B------:R-:W-:Y:S01]  /*2b90*/  FFMA.FTZ R6, R6, UR12, -R148.reuse ;  /* 0x0000000c06067c23 */ /* 0x100fe20008010894 */
[-C--:B------:R-:W-:Y:S01]  /*2ba0*/  @!P0 ISETP.GE.AND P5, PT, R140, R149.reuse, PT ;  /* 0x000000958c00820c */ /* 0x080fe20003fa6270 */
[----:B------:R-:W-:Y:S01]  /*2bb0*/  @!P0 VIADD R140, R0, 0x9 ;  /* 0x00000009008c8836 */ /* 0x000fe20000000000 */
[----:B------:R-:W-:Y:S01]  /*2bc0*/  @!P0 FSEL R8, R8, -INF , !P6 ;  /* 0xff80000008088808 */ /* 0x000fe20007000000 */
[----:B------:R-:W-:Y:S01]  /*2bd0*/  FFMA.FTZ R7, R7, UR12, -R148 ;  /* 0x0000000c07077c23 */ /* 0x000fe20008010894 */
[-C--:B------:R-:W-:Y:S01]  /*2be0*/  @!P0 ISETP.GE.AND P6, PT, R0, R149.reuse, PT ;  /* 0x000000950000820c */ /* 0x080fe20003fc6270 */
[----:B------:R-:W-:Y:S01]  /*2bf0*/  MUFU.EX2 R206, R6 ;  /* 0x0000000600ce7308 */ /* 0x000fe20000000800 */
[----:B------:R-:W-:Y:S02]  /*2c00*/  @!P0 FSEL R9, R9, -INF , !P4 ;  /* 0xff80000009098808 */ /* 0x000fe40006000000 */
[----:B------:R-:W-:Y:S01]  /*2c10*/  @!P0 FSEL R10, R10, -INF , !P6 ;  /* 0xff8000000a0a8808 */ /* 0x000fe20007000000 */
[----:B-1----:R-:W-:Y:S01]  /*2c20*/  @!P0 VIADD R4, R0, 0x18 ;  /* 0x0000001800048836 */ /* 0x002fe20000000000 */
[-C--:B------:R-:W-:Y:S01]  /*2c30*/  @!P0 ISETP.GE.AND P4, PT, R141, R150.reuse, PT ;  /* 0x000000968d00820c */ /* 0x080fe20003f86270 */
[--C-:B------:R-:W-:Y:S01]  /*2c40*/  FFMA.FTZ R9, R9, UR12, -R3.reuse ;  /* 0x0000000c09097c23 */ /* 0x100fe20008010803 */
[----:B------:R-:W-:Y:S03]  /*2c50*/  @!P0 ISETP.GE.AND P6, PT, R140, R150, PT ;  /* 0x000000968c00820c */ /* 0x000fe60003fc6270 */
[----:B------:R-:W1:Y:S01]  /*2c60*/  MUFU.EX2 R230, R7 ;  /* 0x0000000700e67308 */ /* 0x000e620000000800 */
[----:B------:R-:W-:Y:S01]  /*2c70*/  @!P0 FSEL R11, R11, -INF , !P5 ;  /* 0xff8000000b0b8808 */ /* 0x000fe20006800000 */
[--C-:B------:R-:W-:Y:S01]  /*2c80*/  FFMA.FTZ R10, R10, UR12, -R2.reuse ;  /* 0x0000000c0a0a7c23 */ /* 0x100fe20008010802 */
[----:B------:R-:W-:Y:S02]  /*2c90*/  @!P0 FSEL R12, R12, -INF , !P4 ;  /* 0xff8000000c0c8808 */ /* 0x000fe40006000000 */
[----:B------:R-:W-:Y:S01]  /*2ca0*/  @!P0 FSEL R13, R13, -INF , !P6 ;  /* 0xff8000000d0d8808 */ /* 0x000fe20007000000 */
[--C-:B------:R-:W-:Y:S01]  /*2cb0*/  FFMA.FTZ R11, R11, UR12, -R2.reuse ;  /* 0x0000000c0b0b7c23 */ /* 0x100fe20008010802 */
[-C--:B------:R-:W-:Y:S01]  /*2cc0*/  @!P0 ISETP.GE.AND P5, PT, R141, R149.reuse, PT ;  /* 0x000000958d00820c */ /* 0x080fe20003fa6270 */
[--C-:B------:R-:W-:Y:S01]  /*2cd0*/  FFMA.FTZ R12, R12, UR12, -R3.reuse ;  /* 0x0000000c0c0c7c23 */ /* 0x100fe20008010803 */
[----:B------:R-:W-:Y:S01]  /*2ce0*/  @!P0 ISETP.GE.AND P4, PT, R140, R149, PT ;  /* 0x000000958c00820c */ /* 0x000fe20003f86270 */
[----:B------:R-:W-:Y:S01]  /*2cf0*/  FFMA.FTZ R13, R13, UR12, -R3 ;  /* 0x0000000c0d0d7c23 */ /* 0x000fe20008010803 */
[-C--:B------:R-:W-:Y:S01]  /*2d00*/  @!P0 ISETP.GE.AND P6, PT, R141, R152.reuse, PT ;  /* 0x000000988d00820c */ /* 0x080fe20003fc6270 */
[----:B------:R3:W-:Y:S01]  /*2d10*/  MUFU.EX2 R234, R9 ;  /* 0x0000000900ea7308 */ /* 0x0007e20000000800 */
[----:B------:R-:W-:Y:S02]  /*2d20*/  @!P0 FSEL R14, R14, -INF , !P5 ;  /* 0xff8000000e0e8808 */ /* 0x000fe40006800000 */
[----:B------:R-:W-:Y:S02]  /*2d30*/  @!P0 FSEL R15, R15, -INF , !P4 ;  /* 0xff8000000f0f8808 */ /* 0x000fe40006000000 */
[----:B------:R-:W-:Y:S01]  /*2d40*/  @!P0 FSEL R16, R16, -INF , !P6 ;  /* 0xff80000010108808 */ /* 0x000fe20007000000 */
[--C-:B------:R-:W-:Y:S01]  /*2d50*/  FFMA.FTZ R14, R14, UR12, -R2.reuse ;  /* 0x0000000c0e0e7c23 */ /* 0x100fe20008010802 */
[-C--:B------:R-:W-:Y:S01]  /*2d60*/  @!P0 ISETP.GE.AND P5, PT, R141, R151.reuse, PT ;  /* 0x000000978d00820c */ /* 0x080fe20003fa6270 */
[----:B------:R-:W-:Y:S01]  /*2d70*/  FFMA.FTZ R15, R15, UR12, -R2 ;  /* 0x0000000c0f0f7c23 */ /* 0x000fe20008010802 */
[-C--:B------:R-:W-:Y:S01]  /*2d80*/  @!P0 ISETP.GE.AND P4, PT, R140, R152.reuse, PT ;  /* 0x000000988c00820c */ /* 0x080fe20003f86270 */
[--C-:B------:R-:W-:Y:S01]  /*2d90*/  FFMA.FTZ R16, R16, UR12, -R153.reuse ;  /* 0x0000000c10107c23 */ /* 0x100fe20008010899 */
[-C--:B------:R-:W-:Y:S01]  /*2da0*/  @!P0 ISETP.GE.AND P6, PT, R140, R151.reuse, PT ;  /* 0x000000978c00820c */ /* 0x080fe20003fc6270 */
[----:B------:R-:W-:Y:S01]  /*2db0*/  MUFU.EX2 R236, R14 ;  /* 0x0000000e00ec7308 */ /* 0x000fe20000000800 */
[----:B------:R-:W-:Y:S01]  /*2dc0*/  @!P0 FSEL R17, R17, -INF , !P4 ;  /* 0xff80000011118808 */ /* 0x000fe20006000000 */
[----:B------:R-:W4:Y:S01]  /*2dd0*/  LDSM.16.M88.4 R140, [R178+0xd000] ;  /* 0x00d00000b28c783b */ /* 0x000f220000000200 */
[----:B------:R-:W-:Y:S02]  /*2de0*/  @!P0 FSEL R18, R18, -INF , !P5 ;  /* 0xff80000012128808 */ /* 0x000fe40006800000 */
[-C--:B------:R-:W-:Y:S01]  /*2df0*/  @!P0 ISETP.GE.AND P4, PT, R137, R152.reuse, PT ;  /* 0x000000988900820c */ /* 0x080fe20003f86270 */
[----:B---3--:R-:W-:Y:S01]  /*2e00*/  @!P0 VIADD R9, R0, 0x29 ;  /* 0x0000002900098836 */ /* 0x008fe20000000000 */
[----:B------:R-:W-:Y:S01]  /*2e10*/  @!P0 ISETP.GE.AND P5, PT, R136, R152, PT ;  /* 0x000000988800820c */ /* 0x000fe20003fa6270 */
[--C-:B------:R-:W-:Y:S01]  /*2e20*/  FFMA.FTZ R18, R18, UR12, -R148.reuse ;  /* 0x0000000c12127c23 */ /* 0x100fe20008010894 */
[----:B------:R-:W-:Y:S01]  /*2e30*/  @!P0 FSEL R20, R20, -INF , !P4 ;  /* 0xff80000014148808 */ /* 0x000fe20006000000 */
[--C-:B------:R-:W-:Y:S01]  /*2e40*/  FFMA.FTZ R17, R17, UR12, -R153.reuse ;  /* 0x0000000c11117c23 */ /* 0x100fe20008010899 */
[----:B------:R-:W-:Y:S01]  /*2e50*/  @!P0 FSEL R21, R21, -INF , !P5 ;  /* 0xff80000015158808 */ /* 0x000fe20006800000 */
[----:B------:R3:W-:Y:S01]  /*2e60*/  MUFU.EX2 R235, R15 ;  /* 0x0000000f00eb7308 */ /* 0x0007e20000000800 */
[-C--:B------:R-:W-:Y:S01]  /*2e70*/  @!P0 ISETP.GE.AND P4, PT, R136, R151.reuse, PT ;  /* 0x000000978800820c */ /* 0x080fe20003f86270 */
[--C-:B------:R-:W-:Y:S01]  /*2e80*/  FFMA.FTZ R20, R20, UR12, -R153.reuse ;  /* 0x0000000c14147c23 */ /* 0x100fe20008010899 */
[-C--:B------:R-:W-:Y:S01]  /*2e90*/  @!P0 ISETP.GE.AND P5, PT, R137, R150.reuse, PT ;  /* 0x000000968900820c */ /* 0x080fe20003fa6270 */
[--C-:B------:R-:W-:Y:S01]  /*2ea0*/  FFMA.FTZ R21, R21, UR12, -R153.reuse ;  /* 0x0000000c15157c23 */ /* 0x100fe20008010899 */
[----:B------:R-:W-:Y:S02]  /*2eb0*/  @!P0 FSEL R19, R19, -INF , !P6 ;  /* 0xff80000013138808 */ /* 0x000fe40007000000 */
[----:B------:R-:W-:Y:S03]  /*2ec0*/  @!P0 ISETP.GE.AND P6, PT, R137, R151, PT ;  /* 0x000000978900820c */ /* 0x000fe60003fc6270 */
[----:B------:R-:W-:Y:S01]  /*2ed0*/  MUFU.EX2 R223, R18 ;  /* 0x0000001200df7308 */ /* 0x000fe20000000800 */
[----:B------:R-:W-:Y:S01]  /*2ee0*/  @!P0 FSEL R23, R23, -INF , !P4 ;  /* 0xff80000017178808 */ /* 0x000fe20006000000 */
[--C-:B------:R-:W-:Y:S01]  /*2ef0*/  FFMA.FTZ R19, R19, UR12, -R148.reuse ;  /* 0x0000000c13137c23 */ /* 0x100fe20008010894 */
[----:B------:R-:W-:Y:S02]  /*2f00*/  @!P0 FSEL R24, R24, -INF , !P5 ;  /* 0xff80000018188808 */ /* 0x000fe40006800000 */
[CC--:B------:R-:W-:Y:S01]  /*2f10*/  @!P0 ISETP.GE.AND P4, PT, R136.reuse, R150.reuse, PT ;  /* 0x000000968800820c */ /* 0x0c0fe20003f86270 */
[--C-:B------:R-:W-:Y:S01]  /*2f20*/  FFMA.FTZ R23, R23, UR12, -R148.reuse ;  /* 0x0000000c17177c23 */ /* 0x100fe20008010894 */
        /* <DEDUP_REMOVED lines=9> */
[----:B------:R-:W-:Y:S01]  /*2fc0*/  FFMA.FTZ R22, R22, UR12, -R148 ;  /* 0x0000000c16167c23 */ /* 0x000fe20008010894 */
[-C--:B------:R-:W-:Y:S01]  /*2fd0*/  @!P0 ISETP.GE.AND P4, PT, R4, R150.reuse, PT ;  /* 0x000000960400820c */ /* 0x080fe20003f86270 */
[----:B---3--:R-:W-:Y:S01]  /*2fe0*/  IMAD.WIDE.U32 R14, R168, -0x2daee0ad, RZ ;  /* 0xd2511f53a80e7825 */ /* 0x008fe200078e00ff */
[----:B------:R-:W-:Y:S01]  /*2ff0*/  @!P0 ISETP.GE.AND P6, PT, R5, R150, PT ;  /* 0x000000960500820c */ /* 0x000fe20003fc6270 */
[----:B------:R-:W-:Y:S01]  /*3000*/  MUFU.EX2 R233, R137 ;  /* 0x0000008900e97308 */ /* 0x000fe20000000800 */
[----:B------:R-:W-:Y:S01]  /*3010*/  @!P0 FSEL R27, R27, -INF , !P5 ;  /* 0xff8000001b1b8808 */ /* 0x000fe20006800000 */
[-C--:B----4-:R-:W-:Y:S03]  /*3020*/  HMMA.16816.F32.BF16 R36, R132, R140.reuse, R36 ;  /* 0x0000008c8424723c */ /* 0x090fe60000041824 */
[----:B------:R-:W-:Y:S01]  /*3030*/  @!P0 FSEL R28, R28, -INF , !P4 ;  /* 0xff8000001c1c8808 */ /* 0x000fe20006000000 */
[--C-:B------:R-:W-:Y:S01]  /*3040*/  FFMA.FTZ R25, R25, UR12, -R3.reuse ;  /* 0x0000000c19197c23 */ /* 0x100fe20008010803 */
[----:B------:R-:W-:Y:S01]  /*3050*/  @!P0 FSEL R29, R29, -INF , !P6 ;  /* 0xff8000001d1d8808 */ /* 0x000fe20007000000 */
[--C-:B------:R-:W-:Y:S01]  /*3060*/  FFMA.FTZ R26, R26, UR12, -R2.reuse ;  /* 0x0000000c1a1a7c23 */ /* 0x100fe20008010802 */
[CC--:B------:R-:W-:Y:S01]  /*3070*/  @!P0 ISETP.GE.AND P5, PT, R4.reuse, R149.reuse, PT ;  /* 0x000000950400820c */ /* 0x0c0fe20003fa6270 */
[C---:B------:R-:W-:Y:S01]  /*3080*/  HMMA.16816.F32.BF16 R40, R144.reuse, R140, R40 ;  /* 0x0000008c9028723c */ /* 0x040fe20000041828 */
[----:B------:R3:W4:Y:S03]  /*3090*/  MUFU.EX2 R209, R136 ;  /* 0x0000008800d17308 */ /* 0x0007260000000800 */
[----:B------:R-:W-:Y:S01]  /*30a0*/  @!P0 ISETP.GE.AND P4, PT, R5, R149, PT ;  /* 0x000000950500820c */ /* 0x000fe20003f86270 */
[----:B------:R-:W-:Y:S01]  /*30b0*/  FFMA.FTZ R27, R27, UR12, -R2 ;  /* 0x0000000c1b1b7c23 */ /* 0x000fe20008010802 */
[-C--:B------:R-:W-:Y:S01]  /*30c0*/  @!P0 ISETP.GE.AND P6, PT, R4, R152.reuse, PT ;  /* 0x000000980400820c */ /* 0x080fe20003fc6270 */
[--C-:B------:R-:W-:Y:S01]  /*30d0*/  FFMA.FTZ R24, R24, UR12, -R3.reuse ;  /* 0x0000000c18187c23 */ /* 0x100fe20008010803 */
[----:B------:R-:W-:Y:S01]  /*30e0*/  @!P0 FSEL R30, R30, -INF , !P5 ;  /* 0xff8000001e1e8808 */ /* 0x000fe20006800000 */
[-C--:B------:R-:W-:Y:S02]  /*30f0*/  HMMA.16816.F32.BF16 R44, R144, R142.reuse, R44 ;  /* 0x0000008e902c723c */ /* 0x080fe4000004182c */
[----:B------:R2:W-:Y:S01]  /*3100*/  MUFU.EX2 R222, R19 ;  /* 0x0000001300de7308 */ /* 0x0005e20000000800 */
[----:B------:R-:W-:Y:S01]  /*3110*/  @!P0 FSEL R31, R31, -INF , !P4 ;  /* 0xff8000001f1f8808 */ /* 0x000fe20006000000 */
[--C-:B------:R-:W-:Y:S01]  /*3120*/  FFMA.FTZ R29, R29, UR12, -R3.reuse ;  /* 0x0000000c1d1d7c23 */ /* 0x100fe20008010803 */
[----:B------:R-:W-:Y:S01]  /*3130*/  @!P0 FSEL R32, R32, -INF , !P6 ;  /* 0xff80000020208808 */ /* 0x000fe20007000000 */
[----:B------:R-:W-:Y:S01]  /*3140*/  FFMA.FTZ R28, R28, UR12, -R3 ;  /* 0x0000000c1c1c7c23 */ /* 0x000fe20008010803 */
[-C--:B------:R-:W-:Y:S01]  /*3150*/  @!P0 ISETP.GE.AND P5, PT, R4, R151.reuse, PT ;  /* 0x000000970400820c */ /* 0x080fe20003fa6270 */
[C---:B------:R-:W-:Y:S04]  /*3160*/  HMMA.16816.F32.BF16 R48, R132.reuse, R142, R48 ;  /* 0x0000008e8430723c */ /* 0x040fe80000041830 */
[----:B------:R-:W4:Y:S01]  /*3170*/  MUFU.EX2 R238, R10 ;  /* 0x0000000a00ee7308 */ /* 0x000f220000000800 */
[CC--:B------:R-:W-:Y:S01]  /*3180*/  @!P0 ISETP.GE.AND P4, PT, R5.reuse, R152.reuse, PT ;  /* 0x000000980500820c */ /* 0x0c0fe20003f86270 */
[--C-:B------:R-:W-:Y:S01]  /*3190*/  FFMA.FTZ R32, R32, UR12, -R153.reuse ;  /* 0x0000000c20207c23 */ /* 0x100fe20008010899 */
[-C--:B------:R-:W-:Y:S01]  /*31a0*/  @!P0 ISETP.GE.AND P6, PT, R5, R151.reuse, PT ;  /* 0x000000970500820c */ /* 0x080fe20003fc6270 */
[----:B---3--:R-:W-:Y:S01]  /*31b0*/  @!P0 VIADD R136, R0, 0x20 ;  /* 0x0000002000888836 */ /* 0x008fe20000000000 */
[----:B------:R-:W-:Y:S01]  /*31c0*/  @!P0 FSEL R33, R33, -INF , !P4 ;  /* 0xff80000021218808 */ /* 0x000fe20006000000 */
[----:B------:R-:W3:Y:S01]  /*31d0*/  LDSM.16.M88.4 R4, [R178+0xd800] ;  /* 0x00d80000b204783b */ /* 0x000ee20000000200 */
[----:B------:R-:W-:Y:S03]  /*31e0*/  @!P0 FSEL R34, R34, -INF , !P5 ;  /* 0xff80000022228808 */ /* 0x000fe60006800000 */
[----:B------:R-:W-:Y:S01]  /*31f0*/  MUFU.EX2 R194, R32 ;  /* 0x0000002000c27308 */ /* 0x000fe20000000800 */
[-C--:B------:R-:W-:Y:S01]  /*3200*/  @!P0 ISETP.GE.AND P4, PT, R136, R152.reuse, PT ;  /* 0x000000988800820c */ /* 0x080fe20003f86270 */
[--C-:B------:R-:W-:Y:S01]  /*3210*/  FFMA.FTZ R33, R33, UR12, -R153.reuse ;  /* 0x0000000c21217c23 */ /* 0x100fe20008010899 */
[----:B------:R-:W-:Y:S01]  /*3220*/  @!P0 ISETP.GE.AND P5, PT, R8, R152, PT ;  /* 0x000000980800820c */ /* 0x000fe20003fa6270 */
[----:B------:R-:W-:Y:S01]  /*3230*/  FFMA.FTZ R34, R34, UR12, -R148 ;  /* 0x0000000c22227c23 */ /* 0x000fe20008010894 */
[----:B------:R-:W-:Y:S01]  /*3240*/  @!P0 FSEL R36, R36, -INF , !P4 ;  /* 0xff80000024248808 */ /* 0x000fe20006000000 */
[----:B--2---:R-:W-:Y:S01]  /*3250*/  IMAD.WIDE.U32 R18, R169, -0x2daee0ad, RZ ;  /* 0xd2511f53a9127825 */ /* 0x004fe200078e00ff */
[----:B------:R-:W-:Y:S03]  /*3260*/  @!P0 FSEL R37, R37, -INF , !P5 ;  /* 0xff80000025258808 */ /* 0x000fe60006800000 */
[----:B------:R-:W-:Y:S01]  /*3270*/  MUFU.EX2 R202, R34 ;  /* 0x0000002200ca7308 */ /* 0x000fe20000000800 */
[----:B------:R-:W-:Y:S01]  /*3280*/  @!P0 ISETP.GE.AND P4, PT, R8, R151, PT ;  /* 0x000000970800820c */ /* 0x000fe20003f86270 */
[--C-:B------:R-:W-:Y:S01]  /*3290*/  FFMA.FTZ R30, R30, UR12, -R2.reuse ;  /* 0x0000000c1e1e7c23 */ /* 0x100fe20008010802 */
[-C--:B------:R-:W-:Y:S01]  /*32a0*/  @!P0 ISETP.GE.AND P5, PT, R136, R150.reuse, PT ;  /* 0x000000968800820c */ /* 0x080fe20003fa6270 */
[----:B------:R-:W-:Y:S01]  /*32b0*/  FFMA.FTZ R31, R31, UR12, -R2 ;  /* 0x0000000c1f1f7c23 */ /* 0x000fe20008010802 */
[----:B------:R-:W-:Y:S01]  /*32c0*/  @!P0 FSEL R39, R39, -INF , !P4 ;  /* 0xff80000027278808 */ /* 0x000fe20006000000 */
[--C-:B------:R-:W-:Y:S01]  /*32d0*/  FFMA.FTZ R36, R36, UR12, -R153.reuse ;  /* 0x0000000c24247c23 */ /* 0x100fe20008010899 */
[----:B------:R-:W-:Y:S03]  /*32e0*/  @!P0 FSEL R40, R40, -INF , !P5 ;  /* 0xff80000028288808 */ /* 0x000fe60006800000 */
[----:B------:R-:W-:Y:S01]  /*32f0*/  MUFU.EX2 R193, R33 ;  /* 0x0000002100c17308 */ /* 0x000fe20000000800 */
[CC--:B------:R-:W-:Y:S01]  /*3300*/  @!P0 ISETP.GE.AND P4, PT, R8.reuse, R150.reuse, PT ;  /* 0x000000960800820c */ /* 0x0c0fe20003f86270 */
[----:B------:R-:W-:Y:S01]  /*3310*/  FFMA.FTZ R37, R37, UR12, -R153 ;  /* 0x0000000c25257c23 */ /* 0x000fe20008010899 */
[----:B------:R-:W-:Y:S01]  /*3320*/  @!P0 ISETP.GE.AND P5, PT, R8, R149, PT ;  /* 0x000000950800820c */ /* 0x000fe20003fa6270 */
[----:B------:R-:W-:Y:S01]  /*3330*/  @!P0 VIADD R8, R0, 0x28 ;  /* 0x0000002800088836 */ /* 0x000fe20000000000 */
[----:B------:R-:W-:Y:S01]  /*3340*/  @!P0 FSEL R35, R35, -INF , !P6 ;  /* 0xff80000023238808 */ /* 0x000fe20007000000 */
[--C-:B------:R-:W-:Y:S01]  /*3350*/  FFMA.FTZ R40, R40, UR12, -R3.reuse ;  /* 0x0000000c28287c23 */ /* 0x100fe20008010803 */
[----:B------:R-:W-:Y:S01]  /*3360*/  @!P0 ISETP.GE.AND P6, PT, R136, R151, PT ;  /* 0x000000978800820c */ /* 0x000fe20003fc6270 */
[--C-:B------:R-:W-:Y:S01]  /*3370*/  FFMA.FTZ R39, R39, UR12, -R148.reuse ;  /* 0x0000000c27277c23 */ /* 0x100fe20008010894 */
[----:B------:R-:W-:Y:S01]  /*3380*/  @!P0 FSEL R41, R41, -INF , !P4 ;  /* 0xff80000029298808 */ /* 0x000fe20006000000 */
[--C-:B------:R-:W-:Y:S01]  /*3390*/  FFMA.FTZ R35, R35, UR12, -R148.reuse ;  /* 0x0000000c23237c23 */ /* 0x100fe20008010894 */
[-C--:B------:R-:W-:Y:S01]  /*33a0*/  @!P0 ISETP.GE.AND P4, PT, R8, R150.reuse, PT ;  /* 0x000000960800820c */ /* 0x080fe20003f86270 */
[----:B------:R2:W-:Y:S01]  /*33b0*/  MUFU.EX2 R237, R11 ;  /* 0x0000000b00ed7308 */ /* 0x0005e20000000800 */
[----:B------:R-:W-:Y:S01]  /*33c0*/  @!P0 FSEL R38, R38, -INF , !P6 ;  /* 0xff80000026268808 */ /* 0x000fe20007000000 */
[--C-:B------:R-:W-:Y:S01]  /*33d0*/  FFMA.FTZ R41, R41, UR12, -R3.reuse ;  /* 0x0000000c29297c23 */ /* 0x100fe20008010803 */
[-C--:B------:R-:W-:Y:S02]  /*33e0*/  @!P0 ISETP.GE.AND P6, PT, R136, R149.reuse, PT ;  /* 0x000000958800820c */ /* 0x080fe40003fc6270 */
[----:B------:R-:W-:Y:S01]  /*33f0*/  @!P0 FSEL R43, R43, -INF , !P5 ;  /* 0xff8000002b2b8808 */ /* 0x000fe20006800000 */
[----:B------:R-:W-:Y:S01]  /*3400*/  FFMA.FTZ R38, R38, UR12, -R148 ;  /* 0x0000000c26267c23 */ /* 0x000fe20008010894 */
[----:B------:R-:W-:Y:S03]  /*3410*/  @!P0 FSEL R44, R44, -INF , !P4 ;  /* 0xff8000002c2c8808 */ /* 0x000fe60006000000 */
[----:B------:R-:W-:Y:S01]  /*3420*/  MUFU.EX2 R201, R35 ;  /* 0x0000002300c97308 */ /* 0x000fe20000000800 */
[-C--:B------:R-:W-:Y:S01]  /*3430*/  @!P0 ISETP.GE.AND P5, PT, R8, R149.reuse, PT ;  /* 0x000000950800820c */ /* 0x080fe20003fa6270 */
[-C--:B---3--:R-:W-:Y:S03]  /*3440*/  HMMA.16816.F32.BF16 R52, R132, R4.reuse, R52 ;  /* 0x000000048434723c */ /* 0x088fe60000041834 */
[----:B------:R-:W-:Y:S01]  /*3450*/  @!P0 ISETP.GE.AND P4, PT, R9, R149, PT ;  /* 0x000000950900820c */ /* 0x000fe20003f86270 */
[----:B------:R-:W-:Y:S01]  /*3460*/  FFMA.FTZ R43, R43, UR12, -R2 ;  /* 0x0000000c2b2b7c23 */ /* 0x000fe20008010802 */
[----:B------:R-:W-:Y:S01]  /*3470*/  @!P0 FSEL R42, R42, -INF , !P6 ;  /* 0xff8000002a2a8808 */ /* 0x000fe20007000000 */
[----:B------:R-:W-:Y:S01]  /*3480*/  FFMA.FTZ R44, R44, UR12, -R3 ;  /* 0x0000000c2c2c7c23 */ /* 0x000fe20008010803 */
[----:B------:R-:W-:Y:S01]  /*3490*/  @!P0 ISETP.GE.AND P6, PT, R9, R150, PT ;  /* 0x000000960900820c */ /* 0x000fe20003fc6270 */
[C---:B------:R-:W-:Y:S01]  /*34a0*/  HMMA.16816.F32.BF16 R56, R144.reuse, R4, R56 ;  /* 0x000000049038723c */ /* 0x040fe20000041838 */
[----:B------:R-:W-:Y:S03]  /*34b0*/  MUFU.EX2 R208, R20 ;  /* 0x0000001400d07308 */ /* 0x000fe60000000800 */
[----:B------:R-:W-:Y:S01]  /*34c0*/  @!P0 FSEL R46, R46, -INF , !P5 ;  /* 0xff8000002e2e8808 */ /* 0x000fe20006800000 */
[C---:B------:R-:W-:Y:S01]  /*34d0*/  @!P0 VIADD R5, R0.reuse, 0x30 ;  /* 0x0000003000058836 */ /* 0x040fe20000000000 */
[----:B------:R-:W-:Y:S01]  /*34e0*/  @!P0 FSEL R47, R47, -INF , !P4 ;  /* 0xff8000002f2f8808 */ /* 0x000fe20006000000 */
[----:B------:R-:W-:Y:S01]  /*34f0*/  @!P0 VIADD R4, R0, 0x31 ;  /* 0x0000003100048836 */ /* 0x000fe20000000000 */
[-C--:B------:R-:W-:Y:S01]  /*3500*/  @!P0 ISETP.GE.AND P5, PT, R8, R151.reuse, PT ;  /* 0x000000970800820c */ /* 0x080fe20003fa6270 */
[-C--:B------:R-:W-:Y:S02]  /*3510*/  HMMA.16816.F32.BF16 R60, R144, R6.reuse, R60 ;  /* 0x00000006903c723c */ /* 0x080fe4000004183c */
[----:B------:R-:W-:Y:S01]  /*3520*/  MUFU.EX2 R210, R21 ;  /* 0x0000001500d27308 */ /* 0x000fe20000000800 */
[-C--:B------:R-:W-:Y:S01]  /*3530*/  @!P0 ISETP.GE.AND P4, PT, R9, R152.reuse, PT ;  /* 0x000000980900820c */ /* 0x080fe20003f86270 */
[----:B--2---:R-:W-:Y:S01]  /*3540*/  IMAD.WIDE.U32 R10, R170, -0x2daee0ad, RZ ;  /* 0xd2511f53aa0a7825 */ /* 0x004fe200078e00ff */
[----:B------:R-:W-:Y:S02]  /*3550*/  @!P0 FSEL R45, R45, -INF , !P6 ;  /* 0xff8000002d2d8808 */ /* 0x000fe40007000000 */
[-C--:B------:R-:W-:Y:S01]  /*3560*/  @!P0 ISETP.GE.AND P6, PT, R8, R152.reuse, PT ;  /* 0x000000980800820c */ /* 0x080fe20003fc6270 */
[----:B------:R-:W-:Y:S04]  /*3570*/  HMMA.16816.F32.BF16 R64, R132, R6, R64 ;  /* 0x000000068440723c */ /* 0x000fe80000041840 */
[----:B------:R-:W-:Y:S01]  /*3580*/  MUFU.EX2 R214, R16 ;  /* 0x0000001000d67308 */ /* 0x000fe20000000800 */
[----:B------:R-:W-:Y:S01]  /*3590*/  @!P0 FSEL R49, R49, -INF , !P4 ;  /* 0xff80000031318808 */ /* 0x000fe20006000000 */
[----:B------:R-:W-:Y:S01]  /*35a0*/  IMAD.WIDE.U32 R132, R155, -0x326172a9, RZ ;  /* 0xcd9e8d579b847825 */ /* 0x000fe200078e00ff */
[----:B------:R-:W-:Y:S02]  /*35b0*/  @!P0 FSEL R50, R50, -INF , !P5 ;  /* 0xff80000032328808 */ /* 0x000fe40006800000 */
[-C--:B------:R-:W-:Y:S01]  /*35c0*/  @!P0 ISETP.GE.AND P4, PT, R5, R152.reuse, PT ;  /* 0x000000980500820c */ /* 0x080fe20003f86270 */
[--C-:B------:R-:W-:Y:S01]  /*35d0*/  FFMA.FTZ R49, R49, UR12, -R153.reuse ;  /* 0x0000000c31317c23 */ /* 0x100fe20008010899 */
[----:B------:R-:W-:Y:S01]  /*35e0*/  @!P0 ISETP.GE.AND P5, PT, R4, R152, PT ;  /* 0x000000980400820c */ /* 0x000fe20003fa6270 */
[----:B------:R-:W-:Y:S01]  /*35f0*/  FFMA.FTZ R50, R50, UR12, -R148 ;  /* 0x0000000c32327c23 */ /* 0x000fe20008010894 */
[----:B------:R-:W-:Y:S01]  /*3600*/  @!P0 FSEL R48, R48, -INF , !P6 ;  /* 0xff80000030308808 */ /* 0x000fe20007000000 */
[----:B------:R-:W-:Y:S01]  /*3610*/  MUFU.EX2 R168, R49 ;  /* 0x0000003100a87308 */ /* 0x000fe20000000800 */
[-C--:B------:R-:W-:Y:S01]  /*3620*/  @!P0 ISETP.GE.AND P6, PT, R9, R151.reuse, PT ;  /* 0x000000970900820c */ /* 0x080fe20003fc6270 */
[--C-:B------:R-:W-:Y:S01]  /*3630*/  FFMA.FTZ R42, R42, UR12, -R2.reuse ;  /* 0x0000000c2a2a7c23 */ /* 0x100fe20008010802 */
[----:B------:R-:W-:Y:S01]  /*3640*/  @!P0 FSEL R52, R52, -INF , !P4 ;  /* 0xff80000034348808 */ /* 0x000fe20006000000 */
[----:B------:R-:W-:Y:S01]  /*3650*/  FFMA.FTZ R48, R48, UR12, -R153 ;  /* 0x0000000c30307c23 */ /* 0x000fe20008010899 */
[----:B------:R-:W-:Y:S01]  /*3660*/  @!P0 FSEL R53, R53, -INF , !P5 ;  /* 0xff80000035358808 */ /* 0x000fe20006800000 */
[--C-:B------:R-:W-:Y:S01]  /*3670*/  FFMA.FTZ R46, R46, UR12, -R2.reuse ;  /* 0x0000000c2e2e7c23 */ /* 0x100fe20008010802 */
[-C--:B------:R-:W-:Y:S03]  /*3680*/  @!P0 ISETP.GE.AND P4, PT, R4, R151.reuse, PT ;  /* 0x000000970400820c */ /* 0x080fe60003f86270 */
[----:B------:R-:W-:Y:S01]  /*3690*/  MUFU.EX2 R169, R48 ;  /* 0x0000003000a97308 */ /* 0x000fe20000000800 */
[-C--:B------:R-:W-:Y:S01]  /*36a0*/  @!P0 ISETP.GE.AND P5, PT, R5, R150.reuse, PT ;  /* 0x000000960500820c */ /* 0x080fe20003fa6270 */
[----:B------:R-:W-:Y:S01]  /*36b0*/  FFMA.FTZ R47, R47, UR12, -R2 ;  /* 0x0000000c2f2f7c23 */ /* 0x000fe20008010802 */
[----:B------:R-:W-:Y:S01]  /*36c0*/  @!P0 FSEL R51, R51, -INF , !P6 ;  /* 0xff80000033338808 */ /* 0x000fe20007000000 */
[----:B------:R-:W-:Y:S01]  /*36d0*/  FFMA.FTZ R45, R45, UR12, -R3 ;  /* 0x0000000c2d2d7c23 */ /* 0x000fe20008010803 */
[----:B------:R-:W-:Y:S01]  /*36e0*/  @!P0 ISETP.GE.AND P6, PT, R5, R151, PT ;  /* 0x000000970500820c */ /* 0x000fe20003fc6270 */
[--C-:B------:R-:W-:Y:S01]  /*36f0*/  FFMA.FTZ R52, R52, UR12, -R153.reuse ;  /* 0x0000000c34347c23 */ /* 0x100fe20008010899 */
[----:B------:R-:W-:Y:S01]  /*3700*/  @!P0 FSEL R55, R55, -INF , !P4 ;  /* 0xff80000037378808 */ /* 0x000fe20006000000 */
[--C-:B------:R-:W-:Y:S01]  /*3710*/  FFMA.FTZ R51, R51, UR12, -R148.reuse ;  /* 0x0000000c33337c23 */ /* 0x100fe20008010894 */
[----:B------:R-:W-:Y:S01]  /*3720*/  @!P0 FSEL R56, R56, -INF , !P5 ;  /* 0xff80000038388808 */ /* 0x000fe20006800000 */
[----:B------:R-:W-:Y:S01]  /*3730*/  FFMA.FTZ R53, R53, UR12, -R153 ;  /* 0x0000000c35357c23 */ /* 0x000fe20008010899 */
[CC--:B------:R-:W-:Y:S01]  /*3740*/  @!P0 ISETP.GE.AND P4, PT, R4.reuse, R150.reuse, PT ;  /* 0x000000960400820c */ /* 0x0c0fe20003f86270 */
[----:B------:R-:W-:Y:S01]  /*3750*/  MUFU.EX2 R187, R51 ;  /* 0x0000003300bb7308 */ /* 0x000fe20000000800 */
[-C--:B------:R-:W-:Y:S01]  /*3760*/  @!P0 ISETP.GE.AND P5, PT, R4, R149.reuse, PT ;  /* 0x000000950400820c */ /* 0x080fe20003fa6270 */
[----:B------:R-:W-:Y:S01]  /*3770*/  @!P0 VIADD R4, R0, 0x38 ;  /* 0x0000003800048836 */ /* 0x000fe20000000000 */
[----:B------:R-:W-:Y:S01]  /*3780*/  @!P0 FSEL R54, R54, -INF , !P6 ;  /* 0xff80000036368808 */ /* 0x000fe20007000000 */
[----:B------:R-:W-:Y:S01]  /*3790*/  @!P0 VIADD R0, R0, 0x39 ;  /* 0x0000003900008836 */ /* 0x000fe20000000000 */
[-C--:B------:R-:W-:Y:S01]  /*37a0*/  @!P0 ISETP.GE.AND P6, PT, R5, R149.reuse, PT ;  /* 0x000000950500820c */ /* 0x080fe20003fc6270 */
[--C-:B------:R-:W-:Y:S01]  /*37b0*/  FFMA.FTZ R56, R56, UR12, -R3.reuse ;  /* 0x0000000c38387c23 */ /* 0x100fe20008010803 */
[----:B------:R-:W-:Y:S03]  /*37c0*/  @!P0 FSEL R57, R57, -INF , !P4 ;  /* 0xff80000039398808 */ /* 0x000fe60006000000 */
[----:B------:R2:W-:Y:S01]  /*37d0*/  MUFU.EX2 R212, R17 ;  /* 0x0000001100d47308 */ /* 0x0005e20000000800 */
[-C--:B------:R-:W-:Y:S01]  /*37e0*/  @!P0 ISETP.GE.AND P4, PT, R4, R150.reuse, PT ;  /* 0x000000960400820c */ /* 0x080fe20003f86270 */
[--C-:B------:R-:W-:Y:S01]  /*37f0*/  FFMA.FTZ R54, R54, UR12, -R148.reuse ;  /* 0x0000000c36367c23 */ /* 0x100fe20008010894 */
[----:B------:R-:W-:Y:S01]  /*3800*/  @!P0 FSEL R58, R58, -INF , !P6 ;  /* 0xff8000003a3a8808 */ /* 0x000fe20007000000 */
[----:B------:R-:W-:Y:S01]  /*3810*/  FFMA.FTZ R55, R55, UR12, -R148 ;  /* 0x0000000c37377c23 */ /* 0x000fe20008010894 */
[----:B------:R-:W-:Y:S01]  /*3820*/  @!P0 ISETP.GE.AND P6, PT, R0, R150, PT ;  /* 0x000000960000820c */ /* 0x000fe20003fc6270 */
[--C-:B------:R-:W-:Y:S01]  /*3830*/  FFMA.FTZ R57, R57, UR12, -R3.reuse ;  /* 0x0000000c39397c23 */ /* 0x100fe20008010803 */
[----:B------:R-:W-:Y:S03]  /*3840*/  @!P0 FSEL R60, R60, -INF , !P4 ;  /* 0xff8000003c3c8808 */ /* 0x000fe60006000000 */
[----:B------:R3:W-:Y:S01]  /*3850*/  MUFU.EX2 R219, R22 ;  /* 0x0000001600db7308 */ /* 0x0007e20000000800 */
[----:B------:R-:W-:Y:S01]  /*3860*/  @!P0 FSEL R59, R59, -INF , !P5 ;  /* 0xff8000003b3b8808 */ /* 0x000fe20006800000 */
[--C-:B------:R-:W-:Y:S01]  /*3870*/  FFMA.FTZ R58, R58, UR12, -R2.reuse ;  /* 0x0000000c3a3a7c23 */ /* 0x100fe20008010802 */
[-C--:B------:R-:W-:Y:S01]  /*3880*/  @!P0 ISETP.GE.AND P4, PT, R0, R149.reuse, PT ;  /* 0x000000950000820c */ /* 0x080fe20003f86270 */
[--C-:B------:R-:W-:Y:S01]  /*3890*/  FFMA.FTZ R60, R60, UR12, -R3.reuse ;  /* 0x0000000c3c3c7c23 */ /* 0x100fe20008010803 */
[----:B------:R-:W-:Y:S01]  /*38a0*/  @!P0 FSEL R61, R61, -INF , !P6 ;  /* 0xff8000003d3d8808 */ /* 0x000fe20007000000 */
[--C-:B------:R-:W-:Y:S01]  /*38b0*/  FFMA.FTZ R59, R59, UR12, -R2.reuse ;  /* 0x0000000c3b3b7c23 */ /* 0x100fe20008010802 */
[C---:B------:R-:W-:Y:S03]  /*38c0*/  @!P0 ISETP.GE.AND P5, PT, R4.reuse, R149, PT ;  /* 0x000000950400820c */ /* 0x040fe60003fa6270 */
[----:B------:R1:W4:Y:S01]  /*38d0*/  MUFU.EX2 R232, R12 ;  /* 0x0000000c00e87308 */ /* 0x0003220000000800 */
[-C--:B------:R-:W-:Y:S01]  /*38e0*/  @!P0 ISETP.GE.AND P6, PT, R4, R152.reuse, PT ;  /* 0x000000980400820c */ /* 0x080fe20003fc6270 */
[----:B------:R-:W-:Y:S01]  /*38f0*/  FFMA.FTZ R3, R61, UR12, -R3 ;  /* 0x0000000c3d037c23 */ /* 0x000fe20008010803 */
[----:B------:R-:W-:Y:S01]  /*3900*/  @!P0 FSEL R63, R63, -INF , !P4 ;  /* 0xff8000003f3f8808 */ /* 0x000fe20006000000 */
[----:B--2---:R-:W-:Y:S01]  /*3910*/  IMAD.WIDE.U32 R16, R159, -0x326172a9, RZ ;  /* 0xcd9e8d579f107825 */ /* 0x004fe200078e00ff */
[----:B------:R-:W-:Y:S02]  /*3920*/  @!P0 FSEL R62, R62, -INF , !P5 ;  /* 0xff8000003e3e8808 */ /* 0x000fe40006800000 */
[-C--:B------:R-:W-:Y:S03]  /*3930*/  @!P0 ISETP.GE.AND P4, PT, R4, R151.reuse, PT ;  /* 0x000000970400820c */ /* 0x080fe60003f86270 */
[----:B------:R2:W4:Y:S01]  /*3940*/  MUFU.EX2 R231, R13 ;  /* 0x0000000d00e77308 */ /* 0x0005220000000800 */
[----:B------:R-:W-:Y:S01]  /*3950*/  @!P0 FSEL R64, R64, -INF , !P6 ;  /* 0xff80000040408808 */ /* 0x000fe20007000000 */
[----:B------:R-:W-:Y:S01]  /*3960*/  IMAD.WIDE.U32 R20, R167, -0x2daee0ad, RZ ;  /* 0xd2511f53a7147825 */ /* 0x000fe200078e00ff */
[C---:B------:R-:W-:Y:S02]  /*3970*/  @!P0 ISETP.GE.AND P5, PT, R0.reuse, R152, PT ;  /* 0x000000980000820c */ /* 0x040fe40003fa6270 */
[----:B------:R-:W-:Y:S01]  /*3980*/  @!P0 ISETP.GE.AND P6, PT, R0, R151, PT ;  /* 0x000000970000820c */ /* 0x000fe20003fc6270 */
[----:B------:R-:W-:Y:S01]  /*3990*/  IMAD.WIDE.U32 R4, R160, -0x326172a9, RZ ;  /* 0xcd9e8d57a0047825 */ /* 0x000fe200078e00ff */
[----:B------:R-:W-:Y:S03]  /*39a0*/  LOP3.LUT R0, R188, UR44, R15, 0x96, !PT ;  /* 0x0000002cbc007c12 */ /* 0x000fe6000f8e960f */
[----:B------:R4:W4:Y:S01]  /*39b0*/  MUFU.EX2 R217, R23 ;  /* 0x0000001700d97308 */ /* 0x0009220000000800 */
[----:B------:R-:W-:Y:S01]  /*39c0*/  LOP3.LUT R14, R14, UR43, R19, 0x96, !PT ;  /* 0x0000002b0e0e7c12 */ /* 0x000fe2000f8e9613 */
[----:B------:R-:W-:Y:S01]  /*39d0*/  FFMA.FTZ R64, R64, UR12, -R153 ;  /* 0x0000000c40407c23 */ /* 0x000fe20008010899 */
[----:B------:R-:W-:Y:S01]  /*39e0*/  LOP3.LUT R8, R190, UR44, R11, 0x96, !PT ;  /* 0x0000002cbe087c12 */ /* 0x000fe2000f8e960b */
[--C-:B------:R-:W-:Y:S01]  /*39f0*/  FFMA.FTZ R62, R62, UR12, -R2.reuse ;  /* 0x0000000c3e3e7c23 */ /* 0x100fe20008010802 */
[----:B---3--:R-:W-:Y:S01]  /*3a00*/  LOP3.LUT R22, R10, UR43, R21, 0x96, !PT ;  /* 0x0000002b0a167c12 */ /* 0x008fe2000f8e9615 */
[----:B------:R-:W-:Y:S01]  /*3a10*/  FFMA.FTZ R2, R63, UR12, -R2 ;  /* 0x0000000c3f027c23 */ /* 0x000fe20008010802 */
[----:B------:R-:W-:Y:S03]  /*3a20*/  LOP3.LUT R11, R172, UR18, R5, 0x96, !PT ;  /* 0x00000012ac0b7c12 */ /* 0x000fe6000f8e9605 */
[----:B------:R3:W-:Y:S01]  /*3a30*/  MUFU.EX2 R224, R25 ;  /* 0x0000001900e07308 */ /* 0x0007e20000000800 */
[----:B------:R-:W-:Y:S01]  /*3a40*/  LOP3.LUT R10, R4, UR14, R17, 0x96, !PT ;  /* 0x0000000e040a7c12 */ /* 0x000fe2000f8e9611 */
[----:B------:R-:W-:Y:S01]  /*3a50*/  IMAD.WIDE.U32 R6, R157, -0x326172a9, RZ ;  /* 0xcd9e8d579d067825 */ /* 0x000fe200078e00ff */
[----:B------:R-:W-:Y:S02]  /*3a60*/  @!P0 FSEL R65, R65, -INF , !P5 ;  /* 0xff80000041418808 */ /* 0x000fe40006800000 */
[----:B------:R-:W-:Y:S01]  /*3a70*/  @!P0 FSEL R66, R66, -INF , !P4 ;  /* 0xff80000042428808 */ /* 0x000fe20006000000 */
[----:B------:R-:W-:Y:S01]  /*3a80*/  IMAD.WIDE.U32 R4, R0, -0x326172a9, RZ ;  /* 0xcd9e8d5700047825 */ /* 0x000fe200078e00ff */
[----:B-1----:R-:W-:Y:S03]  /*3a90*/  LOP3.LUT R12, R158, UR18, R7, 0x96, !PT ;  /* 0x000000129e0c7c12 */ /* 0x002fe6000f8e9607 */
[----:B------:R1:W-:Y:S01]  /*3aa0*/  MUFU.EX2 R229, R26 ;  /* 0x0000001a00e57308 */ /* 0x0003e20000000800 */
[----:B------:R-:W-:Y:S01]  /*3ab0*/  LOP3.LUT R0, R6, UR14, R133, 0x96, !PT ;  /* 0x0000000e06007c12 */ /* 0x000fe2000f8e9685 */
[----:B------:R-:W-:Y:S01]  /*3ac0*/  IMAD.WIDE.U32 R14, R14, -0x326172a9, RZ ;  /* 0xcd9e8d570e0e7825 */ /* 0x000fe200078e00ff */
[----:B--2---:R-:W-:Y:S02]  /*3ad0*/  LOP3.LUT R13, R174, UR18, R5, 0x96, !PT ;  /* 0x00000012ae0d7c12 */ /* 0x004fe4000f8e9605 */
[----:B------:R-:W-:Y:S01]  /*3ae0*/  @!P0 FSEL R67, R67, -INF , !P6 ;  /* 0xff80000043438808 */ /* 0x000fe20007000000 */
[--C-:B------:R-:W-:Y:S01]  /*3af0*/  FFMA.FTZ R66, R66, UR12, -R148.reuse ;  /* 0x0000000c42427c23 */ /* 0x100fe20008010894 */
[----:B------:R-:W-:Y:S03]  /*3b00*/  LOP3.LUT R17, R4, UR14, R15, 0x96, !PT ;  /* 0x0000000e04117c12 */ /* 0x000fe6000f8e960f */
[----:B------:R2:W-:Y:S01]  /*3b10*/  MUFU.EX2 R228, R27 ;  /* 0x0000001b00e47308 */ /* 0x0005e20000000800 */
[----:B------:R-:W-:Y:S01]  /*3b20*/  IMAD.WIDE.U32 R8, R8, -0x326172a9, RZ ;  /* 0xcd9e8d5708087825 */ /* 0x000fe200078e00ff */
[----:B------:R-:W-:Y:S03]  /*3b30*/  SEL R158, R177, 0xffffffe0, !P3 ;  /* 0xffffffe0b19e7807 */ /* 0x000fe60005800000 */
[----:B------:R-:W-:Y:S01]  /*3b40*/  FFMA.FTZ R153, R65, UR12, -R153 ;  /* 0x0000000c41997c23 */ /* 0x000fe20008010899 */
[----:B------:R-:W-:Y:S01]  /*3b50*/  IMAD.WIDE.U32 R4, R10, -0x2daee0ad, RZ ;  /* 0xd2511f530a047825 */ /* 0x000fe200078e00ff */
[----:B------:R-:W-:Y:S03]  /*3b60*/  LOP3.LUT R166, R166, UR18, R9, 0x96, !PT ;  /* 0x00000012a6a67c12 */ /* 0x000fe6000f8e9609 */
[----:B------:R2:W2:Y:S01]  /*3b70*/  MUFU.EX2 R225, R24 ;  /* 0x0000001800e17308 */ /* 0x0004a20000000800 */
[----:B------:R-:W-:Y:S01]  /*3b80*/  IMAD.WIDE.U32 R6, R11, -0x2daee0ad, RZ ;  /* 0xd2511f530b067825 */ /* 0x000fe200078e00ff */
[C---:B------:R-:W-:Y:S02]  /*3b90*/  PRMT R134, R4.reuse, 0x7771, RZ ;  /* 0x0000777104867816 */ /* 0x040fe400000000ff */
[----:B------:R-:W-:Y:S01]  /*3ba0*/  PRMT R133, R4, 0x7772, RZ ;  /* 0x0000777204857816 */ /* 0x000fe200000000ff */
[----:B------:R-:W-:Y:S01]  /*3bb0*/  IMAD.WIDE.U32 R10, R12, -0x2daee0ad, RZ ;  /* 0xd2511f530c0a7825 */ /* 0x000fe200078e00ff */
[----:B------:R-:W-:Y:S02]  /*3bc0*/  LOP3.LUT R15, R156, UR42, R7, 0x96, !PT ;  /* 0x0000002a9c0f7c12 */ /* 0x000fe4000f8e9607 */
[----:B------:R-:W-:Y:S01]  /*3bd0*/  LOP3.LUT R9, R6, UR41, R5, 0x96, !PT ;  /* 0x0000002906097c12 */ /* 0x000fe2000f8e9605 */
[----:B----4-:R-:W-:Y:S01]  /*3be0*/  IMAD.WIDE.U32 R22, R22, -0x326172a9, RZ ;  /* 0xcd9e8d5716167825 */ /* 0x010fe200078e00ff */
[C---:B---3--:R-:W-:Y:S01]  /*3bf0*/  PRMT R25, R4.reuse, 0x7770, RZ ;  /* 0x0000777004197816 */ /* 0x048fe200000000ff */
[----:B------:R-:W-:Y:S01]  /*3c00*/  MUFU.EX2 R220, R29 ;  /* 0x0000001d00dc7308 */ /* 0x000fe20000000800 */
[----:B-1----:R-:W-:Y:S01]  /*3c10*/  PRMT R26, R4, 0x7773, RZ ;  /* 0x00007773041a7816 */ /* 0x002fe200000000ff */
[----:B------:R-:W-:Y:S01]  /*3c20*/  IMAD.WIDE.U32 R12, R13, -0x2daee0ad, RZ ;  /* 0xd2511f530d0c7825 */ /* 0x000fe200078e00ff */
[----:B------:R-:W-:Y:S01]  /*3c30*/  LOP3.LUT R135, R8, UR14, R23, 0x96, !PT ;  /* 0x0000000e08877c12 */ /* 0x000fe2000f8e9617 */
[----:B------:R-:W-:Y:S01]  /*3c40*/  UIADD3 UR14, UPT, UPT, UR15, -0x4ab325aa, URZ ;  /* 0xb54cda560f0e7890 */ /* 0x000fe2000fffe0ff */
[----:B------:R-:W-:Y:S01]  /*3c50*/  LOP3.LUT R154, R154, UR42, R11, 0x96, !PT ;  /* 0x0000002a9a9a7c12 */ /* 0x000fe2000f8e960b */
[----:B------:R-:W-:Y:S01]  /*3c60*/  IMAD.WIDE.U32 R6, R0, -0x2daee0ad, RZ ;  /* 0xd2511f5300067825 */ /* 0x000fe200078e00ff */
[----:B------:R-:W-:Y:S03]  /*3c70*/  LOP3.LUT R18, R18, UR42, R13, 0x96, !PT ;  /* 0x0000002a12127c12 */ /* 0x000fe6000f8e960d */
[----:B------:R-:W1:Y:S01]  /*3c80*/  MUFU.EX2 R221, R28 ;  /* 0x0000001c00dd7308 */ /* 0x000e620000000800 */
[----:B------:R-:W-:Y:S01]  /*3c90*/  FFMA.FTZ R148, R67, UR12, -R148 ;  /* 0x0000000c43947c23 */ /* 0x000fe20008010894 */
[----:B------:R-:W-:Y:S01]  /*3ca0*/  IMAD.WIDE.U32 R4, R17, -0x2daee0ad, RZ ;  /* 0xd2511f5311047825 */ /* 0x000fe200078e00ff */
[C---:B------:R-:W-:Y:S02]  /*3cb0*/  PRMT R136, R6.reuse, 0x7770, RZ ;  /* 0x0000777006887816 */ /* 0x040fe400000000ff */
[----:B------:R-:W-:Y:S01]  /*3cc0*/  PRMT R137, R6, 0x7771, RZ ;  /* 0x0000777106897816 */ /* 0x000fe200000000ff */
[----:B------:R-:W-:Y:S01]  /*3cd0*/  IMAD.IADD R159, R164, 0x1, R158 ;  /* 0x00000001a49f7824 */ /* 0x000fe200078e029e */
[----:B------:R-:W-:Y:S03]  /*3ce0*/  PRMT R138, R6, 0x7773, RZ ;  /* 0x00007773068a7816 */ /* 0x000fe600000000ff */
[----:B------:R-:W3:Y:S01]  /*3cf0*/  MUFU.EX2 R227, R30 ;  /* 0x0000001e00e37308 */ /* 0x000ee20000000800 */
[----:B------:R-:W-:Y:S01]  /*3d00*/  LOP3.LUT R10, R10, UR41, R7, 0x96, !PT ;  /* 0x000000290a0a7c12 */ /* 0x000fe2000f8e9607 */
[----:B------:R-:W-:Y:S01]  /*3d10*/  IMAD.IADD R158, R158, 0x1, R165 ;  /* 0x000000019e9e7824 */ /* 0x000fe200078e02a5 */
[----:B--2---:R-:W-:Y:S01]  /*3d20*/  PRMT R27, R6, 0x7772, RZ ;  /* 0x00007772061b7816 */ /* 0x004fe200000000ff */
[----:B------:R-:W-:Y:S01]  /*3d30*/  IMAD.WIDE.U32 R6, R15, -0x326172a9, RZ ;  /* 0xcd9e8d570f067825 */ /* 0x000fe200078e00ff */
[----:B------:R-:W-:Y:S02]  /*3d40*/  PRMT R19, R4, 0x7770, RZ ;  /* 0x0000777004137816 */ /* 0x000fe400000000ff */
[----:B------:R-:W-:Y:S03]  /*3d50*/  LOP3.LUT R8, R12, UR41, R5, 0x96, !PT ;  /* 0x000000290c087c12 */ /* 0x000fe6000f8e9605 */
[----:B------:R-:W2:Y:S01]  /*3d60*/  MUFU.EX2 R226, R31 ;  /* 0x0000001f00e27308 */ /* 0x000ea20000000800 */
[C---:B------:R-:W-:Y:S02]  /*3d70*/  PRMT R23, R4.reuse, 0x7771, RZ ;  /* 0x0000777104177816 */ /* 0x040fe400000000ff */
[C---:B------:R-:W-:Y:S02]  /*3d80*/  PRMT R24, R4.reuse, 0x7772, RZ ;  /* 0x0000777204187816 */ /* 0x040fe400000000ff */
[----:B------:R-:W-:Y:S01]  /*3d90*/  PRMT R21, R4, 0x7773, RZ ;  /* 0x0000777304157816 */ /* 0x000fe200000000ff */
[----:B------:R-:W-:Y:S01]  /*3da0*/  IMAD.WIDE.U32 R4, R18, -0x326172a9, RZ ;  /* 0xcd9e8d5712047825 */ /* 0x000fe200078e00ff */
[----:B------:R-:W-:Y:S03]  /*3db0*/  LOP3.LUT R7, R16, UR14, R7, 0x96, !PT ;  /* 0x0000000e10077c12 */ /* 0x000fe6000f8e9607 */
[----:B------:R-:W4:Y:S01]  /*3dc0*/  MUFU.EX2 R190, R36 ;  /* 0x0000002400be7308 */ /* 0x000f220000000800 */
[----:B------:R-:W-:Y:S02]  /*3dd0*/  PRMT R17, R6, 0x7771, RZ ;  /* 0x0000777106117816 */ /* 0x000fe400000000ff */
[----:B------:R-:W-:Y:S02]  /*3de0*/  LOP3.LUT R0, R14, UR14, R5, 0x96, !PT ;  /* 0x0000000e0e007c12 */ /* 0x000fe4000f8e9605 */
[C---:B------:R-:W-:Y:S02]  /*3df0*/  PRMT R18, R6.reuse, 0x7772, RZ ;  /* 0x0000777206127816 */ /* 0x040fe400000000ff */
[C---:B------:R-:W-:Y:S03]  /*3e00*/  PRMT R16, R6.reuse, 0x7773, RZ ;  /* 0x0000777306107816 */ /* 0x040fe600000000ff */
[----:B------:R-:W4:Y:S01]  /*3e10*/  MUFU.EX2 R189, R37 ;  /* 0x0000002500bd7308 */ /* 0x000f220000000800 */
[----:B------:R-:W-:Y:S02]  /*3e20*/  PRMT R15, R6, 0x7770, RZ ;  /* 0x00007770060f7816 */ /* 0x000fe400000000ff */
[C---:B------:R-:W-:Y:S02]  /*3e30*/  LOP3.LUT R5, R7.reuse, 0xff, RZ, 0xc0, !PT ;  /* 0x000000ff07057812 */ /* 0x040fe400078ec0ff */
[C---:B------:R-:W-:Y:S02]  /*3e40*/  PRMT R6, R4.reuse, 0x7773, RZ ;  /* 0x0000777304067816 */ /* 0x040fe400000000ff */
[C---:B------:R-:W-:Y:S03]  /*3e50*/  PRMT R12, R4.reuse, 0x7771, RZ ;  /* 0x00007771040c7816 */ /* 0x040fe600000000ff */
[----:B------:R-:W-:Y:S01]  /*3e60*/  MUFU.EX2 R205, R41 ;  /* 0x0000002900cd7308 */ /* 0x000fe20000000800 */
[C---:B------:R-:W-:Y:S02]  /*3e70*/  PRMT R13, R4.reuse, 0x7770, RZ ;  /* 0x00007770040d7816 */ /* 0x040fe400000000ff */
[----:B------:R-:W-:Y:S02]  /*3e80*/  PRMT R11, R4, 0x7772, RZ ;  /* 0x00007772040b7816 */ /* 0x000fe400000000ff */
[----:B------:R-:W-:Y:S02]  /*3e90*/  LOP3.LUT R4, R7, 0xffff, RZ, 0xc0, !PT ;  /* 0x0000ffff07047812 */ /* 0x000fe400078ec0ff */
[----:B------:R-:W-:Y:S03]  /*3ea0*/  ISETP.LE.U32.AND P5, PT, R5, UR7, PT ;  /* 0x0000000705007c0c */ /* 0x000fe6000bfa3070 */
[----:B------:R-:W-:Y:S01]  /*3eb0*/  MUFU.EX2 R207, R40 ;  /* 0x0000002800cf7308 */ /* 0x000fe20000000800 */
[--C-:B------:R-:W-:Y:S02]  /*3ec0*/  SHF.R.U32.HI R5, RZ, 0x18, R7.reuse ;  /* 0x00000018ff057819 */ /* 0x100fe40000011607 */
[----:B------:R-:W-:Y:S02]  /*3ed0*/  SHF.R.U32.HI R4, RZ, 0x8, R4 ;  /* 0x00000008ff047819 */ /* 0x000fe40000011604 */
[----:B------:R-:W-:Y:S02]  /*3ee0*/  ISETP.LE.U32.AND P4, PT, R5, UR7, PT ;  /* 0x0000000705007c0c */ /* 0x000fe4000bf83070 */
[----:B------:R-:W-:Y:S03]  /*3ef0*/  LOP3.LUT R5, R4, 0xffff, RZ, 0xc0, !PT ;  /* 0x0000ffff04057812 */ /* 0x000fe600078ec0ff */
[----:B------:R-:W-:Y:S01]  /*3f00*/  MUFU.EX2 R218, R42 ;  /* 0x0000002a00da7308 */ /* 0x000fe20000000800 */
[----:B------:R-:W-:Y:S02]  /*3f10*/  PRMT R7, R7, 0x7632, R7 ;  /* 0x0000763207077816 */ /* 0x000fe40000000007 */
[----:B------:R-:W-:Y:S01]  /*3f20*/  ISETP.LE.U32.AND P6, PT, R5, UR7, PT ;  /* 0x0000000705007c0c */ /* 0x000fe2000bfc3070 */
[----:B------:R-:W-:Y:S01]  /*3f30*/  @!P5 FADD.FTZ R211, -R211, -RZ ;  /* 0x800000ffd3d3d221 */ /* 0x000fe20000010100 */
[C---:B------:R-:W-:Y:S02]  /*3f40*/  LOP3.LUT R5, R0.reuse, 0xff, RZ, 0xc0, !PT ;  /* 0x000000ff00057812 */ /* 0x040fe400078ec0ff */
[----:B------:R-:W-:Y:S03]  /*3f50*/  LOP3.LUT R4, R0, 0xffff, RZ, 0xc0, !PT ;  /* 0x0000ffff00047812 */ /* 0x000fe600078ec0ff */
[----:B------:R-:W-:Y:S01]  /*3f60*/  MUFU.EX2 R199, R38 ;  /* 0x0000002600c77308 */ /* 0x000fe20000000800 */
[----:B------:R-:W-:Y:S01]  /*3f70*/  LOP3.LUT R7, R7, 0xff, RZ, 0xc0, !PT ;  /* 0x000000ff07077812 */ /* 0x000fe200078ec0ff */
[----:B------:R-:W-:Y:S01]  /*3f80*/  @!P4 FADD.FTZ R230, -R230, -RZ ;  /* 0x800000ffe6e6c221 */ /* 0x000fe20000010100 */
[----:B------:R-:W-:Y:S02]  /*3f90*/  ISETP.LE.U32.AND P3, PT, R5, UR7, PT ;  /* 0x0000000705007c0c */ /* 0x000fe4000bf63070 */
[----:B------:R-:W-:Y:S02]  /*3fa0*/  SHF.R.U32.HI R4, RZ, 0x8, R4 ;  /* 0x00000008ff047819 */ /* 0x000fe40000011604 */
[----:B------:R-:W-:Y:S01]  /*3fb0*/  PRMT R5, R0, 0x7632, R5 ;  /* 0x0000763200057816 */ /* 0x000fe20000000005 */
[----:B------:R-:W-:Y:S01]  /*3fc0*/  @!P6 FADD.FTZ R209, -R209, -RZ ;  /* 0x800000ffd1d1e221 */ /* 0x000fe20000010100 */
[----:B------:R-:W-:Y:S01]  /*3fd0*/  ISETP.LE.U32.AND P0, PT, R7, UR7, PT ;  /* 0x0000000707007c0c */ /* 0x000fe2000bf03070 */
[----:B------:R-:W4:Y:S01]  /*3fe0*/  MUFU.EX2 R198, R39 ;  /* 0x0000002700c67308 */ /* 0x000f220000000800 */
[----:B------:R-:W-:Y:S02]  /*3ff0*/  LOP3.LUT R4, R4, 0xffff, RZ, 0xc0, !PT ;  /* 0x0000ffff04047812 */ /* 0x000fe400078ec0ff */
[----:B------:R-:W-:Y:S02]  /*4000*/  LOP3.LUT R5, R5, 0xff, RZ, 0xc0, !PT ;  /* 0x000000ff05057812 */ /* 0x000fe400078ec0ff */
[----:B------:R-:W-:Y:S01]  /*4010*/  ISETP.LE.U32.AND P5, PT, R4, UR7, PT ;  /* 0x0000000704007c0c */ /* 0x000fe2000bfa3070 */
[----:B------:R-:W-:Y:S01]  /*4020*/  @!P3 FADD.FTZ R233, -R233, -RZ ;  /* 0x800000ffe9e9b221 */ /* 0x000fe20000010100 */
[----:B------:R-:W-:Y:S03]  /*4030*/  ISETP.LE.U32.AND P6, PT, R5, UR7, PT ;  /* 0x0000000705007c0c */ /* 0x000fe6000bfc3070 */
[----:B------:R-:W-:Y:S01]  /*4040*/  MUFU.EX2 R215, R46 ;  /* 0x0000002e00d77308 */ /* 0x000fe20000000800 */
[----:B------:R-:W-:Y:S02]  /*4050*/  ISETP.LE.U32.AND P4, PT, R13, UR7, PT ;  /* 0x000000070d007c0c */ /* 0x000fe4000bf83070 */
[----:B------:R-:W-:Y:S01]  /*4060*/  SHF.R.U32.HI R0, RZ, 0x18, R0 ;  /* 0x00000018ff007819 */ /* 0x000fe20000011600 */
[----:B------:R-:W-:Y:S01]  /*4070*/  @!P0 FADD.FTZ R206, -R206, -RZ ;  /* 0x800000ffcece8221 */ /* 0x000fe20000010100 */
[----:B------:R-:W-:Y:S01]  /*4080*/  ISETP.GT.U32.AND P3, PT, R12, UR7, PT ;  /* 0x000000070c007c0c */ /* 0x000fe2000bf64070 */
[----:B------:R-:W-:Y:S01]  /*4090*/  IMAD.WIDE.U32 R12, R166, -0x2daee0ad, RZ ;  /* 0xd2511f53a60c7825 */ /* 0x000fe200078e00ff */
[----:B------:R-:W-:Y:S03]  /*40a0*/  ISETP.LE.U32.AND P0, PT, R0, UR7, PT ;  /* 0x0000000700007c0c */ /* 0x000fe6000bf03070 */
[----:B------:R-:W4:Y:S01]  /*40b0*/  MUFU.EX2 R216, R43 ;  /* 0x0000002b00d87308 */ /* 0x000f220000000800 */
[----:B------:R-:W-:Y:S01]  /*40c0*/  LOP3.LUT R0, R9, 0xff, RZ, 0xc0, !PT ;  /* 0x000000ff09007812 */ /* 0x000fe200078ec0ff */
[----:B------:R-:W-:Y:S01]  /*40d0*/  @!P5 FADD.FTZ R234, -R234, -RZ ;  /* 0x800000ffeaead221 */ /* 0x000fe20000010100 */
[----:B------:R-:W-:Y:S01]  /*40e0*/  ISETP.GT.U32.AND P5, PT, R11, UR7, PT ;  /* 0x000000070b007c0c */ /* 0x000fe2000bfa4070 */
[----:B------:R-:W-:Y:S01]  /*40f0*/  @!P6 FADD.FTZ R238, -R238, -RZ ;  /* 0x800000ffeeeee221 */ /* 0x000fe20000010100 */
[----:B------:R-:W-:Y:S01]  /*4100*/  ISETP.GT.U32.AND P6, PT, R6, UR7, PT ;  /* 0x0000000706007c0c */ /* 0x000fe2000bfc4070 */
[----:B------:R-:W-:Y:S01]  /*4110*/  @!P4 FADD.FTZ R232, -R232, -RZ ;  /* 0x800000ffe8e8c221 */ /* 0x000fe20000010100 */
[----:B------:R-:W-:Y:S01]  /*4120*/  ISETP.LE.U32.AND P4, PT, R15, UR7, PT ;  /* 0x000000070f007c0c */ /* 0x000fe2000bf83070 */
[----:B------:R-:W-:Y:S01]  /*4130*/  IMAD.WIDE.U32 R6, R135, -0x2daee0ad, RZ ;  /* 0xd2511f5387067825 */ /* 0x000fe200078e00ff */
[----:B------:R-:W-:Y:S01]  /*4140*/  LOP3.LUT R5, R8, 0xffff, RZ, 0xc0, !PT ;  /* 0x0000ffff08057812 */ /* 0x000fe200078ec0ff */
[----:B------:R-:W-:Y:S02]  /*4150*/  MUFU.EX2 R213, R47 ;  /* 0x0000002f00d57308 */ /* 0x000fe40000000800 */
[----:B------:R-:W-:Y:S01]  /*4160*/  @P3 FADD.FTZ R231, -R231, -RZ ;  /* 0x800000ffe7e73221 */ /* 0x000fe20000010100 */
[----:B------:R-:W-:Y:S01]  /*4170*/  @!P0 FADD.FTZ R237, -R237, -RZ ;  /* 0x800000ffeded8221 */ /* 0x000fe20000010100 */
[----:B------:R-:W-:Y:S02]  /*4180*/  ISETP.GT.U32.AND P3, PT, R17, UR7, PT ;  /* 0x0000000711007c0c */ /* 0x000fe4000bf64070 */
[----:B------:R-:W-:Y:S01]  /*4190*/  ISETP.LE.U32.AND P0, PT, R0, UR7, PT ;  /* 0x0000000700007c0c */ /* 0x000fe2000bf03070 */
[----:B------:R-:W-:Y:S01]  /*41a0*/  @P5 FADD.FTZ R236, -R236, -RZ ;  /* 0x800000ffecec5221 */ /* 0x000fe20000010100 */
[----:B------:R-:W-:Y:S01]  /*41b0*/  SHF.R.U32.HI R0, RZ, 0x18, R9 ;  /* 0x00000018ff007819 */ /* 0x000fe20000011609 */
[----:B------:R-:W-:Y:S01]  /*41c0*/  @P6 FADD.FTZ R235, -R235, -RZ ;  /* 0x800000ffebeb6221 */ /* 0x000fe20000010100 */
[----:B------:R-:W-:Y:S01]  /*41d0*/  ISETP.GT.U32.AND P6, PT, R18, UR7, PT ;  /* 0x0000000712007c0c */ /* 0x000fe2000bfc4070 */
[----:B------:R-:W-:Y:S01]  /*41e0*/  @!P4 FADD.FTZ R214, -R214, -RZ ;  /* 0x800000ffd6d6c221 */ /* 0x000fe20000010100 */
[----:B------:R-:W-:Y:S01]  /*41f0*/  ISETP.GT.U32.AND P4, PT, R16, UR7, PT ;  /* 0x0000000710007c0c */ /* 0x000fe2000bf84070 */
[----:B------:R-:W4:Y:S01]  /*4200*/  MUFU.EX2 R204, R44 ;  /* 0x0000002c00cc7308 */ /* 0x000f220000000800 */
[----:B------:R-:W-:Y:S02]  /*4210*/  ISETP.LE.U32.AND P5, PT, R0, UR7, PT ;  /* 0x0000000700007c0c */ /* 0x000fe4000bfa3070 */
[C---:B------:R-:W-:Y:S01]  /*4220*/  PRMT R0, R9.reuse, 0x7632, R0 ;  /* 0x0000763209007816 */ /* 0x040fe20000000000 */
[----:B------:R-:W-:Y:S01]  /*4230*/  @P3 FADD.FTZ R212, -R212, -RZ ;  /* 0x800000ffd4d43221 */ /* 0x000fe20000010100 */
[----:B------:R-:W-:Y:S01]  /*4240*/  LOP3.LUT R9, R9, 0xffff, RZ, 0xc0, !PT ;  /* 0x0000ffff09097812 */ /* 0x000fe200078ec0ff */
[----:B------:R-:W-:Y:S01]  /*4250*/  @!P0 FADD.FTZ R208, -R208, -RZ ;  /* 0x800000ffd0d08221 */ /* 0x000fe20000010100 */
[----:B------:R-:W-:Y:S03]  /*4260*/  LOP3.LUT R4, R0, 0xff, RZ, 0xc0, !PT ;  /* 0x000000ff00047812 */ /* 0x000fe600078ec0ff */
[----:B------:R-:W4:Y:S01]  /*4270*/  MUFU.EX2 R203, R45 ;  /* 0x0000002d00cb7308 */ /* 0x000f220000000800 */
[----:B------:R-:W-:Y:S01]  /*4280*/  SHF.R.U32.HI R0, RZ, 0x8, R9 ;  /* 0x00000008ff007819 */ /* 0x000fe20000011609 */
[----:B------:R-:W-:Y:S01]  /*4290*/  @P6 FADD.FTZ R223, -R223, -RZ ;  /* 0x800000ffdfdf6221 */ /* 0x000fe20000010100 */
[----:B------:R-:W-:Y:S01]  /*42a0*/  ISETP.LE.U32.AND P3, PT, R4, UR7, PT ;  /* 0x0000000704007c0c */ /* 0x000fe2000bf63070 */
[----:B------:R-:W-:Y:S01]  /*42b0*/  @P4 FADD.FTZ R222, -R222, -RZ ;  /* 0x800000ffdede4221 */ /* 0x000fe20000010100 */
[----:B------:R-:W-:Y:S01]  /*42c0*/  LOP3.LUT R0, R0, 0xffff, RZ, 0xc0, !PT ;  /* 0x0000ffff00007812 */ /* 0x000fe200078ec0ff */
[----:B------:R-:W-:Y:S01]  /*42d0*/  @!P5 FADD.FTZ R217, -R217, -RZ ;  /* 0x800000ffd9d9d221 */ /* 0x000fe20000010100 */
[----:B------:R-:W-:Y:S03]  /*42e0*/  LOP3.LUT R4, R8, 0xff, RZ, 0xc0, !PT ;  /* 0x000000ff08047812 */ /* 0x000fe600078ec0ff */
[----:B------:R-:W4:Y:S01]  /*42f0*/  MUFU.EX2 R188, R50 ;  /* 0x0000003200bc7308 */ /* 0x000f220000000800 */
[----:B------:R-:W-:Y:S02]  /*4300*/  ISETP.LE.U32.AND P6, PT, R0, UR7, PT ;  /* 0x0000000700007c0c */ /* 0x000fe4000bfc3070 */
[----:B------:R-:W-:Y:S02]  /*4310*/  ISETP.LE.U32.AND P4, PT, R4, UR7, PT ;  /* 0x0000000704007c0c */ /* 0x000fe4000bf83070 */
[----:B------:R-:W-:Y:S02]  /*4320*/  SHF.R.U32.HI R0, RZ, 0x8, R5 ;  /* 0x00000008ff007819 */ /* 0x000fe40000011605 */
[----:B------:R-:W-:Y:S01]  /*4330*/  ISETP.LE.U32.AND P5, PT, R19, UR7, PT ;  /* 0x0000000713007c0c */ /* 0x000fe2000bfa3070 */
[----:B------:R-:W-:Y:S01]  /*4340*/  @!P3 FADD.FTZ R219, -R219, -RZ ;  /* 0x800000ffdbdbb221 */ /* 0x000fe20000010100 */
[----:B------:R-:W-:Y:S01]  /*4350*/  LOP3.LUT R4, R0, 0xffff, RZ, 0xc0, !PT ;  /* 0x0000ffff00047812 */ /* 0x000fe200078ec0ff */
[----:B------:R-:W-:Y:S01]  /*4360*/  MUFU.EX2 R196, R56 ;  /* 0x0000003800c47308 */ /* 0x000fe20000000800 */
[----:B------:R-:W-:Y:S02]  /*4370*/  PRMT R0, R8, 0x7632, R0 ;  /* 0x0000763208007816 */ /* 0x000fe40000000000 */
[----:B------:R-:W-:Y:S01]  /*4380*/  SHF.R.U32.HI R8, RZ, 0x18, R8 ;  /* 0x00000018ff087819 */ /* 0x000fe20000011608 */
[----:B------:R-:W-:Y:S01]  /*4390*/  @!P6 FADD.FTZ R210, -R210, -RZ ;  /* 0x800000ffd2d2e221 */ /* 0x000fe20000010100 */
[----:B------:R-:W-:Y:S01]  /*43a0*/  LOP3.LUT R0, R0, 0xff, RZ, 0xc0, !PT ;  /* 0x000000ff00007812 */ /* 0x000fe200078ec0ff */
[----:B------:R-:W-:Y:S01]  /*43b0*/  @!P4 FADD.FTZ R225, -R225, -RZ ;  /* 0x800000ffe1e1c221 */ /* 0x000fe20000010100 */
[----:B------:R-:W-:Y:S03]  /*43c0*/  ISETP.GT.U32.AND P4, PT, R23, UR7, PT ;  /* 0x0000000717007c0c */ /* 0x000fe6000bf84070 */
[----:B------:R-:W4:Y:S01]  /*43d0*/  MUFU.EX2 R167, R52 ;  /* 0x0000003400a77308 */ /* 0x000f220000000800 */
[----:B------:R-:W-:Y:S01]  /*43e0*/  ISETP.LE.U32.AND P6, PT, R0, UR7, PT ;  /* 0x0000000700007c0c */ /* 0x000fe2000bfc3070 */
[----:B-1----:R-:W-:Y:S01]  /*43f0*/  @!P5 FADD.FTZ R221, -R221, -RZ ;  /* 0x800000ffddddd221 */ /* 0x002fe20000010100 */
[----:B------:R-:W-:Y:S02]  /*4400*/  ISETP.LE.U32.AND P0, PT, R4, UR7, PT ;  /* 0x0000000704007c0c */ /* 0x000fe4000bf03070 */
[----:B------:R-:W-:Y:S02]  /*4410*/  LOP3.LUT R4, R20, UR42, R13, 0x96, !PT ;  /* 0x0000002a14047c12 */ /* 0x000fe4000f8e960d */
[----:B------:R-:W-:Y:S01]  /*4420*/  ISETP.LE.U32.AND P3, PT, R8, UR7, PT ;  /* 0x0000000708007c0c */ /* 0x000fe2000bf63070 */
[----:B------:R-:W-:Y:S01]  /*4430*/  IMAD.WIDE.U32 R8, R154, -0x326172a9, RZ ;  /* 0xcd9e8d579a087825 */ /* 0x000fe200078e00ff */
[----:B------:R-:W-:Y:S01]  /*4440*/  ISETP.GT.U32.AND P5, PT, R133, UR7, PT ;  /* 0x0000000785007c0c */ /* 0x000fe2000bfa4070 */
[----:B------:R-:W-:Y:S01]  /*4450*/  MUFU.EX2 R175, R54 ;  /* 0x0000003600af7308 */ /* 0x000fe20000000800 */
[----:B------:R-:W-:Y:S01]  /*4460*/  LOP3.LUT R0, R12, UR41, R7, 0x96, !PT ;  /* 0x000000290c007c12 */ /* 0x000fe2000f8e9607 */
[----:B------:R-:W-:Y:S01]  /*4470*/  IMAD.WIDE.U32 R4, R4, -0x326172a9, RZ ;  /* 0xcd9e8d5704047825 */ /* 0x000fe200078e00ff */
[----:B------:R-:W-:Y:S03]  /*4480*/  LOP3.LUT R9, R132, UR14, R9, 0x96, !PT ;  /* 0x0000000e84097c12 */ /* 0x000fe6000f8e9609 */
[----:B------:R-:W-:Y:S01]  /*4490*/  @!P6 FADD.FTZ R229, -R229, -RZ ;  /* 0x800000ffe5e5e221 */ /* 0x000fe20000010100 */
[----:B------:R-:W-:Y:S01]  /*44a0*/  @P4 FADD.FTZ R220, -R220, -RZ ;  /* 0x800000ffdcdc4221 */ /* 0x000fe20000010100 */
[----:B------:R-:W-:Y:S01]  /*44b0*/  ISETP.GT.U32.AND P6, PT, R24, UR7, PT ;  /* 0x0000000718007c0c */ /* 0x000fe2000bfc4070 */
[----:B------:R-:W-:Y:S01]  /*44c0*/  @!P0 FADD.FTZ R224, -R224, -RZ ;  /* 0x800000ffe0e08221 */ /* 0x000fe20000010100 */
[----:B------:R-:W-:Y:S01]  /*44d0*/  ISETP.GT.U32.AND P4, PT, R21, UR7, PT ;  /* 0x0000000715007c0c */ /* 0x000fe2000bf84070 */
[----:B------:R-:W-:Y:S01]  /*44e0*/  @!P3 FADD.FTZ R228, -R228, -RZ ;  /* 0x800000ffe4e4b221 */ /* 0x000fe20000010100 */
[----:B------:R-:W-:Y:S01]  /*44f0*/  PRMT R12, R4, 0x7770, RZ ;  /* 0x00007770040c7816 */ /* 0x000fe200000000ff */
[----:B------:R-:W-:Y:S01]  /*4500*/  @P5 FADD.FTZ R202, -R202, -RZ ;  /* 0x800000ffcaca5221 */ /* 0x000fe20000010100 */
[C---:B------:R-:W-:Y:S01]  /*4510*/  PRMT R14, R4.reuse, 0x7771, RZ ;  /* 0x00007771040e7816 */ /* 0x040fe200000000ff */
[----:B------:R-:W1:Y:S01]  /*4520*/  MUFU.EX2 R166, R53 ;  /* 0x0000003500a67308 */ /* 0x000e620000000800 */
[C---:B------:R-:W-:Y:S02]  /*4530*/  PRMT R13, R4.reuse, 0x7772, RZ ;  /* 0x00007772040d7816 */ /* 0x040fe400000000ff */
[----:B------:R-:W-:Y:S02]  /*4540*/  PRMT R11, R4, 0x7773, RZ ;  /* 0x00007773040b7816 */ /* 0x000fe400000000ff */
[----:B------:R-:W-:Y:S01]  /*4550*/  LOP3.LUT R4, R9, 0xffff, RZ, 0xc0, !PT ;  /* 0x0000ffff09047812 */ /* 0x000fe200078ec0ff */
[----:B---3--:R-:W-:Y:S01]  /*4560*/  @P6 FADD.FTZ R227, -R227, -RZ ;  /* 0x800000ffe3e36221 */ /* 0x008fe20000010100 */
[----:B------:R-:W-:Y:S01]  /*4570*/  ISETP.LE.U32.AND P0, PT, R25, UR7, PT ;  /* 0x0000000719007c0c */ /* 0x000fe2000bf03070 */
[----:B--2---:R-:W-:Y:S01]  /*4580*/  @P4 FADD.FTZ R226, -R226, -RZ ;  /* 0x800000ffe2e24221 */ /* 0x004fe20000010100 */
[----:B------:R-:W-:Y:S01]  /*4590*/  SHF.R.U32.HI R4, RZ, 0x8, R4 ;  /* 0x00000008ff047819 */ /* 0x000fe20000011604 */
[----:B------:R-:W2:Y:S01]  /*45a0*/  MUFU.EX2 R174, R55 ;  /* 0x0000003700ae7308 */ /* 0x000ea20000000800 */
[----:B------:R-:W-:Y:S02]  /*45b0*/  ISETP.GT.U32.AND P3, PT, R134, UR7, PT ;  /* 0x0000000786007c0c */ /* 0x000fe4000bf64070 */
[----:B------:R-:W-:Y:S02]  /*45c0*/  LOP3.LUT R7, R9, 0xff, RZ, 0xc0, !PT ;  /* 0x000000ff09077812 */ /* 0x000fe400078ec0ff */
[----:B------:R-:W-:Y:S02]  /*45d0*/  LOP3.LUT R4, R4, 0xffff, RZ, 0xc0, !PT ;  /* 0x0000ffff04047812 */ /* 0x000fe400078ec0ff */
[----:B------:R-:W-:Y:S03]  /*45e0*/  LOP3.LUT R5, R22, UR14, R5, 0x96, !PT ;  /* 0x0000000e16057c12 */ /* 0x000fe6000f8e9605 */
[----:B------:R-:W-:Y:S01]  /*45f0*/  MUFU.EX2 R171, R66 ;  /* 0x0000004200ab7308 */ /* 0x000fe20000000800 */
[----:B------:R-:W-:Y:S01]  /*4600*/  ISETP.GT.U32.AND P6, PT, R26, UR7, PT ;  /* 0x000000071a007c0c */ /* 0x000fe2000bfc4070 */
[----:B------:R-:W-:Y:S01]  /*4610*/  @!P0 FADD.FTZ R194, -R194, -RZ ;  /* 0x800000ffc2c28221 */ /* 0x000fe20000010100 */
[----:B------:R-:W-:Y:S02]  /*4620*/  ISETP.LE.U32.AND P4, PT, R7, UR7, PT ;  /* 0x0000000707007c0c */ /* 0x000fe4000bf83070 */
[----:B------:R-:W-:Y:S01]  /*4630*/  ISETP.LE.U32.AND P5, PT, R4, UR7, PT ;  /* 0x0000000704007c0c */ /* 0x000fe2000bfa3070 */
[----:B------:R-:W-:Y:S01]  /*4640*/  @P3 FADD.FTZ R193, -R193, -RZ ;  /* 0x800000ffc1c13221 */ /* 0x000fe20000010100 */
[--C-:B------:R-:W-:Y:S03]  /*4650*/  SHF.R.U32.HI R7, RZ, 0x18, R9.reuse ;  /* 0x00000018ff077819 */ /* 0x100fe60000011609 */
[----:B------:R-:W3:Y:S01]  /*4660*/  MUFU.EX2 R162, R64 ;  /* 0x0000004000a27308 */ /* 0x000ee20000000800 */
[----:B------:R-:W-:Y:S02]  /*4670*/  PRMT R9, R9, 0x7632, R9 ;  /* 0x0000763209097816 */ /* 0x000fe40000000009 */
[----:B------:R-:W-:Y:S02]  /*4680*/  LOP3.LUT R4, R5, 0xffff, RZ, 0xc0, !PT ;  /* 0x0000ffff05047812 */ /* 0x000fe400078ec0ff */
[----:B------:R-:W-:Y:S01]  /*4690*/  LOP3.LUT R9, R9, 0xff, RZ, 0xc0, !PT ;  /* 0x000000ff09097812 */ /* 0x000fe200078ec0ff */
[----:B------:R-:W-:Y:S01]  /*46a0*/  @P6 FADD.FTZ R201, -R201, -RZ ;  /* 0x800000ffc9c96221 */ /* 0x000fe20000010100 */
[----:B------:R-:W-:Y:S01]  /*46b0*/  SHF.R.U32.HI R4, RZ, 0x8, R4 ;  /* 0x00000008ff047819 */ /* 0x000fe20000011604 */
[----:B----4-:R-:W-:Y:S01]  /*46c0*/  @!P4 FADD.FTZ R190, -R190, -RZ ;  /* 0x800000ffbebec221 */ /* 0x010fe20000010100 */
[----:B------:R-:W-:Y:S01]  /*46d0*/  ISETP.LE.U32.AND P0, PT, R7, UR7, PT ;  /* 0x0000000707007c0c */ /* 0x000fe2000bf03070 */
[----:B------:R-:W-:Y:S01]  /*46e0*/  @!P5 FADD.FTZ R189, -R189, -RZ ;  /* 0x800000ffbdbdd221 */ /* 0x000fe20000010100 */
[----:B------:R-:W-:Y:S01]  /*46f0*/  ISETP.LE.U32.AND P3, PT, R9, UR7, PT ;  /* 0x0000000709007c0c */ /* 0x000fe2000bf63070 */
[----:B------:R-:W4:Y:S01]  /*4700*/  MUFU.EX2 R200, R58 ;  /* 0x0000003a00c87308 */ /* 0x000f220000000800 */
[C---:B------:R-:W-:Y:S02]  /*4710*/  LOP3.LUT R7, R5.reuse, 0xff, RZ, 0xc0, !PT ;  /* 0x000000ff05077812 */ /* 0x040fe400078ec0ff */
[----:B------:R-:W-:Y:S02]  /*4720*/  LOP3.LUT R4, R4, 0xffff, RZ, 0xc0, !PT ;  /* 0x0000ffff04047812 */ /* 0x000fe400078ec0ff */
[----:B------:R-:W-:Y:S02]  /*4730*/  PRMT R9, R5, 0x7632, R9 ;  /* 0x0000763205097816 */ /* 0x000fe40000000009 */
[----:B------:R-:W-:Y:S03]  /*4740*/  ISETP.LE.U32.AND P6, PT, R7, UR7, PT ;  /* 0x0000000707007c0c */ /* 0x000fe6000bfc3070 */
[----:B------:R-:W4:Y:S01]  /*4750*/  MUFU.EX2 R163, R153 ;  /* 0x0000009900a37308 */ /* 0x000f220000000800 */
[----:B------:R-:W-:Y:S01]  /*4760*/  ISETP.LE.U32.AND P4, PT, R4, UR7, PT ;  /* 0x0000000704007c0c */ /* 0x000fe2000bf83070 */
[----:B------:R-:W-:Y:S01]  /*4770*/  @!P0 FADD.FTZ R198, -R198, -RZ ;  /* 0x800000ffc6c68221 */ /* 0x000fe20000010100 */
[----:B------:R-:W-:Y:S01]  /*4780*/  LOP3.LUT R7, R9, 0xff, RZ, 0xc0, !PT ;  /* 0x000000ff09077812 */ /* 0x000fe200078ec0ff */
[----:B------:R-:W-:Y:S01]  /*4790*/  @!P3 FADD.FTZ R199, -R199, -RZ ;  /* 0x800000ffc7c7b221 */ /* 0x000fe20000010100 */
[----:B------:R-:W-:Y:S02]  /*47a0*/  SHF.R.U32.HI R5, RZ, 0x18, R5 ;  /* 0x00000018ff057819 */ /* 0x000fe40000011605 */
[----:B------:R-:W-:Y:S03]  /*47b0*/  ISETP.LE.U32.AND P5, PT, R7, UR7, PT ;  /* 0x0000000707007c0c */ /* 0x000fe6000bfa3070 */
[----:B------:R-:W4:Y:S01]  /*47c0*/  MUFU.EX2 R195, R57 ;  /* 0x0000003900c37308 */ /* 0x000f220000000800 */
[----:B------:R-:W-:Y:S02]  /*47d0*/  PRMT R7, R8, 0x7772, RZ ;  /* 0x0000777208077816 */ /* 0x000fe400000000ff */
[----:B------:R-:W-:Y:S01]  /*47e0*/  LOP3.LUT R4, R10, 0xff, RZ, 0xc0, !PT ;  /* 0x000000ff0a047812 */ /* 0x000fe200078ec0ff */
[----:B------:R-:W-:Y:S01]  /*47f0*/  @!P6 FADD.FTZ R207, -R207, -RZ ;  /* 0x800000ffcfcfe221 */ /* 0x000fe20000010100 */
[----:B------:R-:W-:Y:S01]  /*4800*/  ISETP.LE.U32.AND P6, PT, R5, UR7, PT ;  /* 0x0000000705007c0c */ /* 0x000fe2000bfc3070 */
[----:B------:R-:W-:Y:S01]  /*4810*/  @!P4 FADD.FTZ R205, -R205, -RZ ;  /* 0x800000ffcdcdc221 */ /* 0x000fe20000010100 */
[----:B------:R-:W-:Y:S03]  /*4820*/  ISETP.GT.U32.AND P4, PT, R13, UR7, PT ;  /* 0x000000070d007c0c */ /* 0x000fe6000bf84070 */
[----:B------:R-:W-:Y:S01]  /*4830*/  MUFU.EX2 R170, R148 ;  /* 0x0000009400aa7308 */ /* 0x000fe20000000800 */
[----:B------:R-:W-:Y:S02]  /*4840*/  ISETP.LE.U32.AND P3, PT, R12, UR7, PT ;  /* 0x000000070c007c0c */ /* 0x000fe4000bf63070 */
[----:B------:R-:W-:Y:S01]  /*4850*/  ISETP.GT.U32.AND P0, PT, R14, UR7, PT ;  /* 0x000000070e007c0c */ /* 0x000fe2000bf04070 */
[----:B------:R-:W-:Y:S01]  /*4860*/  @!P5 FADD.FTZ R218, -R218, -RZ ;  /* 0x800000ffdadad221 */ /* 0x000fe20000010100 */
[----:B------:R-:W-:Y:S02]  /*4870*/  ISETP.GT.U32.AND P5, PT, R11, UR7, PT ;  /* 0x000000070b007c0c */ /* 0x000fe4000bfa4070 */
[C---:B------:R-:W-:Y:S03]  /*4880*/  PRMT R5, R8.reuse, 0x7770, RZ ;  /* 0x0000777008057816 */ /* 0x040fe600000000ff */
[----:B------:R-:W4:Y:S01]  /*4890*/  MUFU.EX2 R172, R3 ;  /* 0x0000000300ac7308 */ /* 0x000f220000000800 */
[----:B------:R-:W-:Y:S01]  /*48a0*/  PRMT R9, R8, 0x7771, RZ ;  /* 0x0000777108097816 */ /* 0x000fe200000000ff */
[----:B------:R-:W-:Y:S01]  /*48b0*/  @!P6 FADD.FTZ R216, -R216, -RZ ;  /* 0x800000ffd8d8e221 */ /* 0x000fe20000010100 */
[----:B------:R-:W-:Y:S01]  /*48c0*/  PRMT R8, R8, 0x7773, RZ ;  /* 0x0000777308087816 */ /* 0x000fe200000000ff */
[----:B------:R-:W-:Y:S01]  /*48d0*/  @P4 FADD.FTZ R215, -R215, -RZ ;  /* 0x800000ffd7d74221 */ /* 0x000fe20000010100 */
[----:B------:R-:W-:Y:S01]  /*48e0*/  ISETP.GT.U32.AND P4, PT, R7, UR7, PT ;  /* 0x0000000707007c0c */ /* 0x000fe2000bf84070 */
[----:B------:R-:W-:Y:S01]  /*48f0*/  @!P3 FADD.FTZ R204, -R204, -RZ ;  /* 0x800000ffccccb221 */ /* 0x000fe20000010100 */
[----:B------:R-:W-:Y:S01]  /*4900*/  ISETP.LE.U32.AND P6, PT, R4, UR7, PT ;  /* 0x0000000704007c0c */ /* 0x000fe2000bfc3070 */
[----:B------:R-:W-:Y:S01]  /*4910*/  @P0 FADD.FTZ R203, -R203, -RZ ;  /* 0x800000ffcbcb0221 */ /* 0x000fe20000010100 */
[----:B------:R-:W-:Y:S01]  /*4920*/  LOP3.LUT R4, R10, 0xffff, RZ, 0xc0, !PT ;  /* 0x0000ffff0a047812 */ /* 0x000fe200078ec0ff */
[----:B------:R-:W-:Y:S01]  /*4930*/  @P5 FADD.FTZ R213, -R213, -RZ ;  /* 0x800000ffd5d55221 */ /* 0x000fe20000010100 */
[----:B------:R-:W-:Y:S01]  /*4940*/  ISETP.GT.U32.AND P5, PT, R8, UR7, PT ;  /* 0x0000000708007c0c */ /* 0x000fe2000bfa4070 */
[----:B------:R-:W-:Y:S01]  /*4950*/  MUFU.EX2 R191, R2 ;  /* 0x0000000200bf7308 */ /* 0x000fe20000000800 */
[----:B------:R-:W-:Y:S02]  /*4960*/  SHF.R.U32.HI R4, RZ, 0x8, R4 ;  /* 0x00000008ff047819 */ /* 0x000fe40000011604 */
[----:B------:R-:W-:Y:S02]  /*4970*/  ISETP.LE.U32.AND P3, PT, R5, UR7, PT ;  /* 0x0000000705007c0c */ /* 0x000fe4000bf63070 */
[----:B------:R-:W-:Y:S01]  /*4980*/  LOP3.LUT R4, R4, 0xffff, RZ, 0xc0, !PT ;  /* 0x0000ffff04047812 */ /* 0x000fe200078ec0ff */
[----:B------:R-:W-:Y:S01]  /*4990*/  @P4 FADD.FTZ R188, -R188, -RZ ;  /* 0x800000ffbcbc4221 */ /* 0x000fe20000010100 */
[----:B------:R-:W-:Y:S01]  /*49a0*/  ISETP.GT.U32.AND P0, PT, R9, UR7, PT ;  /* 0x0000000709007c0c */ /* 0x000fe2000bf04070 */
[----:B------:R-:W-:Y:S01]  /*49b0*/  @!P6 FADD.FTZ R167, -R167, -RZ ;  /* 0x800000ffa7a7e221 */ /* 0x000fe20000010100 */
[----:B------:R-:W-:Y:S01]  /*49c0*/  ISETP.LE.U32.AND P4, PT, R4, UR7, PT ;  /* 0x0000000704007c0c */ /* 0x000fe2000bf83070 */
[----:B------:R-:W-:Y:S01]  /*49d0*/  MUFU.EX2 R197, R59 ;  /* 0x0000003b00c57308 */ /* 0x000fe20000000800 */
[----:B------:R-:W-:Y:S01]  /*49e0*/  LOP3.LUT R4, R0, 0xff, RZ, 0xc0, !PT ;  /* 0x000000ff00047812 */ /* 0x000fe200078ec0ff */
[----:B------:R-:W-:Y:S01]  /*49f0*/  @P5 FADD.FTZ R187, -R187, -RZ ;  /* 0x800000ffbbbb5221 */ /* 0x000fe20000010100 */
[--C-:B------:R-:W-:Y:S02]  /*4a00*/  SHF.R.U32.HI R5, RZ, 0x18, R10.reuse ;  /* 0x00000018ff057819 */ /* 0x100fe4000001160a */
[----:B------:R-:W-:Y:S01]  /*4a10*/  PRMT R10, R10, 0x7632, R10 ;  /* 0x000076320a0a7816 */ /* 0x000fe2000000000a */
[----:B------:R-:W-:Y:S01]  /*4a20*/  @!P3 FADD.FTZ R169, -R169, -RZ ;  /* 0x800000ffa9a9b221 */ /* 0x000fe20000010100 */
[----:B------:R-:W-:Y:S03]  /*4a30*/  ISETP.LE.U32.AND P5, PT, R4, UR7, PT ;  /* 0x0000000704007c0c */ /* 0x000fe6000bfa3070 */
[----:B------:R-:W4:Y:S01]  /*4a40*/  MUFU.EX2 R173, R60 ;  /* 0x0000003c00ad7308 */ /* 0x000f220000000800 */
[----:B------:R-:W-:Y:S01]  /*4a50*/  LOP3.LUT R10, R10, 0xff, RZ, 0xc0, !PT ;  /* 0x000000ff0a0a7812 */ /* 0x000fe200078ec0ff */
[----:B------:R-:W-:Y:S01]  /*4a60*/  @P0 FADD.FTZ R168, -R168, -RZ ;  /* 0x800000ffa8a80221 */ /* 0x000fe20000010100 */
[----:B------:R-:W-:Y:S01]  /*4a70*/  ISETP.LE.U32.AND P3, PT, R5, UR7, PT ;  /* 0x0000000705007c0c */ /* 0x000fe2000bf63070 */
[----:B-1----:R-:W-:Y:S01]  /*4a80*/  @!P4 FADD.FTZ R166, -R166, -RZ ;  /* 0x800000ffa6a6c221 */ /* 0x002fe20000010100 */
[----:B------:R-:W-:Y:S02]  /*4a90*/  ISETP.LE.U32.AND P0, PT, R10, UR7, PT ;  /* 0x000000070a007c0c */ /* 0x000fe4000bf03070 */
[----:B------:R-:W-:Y:S03]  /*4aa0*/  LOP3.LUT R5, R0, 0xffff, RZ, 0xc0, !PT ;  /* 0x0000ffff00057812 */ /* 0x000fe600078ec0ff */
[----:B------:R-:W1:Y:S01]  /*4ab0*/  MUFU.EX2 R192, R62 ;  /* 0x0000003e00c07308 */ /* 0x000e620000000800 */
[----:B------:R-:W-:Y:S02]  /*4ac0*/  ISETP.LE.U32.AND P6, PT, R136, UR7, PT ;  /* 0x0000000788007c0c */ /* 0x000fe4000bfc3070 */
[--C-:B------:R-:W-:Y:S01]  /*4ad0*/  SHF.R.U32.HI R4, RZ, 0x8, R5.reuse ;  /* 0x00000008ff047819 */ /* 0x100fe20000011605 */
[----:B------:R-:W-:Y:S01]  /*4ae0*/  @!P5 FADD.FTZ R196, -R196, -RZ ;  /* 0x800000ffc4c4d221 */ /* 0x000fe20000010100 */
[----:B------:R-:W-:Y:S02]  /*4af0*/  PRMT R5, R0, 0x7632, R5 ;  /* 0x0000763200057816 */ /* 0x000fe40000000005 */
[----:B------:R-:W-:Y:S01]  /*4b00*/  ISETP.GT.U32.AND P5, PT, R27, UR7, PT ;  /* 0x000000071b007c0c */ /* 0x000fe2000bfa4070 */
[----:B--2---:R-:W-:Y:S01]  /*4b10*/  @!P3 FADD.FTZ R174, -R174, -RZ ;  /* 0x800000ffaeaeb221 */ /* 0x004fe20000010100 */
[----:B------:R-:W-:Y:S01]  /*4b20*/  LOP3.LUT R5, R5, 0xff, RZ, 0xc0, !PT ;  /* 0x000000ff05057812 */ /* 0x000fe200078ec0ff */
[----:B------:R-:W-:Y:S01]  /*4b30*/  @!P0 FADD.FTZ R175, -R175, -RZ ;  /* 0x800000ffafaf8221 */ /* 0x000fe20000010100 */
[----:B------:R-:W-:Y:S02]  /*4b40*/  LOP3.LUT R4, R4, 0xffff, RZ, 0xc0, !PT ;  /* 0x0000ffff04047812 */ /* 0x000fe400078ec0ff */
[----:B------:R-:W-:Y:S01]  /*4b50*/  ISETP.LE.U32.AND P0, PT, R5, UR7, PT ;  /* 0x0000000705007c0c */ /* 0x000fe2000bf03070 */
[----:B---3--:R-:W-:Y:S01]  /*4b60*/  @!P6 FADD.FTZ R162, -R162, -RZ ;  /* 0x800000ffa2a2e221 */ /* 0x008fe20000010100 */
[----:B------:R-:W-:Y:S02]  /*4b70*/  ISETP.GT.U32.AND P3, PT, R137, UR7, PT ;  /* 0x0000000789007c0c */ /* 0x000fe4000bf64070 */
[----:B------:R-:W-:Y:S02]  /*4b80*/  ISETP.LE.U32.AND P4, PT, R4, UR7, PT ;  /* 0x0000000704007c0c */ /* 0x000fe4000bf83070 */
[C---:B------:R-:W-:Y:S01]  /*4b90*/  PRMT R5, R6.reuse, 0x7771, RZ ;  /* 0x0000777106057816 */ /* 0x040fe200000000ff */
[----:B------:R-:W-:Y:S01]  /*4ba0*/  @P5 FADD.FTZ R171, -R171, -RZ ;  /* 0x800000ffabab5221 */ /* 0x000fe20000010100 */
[C---:B------:R-:W-:Y:S02]  /*4bb0*/  PRMT R4, R6.reuse, 0x7772, RZ ;  /* 0x0000777206047816 */ /* 0x040fe400000000ff */
[C---:B------:R-:W-:Y:S02]  /*4bc0*/  PRMT R7, R6.reuse, 0x7770, RZ ;  /* 0x0000777006077816 */ /* 0x040fe400000000ff */
[----:B------:R-:W-:Y:S01]  /*4bd0*/  PRMT R6, R6, 0x7773, RZ ;  /* 0x0000777306067816 */ /* 0x000fe200000000ff */
[----:B----4-:R-:W-:Y:S01]  /*4be0*/  @!P0 FADD.FTZ R200, -R200, -RZ ;  /* 0x800000ffc8c88221 */ /* 0x010fe20000010100 */
[----:B------:R-:W-:Y:S01]  /*4bf0*/  ISETP.GT.U32.AND P6, PT, R5, UR7, PT ;  /* 0x0000000705007c0c */ /* 0x000fe2000bfc4070 */
[----:B------:R-:W-:Y:S01]  /*4c00*/  @P3 FADD.FTZ R163, -R163, -RZ ;  /* 0x800000ffa3a33221 */ /* 0x000fe20000010100 */
[----:B------:R-:W-:Y:S01]  /*4c10*/  ISETP.GT.U32.AND P5, PT, R6, UR7, PT ;  /* 0x0000000706007c0c */ /* 0x000fe2000bfa4070 */
[----:B------:R-:W-:Y:S01]  /*4c20*/  @!P4 FADD.FTZ R195, -R195, -RZ ;  /* 0x800000ffc3c3c221 */ /* 0x000fe20000010100 */
[----:B------:R-:W-:Y:S02]  /*4c30*/  F2FP.RELU.BF16.F32.PACK_AB R6, R209, R211 ;  /* 0x000000d3d106723e */ /* 0x000fe400000018ff */
[----:B------:R-:W-:Y:S02]  /*4c40*/  SEL R179, R179, 0xfffffff0, !P1 ;  /* 0xfffffff0b3b37807 */ /* 0x000fe40004800000 */
[----:B------:R-:W-:Y:S01]  /*4c50*/  F2FP.RELU.BF16.F32.PACK_AB R5, R230, R206 ;  /* 0x000000cee605723e */ /* 0x000fe200000018ff */
[----:B------:R2:W-:Y:S01]  /*4c60*/  STS [R164+0x1c000], R6 ;  /* 0x01c00006a4007388 */ /* 0x0005e20000000800 */
[----:B------:R-:W-:Y:S01]  /*4c70*/  ISETP.LE.U32.AND P0, PT, R7, UR7, PT ;  /* 0x0000000707007c0c */ /* 0x000fe2000bf03070 */
[C---:B------:R-:W-:Y:S01]  /*4c80*/  IMAD.IADD R161, R179.reuse, 0x1, R159 ;  /* 0x00000001b3a17824 */ /* 0x040fe200078e029f */
[----:B------:R-:W-:Y:S01]  /*4c90*/  SHF.R.U32.HI R7, RZ, 0x18, R0 ;  /* 0x00000018ff077819 */ /* 0x000fe20000011600 */
[----:B------:R3:W-:Y:S01]  /*4ca0*/  STS [R164+0x1c400], R5 ;  /* 0x01c40005a4007388 */ /* 0x0007e20000000800 */
[----:B------:R-:W-:Y:S01]  /*4cb0*/  ISETP.GT.U32.AND P3, PT, R4, UR7, PT ;  /* 0x0000000704007c0c */ /* 0x000fe2000bf64070 */
[----:B------:R-:W-:Y:S01]  /*4cc0*/  IMAD.IADD R4, R164, 0x1, R179 ;  /* 0x00000001a4047824 */ /* 0x000fe200078e02b3 */
[----:B------:R-:W-:Y:S01]  /*4cd0*/  F2FP.RELU.BF16.F32.PACK_AB R0, R212, R214 ;  /* 0x000000d6d400723e */ /* 0x000fe200000018ff */
[----:B------:R-:W-:Y:S01]  /*4ce0*/  IMAD.IADD R160, R179, 0x1, R158 ;  /* 0x00000001b3a07824 */ /* 0x000fe200078e029e */
[----:B------:R-:W-:Y:S01]  /*4cf0*/  ISETP.GT.U32.AND P4, PT, R138, UR7, PT ;  /* 0x000000078a007c0c */ /* 0x000fe2000bf84070 */
[----:B------:R-:W-:Y:S01]  /*4d00*/  @P6 FADD.FTZ R172, -R172, -RZ ;  /* 0x800000ffacac6221 */ /* 0x000fe20000010100 */
[----:B------:R-:W-:Y:S01]  /*4d10*/  F2FP.RELU.BF16.F32.PACK_AB R8, R235, R236 ;  /* 0x000000eceb08723e */ /* 0x000fe200000018ff */
[----:B------:R4:W-:Y:S01]  /*4d20*/  STS [R4+0x1c000], R0 ;  /* 0x01c0000004007388 */ /* 0x0009e20000000800 */
[----:B------:R-:W-:Y:S01]  /*4d30*/  F2FP.RELU.BF16.F32.PACK_AB R3, R166, R167 ;  /* 0x000000a7a603723e */ /* 0x000fe200000018ff */
[----:B------:R-:W-:Y:S01]  /*4d40*/  @!P0 FADD.FTZ R173, -R173, -RZ ;  /* 0x800000ffadad8221 */ /* 0x000fe20000010100 */
[----:B------:R-:W-:Y:S01]  /*4d50*/  LOP3.LUT R155, R244, 0x38, RZ, 0xc0, !PT ;  /* 0x00000038f49b7812 */ /* 0x000fe200078ec0ff */
[----:B------:R-:W-:Y:S01]  /*4d60*/  @P5 FADD.FTZ R191, -R191, -RZ ;  /* 0x800000ffbfbf5221 */ /* 0x000fe20000010100 */
[----:B------:R-:W-:Y:S01]  /*4d70*/  FSETP.GE.FTZ.AND P5, PT, R194, RZ, PT ;  /* 0x000000ffc200720b */ /* 0x000fe20003fb6000 */
[----:B-1----:R-:W-:Y:S01]  /*4d80*/  @P3 FADD.FTZ R192, -R192, -RZ ;  /* 0x800000ffc0c03221 */ /* 0x002fe20000010100 */
[----:B------:R-:W-:Y:S02]  /*4d90*/  FSETP.GE.FTZ.AND P3, PT, R209, RZ, PT ;  /* 0x000000ffd100720b */ /* 0x000fe40003f76000 */
[----:B------:R-:W-:Y:S01]  /*4da0*/  FSETP.GE.FTZ.AND P6, PT, R210, RZ, PT ;  /* 0x000000ffd200720b */ /* 0x000fe20003fd6000 */
[----:B------:R-:W-:Y:S01]  /*4db0*/  @P4 FADD.FTZ R170, -R170, -RZ ;  /* 0x800000ffaaaa4221 */ /* 0x000fe20000010100 */
[----:B------:R-:W-:Y:S02]  /*4dc0*/  ISETP.LE.U32.AND P4, PT, R7, UR7, PT ;  /* 0x0000000707007c0c */ /* 0x000fe4000bf83070 */
[----:B------:R-:W-:Y:S02]  /*4dd0*/  F2FP.RELU.BF16.F32.PACK_AB R7, R222, R223 ;  /* 0x000000dfde07723e */ /* 0x000fe400000018ff */
[----:B--2---:R-:W-:Y:S02]  /*4de0*/  F2FP.RELU.BF16.F32.PACK_AB R6, R234, R233 ;  /* 0x000000e9ea06723e */ /* 0x004fe400000018ff */
[----:B---3--:R-:W-:Y:S01]  /*4df0*/  F2FP.RELU.BF16.F32.PACK_AB R5, R237, R238 ;  /* 0x000000eeed05723e */ /* 0x008fe200000018ff */
[----:B------:R1:W-:Y:S01]  /*4e00*/  STS [R4+0x1c400], R7 ;  /* 0x01c4000704007388 */ /* 0x0003e20000000800 */
[----:B------:R-:W-:Y:S03]  /*4e10*/  F2FP.RELU.BF16.F32.PACK_AB R2, R170, R171 ;  /* 0x000000abaa02723e */ /* 0x000fe600000018ff */
[----:B------:R2:W-:Y:S02]  /*4e20*/  STS [R164+0x1e000], R6 ;  /* 0x01e00006a4007388 */ /* 0x0005e40000000800 */
[----:B------:R-:W-:Y:S01]  /*4e30*/  @!P4 FADD.FTZ R197, -R197, -RZ ;  /* 0x800000ffc5c5c221 */ /* 0x000fe20000010100 */
[----:B----4-:R-:W-:Y:S01]  /*4e40*/  F2FP.RELU.BF16.F32.PACK_AB R0, R231, R232 ;  /* 0x000000e8e700723e */ /* 0x010fe200000018ff */
[----:B------:R3:W-:Y:S01]  /*4e50*/  STS [R164+0x1e400], R5 ;  /* 0x01e40005a4007388 */ /* 0x0007e20000000800 */
[----:B------:R-:W-:Y:S03]  /*4e60*/  FSETP.GE.FTZ.AND P4, PT, R211, RZ, PT ;  /* 0x000000ffd300720b */ /* 0x000fe60003f96000 */
[----:B------:R4:W-:Y:S04]  /*4e70*/  STS [R4+0x1e000], R0 ;  /* 0x01e0000004007388 */ /* 0x0009e80000000800 */
[----:B------:R4:W-:Y:S01]  /*4e80*/  STS [R4+0x1e400], R8 ;  /* 0x01e4000804007388 */ /* 0x0009e20000000800 */
[----:B-1----:R-:W-:Y:S02]  /*4e90*/  F2FP.RELU.BF16.F32.PACK_AB R7, R210, R208 ;  /* 0x000000d0d207723e */ /* 0x002fe400000018ff */
[----:B--2---:R-:W-:Y:S03]  /*4ea0*/  F2FP.RELU.BF16.F32.PACK_AB R6, R217, R219 ;  /* 0x000000dbd906723e */ /* 0x004fe600000018ff */
[----:B------:R1:W-:Y:S01]  /*4eb0*/  STS [R159+0x1c000], R7 ;  /* 0x01c000079f007388 */ /* 0x0003e20000000800 */
[----:B---3--:R-:W-:Y:S03]  /*4ec0*/  F2FP.RELU.BF16.F32.PACK_AB R5, R193, R194 ;  /* 0x000000c2c105723e */ /* 0x008fe600000018ff */
[----:B------:R2:W-:Y:S01]  /*4ed0*/  STS [R159+0x1c400], R6 ;  /* 0x01c400069f007388 */ /* 0x0005e20000000800 */
[----:B----4-:R-:W-:Y:S03]  /*4ee0*/  F2FP.RELU.BF16.F32.PACK_AB R0, R201, R202 ;  /* 0x000000cac900723e */ /* 0x010fe600000018ff */
[----:B------:R3:W-:Y:S01]  /*4ef0*/  STS [R161+0x1c000], R5 ;  /* 0x01c00005a1007388 */ /* 0x0007e20000000800 */
[----:B------:R-:W-:Y:S03]  /*4f00*/  F2FP.RELU.BF16.F32.PACK_AB R4, R220, R221 ;  /* 0x000000dddc04723e */ /* 0x000fe600000018ff */
[----:B------:R4:W-:Y:S01]  /*4f10*/  STS [R161+0x1c400], R0 ;  /* 0x01c40000a1007388 */ /* 0x0009e20000000800 */
[----:B-1----:R-:W-:Y:S02]  /*4f20*/  F2FP.RELU.BF16.F32.PACK_AB R7, R198, R199 ;  /* 0x000000c7c607723e */ /* 0x002fe400000018ff */
[----:B--2---:R-:W-:Y:S02]  /*4f30*/  F2FP.RELU.BF16.F32.PACK_AB R6, R224, R225 ;  /* 0x000000e1e006723e */ /* 0x004fe400000018ff */
[----:B---3--:R-:W-:Y:S03]  /*4f40*/  F2FP.RELU.BF16.F32.PACK_AB R5, R228, R229 ;  /* 0x000000e5e405723e */ /* 0x008fe600000018ff */
[----:B------:R1:W-:Y:S01]  /*4f50*/  STS [R159+0x1e000], R6 ;  /* 0x01e000069f007388 */ /* 0x0003e20000000800 */
[----:B----4-:R-:W-:Y:S03]  /*4f60*/  F2FP.RELU.BF16.F32.PACK_AB R0, R226, R227 ;  /* 0x000000e3e200723e */ /* 0x010fe600000018ff */
[----:B------:R2:W-:Y:S04]  /*4f70*/  STS [R159+0x1e400], R5 ;  /* 0x01e400059f007388 */ /* 0x0005e80000000800 */
[----:B------:R3:W-:Y:S04]  /*4f80*/  STS [R161+0x1e400], R0 ;  /* 0x01e40000a1007388 */ /* 0x0007e80000000800 */
[----:B------:R4:W-:Y:S04]  /*4f90*/  STS [R161+0x1e000], R4 ;  /* 0x01e00004a1007388 */ /* 0x0009e80000000800 */
[----:B------:R-:W-:Y:S01]  /*4fa0*/  STS [R165+0x400], R7 ;  /* 0x00040007a5007388 */ /* 0x000fe20000000800 */
[----:B-1----:R-:W-:Y:S02]  /*4fb0*/  F2FP.RELU.BF16.F32.PACK_AB R6, R205, R207 ;  /* 0x000000cfcd06723e */ /* 0x002fe400000018ff */
[----:B--2---:R-:W-:Y:S02]  /*4fc0*/  F2FP.RELU.BF16.F32.PACK_AB R5, R168, R169 ;  /* 0x000000a9a805723e */ /* 0x004fe400000018ff */
[----:B---3--:R-:W-:Y:S02]  /*4fd0*/  F2FP.RELU.BF16.F32.PACK_AB R0, R189, R190 ;  /* 0x000000bebd00723e */ /* 0x008fe400000018ff */
[----:B----4-:R-:W-:Y:S03]  /*4fe0*/  F2FP.RELU.BF16.F32.PACK_AB R4, R187, R188 ;  /* 0x000000bcbb04723e */ /* 0x010fe600000018ff */
[----:B------:R1:W-:Y:S02]  /*4ff0*/  STS [R165], R0 ;  /* 0x00000000a5007388 */ /* 0x0003e40000000800 */
[----:B-1----:R-:W-:Y:S01]  /*5000*/  IMAD.IADD R0, R179, 0x1, R165 ;  /* 0x00000001b3007824 */ /* 0x002fe200078e02a5 */
[----:B------:R-:W-:Y:S04]  /*5010*/  LOP3.LUT R179, R186, 0x7200, RZ, 0xc0, !PT ;  /* 0x00007200bab37812 */ /* 0x000fe800078ec0ff */
[----:B------:R1:W-:Y:S04]  /*5020*/  STS [R0], R5 ;  /* 0x0000000500007388 */ /* 0x0003e80000000800 */
[----:B------:R2:W-:Y:S04]  /*5030*/  STS [R0+0x400], R4 ;  /* 0x0004000400007388 */ /* 0x0005e80000000800 */
[----:B------:R3:W-:Y:S01]  /*5040*/  STS [R165+0x2000], R6 ;  /* 0x00200006a5007388 */ /* 0x0007e20000000800 */
[----:B-1----:R-:W-:Y:S02]  /*5050*/  F2FP.RELU.BF16.F32.PACK_AB R5, R203, R204 ;  /* 0x000000cccb05723e */ /* 0x002fe400000018ff */
[----:B--2---:R-:W-:Y:S02]  /*5060*/  F2FP.RELU.BF16.F32.PACK_AB R4, R213, R215 ;  /* 0x000000d7d504723e */ /* 0x004fe400000018ff */
[----:B---3--:R-:W-:Y:S05]  /*5070*/  F2FP.RELU.BF16.F32.PACK_AB R6, R216, R218 ;  /* 0x000000dad806723e */ /* 0x008fea00000018ff */
[----:B------:R-:W-:Y:S04]  /*5080*/  STS [R165+0x2400], R6 ;  /* 0x00240006a5007388 */ /* 0x000fe80000000800 */
[----:B------:R1:W-:Y:S04]  /*5090*/  STS [R0+0x2000], R5 ;  /* 0x0020000500007388 */ /* 0x0003e80000000800 */
[----:B------:R2:W-:Y:S04]  /*50a0*/  STS [R0+0x2400], R4 ;  /* 0x0024000400007388 */ /* 0x0005e80000000800 */
[----:B------:R3:W-:Y:S01]  /*50b0*/  STS [R158], R3 ;  /* 0x000000039e007388 */ /* 0x0007e20000000800 */
[----:B-1----:R-:W-:Y:S02]  /*50c0*/  F2FP.RELU.BF16.F32.PACK_AB R5, R195, R196 ;  /* 0x000000c4c305723e */ /* 0x002fe400000018ff */
[----:B--2---:R-:W-:Y:S02]  /*50d0*/  F2FP.RELU.BF16.F32.PACK_AB R0, R174, R175 ;  /* 0x000000afae00723e */ /* 0x004fe400000018ff */
[----:B------:R-:W-:Y:S02]  /*50e0*/  F2FP.RELU.BF16.F32.PACK_AB R4, R163, R162 ;  /* 0x000000a2a304723e */ /* 0x000fe400000018ff */
[----:B---3--:R-:W-:Y:S01]  /*50f0*/  LOP3.LUT R3, R155, 0x1c0, R185, 0xf8, !PT ;  /* 0x000001c09b037812 */ /* 0x008fe200078ef8b9 */
[----:B------:R1:W-:Y:S03]  /*5100*/  STS [R158+0x400], R0 ;  /* 0x000400009e007388 */ /* 0x0003e60000000800 */
[----:B------:R-:W-:Y:S01]  /*5110*/  LOP3.LUT R153, R179, R3, R184, 0xf6, !PT ;  /* 0x00000003b3997212 */ /* 0x000fe200078ef6b8 */
[----:B------:R2:W-:Y:S01]  /*5120*/  STS [R160], R4 ;  /* 0x00000004a0007388 */ /* 0x0005e20000000800 */
[----:B------:R-:W-:Y:S02]  /*5130*/  SEL R179, R177, 0xffffffe0, !P2 ;  /* 0xffffffe0b1b37807 */ /* 0x000fe40005000000 */
[----:B------:R-:W-:Y:S01]  /*5140*/  LEA R153, R153, UR4, 0x1 ;  /* 0x0000000499997c11 */ /* 0x000fe2000f8e08ff */
[----:B------:R3:W-:Y:S04]  /*5150*/  STS [R160+0x400], R2 ;  /* 0x00040002a0007388 */ /* 0x0007e80000000800 */
[----:B------:R4:W-:Y:S01]  /*5160*/  STS [R158+0x2000], R5 ;  /* 0x002000059e007388 */ /* 0x0009e20000000800 */
[----:B------:R-:W-:Y:S01]  /*5170*/  IMAD.IADD R156, R179, 0x1, R153 ;  /* 0x00000001b39c7824 */ /* 0x000fe200078e0299 */
[----:B-1----:R-:W-:Y:S02]  /*5180*/  LOP3.LUT R0, R3, 0x8, R182, 0x78, !PT ;  /* 0x0000000803007812 */ /* 0x002fe400078e78b6 */
[----:B--2---:R-:W-:Y:S02]  /*5190*/  F2FP.RELU.BF16.F32.PACK_AB R4, R172, R173 ;  /* 0x000000adac04723e */ /* 0x004fe400000018ff */
[----:B------:R-:W-:Y:S02]  /*51a0*/  LOP3.LUT R0, R181, R0, RZ, 0xfc, !PT ;  /* 0x00000000b5007212 */ /* 0x000fe400078efcff */
[----:B---3--:R-:W-:Y:S02]  /*51b0*/  F2FP.RELU.BF16.F32.PACK_AB R2, R191, R192 ;  /* 0x000000c0bf02723e */ /* 0x008fe400000018ff */
[----:B------:R-:W-:Y:S01]  /*51c0*/  LEA R152, R0, UR4, 0x1 ;  /* 0x0000000400987c11 */ /* 0x000fe2000f8e08ff */
[----:B------:R-:W-:Y:S01]  /*51d0*/  IMAD.MOV.U32 R0, RZ, RZ, 0x40 ;  /* 0x00000040ff007424 */ /* 0x000fe200078e00ff */
[----:B----4-:R-:W-:Y:S03]  /*51e0*/  F2FP.RELU.BF16.F32.PACK_AB R5, R197, R200 ;  /* 0x000000c8c505723e */ /* 0x010fe600000018ff */
[----:B------:R-:W-:Y:S01]  /*51f0*/  IMAD.IADD R154, R152, 0x1, R179 ;  /* 0x00000001989a7824 */ /* 0x000fe200078e02b3 */
[----:B------:R-:W-:Y:S01]  /*5200*/  SEL R157, R0, 0xffffffc0, !P1 ;  /* 0xffffffc0009d7807 */ /* 0x000fe20004800000 */
[----:B------:R-:W-:Y:S04]  /*5210*/  STS [R158+0x2400], R5 ;  /* 0x002400059e007388 */ /* 0x000fe80000000800 */
[----:B------:R-:W-:Y:S01]  /*5220*/  STS [R160+0x2000], R4 ;  /* 0x00200004a0007388 */ /* 0x000fe20000000800 */
[----:B------:R-:W-:Y:S03]  /*5230*/  IMAD.IADD R177, R157, 0x1, R153 ;  /* 0x000000019db17824 */ /* 0x000fe600078e0299 */
[----:B------:R-:W-:Y:S01]  /*5240*/  STS [R160+0x2400], R2 ;  /* 0x00240002a0007388 */ /* 0x000fe20000000800 */
[----:B------:R-:W-:Y:S03]  /*5250*/  IMAD.IADD R178, R179, 0x1, R177 ;  /* 0x00000001b3b27824 */ /* 0x000fe600078e02b1 */
[----:B------:R-:W-:Y:S08]  /*5260*/  LDSM.16.M88.4 R64, [R152+0x8000] ;  /* 0x008000009840783b */ /* 0x000ff00000000200 */
[----:B------:R-:W1:Y:S08]  /*5270*/  LDSM.16.M88.4 R16, [R153+0x10000] ;  /* 0x010000009910783b */ /* 0x000e700000000200 */
        /* <DEDUP_REMOVED lines=61> */
[----:B------:R-:W-:Y:S01]  /*5650*/  LEA R150, P0, R245, R144, 0x2 ;  /* 0x00000090f5967211 */ /* 0x000fe200078010ff */
[----:B------:R-:W-:Y:S01]  /*5660*/  IMAD.IADD R144, R179, 0x1, R148 ;  /* 0x00000001b3907824 */ /* 0x000fe200078e0294 */
[-C--:B------:R-:W-:Y:S03]  /*5670*/  HMMA.16816.F32.BF16 R44, R136, R146.reuse, R44 ;  /* 0x00000092882c723c */ /* 0x080fe6000004182c */
[----:B------:R-:W-:Y:S02]  /*5680*/  LEA.HI.X R151, R245, R145, RZ, 0x2, P0 ;  /* 0x00000091f5977211 */ /* 0x000fe400000f14ff */
[----:B------:R-:W-:Y:S03]  /*5690*/  FSETP.GE.FTZ.AND P0, PT, R206, RZ, PT ;  /* 0x000000ffce00720b */ /* 0x000fe60003f16000 */
[C---:B------:R-:W-:Y:S01]  /*56a0*/  HMMA.16816.F32.BF16 R48, R132.reuse, R146, R48 ;  /* 0x000000928430723c */ /* 0x040fe20000041830 */
[----:B------:R-:W3:Y:S04]  /*56b0*/  LDG.E R146, desc[UR28][R150.64] ;  /* 0x0000001c96927981 */ /* 0x000ee8000c1e1900 */
[----:B------:R-:W4:Y:S03]  /*56c0*/  LDG.E R145, desc[UR28][R150.64+0x20] ;  /* 0x0000201c96917981 */ /* 0x000f26000c1e1900 */
[-C--:B--2---:R-:W-:Y:S08]  /*56d0*/  HMMA.16816.F32.BF16 R52, R132, R140.reuse, R52 ;  /* 0x0000008c8434723c */ /* 0x084ff00000041834 */
[C---:B------:R-:W-:Y:S08]  /*56e0*/  HMMA.16816.F32.BF16 R56, R136.reuse, R140, R56 ;  /* 0x0000008c8838723c */ /* 0x040ff00000041838 */
[-C--:B------:R-:W-:Y:S01]  /*56f0*/  HMMA.16816.F32.BF16 R60, R136, R142.reuse, R60 ;  /* 0x0000008e883c723c */ /* 0x080fe2000004183c */
[----:B------:R-:W-:Y:S07]  /*5700*/  LDSM.16.M88.4 R136, [R178+0x10000] ;  /* 0x01000000b288783b */ /* 0x000fee0000000200 */
[----:B------:R-:W-:Y:S01]  /*5710*/  HMMA.16816.F32.BF16 R64, R132, R142, R64 ;  /* 0x0000008e8440723c */ /* 0x000fe20000041840 */
[----:B------:R-:W1:Y:S08]  /*5720*/  LDSM.16.M88.4 R132, [R144+0x8000] ;  /* 0x008000009084783b */ /* 0x000e700000000200 */
        /* <DEDUP_REMOVED lines=23> */
[----:B------:R-:W-:Y:S01]  /*58a0*/  FADD.FTZ R32, -R146, R32 ;  /* 0x0000002092207221 */ /* 0x000fe20000010100 */
[----:B----4-:R-:W-:Y:S01]  /*58b0*/  FADD.FTZ R0, -R145, R6 ;  /* 0x0000000691007221 */ /* 0x010fe20000010100 */
[-C--:B------:R-:W-:Y:S01]  /*58c0*/  FSEL R4, R4, R146.reuse, P4 ;  /* 0x0000009204047208 */ /* 0x080fe20002000000 */
[----:B------:R-:W-:Y:S01]  /*58d0*/  FADD.FTZ R17, -R146, R17 ;  /* 0x0000001192117221 */ /* 0x000fe20000010100 */
[----:B------:R-:W-:Y:S01]  /*58e0*/  FSEL R2, R2, R146, P3 ;  /* 0x0000009202027208 */ /* 0x000fe20001800000 */
[----:B------:R-:W-:Y:S01]  /*58f0*/  FADD.FTZ R20, -R146, R20 ;  /* 0x0000001492147221 */ /* 0x000fe20000010100 */
[----:B------:R-:W-:Y:S01]  /*5900*/  FSEL R0, R0, R145, P0 ;  /* 0x0000009100007208 */ /* 0x000fe20000000000 */
[----:B------:R-:W-:Y:S01]  /*5910*/  FMUL.FTZ R211, R211, R4 ;  /* 0x00000004d3d37220 */ /* 0x000fe20000410000 */
[----:B------:R-:W-:Y:S01]  /*5920*/  FSETP.GE.FTZ.AND P4, PT, R214, RZ, PT ;  /* 0x000000ffd600720b */ /* 0x000fe20003f96000 */
[----:B------:R-:W-:Y:S01]  /*5930*/  FMUL.FTZ R5, R209, R2 ;  /* 0x00000002d1057220 */ /* 0x000fe20000410000 */
[----:B------:R-:W-:Y:S01]  /*5940*/  FSETP.GE.FTZ.AND P3, PT, R212, RZ, PT ;  /* 0x000000ffd400720b */ /* 0x000fe20003f76000 */
[----:B------:R1:W5:Y:S01]  /*5950*/  LDG.E R4, desc[UR28][R150.64+0x100] ;  /* 0x0001001c96047981 */ /* 0x000362000c1e1900 */
[----:B------:R-:W-:Y:S01]  /*5960*/  FSEL R16, R16, R146, P4 ;  /* 0x0000009210107208 */ /* 0x000fe20002000000 */
[----:B------:R-:W-:Y:S01]  /*5970*/  FMUL.FTZ R206, R206, R0 ;  /* 0x00000000cece7220 */ /* 0x000fe20000410000 */
[----:B------:R-:W-:Y:S01]  /*5980*/  SHF.R.U32.HI R0, RZ, 0x4, R183 ;  /* 0x00000004ff007819 */ /* 0x000fe200000116b7 */
[----:B------:R1:W5:Y:S01]  /*5990*/  LDG.E R2, desc[UR28][R150.64+0x120] ;  /* 0x0001201c96027981 */ /* 0x000362000c1e1900 */
[----:B------:R-:W-:Y:S01]  /*59a0*/  FSETP.GE.FTZ.AND P4, PT, R193, RZ, PT ;  /* 0x000000ffc100720b */ /* 0x000fe20003f96000 */
[----:B------:R-:W-:Y:S01]  /*59b0*/  FADD.FTZ R21, -R146, R21 ;  /* 0x0000001592157221 */ /* 0x000fe20000010100 */
[----:B------:R-:W-:Y:S01]  /*59c0*/  LOP3.LUT R0, R0, 0x8, RZ, 0xc0, !PT ;  /* 0x0000000800007812 */ /* 0x000fe200078ec0ff */
[----:B------:R-:W-:Y:S01]  /*59d0*/  FADD.FTZ R36, -R146, R36 ;  /* 0x0000002492247221 */ /* 0x000fe20000010100 */
[----:B------:R-:W-:Y:S01]  /*59e0*/  FSEL R32, R32, R146, P5 ;  /* 0x0000009220207208 */ /* 0x000fe20002800000 */
[----:B------:R-:W-:Y:S01]  /*59f0*/  FADD.FTZ R37, -R146, R37 ;  /* 0x0000002592257221 */ /* 0x000fe20000010100 */
[----:B------:R-:W-:Y:S01]  /*5a00*/  LOP3.LUT R0, R0, 0x10, R183, 0xf8, !PT ;  /* 0x0000001000007812 */ /* 0x000fe200078ef8b7 */
[----:B------:R-:W-:Y:S01]  /*5a10*/  FADD.FTZ R48, -R146, R48 ;  /* 0x0000003092307221 */ /* 0x000fe20000010100 */
[----:B------:R-:W-:Y:S01]  /*5a20*/  FSETP.GE.FTZ.AND P0, PT, R208, RZ, PT ;  /* 0x000000ffd000720b */ /* 0x000fe20003f16000 */
[----:B------:R-:W-:Y:S01]  /*5a30*/  FMUL.FTZ R32, R194, R32 ;  /* 0x00000020c2207220 */ /* 0x000fe20000410000 */
[----:B------:R-:W-:Y:S01]  /*5a40*/  LOP3.LUT R3, R0, R3, RZ, 0x3c, !PT ;  /* 0x0000000300037212 */ /* 0x000fe200078e3cff */
[----:B------:R-:W-:Y:S01]  /*5a50*/  FADD.FTZ R0, -R146, R33 ;  /* 0x0000002192007221 */ /* 0x000fe20000010100 */
[----:B------:R-:W-:Y:S01]  /*5a60*/  FSEL R17, R17, R146, P3 ;  /* 0x0000009211117208 */ /* 0x000fe20001800000 */
[----:B------:R-:W-:Y:S01]  /*5a70*/  FMUL.FTZ R16, R214, R16 ;  /* 0x00000010d6107220 */ /* 0x000fe20000410000 */
[-C--:B------:R-:W-:Y:S01]  /*5a80*/  FSEL R20, R20, R146.reuse, P0 ;  /* 0x0000009214147208 */ /* 0x080fe20000000000 */
[----:B------:R-:W-:Y:S01]  /*5a90*/  FADD.FTZ R53, -R146, R53 ;  /* 0x0000003592357221 */ /* 0x000fe20000010100 */
[----:B------:R-:W-:Y:S01]  /*5aa0*/  FSEL R0, R0, R146, P4 ;  /* 0x0000009200007208 */ /* 0x000fe20002000000 */
[----:B------:R-:W-:Y:S01]  /*5ab0*/  FMUL.FTZ R6, R212, R17 ;  /* 0x00000011d4067220 */ /* 0x000fe20000410000 */
[----:B------:R-:W-:Y:S01]  /*5ac0*/  FSETP.GE.FTZ.AND P3, PT, R190, RZ, PT ;  /* 0x000000ffbe00720b */ /* 0x000fe20003f76000 */
[----:B------:R-:W-:Y:S01]  /*5ad0*/  FADD.FTZ R17, -R146, R49 ;  /* 0x0000003192117221 */ /* 0x000fe20000010100 */
[----:B------:R-:W-:Y:S01]  /*5ae0*/  FSETP.GE.FTZ.AND P0, PT, R189, RZ, PT ;  /* 0x000000ffbd00720b */ /* 0x000fe20003f16000 */
[----:B------:R-:W-:Y:S01]  /*5af0*/  FMUL.FTZ R0, R193, R0 ;  /* 0x00000000c1007220 */ /* 0x000fe20000410000 */
[----:B------:R-:W-:Y:S01]  /*5b00*/  FSEL R21, R21, R146, P6 ;  /* 0x0000009215157208 */ /* 0x000fe20003000000 */
[----:B------:R-:W-:Y:S01]  /*5b10*/  FMUL.FTZ R20, R208, R20 ;  /* 0x00000014d0147220 */ /* 0x000fe20000410000 */
[----:B------:R-:W-:Y:S02]  /*5b20*/  FSEL R36, R36, R146, P3 ;  /* 0x0000009224247208 */ /* 0x000fe40001800000 */
[----:B------:R-:W-:Y:S01]  /*5b30*/  F2FP.BF16.F32.PACK_AB R132, R0, R32 ;  /* 0x000000200084723e */ /* 0x000fe200000010ff */
[----:B------:R-:W-:Y:S01]  /*5b40*/  FADD.FTZ R0, -R146, R52 ;  /* 0x0000003492007221 */ /* 0x000fe20000010100 */
[----:B------:R-:W-:Y:S01]  /*5b50*/  FSETP.GE.FTZ.AND P4, PT, R168, RZ, PT ;  /* 0x000000ffa800720b */ /* 0x000fe20003f96000 */
[----:B------:R-:W-:Y:S01]  /*5b60*/  FMUL.FTZ R21, R210, R21 ;  /* 0x00000015d2157220 */ /* 0x000fe20000410000 */
[----:B------:R-:W-:Y:S01]  /*5b70*/  FSEL R37, R37, R146, P0 ;  /* 0x0000009225257208 */ /* 0x000fe20000000000 */
[----:B------:R-:W-:Y:S01]  /*5b80*/  FMUL.FTZ R36, R190, R36 ;  /* 0x00000024be247220 */ /* 0x000fe20000410000 */
[----:B------:R-:W-:Y:S02]  /*5b90*/  FSETP.GE.FTZ.AND P3, PT, R167, RZ, PT ;  /* 0x000000ffa700720b */ /* 0x000fe40003f76000 */
[----:B------:R-:W-:Y:S01]  /*5ba0*/  FSETP.GE.FTZ.AND P0, PT, R169, RZ, PT ;  /* 0x000000ffa900720b */ /* 0x000fe20003f16000 */
[----:B------:R-:W-:Y:S01]  /*5bb0*/  FMUL.FTZ R37, R189, R37 ;  /* 0x00000025bd257220 */ /* 0x000fe20000410000 */
[-C--:B------:R-:W-:Y:S02]  /*5bc0*/  FSEL R17, R17, R146.reuse, P4 ;  /* 0x0000009211117208 */ /* 0x080fe40002000000 */
[-C--:B------:R-:W-:Y:S02]  /*5bd0*/  FSEL R0, R0, R146.reuse, P3 ;  /* 0x0000009200007208 */ /* 0x080fe40001800000 */
[----:B------:R-:W-:Y:S02]  /*5be0*/  FSEL R48, R48, R146, P0 ;  /* 0x0000009230307208 */ /* 0x000fe40000000000 */
[----:B------:R-:W-:Y:S02]  /*5bf0*/  FSETP.GE.FTZ.AND P0, PT, R166, RZ, PT ;  /* 0x000000ffa600720b */ /* 0x000fe40003f16000 */
[----:B------:R-:W-:Y:S01]  /*5c00*/  F2FP.BF16.F32.PACK_AB R133, R21, R20 ;  /* 0x000000141585723e */ /* 0x000fe200000010ff */
[----:B------:R-:W-:Y:S01]  /*5c10*/  FMUL.FTZ R20, R168, R17 ;  /* 0x00000011a8147220 */ /* 0x000fe20000410000 */
[----:B------:R-:W-:Y:S01]  /*5c20*/  FSETP.GE.FTZ.AND P3, PT, R163, RZ, PT ;  /* 0x000000ffa300720b */ /* 0x000fe20003f76000 */
[----:B------:R-:W-:Y:S01]  /*5c30*/  FMUL.FTZ R17, R167, R0 ;  /* 0x00000000a7117220 */ /* 0x000fe20000410000 */
[----:B------:R-:W-:Y:S01]  /*5c40*/  F2FP.BF16.F32.PACK_AB R6, R6, R16 ;  /* 0x000000100606723e */ /* 0x000fe200000010ff */
[----:B------:R-:W-:Y:S01]  /*5c50*/  FADD.FTZ R0, -R146, R64 ;  /* 0x0000004092007221 */ /* 0x000fe20000010100 */
[----:B------:R-:W-:Y:S01]  /*5c60*/  FSEL R16, R53, R146, P0 ;  /* 0x0000009235107208 */ /* 0x000fe20000000000 */
[----:B------:R-:W-:Y:S01]  /*5c70*/  FMUL.FTZ R48, R169, R48 ;  /* 0x00000030a9307220 */ /* 0x000fe20000410000 */
[----:B------:R-:W-:Y:S02]  /*5c80*/  FSETP.GE.FTZ.AND P0, PT, R162, RZ, PT ;  /* 0x000000ffa200720b */ /* 0x000fe40003f16000 */
[----:B------:R-:W-:Y:S01]  /*5c90*/  F2FP.BF16.F32.PACK_AB R5, R5, R211 ;  /* 0x000000d30505723e */ /* 0x000fe200000010ff */
[----:B------:R-:W-:Y:S01]  /*5ca0*/  FMUL.FTZ R16, R166, R16 ;  /* 0x00000010a6107220 */ /* 0x000fe20000410000 */
[----:B------:R-:W-:Y:S02]  /*5cb0*/  FSEL R0, R0, R146, P0 ;  /* 0x0000009200007208 */ /* 0x000fe40000000000 */
[----:B------:R-:W-:Y:S01]  /*5cc0*/  F2FP.BF16.F32.PACK_AB R52, R20, R48 ;  /* 0x000000301434723e */ /* 0x000fe200000010ff */
[----:B------:R-:W-:Y:S01]  /*5cd0*/  @P3 FADD.FTZ R146, -R146, R65 ;  /* 0x0000004192923221 */ /* 0x000fe20000010100 */
[----:B------:R-:W-:Y:S01]  /*5ce0*/  F2FP.BF16.F32.PACK_AB R53, R37, R36 ;  /* 0x000000242535723e */ /* 0x000fe200000010ff */
[----:B------:R-:W-:Y:S01]  /*5cf0*/  FMUL.FTZ R48, R162, R0 ;  /* 0x00000000a2307220 */ /* 0x000fe20000410000 */
[----:B------:R-:W-:Y:S01]  /*5d00*/  F2FP.BF16.F32.PACK_AB R49, R16, R17 ;  /* 0x000000111031723e */ /* 0x000fe200000010ff */
[----:B-1----:R-:W-:Y:S06]  /*5d10*/  BRA.U !UP0, `(.L_x_1105) ;  /* 0x0000000108707547 */ /* 0x002fec000b800000 */
[----:B------:R-:W2:Y:S01]  /*5d20*/  LDL.LU R149, [R1] ;  /* 0x0000000001957983 */ /* 0x000ea20000300800 */
[----:B------:R-:W-:Y:S01]  /*5d30*/  IADD3 R16, P0, PT, RZ, -UR25, RZ ;  /* 0x80000019ff107c10 */ /* 0x000fe2000ff1e0ff */
[----:B------:R-:W-:Y:S04]  /*5d40*/  ULOP3.LUT UR14, UR35, 0x1, URZ, 0xc0, !UPT ;  /* 0x00000001230e7892 */ /* 0x000fe8000f8ec0ff */
[----:B------:R-:W-:Y:S01]  /*5d50*/  IMAD.X R0, RZ, RZ, ~UR34, P0 ;  /* 0x80000022ff007e24 */ /* 0x000fe200080e06ff */
[----:B------:R-:W-:Y:S04]  /*5d60*/  UISETP.NE.U32.AND UP1, UPT, UR14, 0x1, UPT ;  /* 0x000000010e00788c */ /* 0x000fe8000bf25070 */
[----:B------:R-:W-:Y:S01]  /*5d70*/  SHF.R.S64 R16, R16, 0x1f, R0 ;  /* 0x0000001f10107819 */ /* 0x000fe20000001000 */
[----:B------:R-:W-:Y:S06]  /*5d80*/  USEL UR14, UR17, 0x4000, !UP1 ;  /* 0x00004000110e7887 */ /* 0x000fec000c800000 */
[----:B------:R-:W-:Y:S02]  /*5d90*/  VIADD R242, R242, UR14 ;  /* 0x0000000ef2f27c36 */ /* 0x000fe40008000000 */
[----:B------:R-:W-:Y:S01]  /*5da0*/  VIADD R180, R180, UR14 ;  /* 0x0000000eb4b47c36 */ /* 0x000fe20008000000 */
[----:B--2---:R-:W-:Y:S04]  /*5db0*/  IADD3 R149, P0, PT, R16, R149, RZ ;  /* 0x0000009510957210 */ /* 0x004fe80007f1e0ff */
[----:B------:R-:W-:Y:S01]  /*5dc0*/  LEA.HI.X.SX32 R252, R0, R252, 0x1, P0 ;  /* 0x000000fc00fc7211 */ /* 0x000fe200000f0eff */
[----:B------:R1:W-:Y:S01]  /*5dd0*/  STL [R1], R149 ;  /* 0x0000009501007387 */ /* 0x0003e20000100800 */
[----:B------:R-:W-:Y:S01]  /*5de0*/  IADD3 R20, P0, PT, R149, UR31, RZ ;  /* 0x0000001f95147c10 */ /* 0x000fe2000ff1e0ff */
[----:B------:R-:W-:Y:S02]  /*5df0*/  IMAD.MOV.U32 R36, RZ, RZ, R149 ;  /* 0x000000ffff247224 */ /* 0x000fe400078e0095 */
        /* <DEDUP_REMOVED lines=14> */
.L_x_1105:
[----:B------:R2:W-:Y:S01]  /*5ee0*/  STS [R164+0x14000], R5 ;  /* 0x01400005a4007388 */ /* 0x0005e20000000800 */
[C---:B------:R-:W-:Y:S01]  /*5ef0*/  FADD.FTZ R0, -R145.reuse, R18 ;  /* 0x0000001291007221 */ /* 0x040fe20000010100 */
[----:B------:R-:W-:Y:S01]  /*5f00*/  FADD.FTZ R19, -R145, R19 ;  /* 0x0000001391137221 */ /* 0x000fe20000010100 */
[----:B------:R-:W-:Y:S01]  /*5f10*/  FSETP.GE.FTZ.AND P0, PT, R223, RZ, PT ;  /* 0x000000ffdf00720b */ /* 0x000fe20003f16000 */
[C---:B-1----:R-:W-:Y:S01]  /*5f20*/  FADD.FTZ R17, -R145.reuse, R22 ;  /* 0x0000001691117221 */ /* 0x042fe20000010100 */
[----:B------:R-:W-:Y:S01]  /*5f30*/  FSETP.GE.FTZ.AND P4, PT, R222, RZ, PT ;  /* 0x000000ffde00720b */ /* 0x000fe20003f96000 */
[C---:B------:R-:W-:Y:S01]  /*5f40*/  FADD.FTZ R16, -R145.reuse, R23 ;  /* 0x0000001791107221 */ /* 0x040fe20000010100 */
[-C--:B------:R-:W-:Y:S01]  /*5f50*/  FSEL R0, R0, R145.reuse, P0 ;  /* 0x0000009100007208 */ /* 0x080fe20000000000 */
[----:B------:R-:W-:Y:S01]  /*5f60*/  FADD.FTZ R50, -R145, R50 ;  /* 0x0000003291327221 */ /* 0x000fe20000010100 */
[-C--:B------:R-:W-:Y:S01]  /*5f70*/  FSEL R19, R19, R145.reuse, P4 ;  /* 0x0000009113137208 */ /* 0x080fe20002000000 */
[C---:B------:R-:W-:Y:S01]  /*5f80*/  FADD.FTZ R54, -R145.reuse, R54 ;  /* 0x0000003691367221 */ /* 0x040fe20000010100 */
[----:B------:R-:W-:Y:S01]  /*5f90*/  FSETP.GE.FTZ.AND P3, PT, R230, RZ, PT ;  /* 0x000000ffe600720b */ /* 0x000fe20003f76000 */
[----:B------:R-:W-:Y:S01]  /*5fa0*/  FADD.FTZ R55, -R145, R55 ;  /* 0x0000003791377221 */ /* 0x000fe20000010100 */
[----:B------:R-:W-:Y:S01]  /*5fb0*/  FSETP.GE.FTZ.AND P0, PT, R217, RZ, PT ;  /* 0x000000ffd900720b */ /* 0x000fe20003f16000 */
[----:B------:R-:W-:Y:S01]  /*5fc0*/  IMAD.MOV.U32 R36, RZ, RZ, 0x10 ;  /* 0x00000010ff247424 */ /* 0x000fe200078e00ff */
[----:B------:R-:W-:Y:S01]  /*5fd0*/  FSETP.GE.FTZ.AND P4, PT, R201, RZ, PT ;  /* 0x000000ffc900720b */ /* 0x000fe20003f96000 */
[----:B------:R-:W-:Y:S01]  /*5fe0*/  FADD.FTZ R39, -R145, R39 ;  /* 0x0000002791277221 */ /* 0x000fe20000010100 */
[----:B------:R-:W-:Y:S01]  /*5ff0*/  FSEL R16, R16, R145, P0 ;  /* 0x0000009110107208 */ /* 0x000fe20000000000 */
[----:B-----5:R-:W-:Y:S01]  /*6000*/  FADD.FTZ R9, -R4, R9 ;  /* 0x0000000904097221 */ /* 0x020fe20000010100 */
[----:B------:R-:W-:Y:S01]  /*6010*/  FSETP.GE.FTZ.AND P0, PT, R202, RZ, PT ;  /* 0x000000ffca00720b */ /* 0x000fe20003f16000 */
[----:B------:R-:W-:Y:S01]  /*6020*/  FADD.FTZ R8, -R4, R8 ;  /* 0x0000000804087221 */ /* 0x000fe20000010100 */
[----:B------:R-:W-:Y:S01]  /*6030*/  SEL R36, R36, 0xfffffff0, !P1 ;  /* 0xfffffff024247807 */ /* 0x000fe20004800000 */
[----:B------:R-:W-:Y:S01]  /*6040*/  FMUL.FTZ R18, R217, R16 ;  /* 0x00000010d9127220 */ /* 0x000fe20000410000 */
[C---:B------:R-:W-:Y:S01]  /*6050*/  FADD.FTZ R16, -R145.reuse, R35 ;  /* 0x0000002391107221 */ /* 0x040fe20000010100 */
[----:B------:R-:W-:Y:S01]  /*6060*/  FADD.FTZ R13, -R4, R13 ;  /* 0x0000000d040d7221 */ /* 0x000fe20000010100 */
[----:B--2---:R-:W-:Y:S01]  /*6070*/  FADD.FTZ R5, -R145, R7 ;  /* 0x0000000791057221 */ /* 0x004fe20000010100 */
[----:B------:R-:W-:Y:S01]  /*6080*/  FMUL.FTZ R7, R223, R0 ;  /* 0x00000000df077220 */ /* 0x000fe20000410000 */
[----:B------:R-:W-:Y:S01]  /*6090*/  FMUL.FTZ R0, R222, R19 ;  /* 0x00000013de007220 */ /* 0x000fe20000410000 */
[-C--:B------:R-:W-:Y:S01]  /*60a0*/  FSEL R16, R16, R145.reuse, P4 ;  /* 0x0000009110107208 */ /* 0x080fe20002000000 */
[C---:B------:R-:W-:Y:S01]  /*60b0*/  FADD.FTZ R24, -R4.reuse, R24 ;  /* 0x0000001804187221 */ /* 0x040fe20000010100 */
[----:B------:R-:W-:Y:S01]  /*60c0*/  FSEL R5, R5, R145, P3 ;  /* 0x0000009105057208 */ /* 0x000fe20001800000 */
[----:B------:R-:W-:Y:S01]  /*60d0*/  FADD.FTZ R12, -R4, R12 ;  /* 0x0000000c040c7221 */ /* 0x000fe20000010100 */
[----:B------:R-:W-:Y:S01]  /*60e0*/  FSETP.GE.FTZ.AND P3, PT, R219, RZ, PT ;  /* 0x000000ffdb00720b */ /* 0x000fe20003f76000 */
[----:B------:R-:W-:Y:S01]  /*60f0*/  FMUL.FTZ R20, R201, R16 ;  /* 0x00000010c9147220 */ /* 0x000fe20000410000 */
[----:B------:R-:W-:Y:S01]  /*6100*/  F2FP.BF16.F32.PACK_AB R0, R0, R7 ;  /* 0x000000070000723e */ /* 0x000fe200000010ff */
[----:B------:R-:W-:Y:S01]  /*6110*/  FADD.FTZ R7, -R145, R38 ;  /* 0x0000002691077221 */ /* 0x000fe20000010100 */
[----:B------:R-:W-:Y:S01]  /*6120*/  FSEL R17, R17, R145, P3 ;  /* 0x0000009111117208 */ /* 0x000fe20001800000 */
[----:B------:R-:W-:Y:S01]  /*6130*/  FMUL.FTZ R5, R230, R5 ;  /* 0x00000005e6057220 */ /* 0x000fe20000410000 */
[----:B------:R-:W-:Y:S01]  /*6140*/  FSETP.GE.FTZ.AND P3, PT, R199, RZ, PT ;  /* 0x000000ffc700720b */ /* 0x000fe20003f76000 */
[C---:B------:R-:W-:Y:S01]  /*6150*/  FADD.FTZ R25, -R4.reuse, R25 ;  /* 0x0000001904197221 */ /* 0x040fe20000010100 */
[----:B------:R-:W-:Y:S01]  /*6160*/  FSETP.GE.FTZ.AND P4, PT, R175, RZ, PT ;  /* 0x000000ffaf00720b */ /* 0x000fe20003f96000 */
[----:B------:R-:W-:Y:S01]  /*6170*/  FMUL.FTZ R19, R219, R17 ;  /* 0x00000011db137220 */ /* 0x000fe20000410000 */
[----:B------:R-:W-:Y:S01]  /*6180*/  FADD.FTZ R17, -R145, R34 ;  /* 0x0000002291117221 */ /* 0x000fe20000010100 */
[-C--:B------:R-:W-:Y:S01]  /*6190*/  FSEL R7, R7, R145.reuse, P3 ;  /* 0x0000009107077208 */ /* 0x080fe20001800000 */
[----:B------:R-:W-:Y:S01]  /*61a0*/  FADD.FTZ R29, -R4, R29 ;  /* 0x0000001d041d7221 */ /* 0x000fe20000010100 */
[----:B------:R-:W-:Y:S01]  /*61b0*/  FSETP.GE.FTZ.AND P3, PT, R188, RZ, PT ;  /* 0x000000ffbc00720b */ /* 0x000fe20003f76000 */
[----:B------:R-:W-:Y:S01]  /*61c0*/  FADD.FTZ R44, -R4, R44 ;  /* 0x0000002c042c7221 */ /* 0x000fe20000010100 */
[-C--:B------:R-:W-:Y:S01]  /*61d0*/  FSEL R17, R17, R145.reuse, P0 ;  /* 0x0000009111117208 */ /* 0x080fe20000000000 */
[----:B------:R-:W-:Y:S01]  /*61e0*/  FADD.FTZ R26, -R2, R26 ;  /* 0x0000001a021a7221 */ /* 0x000fe20000010100 */
[----:B------:R-:W-:Y:S01]  /*61f0*/  FSEL R50, R50, R145, P3 ;  /* 0x0000009132327208 */ /* 0x000fe20001800000 */
[----:B------:R-:W-:Y:S01]  /*6200*/  FADD.FTZ R27, -R2, R27 ;  /* 0x0000001b021b7221 */ /* 0x000fe20000010100 */
[----:B------:R-:W-:Y:S01]  /*6210*/  FSETP.GE.FTZ.AND P3, PT, R174, RZ, PT ;  /* 0x000000ffae00720b */ /* 0x000fe20003f76000 */
[----:B------:R-:W-:Y:S01]  /*6220*/  FMUL.FTZ R21, R202, R17 ;  /* 0x00000011ca157220 */ /* 0x000fe20000410000 */
[-C--:B------:R-:W-:Y:S01]  /*6230*/  FSEL R17, R54, R145.reuse, P4 ;  /* 0x0000009136117208 */ /* 0x080fe20002000000 */
[----:B------:R-:W-:Y:S01]  /*6240*/  FMUL.FTZ R50, R188, R50 ;  /* 0x00000032bc327220 */ /* 0x000fe20000410000 */
[----:B------:R-:W-:Y:S01]  /*6250*/  FSEL R16, R55, R145, P3 ;  /* 0x0000009137107208 */ /* 0x000fe20001800000 */
[----:B------:R-:W-:Y:S01]  /*6260*/  FADD.FTZ R30, -R2, R30 ;  /* 0x0000001e021e7221 */ /* 0x000fe20000010100 */
[----:B------:R-:W-:Y:S01]  /*6270*/  F2FP.BF16.F32.PACK_AB R5, R5, R206 ;  /* 0x000000ce0505723e */ /* 0x000fe200000010ff */
[----:B------:R-:W-:Y:S01]  /*6280*/  FMUL.FTZ R17, R175, R17 ;  /* 0x00000011af117220 */ /* 0x000fe20000410000 */
[----:B------:R-:W-:Y:S01]  /*6290*/  FSETP.GE.FTZ.AND P0, PT, R198, RZ, PT ;  /* 0x000000ffc600720b */ /* 0x000fe20003f16000 */
[----:B------:R-:W-:Y:S01]  /*62a0*/  FMUL.FTZ R16, R174, R16 ;  /* 0x00000010ae107220 */ /* 0x000fe20000410000 */
[----:B------:R-:W-:Y:S01]  /*62b0*/  F2FP.BF16.F32.PACK_AB R33, R18, R19 ;  /* 0x000000131221723e */ /* 0x000fe200000010ff */
[----:B------:R1:W-:Y:S01]  /*62c0*/  STS [R164+0x14400], R5 ;  /* 0x01440005a4007388 */ /* 0x0003e20000000800 */
[----:B------:R-:W-:Y:S01]  /*62d0*/  FMUL.FTZ R19, R199, R7 ;  /* 0x00000007c7137220 */ /* 0x000fe20000410000 */
[----:B------:R-:W-:Y:S01]  /*62e0*/  FSEL R39, R39, R145, P0 ;  /* 0x0000009127277208 */ /* 0x000fe20000000000 */
[----:B------:R-:W-:Y:S01]  /*62f0*/  FADD.FTZ R7, -R145, R51 ;  /* 0x0000003391077221 */ /* 0x000fe20000010100 */
[----:B------:R-:W-:Y:S01]  /*6300*/  FSETP.GE.FTZ.AND P0, PT, R187, RZ, PT ;  /* 0x000000ffbb00720b */ /* 0x000fe20003f16000 */
[----:B------:R-:W-:Y:S01]  /*6310*/  FADD.FTZ R31, -R2, R31 ;  /* 0x0000001f021f7221 */ /* 0x000fe20000010100 */
[----:B------:R-:W-:Y:S01]  /*6320*/  F2FP.BF16.F32.PACK_AB R23, R16, R17 ;  /* 0x000000111017723e */ /* 0x000fe200000010ff */
[----:B------:R-:W-:Y:S01]  /*6330*/  IMAD.IADD R16, R164, 0x1, R36 ;  /* 0x00000001a4107824 */ /* 0x000fe200078e0224 */
[----:B------:R-:W-:Y:S01]  /*6340*/  FSEL R7, R7, R145, P0 ;  /* 0x0000009107077208 */ /* 0x000fe20000000000 */
[----:B------:R-:W-:Y:S01]  /*6350*/  FMUL.FTZ R39, R198, R39 ;  /* 0x00000027c6277220 */ /* 0x000fe20000410000 */
[----:B------:R-:W-:Y:S01]  /*6360*/  FSETP.GE.FTZ.AND P0, PT, R170, RZ, PT ;  /* 0x000000ffaa00720b */ /* 0x000fe20003f16000 */
[----:B------:R-:W-:Y:S01]  /*6370*/  FADD.FTZ R42, -R2, R42 ;  /* 0x0000002a022a7221 */ /* 0x000fe20000010100 */
[----:B------:R2:W-:Y:S01]  /*6380*/  STS [R16+0x14400], R0 ;  /* 0x0144000010007388 */ /* 0x0005e20000000800 */
[----:B------:R-:W-:Y:S01]  /*6390*/  FMUL.FTZ R18, R187, R7 ;  /* 0x00000007bb127220 */ /* 0x000fe20000410000 */
[----:B------:R-:W-:Y:S01]  /*63a0*/  FADD.FTZ R7, -R145, R66 ;  /* 0x0000004291077221 */ /* 0x000fe20000010100 */
[----:B------:R-:W-:Y:S02]  /*63b0*/  FSETP.GE.FTZ.AND P3, PT, R171, RZ, PT ;  /* 0x000000ffab00720b */ /* 0x000fe40003f76000 */
[----:B------:R3:W-:Y:S01]  /*63c0*/  STS [R16+0x14000], R6 ;  /* 0x0140000610007388 */ /* 0x0007e20000000800 */
[----:B------:R-:W-:Y:S01]  /*63d0*/  FSETP.GE.FTZ.AND P4, PT, R234, RZ, PT ;  /* 0x000000ffea00720b */ /* 0x000fe20003f96000 */
[C---:B------:R-:W-:Y:S01]  /*63e0*/  FADD.FTZ R43, -R2.reuse, R43 ;  /* 0x0000002b022b7221 */ /* 0x040fe20000010100 */
[----:B------:R-:W-:Y:S01]  /*63f0*/  FSEL R7, R7, R145, P3 ;  /* 0x0000009107077208 */ /* 0x000fe20001800000 */
[----:B------:R-:W-:Y:S01]  /*6400*/  FADD.FTZ R58, -R2, R58 ;  /* 0x0000003a023a7221 */ /* 0x000fe20000010100 */
[----:B------:R-:W-:Y:S01]  /*6410*/  FSETP.GE.FTZ.AND P3, PT, R232, RZ, PT ;  /* 0x000000ffe800720b */ /* 0x000fe20003f76000 */
[----:B------:R-:W-:Y:S01]  /*6420*/  FMUL.FTZ R146, R163, R146 ;  /* 0x00000092a3927220 */ /* 0x000fe20000410000 */
[----:B------:R-:W-:Y:S01]  /*6430*/  @P0 FADD.FTZ R145, -R145, R67 ;  /* 0x0000004391910221 */ /* 0x000fe20000010100 */
[----:B------:R-:W-:Y:S01]  /*6440*/  FSETP.GE.FTZ.AND P0, PT, R233, RZ, PT ;  /* 0x000000ffe900720b */ /* 0x000fe20003f16000 */
[----:B------:R-:W-:Y:S01]  /*6450*/  FMUL.FTZ R7, R171, R7 ;  /* 0x00000007ab077220 */ /* 0x000fe20000410000 */
[-C--:B-1----:R-:W-:Y:S01]  /*6460*/  FSEL R5, R9, R4.reuse, P4 ;  /* 0x0000000409057208 */ /* 0x082fe20002000000 */
[----:B------:R-:W-:Y:S01]  /*6470*/  FMUL.FTZ R145, R170, R145 ;  /* 0x00000091aa917220 */ /* 0x000fe20000410000 */
[----:B------:R-:W-:Y:S02]  /*6480*/  FSEL R8, R8, R4, P0 ;  /* 0x0000000408087208 */ /* 0x000fe40000000000 */
[----:B------:R-:W-:Y:S01]  /*6490*/  FSETP.GE.FTZ.AND P0, PT, R231, RZ, PT ;  /* 0x000000ffe700720b */ /* 0x000fe20003f16000 */
[----:B------:R-:W-:Y:S01]  /*64a0*/  FMUL.FTZ R5, R234, R5 ;  /* 0x00000005ea057220 */ /* 0x000fe20000410000 */
[----:B------:R-:W-:Y:S01]  /*64b0*/  FSETP.GE.FTZ.AND P6, PT, R224, RZ, PT ;  /* 0x000000ffe000720b */ /* 0x000fe20003fd6000 */
[----:B------:R-:W-:Y:S01]  /*64c0*/  FMUL.FTZ R8, R233, R8 ;  /* 0x00000008e9087220 */ /* 0x000fe20000410000 */
[----:B------:R-:W-:Y:S02]  /*64d0*/  FSEL R13, R13, R4, P0 ;  /* 0x000000040d0d7208 */ /* 0x000fe40000000000 */
[----:B------:R-:W-:Y:S02]  /*64e0*/  FSETP.GE.FTZ.AND P0, PT, R225, RZ, PT ;  /* 0x000000ffe100720b */ /* 0x000fe40003f16000 */
[----:B--2---:R-:W-:Y:S01]  /*64f0*/  F2FP.BF16.F32.PACK_AB R0, R5, R8 ;  /* 0x000000080500723e */ /* 0x004fe200000010ff */
[----:B------:R-:W-:Y:S01]  /*6500*/  FADD.FTZ R5, -R4, R41 ;  /* 0x0000002904057221 */ /* 0x000fe20000010100 */
[-C--:B------:R-:W-:Y:S01]  /*6510*/  FSEL R24, R24, R4.reuse, P0 ;  /* 0x0000000418187208 */ /* 0x080fe20000000000 */
[C---:B------:R-:W-:Y:S01]  /*6520*/  FADD.FTZ R8, -R4.reuse, R28 ;  /* 0x0000001c04087221 */ /* 0x040fe20000010100 */
[----:B------:R-:W-:Y:S01]  /*6530*/  F2FP.BF16.F32.PACK_AB R145, R145, R7 ;  /* 0x000000079191723e */ /* 0x000fe200000010ff */
[----:B---3--:R-:W-:Y:S01]  /*6540*/  FADD.FTZ R6, -R4, R40 ;  /* 0x0000002804067221 */ /* 0x008fe20000010100 */
[-C--:B------:R-:W-:Y:S01]  /*6550*/  FSEL R12, R12, R4.reuse, P3 ;  /* 0x000000040c0c7208 */ /* 0x080fe20001800000 */
[----:B------:R-:W-:Y:S01]  /*6560*/  FMUL.FTZ R13, R231, R13 ;  /* 0x0000000de70d7220 */ /* 0x000fe20000410000 */
[----:B------:R-:W-:Y:S01]  /*6570*/  FSETP.GE.FTZ.AND P0, PT, R205, RZ, PT ;  /* 0x000000ffcd00720b */ /* 0x000fe20003f16000 */
[----:B------:R1:W-:Y:S01]  /*6580*/  STS [R164+0x16000], R0 ;  /* 0x01600000a4007388 */ /* 0x0003e20000000800 */
[----:B------:R-:W-:Y:S01]  /*6590*/  FSEL R7, R25, R4, P6 ;  /* 0x0000000419077208 */ /* 0x000fe20003000000 */
[----:B------:R-:W-:Y:S01]  /*65a0*/  FMUL.FTZ R12, R232, R12 ;  /* 0x0000000ce80c7220 */ /* 0x000fe20000410000 */
[----:B------:R-:W-:Y:S02]  /*65b0*/  FSETP.GE.FTZ.AND P5, PT, R221, RZ, PT ;  /* 0x000000ffdd00720b */ /* 0x000fe40003fb6000 */
[----:B------:R-:W-:Y:S01]  /*65c0*/  FSETP.GE.FTZ.AND P3, PT, R207, RZ, PT ;  /* 0x000000ffcf00720b */ /* 0x000fe20003f76000 */
[----:B------:R-:W-:Y:S01]  /*65d0*/  FMUL.FTZ R7, R224, R7 ;  /* 0x00000007e0077220 */ /* 0x000fe20000410000 */
[----:B------:R-:W-:Y:S02]  /*65e0*/  FSEL R5, R5, R4, P0 ;  /* 0x0000000405057208 */ /* 0x000fe40000000000 */
[----:B------:R-:W-:Y:S01]  /*65f0*/  F2FP.BF16.F32.PACK_AB R32, R20, R21 ;  /* 0x000000151420723e */ /* 0x000fe200000010ff */
[----:B------:R-:W-:Y:S01]  /*6600*/  FMUL.FTZ R21, R225, R24 ;  /* 0x00000018e1157220 */ /* 0x000fe20000410000 */
[----:B------:R-:W-:Y:S02]  /*6610*/  FSETP.GE.FTZ.AND P0, PT, R172, RZ, PT ;  /* 0x000000ffac00720b */ /* 0x000fe40003f16000 */
[-C--:B------:R-:W-:Y:S02]  /*6620*/  FSEL R8, R8, R4.reuse, P5 ;  /* 0x0000000408087208 */ /* 0x080fe40002800000 */
[----:B------:R-:W-:Y:S02]  /*6630*/  FSEL R6, R6, R4, P3 ;  /* 0x0000000406067208 */ /* 0x000fe40001800000 */
[----:B------:R-:W-:Y:S02]  /*6640*/  FSETP.GE.FTZ.AND P4, PT, R220, RZ, PT ;  /* 0x000000ffdc00720b */ /* 0x000fe40003f96000 */
[----:B------:R-:W-:Y:S01]  /*6650*/  FSETP.GE.FTZ.AND P3, PT, R204, RZ, PT ;  /* 0x000000ffcc00720b */ /* 0x000fe20003f76000 */
[----:B------:R-:W-:Y:S01]  /*6660*/  FMUL.FTZ R9, R207, R6 ;  /* 0x00000006cf097220 */ /* 0x000fe20000410000 */
[----:B------:R-:W-:Y:S01]  /*6670*/  F2FP.BF16.F32.PACK_AB R50, R18, R50 ;  /* 0x000000321232723e */ /* 0x000fe200000010ff */
[----:B------:R-:W-:Y:S01]  /*6680*/  FMUL.FTZ R18, R221, R8 ;  /* 0x00000008dd127220 */ /* 0x000fe20000410000 */
[----:B------:R-:W-:Y:S01]  /*6690*/  F2FP.BF16.F32.PACK_AB R22, R13, R12 ;  /* 0x0000000c0d16723e */ /* 0x000fe200000010ff */
[----:B------:R-:W-:Y:S01]  /*66a0*/  FMUL.FTZ R13, R205, R5 ;  /* 0x00000005cd0d7220 */ /* 0x000fe20000410000 */
[----:B------:R-:W-:Y:S01]  /*66b0*/  F2FP.BF16.F32.PACK_AB R21, R7, R21 ;  /* 0x000000150715723e */ /* 0x000fe200000010ff */
[C---:B------:R-:W-:Y:S01]  /*66c0*/  FADD.FTZ R8, -R4.reuse, R45 ;  /* 0x0000002d04087221 */ /* 0x040fe20000010100 */
[-C--:B------:R-:W-:Y:S01]  /*66d0*/  FSEL R29, R29, R4.reuse, P4 ;  /* 0x000000041d1d7208 */ /* 0x080fe20002000000 */
[----:B------:R-:W-:Y:S01]  /*66e0*/  FADD.FTZ R7, -R4, R56 ;  /* 0x0000003804077221 */ /* 0x000fe20000010100 */
[----:B------:R-:W-:Y:S01]  /*66f0*/  FSEL R44, R44, R4, P3 ;  /* 0x000000042c2c7208 */ /* 0x000fe20001800000 */
[C---:B------:R-:W-:Y:S01]  /*6700*/  FADD.FTZ R6, -R4.reuse, R57 ;  /* 0x0000003904067221 */ /* 0x040fe20000010100 */
[----:B------:R-:W-:Y:S01]  /*6710*/  FADD.FTZ R5, -R4, R60 ;  /* 0x0000003c04057221 */ /* 0x000fe20000010100 */
[----:B------:R-:W-:Y:S01]  /*6720*/  FSETP.GE.FTZ.AND P6, PT, R203, RZ, PT ;  /* 0x000000ffcb00720b */ /* 0x000fe20003fd6000 */
[----:B------:R-:W-:Y:S01]  /*6730*/  FMUL.FTZ R12, R220, R29 ;  /* 0x0000001ddc0c7220 */ /* 0x000fe20000410000 */
[----:B------:R-:W-:Y:S01]  /*6740*/  FSETP.GE.FTZ.AND P5, PT, R196, RZ, PT ;  /* 0x000000ffc400720b */ /* 0x000fe20003fb6000 */
[----:B-1----:R-:W-:Y:S01]  /*6750*/  FADD.FTZ R0, -R2, R62 ;  /* 0x0000003e02007221 */ /* 0x002fe20000010100 */
[----:B------:R-:W-:Y:S01]  /*6760*/  FSETP.GE.FTZ.AND P4, PT, R195, RZ, PT ;  /* 0x000000ffc300720b */ /* 0x000fe20003f96000 */
[----:B------:R-:W-:Y:S01]  /*6770*/  FMUL.FTZ R17, R204, R44 ;  /* 0x0000002ccc117220 */ /* 0x000fe20000410000 */
[----:B------:R-:W-:Y:S02]  /*6780*/  FSETP.GE.FTZ.AND P3, PT, R173, RZ, PT ;  /* 0x000000ffad00720b */ /* 0x000fe40003f76000 */
[-C--:B------:R-:W-:Y:S02]  /*6790*/  FSEL R8, R8, R4.reuse, P6 ;  /* 0x0000000408087208 */ /* 0x080fe40003000000 */
[-C--:B------:R-:W-:Y:S02]  /*67a0*/  FSEL R7, R7, R4.reuse, P5 ;  /* 0x0000000407077208 */ /* 0x080fe40002800000 */
[----:B------:R-:W-:Y:S01]  /*67b0*/  FSEL R6, R6, R4, P4 ;  /* 0x0000000406067208 */ /* 0x000fe20002000000 */
[----:B------:R-:W-:Y:S01]  /*67c0*/  FMUL.FTZ R8, R203, R8 ;  /* 0x00000008cb087220 */ /* 0x000fe20000410000 */
[----:B------:R-:W-:Y:S01]  /*67d0*/  FSEL R5, R5, R4, P3 ;  /* 0x0000000405057208 */ /* 0x000fe20001800000 */
[----:B------:R-:W-:Y:S01]  /*67e0*/  @P0 FADD.FTZ R4, -R4, R61 ;  /* 0x0000003d04040221 */ /* 0x000fe20000010100 */
[----:B------:R-:W-:Y:S01]  /*67f0*/  F2FP.BF16.F32.PACK_AB R39, R39, R19 ;  /* 0x000000132727723e */ /* 0x000fe200000010ff */
[----:B------:R-:W-:Y:S01]  /*6800*/  FMUL.FTZ R7, R196, R7 ;  /* 0x00000007c4077220 */ /* 0x000fe20000410000 */
[----:B------:R-:W-:Y:S01]  /*6810*/  FMUL.FTZ R6, R195, R6 ;  /* 0x00000006c3067220 */ /* 0x000fe20000410000 */
[----:B------:R-:W-:Y:S01]  /*6820*/  FMUL.FTZ R5, R173, R5 ;  /* 0x00000005ad057220 */ /* 0x000fe20000410000 */
[----:B------:R-:W-:Y:S01]  /*6830*/  FMUL.FTZ R19, R172, R4 ;  /* 0x00000004ac137220 */ /* 0x000fe20000410000 */
[----:B------:R-:W-:Y:S01]  /*6840*/  F2FP.BF16.F32.PACK_AB R12, R12, R18 ;  /* 0x000000120c0c723e */ /* 0x000fe200000010ff */
[----:B------:R-:W-:Y:S01]  /*6850*/  FADD.FTZ R4, -R2, R15 ;  /* 0x0000000f02047221 */ /* 0x000fe20000010100 */
[----:B------:R-:W-:Y:S01]  /*6860*/  F2FP.BF16.F32.PACK_AB R18, R6, R7 ;  /* 0x000000070612723e */ /* 0x000fe200000010ff */
[C---:B------:R-:W-:Y:S01]  /*6870*/  FADD.FTZ R7, -R2.reuse, R10 ;  /* 0x0000000a02077221 */ /* 0x040fe20000010100 */
[----:B------:R-:W-:Y:S01]  /*6880*/  F2FP.BF16.F32.PACK_AB R19, R19, R5 ;  /* 0x000000051313723e */ /* 0x000fe200000010ff */
[C---:B------:R-:W-:Y:S01]  /*6890*/  FADD.FTZ R5, -R2.reuse, R14 ;  /* 0x0000000e02057221 */ /* 0x040fe20000010100 */
[----:B------:R-:W-:Y:S01]  /*68a0*/  FADD.FTZ R6, -R2, R11 ;  /* 0x0000000b02067221 */ /* 0x000fe20000010100 */
[----:B------:R-:W-:Y:S02]  /*68b0*/  FSETP.GE.FTZ.AND P3, PT, R236, RZ, PT ;  /* 0x000000ffec00720b */ /* 0x000fe40003f76000 */
[----:B------:R-:W-:Y:S02]  /*68c0*/  FSETP.GE.FTZ.AND P5, PT, R238, RZ, PT ;  /* 0x000000ffee00720b */ /* 0x000fe40003fb6000 */
[----:B------:R-:W-:Y:S02]  /*68d0*/  FSETP.GE.FTZ.AND P4, PT, R237, RZ, PT ;  /* 0x000000ffed00720b */ /* 0x000fe40003f96000 */
[----:B------:R-:W-:Y:S02]  /*68e0*/  FSETP.GE.FTZ.AND P0, PT, R235, RZ, PT ;  /* 0x000000ffeb00720b */ /* 0x000fe40003f16000 */
[-C--:B------:R-:W-:Y:S02]  /*68f0*/  FSEL R5, R5, R2.reuse, P3 ;  /* 0x0000000205057208 */ /* 0x080fe40001800000 */
[-C--:B------:R-:W-:Y:S02]  /*6900*/  FSEL R7, R7, R2.reuse, P5 ;  /* 0x0000000207077208 */ /* 0x080fe40002800000 */
[-C--:B------:R-:W-:Y:S01]  /*6910*/  FSEL R6, R6, R2.reuse, P4 ;  /* 0x0000000206067208 */ /* 0x080fe20002000000 */
        /* <DEDUP_REMOVED lines=9> */
[----:B------:R-:W-:Y:S01]  /*69b0*/  FMUL.FTZ R26, R229, R26 ;  /* 0x0000001ae51a7220 */ /* 0x000fe20000410000 */
[-C--:B------:R-:W-:Y:S02]  /*69c0*/  FSEL R27, R27, R2.reuse, P0 ;  /* 0x000000021b1b7208 */ /* 0x080fe40000000000 */
[----:B------:R-:W-:Y:S02]  /*69d0*/  FSEL R30, R30, R2, P3 ;  /* 0x000000021e1e7208 */ /* 0x000fe40001800000 */
[----:B------:R-:W-:Y:S01]  /*69e0*/  F2FP.BF16.F32.PACK_AB R10, R6, R7 ;  /* 0x00000007060a723e */ /* 0x000fe200000010ff */
[----:B------:R-:W-:Y:S01]  /*69f0*/  FMUL.FTZ R7, R228, R27 ;  /* 0x0000001be4077220 */ /* 0x000fe20000410000 */
[----:B------:R-:W-:Y:S01]  /*6a00*/  FSETP.GE.FTZ.AND P0, PT, R226, RZ, PT ;  /* 0x000000ffe200720b */ /* 0x000fe20003f16000 */
[----:B------:R-:W-:Y:S01]  /*6a10*/  FMUL.FTZ R30, R227, R30 ;  /* 0x0000001ee31e7220 */ /* 0x000fe20000410000 */
[----:B------:R-:W-:Y:S01]  /*6a20*/  FSETP.GE.FTZ.AND P3, PT, R218, RZ, PT ;  /* 0x000000ffda00720b */ /* 0x000fe20003f76000 */
[----:B------:R-:W-:Y:S01]  /*6a30*/  STS [R164+0x16400], R10 ;  /* 0x0164000aa4007388 */ /* 0x000fe20000000800 */
[----:B------:R-:W-:Y:S01]  /*6a40*/  F2FP.BF16.F32.PACK_AB R13, R13, R9 ;  /* 0x000000090d0d723e */ /* 0x000fe200000010ff */
[----:B------:R-:W-:Y:S01]  /*6a50*/  FADD.FTZ R6, -R2, R47 ;  /* 0x0000002f02067221 */ /* 0x000fe20000010100 */
[----:B------:R-:W-:Y:S01]  /*6a60*/  F2FP.BF16.F32.PACK_AB R9, R4, R5 ;  /* 0x000000050409723e */ /* 0x000fe200000010ff */
[----:B------:R-:W-:Y:S01]  /*6a70*/  FADD.FTZ R5, -R2, R46 ;  /* 0x0000002e02057221 */ /* 0x000fe20000010100 */
[-C--:B------:R-:W-:Y:S01]  /*6a80*/  FSEL R31, R31, R2.reuse, P0 ;  /* 0x000000021f1f7208 */ /* 0x080fe20000000000 */
[----:B------:R-:W-:Y:S01]  /*6a90*/  STS [R16+0x16000], R22 ;  /* 0x0160001610007388 */ /* 0x000fe20000000800 */
[-C--:B------:R-:W-:Y:S01]  /*6aa0*/  FSEL R42, R42, R2.reuse, P3 ;  /* 0x000000022a2a7208 */ /* 0x080fe20001800000 */
[----:B------:R-:W-:Y:S01]  /*6ab0*/  FADD.FTZ R4, -R2, R59 ;  /* 0x0000003b02047221 */ /* 0x000fe20000010100 */
[----:B------:R-:W-:Y:S02]  /*6ac0*/  FSETP.GE.FTZ.AND P0, PT, R216, RZ, PT ;  /* 0x000000ffd800720b */ /* 0x000fe40003f16000 */
[----:B------:R-:W-:Y:S01]  /*6ad0*/  STS [R16+0x16400], R9 ;  /* 0x0164000910007388 */ /* 0x000fe20000000800 */
[----:B------:R-:W-:Y:S01]  /*6ae0*/  FSETP.GE.FTZ.AND P3, PT, R215, RZ, PT ;  /* 0x000000ffd700720b */ /* 0x000fe20003f76000 */
[----:B------:R-:W-:Y:S01]  /*6af0*/  FMUL.FTZ R31, R226, R31 ;  /* 0x0000001fe21f7220 */ /* 0x000fe20000410000 */
[-C--:B------:R-:W-:Y:S02]  /*6b00*/  FSEL R43, R43, R2.reuse, P0 ;  /* 0x000000022b2b7208 */ /* 0x080fe40000000000 */
[----:B------:R-:W-:Y:S01]  /*6b10*/  STS [R159+0x14000], R133 ;  /* 0x014000859f007388 */ /* 0x000fe20000000800 */
[----:B------:R-:W-:Y:S01]  /*6b20*/  FSEL R5, R5, R2, P3 ;  /* 0x0000000205057208 */ /* 0x000fe20001800000 */
[----:B------:R-:W-:Y:S01]  /*6b30*/  FMUL.FTZ R42, R218, R42 ;  /* 0x0000002ada2a7220 */ /* 0x000fe20000410000 */
[----:B------:R-:W-:Y:S02]  /*6b40*/  FSETP.GE.FTZ.AND P0, PT, R191, RZ, PT ;  /* 0x000000ffbf00720b */ /* 0x000fe40003f16000 */
[----:B------:R-:W-:Y:S01]  /*6b50*/  STS [R159+0x14400], R33 ;  /* 0x014400219f007388 */ /* 0x000fe20000000800 */
[----:B------:R-:W-:Y:S01]  /*6b60*/  FSETP.GE.FTZ.AND P3, PT, R192, RZ, PT ;  /* 0x000000ffc000720b */ /* 0x000fe20003f76000 */
[----:B------:R-:W-:Y:S01]  /*6b70*/  FMUL.FTZ R20, R215, R5 ;  /* 0x00000005d7147220 */ /* 0x000fe20000410000 */
[----:B------:R-:W-:Y:S02]  /*6b80*/  F2FP.BF16.F32.PACK_AB R7, R7, R26 ;  /* 0x0000001a0707723e */ /* 0x000fe400000010ff */
[----:B------:R-:W-:Y:S01]  /*6b90*/  STS [R161+0x14000], R132 ;  /* 0x01400084a1007388 */ /* 0x000fe20000000800 */
[----:B------:R-:W-:Y:S01]  /*6ba0*/  FSEL R0, R0, R2, P3 ;  /* 0x0000000200007208 */ /* 0x000fe20001800000 */
[----:B------:R-:W-:Y:S01]  /*6bb0*/  FMUL.FTZ R43, R216, R43 ;  /* 0x0000002bd82b7220 */ /* 0x000fe20000410000 */
[----:B------:R-:W-:Y:S02]  /*6bc0*/  FSETP.GE.FTZ.AND P6, PT, R213, RZ, PT ;  /* 0x000000ffd500720b */ /* 0x000fe40003fd6000 */
[----:B------:R-:W-:Y:S01]  /*6bd0*/  STS [R161+0x14400], R32 ;  /* 0x01440020a1007388 */ /* 0x000fe20000000800 */
[----:B------:R-:W-:Y:S01]  /*6be0*/  FSETP.GE.FTZ.AND P5, PT, R200, RZ, PT ;  /* 0x000000ffc800720b */ /* 0x000fe20003fb6000 */
[----:B------:R-:W-:Y:S01]  /*6bf0*/  FMUL.FTZ R11, R192, R0 ;  /* 0x00000000c00b7220 */ /* 0x000fe20000410000 */
[----:B------:R-:W-:Y:S02]  /*6c00*/  FSETP.GE.FTZ.AND P4, PT, R197, RZ, PT ;  /* 0x000000ffc500720b */ /* 0x000fe40003f96000 */
[----:B------:R-:W-:Y:S01]  /*6c10*/  STS [R159+0x16000], R21 ;  /* 0x016000159f007388 */ /* 0x000fe20000000800 */
[----:B------:R-:W-:Y:S02]  /*6c20*/  F2FP.BF16.F32.PACK_AB R0, R31, R30 ;  /* 0x0000001e1f00723e */ /* 0x000fe400000010ff */
[-C--:B------:R-:W-:Y:S02]  /*6c30*/  FSEL R6, R6, R2.reuse, P6 ;  /* 0x0000000206067208 */ /* 0x080fe40003000000 */
[----:B------:R-:W-:Y:S01]  /*6c40*/  STS [R159+0x16400], R7 ;  /* 0x016400079f007388 */ /* 0x000fe20000000800 */
[-C--:B------:R-:W-:Y:S02]  /*6c50*/  FSEL R5, R58, R2.reuse, P5 ;  /* 0x000000023a057208 */ /* 0x080fe40002800000 */
[----:B------:R-:W-:Y:S01]  /*6c60*/  FSEL R4, R4, R2, P4 ;  /* 0x0000000204047208 */ /* 0x000fe20002000000 */
[----:B------:R-:W-:Y:S01]  /*6c70*/  @P0 FADD.FTZ R2, -R2, R63 ;  /* 0x0000003f02020221 */ /* 0x000fe20000010100 */
[----:B------:R-:W-:Y:S01]  /*6c80*/  STS [R161+0x16000], R12 ;  /* 0x0160000ca1007388 */ /* 0x000fe20000000800 */
[----:B------:R-:W-:Y:S01]  /*6c90*/  F2FP.BF16.F32.PACK_AB R17, R8, R17 ;  /* 0x000000110811723e */ /* 0x000fe200000010ff */
[----:B------:R-:W-:Y:S01]  /*6ca0*/  FMUL.FTZ R15, R213, R6 ;  /* 0x00000006d50f7220 */ /* 0x000fe20000410000 */
[----:B------:R-:W-:Y:S02]  /*6cb0*/  FMUL.FTZ R8, R191, R2 ;  /* 0x00000002bf087220 */ /* 0x000fe40000410000 */
[----:B------:R1:W-:Y:S01]  /*6cc0*/  STS [R161+0x16400], R0 ;  /* 0x01640000a1007388 */ /* 0x0003e20000000800 */
[----:B------:R-:W-:Y:S02]  /*6cd0*/  IMAD.IADD R2, R36, 0x1, R165 ;  /* 0x0000000124027824 */ /* 0x000fe400078e02a5 */
[----:B------:R-:W-:Y:S01]  /*6ce0*/  FMUL.FTZ R6, R197, R4 ;  /* 0x00000004c5067220 */ /* 0x000fe20000410000 */
[----:B------:R-:W-:Y:S01]  /*6cf0*/  F2FP.BF16.F32.PACK_AB R4, R43, R42 ;  /* 0x0000002a2b04723e */ /* 0x000fe200000010ff */
[----:B------:R-:W-:Y:S01]  /*6d00*/  STS [R165+-0x8000], R53 ;  /* 0xff800035a5007388 */ /* 0x000fe20000000800 */
[----:B------:R-:W-:Y:S01]  /*6d10*/  FMUL.FTZ R14, R200, R5 ;  /* 0x00000005c80e7220 */ /* 0x000fe20000410000 */
[----:B------:R-:W-:Y:S03]  /*6d20*/  F2FP.BF16.F32.PACK_AB R5, R15, R20 ;  /* 0x000000140f05723e */ /* 0x000fe600000010ff */
[----:B------:R-:W-:Y:S01]  /*6d30*/  STS [R165+-0x7c00], R39 ;  /* 0xff840027a5007388 */ /* 0x000fe20000000800 */
[----:B------:R-:W-:Y:S02]  /*6d40*/  F2FP.BF16.F32.PACK_AB R48, R146, R48 ;  /* 0x000000309230723e */ /* 0x000fe400000010ff */
[----:B------:R-:W-:Y:S02]  /*6d50*/  F2FP.BF16.F32.PACK_AB R6, R6, R14 ;  /* 0x0000000e0606723e */ /* 0x000fe400000010ff */
[----:B------:R-:W-:Y:S01]  /*6d60*/  STS [R2+-0x8000], R52 ;  /* 0xff80003402007388 */ /* 0x000fe20000000800 */
[----:B------:R-:W-:Y:S02]  /*6d70*/  F2FP.BF16.F32.PACK_AB R8, R8, R11 ;  /* 0x0000000b0808723e */ /* 0x000fe400000010ff */
[----:B------:R-:W-:Y:S02]  /*6d80*/  LOP3.LUT R174, R182, 0x30, RZ, 0xc0, !PT ;  /* 0x00000030b6ae7812 */ /* 0x000fe400078ec0ff */
[----:B------:R-:W-:Y:S05]  /*6d90*/  STS [R2+-0x7c00], R50 ;  /* 0xff84003202007388 */ /* 0x000fea0000000800 */
[----:B------:R-:W-:Y:S05]  /*6da0*/  STS [R165+-0x6000], R13 ;  /* 0xffa0000da5007388 */ /* 0x000fea0000000800 */
[----:B------:R-:W-:Y:S01]  /*6db0*/  STS [R165+-0x5c00], R4 ;  /* 0xffa40004a5007388 */ /* 0x000fe20000000800 */
[----:B-1----:R-:W-:Y:S04]  /*6dc0*/  LOP3.LUT R0, R184, 0x30, R182, 0xf8, !PT ;  /* 0x00000030b8007812 */ /* 0x002fe800078ef8b6 */
[----:B------:R-:W-:Y:S01]  /*6dd0*/  STS [R2+-0x6000], R17 ;  /* 0xffa0001102007388 */ /* 0x000fe20000000800 */
[--C-:B------:R-:W-:Y:S04]  /*6de0*/  LOP3.LUT R0, R0, 0x1c0, R185.reuse, 0xf8, !PT ;  /* 0x000001c000007812 */ /* 0x100fe800078ef8b9 */
[----:B------:R1:W-:Y:S01]  /*6df0*/  STS [R2+-0x5c00], R5 ;  /* 0xffa4000502007388 */ /* 0x0003e20000000800 */
[----:B------:R-:W-:Y:S04]  /*6e00*/  LOP3.LUT R0, R0, R155, RZ, 0x3c, !PT ;  /* 0x0000009b00007212 */ /* 0x000fe800078e3cff */
[----:B------:R-:W-:Y:S05]  /*6e10*/  STS [R158+-0x8000], R49 ;  /* 0xff8000319e007388 */ /* 0x000fea0000000800 */
[----:B------:R-:W-:Y:S05]  /*6e20*/  STS [R158+-0x7c00], R23 ;  /* 0xff8400179e007388 */ /* 0x000fea0000000800 */
[----:B------:R-:W-:Y:S05]  /*6e30*/  STS [R160+-0x8000], R48 ;  /* 0xff800030a0007388 */ /* 0x000fea0000000800 */
[----:B------:R2:W-:Y:S05]  /*6e40*/  STS [R160+-0x7c00], R145 ;  /* 0xff840091a0007388 */ /* 0x0005ea0000000800 */
[----:B------:R-:W-:Y:S05]  /*6e50*/  STS [R158+-0x6000], R18 ;  /* 0xffa000129e007388 */ /* 0x000fea0000000800 */
[----:B------:R-:W-:Y:S01]  /*6e60*/  STS [R158+-0x5c00], R6 ;  /* 0xffa400069e007388 */ /* 0x000fe20000000800 */
[----:B-1----:R-:W-:Y:S02]  /*6e70*/  LOP3.LUT R2, R0, 0x200, R186, 0xf8, !PT ;  /* 0x0000020000027812 */ /* 0x002fe400078ef8ba */
[----:B------:R-:W-:Y:S02]  /*6e80*/  LOP3.LUT R0, R3, 0x200, R185, 0xf8, !PT ;  /* 0x0000020003007812 */ /* 0x000fe400078ef8b9 */
[----:B------:R-:W-:Y:S01]  /*6e90*/  STS [R160+-0x6000], R19 ;  /* 0xffa00013a0007388 */ /* 0x000fe20000000800 */
[----:B------:R-:W-:Y:S02]  /*6ea0*/  LEA R2, R2, UR4, 0x1 ;  /* 0x0000000402027c11 */ /* 0x000fe4000f8e08ff */
[----:B------:R-:W-:Y:S02]  /*6eb0*/  LEA R0, R0, UR4, 0x1 ;  /* 0x0000000400007c11 */ /* 0x000fe4000f8e08ff */
[----:B------:R-:W-:Y:S01]  /*6ec0*/  STS [R160+-0x5c00], R8 ;  /* 0xffa40008a0007388 */ /* 0x000fe20000000800 */
[----:B------:R-:W-:Y:S02]  /*6ed0*/  BAR.SYNC.DEFER_BLOCKING 0x0 ;  /* 0x0000000000007b1d */ /* 0x000fe40000010000 */
[----:B------:R-:W-:Y:S02]  /*6ee0*/  IMAD.IADD R3, R0, 0x1, R157 ;  /* 0x0000000100037824 */ /* 0x000fe400078e029d */
[----:B--2---:R-:W-:Y:S02]  /*6ef0*/  IMAD R145, R243, UR5, RZ ;  /* 0x00000005f3917c24 */ /* 0x004fe4000f8e02ff */
        /* <DEDUP_REMOVED lines=89> */
[----:B------:R-:W-:Y:S04]  /*7490*/  IMAD.U32 R4, R145, -0x80, RZ ;  /* 0xffffff8091047824 */ /* 0x000fe800078e00ff */
[-C--:B-1----:R-:W-:Y:S05]  /*74a0*/  HMMA.16816.F32.BF16 R68, R12, R20.reuse, R68 ;  /* 0x000000140c44723c */ /* 0x082fea0000041844 */
[C---:B------:R-:W-:Y:S03]  /*74b0*/  LEA R5, P0, R4.reuse, R240, 0x2 ;  /* 0x000000f004057211 */ /* 0x040fe600078010ff */
[C---:B------:R-:W-:Y:S04]  /*74c0*/  HMMA.16816.F32.BF16 R72, R32.reuse, R20, R72 ;  /* 0x000000142048723c */ /* 0x040fe80000041848 */
[----:B------:R-:W-:Y:S01]  /*74d0*/  LEA.HI.X.SX32 R4, R4, R241, 0x2, P0 ;  /* 0x000000f104047211 */ /* 0x000fe200000f16ff */
[----:B------:R-:W-:Y:S03]  /*74e0*/  IMAD.MOV.U32 R240, RZ, RZ, R5 ;  /* 0x000000fffff07224 */ /* 0x000fe600078e0005 */
[-C--:B------:R-:W-:Y:S03]  /*74f0*/  HMMA.16816.F32.BF16 R76, R32, R22.reuse, R76 ;  /* 0x00000016204c723c */ /* 0x080fe6000004184c */
[----:B------:R-:W-:Y:S05]  /*7500*/  IMAD.MOV.U32 R241, RZ, RZ, R4 ;  /* 0x000000fffff17224 */ /* 0x000fea00078e0004 */
[C---:B------:R-:W-:Y:S08]  /*7510*/  HMMA.16816.F32.BF16 R80, R12.reuse, R22, R80 ;  /* 0x000000160c50723c */ /* 0x040ff00000041850 */
[-C--:B------:R-:W-:Y:S08]  /*7520*/  HMMA.16816.F32.BF16 R84, R12, R36.reuse, R84 ;  /* 0x000000240c54723c */ /* 0x080ff00000041854 */
[C---:B------:R-:W-:Y:S08]  /*7530*/  HMMA.16816.F32.BF16 R88, R32.reuse, R36, R88 ;  /* 0x000000242058723c */ /* 0x040ff00000041858 */
[-C--:B------:R-:W-:Y:S08]  /*7540*/  HMMA.16816.F32.BF16 R92, R32, R38.reuse, R92 ;  /* 0x00000026205c723c */ /* 0x080ff0000004185c */
[----:B------:R-:W-:Y:S01]  /*7550*/  HMMA.16816.F32.BF16 R96, R12, R38, R96 ;  /* 0x000000260c60723c */ /* 0x000fe20000041860 */
[----:B------:R-:W-:Y:S08]  /*7560*/  @!UPT UIADD3 URZ, UPT, UPT, URZ, URZ, URZ ;  /* 0x000000fffffff290 */ /* 0x000ff0000fffe0ff */
[----:B------:R-:W-:Y:S11]  /*7570*/  BRA.U !UP0, `(.L_x_1106) ;  /* 0x00000001086c7547 */ /* 0x000ff6000b800000 */
[----:B------:R-:W-:Y:S01]  /*7580*/  IADD3 R5, P0, PT, RZ, -UR26, RZ ;  /* 0x8000001aff057c10 */ /* 0x000fe2000ff1e0ff */
[----:B------:R-:W2:Y:S04]  /*7590*/  LDL.LU R51, [R1+0x4] ;  /* 0x0000040001337983 */ /* 0x000ea80000300800 */
[----:B------:R-:W-:Y:S05]  /*75a0*/  IMAD.X R4, RZ, RZ, ~UR40, P0 ;  /* 0x80000028ff047e24 */ /* 0x000fea00080e06ff */
[----:B------:R-:W-:Y:S02]  /*75b0*/  SHF.R.S64 R6, R5, 0x1f, R4 ;  /* 0x0000001f05067819 */ /* 0x000fe40000001004 */
[----:B------:R-:W-:Y:S04]  /*75c0*/  LOP3.LUT R5, R244, 0x1f8, RZ, 0xc0, !PT ;  /* 0x000001f8f4057812 */ /* 0x000fe800078ec0ff */
[----:B------:R-:W-:Y:S04]  /*75d0*/  LOP3.LUT R5, R5, 0x38, R183, 0x78, !PT ;  /* 0x0000003805057812 */ /* 0x000fe800078e78b7 */
[----:B------:R-:W-:Y:S04]  /*75e0*/  LOP3.LUT R5, R5, 0x1e00, R244, 0xf8, !PT ;  /* 0x00001e0005057812 */ /* 0x000fe800078ef8f4 */
[----:B------:R-:W-:Y:S02]  /*75f0*/  LEA R8, R5, UR4, 0x1 ;  /* 0x0000000405087c11 */ /* 0x000fe4000f8e08ff */
[----:B--2---:R-:W-:Y:S04]  /*7600*/  IADD3 R51, P0, PT, R6, R51, RZ ;  /* 0x0000003306337210 */ /* 0x004fe80007f1e0ff */
[----:B------:R-:W-:Y:S01]  /*7610*/  LEA.HI.X.SX32 R247, R4, R247, 0x1, P0 ;  /* 0x000000f704f77211 */ /* 0x000fe200000f0eff */
[----:B------:R1:W-:Y:S01]  /*7620*/  STL [R1+0x4], R51 ;  /* 0x0000043301007387 */ /* 0x0003e20000100800 */
        /* <DEDUP_REMOVED lines=16> */
.L_x_1106:
[----:B------:R-:W-:Y:S01]  /*7730*/  LDSM.16.M88.4 R32, [R152+0x14000] ;  /* 0x014000009820783b */ /* 0x000fe20000000200 */
[----:B------:R-:W-:Y:S01]  /*7740*/  PLOP3.LUT P3, PT, PT, PT, UP0, 0x80, 0x8 ;  /* 0x000000000008781c */ /* 0x000fe20003f6f008 */
[----:B------:R-:W-:Y:S01]  /*7750*/  IMAD.MOV.U32 R190, RZ, RZ, 0x4 ;  /* 0x00000004ffbe7424 */ /* 0x000fe200078e00ff */
[----:B------:R-:W-:Y:S01]  /*7760*/  ULOP3.LUT UR14, UR35, 0x1, URZ, 0xc0, !UPT ;  /* 0x00000001230e7892 */ /* 0x000fe2000f8ec0ff */
[----:B------:R-:W2:Y:S01]  /*7770*/  LDSM.16.MT88.4 R16, [R0+0xc000] ;  /* 0x00c000000010783b */ /* 0x000ea20000004200 */
[----:B------:R-:W-:Y:S01]  /*7780*/  @UP0 UIADD3 UR18, UP2, UPT, UR38, -0x200, URZ ;  /* 0xfffffe0026120890 */ /* 0x000fe2000ff5e0ff */
[----:B------:R-:W-:Y:S01]  /*7790*/  VIADD R239, R239, 0xffffff80 ;  /* 0xffffff80efef7836 */ /* 0x000fe20000000000 */
[----:B------:R-:W-:Y:S01]  /*77a0*/  UISETP.NE.U32.AND UP1, UPT, UR14, 0x1, UPT ;  /* 0x000000010e00788c */ /* 0x000fe2000bf25070 */
[----:B------:R-:W3:Y:S01]  /*77b0*/  LDSM.16.M88.4 R28, [R152+0x16000] ;  /* 0x01600000981c783b */ /* 0x000ee20000000200 */
[----:B------:R-:W-:Y:S01]  /*77c0*/  @UP0 UIADD3.X UR14, UPT, UPT, UR39, -0x1, URZ, UP2, !UPT ;  /* 0xffffffff270e0890 */ /* 0x000fe200097fe4ff */
[----:B------:R-:W-:Y:S02]  /*77d0*/  VIADD R246, R246, 0xfffffff8 ;  /* 0xfffffff8f6f67836 */ /* 0x000fe40000000000 */
[----:B------:R-:W4:Y:S04]  /*77e0*/  LDSM.16.MT88.4 R36, [R3+0xc000] ;  /* 0x00c000000324783b */ /* 0x000f280000004200 */
[----:B------:R-:W5:Y:S04]  /*77f0*/  LDL R189, [R1+0x14] ;  /* 0x0000140001bd7983 */ /* 0x000f680000100800 */
[----:B------:R-:W-:Y:S04]  /*7800*/  LDSM.16.M88.4 R40, [R154+0x14000] ;  /* 0x014000009a28783b */ /* 0x000fe80000000200 */
[----:B------:R-:W5:Y:S04]  /*7810*/  LDL R188, [R1+0x10] ;  /* 0x0000100001bc7983 */ /* 0x000f680000100800 */
[----:B------:R-:W4:Y:S04]  /*7820*/  LDSM.16.MT88.4 R44, [R0+0xc800] ;  /* 0x00c80000002c783b */ /* 0x000f280000004200 */
[----:B------:R-:W5:Y:S04]  /*7830*/  LDL R187, [R1+0xc] ;  /* 0x00000c0001bb7983 */ /* 0x000f680000100800 */
[----:B-1----:R-:W1:Y:S04]  /*7840*/  LDSM.16.M88.4 R48, [R154+0x16000] ;  /* 0x016000009a30783b */ /* 0x002e680000000200 */
[----:B------:R-:W5:Y:S01]  /*7850*/  LDL R175, [R1+0x8] ;  /* 0x0000080001af7983 */ /* 0x000f620000100800 */
[-C--:B--2---:R-:W-:Y:S03]  /*7860*/  HMMA.16816.F32.BF16 R4, R32, R16.reuse, RZ ;  /* 0x000000102004723c */ /* 0x084fe600000418ff */
[----:B------:R-:W2:Y:S04]  /*7870*/  LDSM.16.MT88.4 R52, [R3+0xc800] ;  /* 0x00c800000334783b */ /* 0x000ea80000004200 */
[----:B------:R-:W-:Y:S01]  /*7880*/  LDSM.16.M88.4 R56, [R148+0x14000] ;  /* 0x014000009438783b */ /* 0x000fe20000000200 */
[C---:B---3--:R-:W-:Y:S03]  /*7890*/  HMMA.16816.F32.BF16 R8, R28.reuse, R16, RZ ;  /* 0x000000101c08723c */ /* 0x048fe600000418ff */
[----:B------:R-:W3:Y:S04]  /*78a0*/  LDSM.16.MT88.4 R60, [R0+0xd000] ;  /* 0x00d00000003c783b */ /* 0x000ee80000004200 */
[----:B------:R-:W3:Y:S01]  /*78b0*/  LDSM.16.M88.4 R64, [R148+0x16000] ;  /* 0x016000009440783b */ /* 0x000ee20000000200 */
[-C--:B------:R-:W-:Y:S03]  /*78c0*/  HMMA.16816.F32.BF16 R12, R28, R18.reuse, RZ ;  /* 0x000000121c0c723c */ /* 0x080fe600000418ff */
[----:B------:R-:W3:Y:S04]  /*78d0*/  LDSM.16.MT88.4 R132, [R3+0xd000] ;  /* 0x00d000000384783b */ /* 0x000ee80000004200 */
[----:B------:R-:W-:Y:S01]  /*78e0*/  LDSM.16.M88.4 R136, [R144+0x16000] ;  /* 0x016000009088783b */ /* 0x000fe20000000200 */
        /* <DEDUP_REMOVED lines=14> */
[----:B------:R-:W2:Y:S07]  /*79d0*/  LDSM.16.MT88.4 R48, [R3+0xd800] ;  /* 0x00d800000330783b */ /* 0x000eae0000004200 */
[----:B------:R-:W-:Y:S01]  /*79e0*/  HMMA.16816.F32.BF16 R32, R40, R54, R32 ;  /* 0x000000362820723c */ /* 0x000fe20000041820 */
[----:B------:R-:W-:Y:S04]  /*79f0*/  LDSM.16.M88.4 R40, [R152+0x18000] ;  /* 0x018000009828783b */ /* 0x000fe80000000200 */
[----:B------:R-:W4:Y:S03]  /*7a00*/  LDSM.16.MT88.4 R52, [R0+0xe000] ;  /* 0x00e000000034783b */ /* 0x000f260000004200 */
[-C--:B---3--:R-:W-:Y:S08]  /*7a10*/  HMMA.16816.F32.BF16 R4, R56, R60.reuse, R4 ;  /* 0x0000003c3804723c */ /* 0x088ff00000041804 */
[C---:B------:R-:W-:Y:S08]  /*7a20*/  HMMA.16816.F32.BF16 R8, R64.reuse, R60, R8 ;  /* 0x0000003c4008723c */ /* 0x040ff00000041808 */
[-C--:B------:R-:W-:Y:S08]  /*7a30*/  HMMA.16816.F32.BF16 R12, R64, R62.reuse, R12 ;  /* 0x0000003e400c723c */ /* 0x080ff0000004180c */
[C---:B------:R-:W-:Y:S01]  /*7a40*/  HMMA.16816.F32.BF16 R16, R56.reuse, R62, R16 ;  /* 0x0000003e3810723c */ /* 0x040fe20000041810 */
[----:B------:R-:W-:Y:S07]  /*7a50*/  LDSM.16.MT88.4 R60, [R3+0xf000] ;  /* 0x00f00000033c783b */ /* 0x000fee0000004200 */
        /* <DEDUP_REMOVED lines=8> */
[C---:B------:R-:W-:Y:S01]  /*7ae0*/  HMMA.16816.F32.BF16 R16, R36.reuse, R46, R16 ;  /* 0x0000002e2410723c */ /* 0x040fe20000041810 */
[----:B------:R-:W1:Y:S07]  /*7af0*/  LDSM.16.MT88.4 R44, [R3+0xe000] ;  /* 0x00e00000032c783b */ /* 0x000e6e0000004200 */
[-C--:B--2---:R-:W-:Y:S08]  /*7b00*/  HMMA.16816.F32.BF16 R20, R36, R48.reuse, R20 ;  /* 0x000000302414723c */ /* 0x084ff00000041814 */
        /* <DEDUP_REMOVED lines=8> */
[----:B------:R-:W2:Y:S03]  /*7b90*/  LDSM.16.MT88.4 R48, [R0+0xe800] ;  /* 0x00e800000030783b */ /* 0x000ea60000004200 */
[-C--:B----4-:R-:W-:Y:S05]  /*7ba0*/  HMMA.16816.F32.BF16 R4, R40, R52.reuse, R4 ;  /* 0x000000342804723c */ /* 0x090fea0000041804 */
[C---:B------:R-:W-:Y:S02]  /*7bb0*/  LEA.HI.X.SX32 R169, R145.reuse, R171, 0x5, P0 ;  /* 0x000000ab91a97211 */ /* 0x040fe400000f2eff */
[C---:B------:R-:W-:Y:S01]  /*7bc0*/  LEA R166, P0, R145.reuse, R168, 0x5 ;  /* 0x000000a891a67211 */ /* 0x040fe200078028ff */
[C---:B---3--:R-:W-:Y:S04]  /*7bd0*/  HMMA.16816.F32.BF16 R8, R56.reuse, R52, R8 ;  /* 0x000000343808723c */ /* 0x048fe80000041808 */
[C---:B------:R-:W-:Y:S02]  /*7be0*/  LEA.HI.X.SX32 R167, R145.reuse, R169, 0x5, P0 ;  /* 0x000000a991a77211 */ /* 0x040fe400000f2eff */
[C---:B------:R-:W-:Y:S02]  /*7bf0*/  LEA R164, P0, R145.reuse, R166, 0x5 ;  /* 0x000000a691a47211 */ /* 0x040fe400078028ff */
[-C--:B------:R-:W-:Y:S03]  /*7c00*/  HMMA.16816.F32.BF16 R12, R56, R54.reuse, R12 ;  /* 0x00000036380c723c */ /* 0x080fe6000004180c */
[C---:B------:R-:W-:Y:S02]  /*7c10*/  LEA.HI.X.SX32 R165, R145.reuse, R167, 0x5, P0 ;  /* 0x000000a791a57211 */ /* 0x040fe400000f2eff */
[C---:B------:R-:W-:Y:S03]  /*7c20*/  LEA R162, P0, R145.reuse, R164, 0x5 ;  /* 0x000000a491a27211 */ /* 0x040fe600078028ff */
[C---:B------:R-:W-:Y:S01]  /*7c30*/  HMMA.16816.F32.BF16 R16, R40.reuse, R54, R16 ;  /* 0x000000362810723c */ /* 0x040fe20000041810 */
[----:B------:R-:W3:Y:S03]  /*7c40*/  LDSM.16.M88.4 R52, [R154+0x1a000] ;  /* 0x01a000009a34783b */ /* 0x000ee60000000200 */
        /* <DEDUP_REMOVED lines=8> */
[-C--:B------:R-:W-:Y:S01]  /*7cd0*/  HMMA.16816.F32.BF16 R28, R56, R46.reuse, R28 ;  /* 0x0000002e381c723c */ /* 0x080fe2000004181c */
[----:B------:R-:W1:Y:S02]  /*7ce0*/  LDSM.16.MT88.4 R56, [R3+0xe800] ;  /* 0x00e800000338783b */ /* 0x000e640000004200 */
[C---:B------:R-:W-:Y:S02]  /*7cf0*/  LEA.HI.X.SX32 R151, R145.reuse, R159, 0x5, P0 ;  /* 0x0000009f91977211 */ /* 0x040fe400000f2eff */
[C---:B------:R-:W-:Y:S03]  /*7d00*/  LEA R146, P0, R145.reuse, R150, 0x5 ;  /* 0x0000009691927211 */ /* 0x040fe600078028ff */
[----:B------:R-:W-:Y:S01]  /*7d10*/  HMMA.16816.F32.BF16 R32, R40, R46, R32 ;  /* 0x0000002e2820723c */ /* 0x000fe20000041820 */
[----:B------:R-:W-:Y:S03]  /*7d20*/  LDSM.16.M88.4 R40, [R148+0x18000] ;  /* 0x018000009428783b */ /* 0x000fe60000000200 */
[C---:B------:R-:W-:Y:S01]  /*7d30*/  LEA.HI.X.SX32 R147, R145.reuse, R151, 0x5, P0 ;  /* 0x0000009791937211 */ /* 0x040fe200000f2eff */
[----:B------:R-:W4:Y:S01]  /*7d40*/  LDSM.16.MT88.4 R44, [R0+0xf000] ;  /* 0x00f00000002c783b */ /* 0x000f220000004200 */
[C---:B------:R-:W-:Y:S02]  /*7d50*/  LEA R142, P0, R145.reuse, R146, 0x5 ;  /* 0x00000092918e7211 */ /* 0x040fe400078028ff */
[-C--:B--2---:R-:W-:Y:S05]  /*7d60*/  HMMA.16816.F32.BF16 R4, R36, R48.reuse, R4 ;  /* 0x000000302404723c */ /* 0x084fea0000041804 */
        /* <DEDUP_REMOVED lines=12> */
[-C--:B-1----:R-:W-:Y:S03]  /*7e30*/  HMMA.16816.F32.BF16 R20, R36, R56.reuse, R20 ;  /* 0x000000382414723c */ /* 0x082fe60000041814 */
[C---:B------:R-:W-:Y:S05]  /*7e40*/  LEA.HI.X.SX32 R135, R145.reuse, R137, 0x5, P0 ;  /* 0x0000008991877211 */ /* 0x040fea00000f2eff */
[C---:B------:R-:W-:Y:S08]  /*7e50*/  HMMA.16816.F32.BF16 R24, R52.reuse, R56, R24 ;  /* 0x000000383418723c */ /* 0x040ff00000041818 */
[-C--:B------:R-:W-:Y:S01]  /*7e60*/  HMMA.16816.F32.BF16 R28, R52, R58.reuse, R28 ;  /* 0x0000003a341c723c */ /* 0x080fe2000004181c */
[----:B------:R-:W-:Y:S02]  /*7e70*/  LDSM.16.M88.4 R52, [R144+0x1a000] ;  /* 0x01a000009034783b */ /* 0x000fe40000000200 */
[C---:B--2---:R-:W-:Y:S04]  /*7e80*/  LEA R148, P0, R145.reuse, R134, 0x5 ;  /* 0x0000008691947211 */ /* 0x044fe800078028ff */
        /* <DEDUP_REMOVED lines=14> */
[C---:B------:R-:W-:Y:S04]  /*7f70*/  LEA.HI.X.SX32 R65, R145.reuse, R67, 0x5, P0 ;  /* 0x0000004391417211 */ /* 0x040fe800000f2eff */
[-C--:B------:R-:W-:Y:S08]  /*7f80*/  HMMA.16816.F32.BF16 R20, R40, R60.reuse, R20 ;  /* 0x0000003c2814723c */ /* 0x080ff00000041814 */
[C---:B------:R-:W-:Y:S08]  /*7f90*/  HMMA.16816.F32.BF16 R24, R48.reuse, R60, R24 ;  /* 0x0000003c3018723c */ /* 0x040ff00000041818 */
[-C--:B------:R-:W-:Y:S03]  /*7fa0*/  HMMA.16816.F32.BF16 R28, R48, R62.reuse, R28 ;  /* 0x0000003e301c723c */ /* 0x080fe6000004181c */
[----:B-1----:R-:W-:Y:S04]  /*7fb0*/  @P3 SHF.R.U32.HI R0, RZ, 0x2, R183 ;  /* 0x00000002ff003819 */ /* 0x002fe800000116b7 */
[----:B------:R-:W-:Y:S01]  /*7fc0*/  @P3 LOP3.LUT R245, R174, 0x7, R0, 0xf8, !PT ;  /* 0x00000007aef53812 */ /* 0x000fe200078ef800 */
[----:B------:R-:W-:Y:S01]  /*7fd0*/  HMMA.16816.F32.BF16 R32, R40, R62, R32 ;  /* 0x0000003e2820723c */ /* 0x000fe20000041820 */
[----:B------:R-:W1:Y:S03]  /*7fe0*/  LDSM.16.MT88.4 R40, [R3+0xf800] ;  /* 0x00f800000328783b */ /* 0x000e660000004200 */
[----:B------:R-:W-:Y:S01]  /*7ff0*/  LEA R62, P0, R145, R64, 0x5 ;  /* 0x00000040913e7211 */ /* 0x000fe200078028ff */
[----:B------:R-:W-:Y:S03]  /*8000*/  IMAD.IADD R0, R157, 0x1, R176 ;  /* 0x000000019d007824 */ /* 0x000fe600078e02b0 */
[C---:B------:R-:W-:Y:S01]  /*8010*/  LEA.HI.X.SX32 R63, R145.reuse, R65, 0x5, P0 ;  /* 0x00000041913f7211 */ /* 0x040fe200000f2eff */
[-C--:B--2---:R-:W-:Y:S05]  /*8020*/  HMMA.16816.F32.BF16 R4, R36, R44.reuse, R4 ;  /* 0x0000002c2404723c */ /* 0x084fea0000041804 */
[----:B------:R-:W-:Y:S03]  /*8030*/  LEA R60, P0, R145, R62, 0x5 ;  /* 0x0000003e913c7211 */ /* 0x000fe600078028ff */
[C---:B------:R-:W-:Y:S04]  /*8040*/  HMMA.16816.F32.BF16 R8, R52.reuse, R44, R8 ;  /* 0x0000002c3408723c */ /* 0x040fe80000041808 */
[----:B------:R-:W-:Y:S01]  /*8050*/  @P3 IMAD.WIDE.U32 R44, R245, R190, UR38 ;  /* 0x00000026f52c3e25 */ /* 0x000fe2000f8e00be */
[C---:B------:R-:W-:Y:S01]  /*8060*/  LEA.HI.X.SX32 R61, R145.reuse, R63, 0x5, P0 ;  /* 0x0000003f913d7211 */ /* 0x040fe200000f2eff */
[----:B------:R-:W-:Y:S01]  /*8070*/  @UP0 UMOV UR38, UR18 ;  /* 0x0000001200260c82 */ /* 0x000fe20008000000 */
[C---:B------:R-:W-:Y:S01]  /*8080*/  LEA R58, P0, R145.reuse, R60, 0x5 ;  /* 0x0000003c913a7211 */ /* 0x040fe200078028ff */
[-C--:B------:R-:W-:Y:S01]  /*8090*/  HMMA.16816.F32.BF16 R12, R52, R46.reuse, R12 ;  /* 0x0000002e340c723c */ /* 0x080fe2000004180c */
[----:B-----5:R-:W2:Y:S01]  /*80a0*/  @P3 LDG.E R189, desc[UR28][R44.64+-0x200] ;  /* 0xfffe001c2cbd3981 */ /* 0x020ea2000c1e1900 */
[----:B------:R-:W-:Y:S01]  /*80b0*/  @UP0 UMOV UR39, UR14 ;  /* 0x0000000e00270c82 */ /* 0x000fe20008000000 */
[C---:B------:R-:W-:Y:S02]  /*80c0*/  LEA.HI.X.SX32 R59, R145.reuse, R61, 0x5, P0 ;  /* 0x0000003d913b7211 */ /* 0x040fe400000f2eff */
[----:B------:R-:W3:Y:S01]  /*80d0*/  @P3 LDG.E R188, desc[UR28][R44.64+-0x1e0] ;  /* 0xfffe201c2cbc3981 */ /* 0x000ee2000c1e1900 */
[C---:B------:R-:W-:Y:S02]  /*80e0*/  LEA R56, P0, R145.reuse, R58, 0x5 ;  /* 0x0000003a91387211 */ /* 0x040fe400078028ff */
[C---:B------:R-:W-:Y:S01]  /*80f0*/  HMMA.16816.F32.BF16 R16, R36.reuse, R46, R16 ;  /* 0x0000002e2410723c */ /* 0x040fe20000041810 */
[----:B------:R-:W4:Y:S03]  /*8100*/  @P3 LDG.E R187, desc[UR28][R44.64+-0x100] ;  /* 0xffff001c2cbb3981 */ /* 0x000f26000c1e1900 */
[C---:B------:R-:W-:Y:S01]  /*8110*/  LEA.HI.X.SX32 R57, R145.reuse, R59, 0x5, P0 ;  /* 0x0000003b91397211 */ /* 0x040fe200000f2eff */
[----:B------:R5:W4:Y:S01]  /*8120*/  @P3 LDG.E R175, desc[UR28][R44.64+-0xe0] ;  /* 0xffff201c2caf3981 */ /* 0x000b22000c1e1900 */
        /* <DEDUP_REMOVED lines=23> */
[C---:B-----5:R-:W-:Y:S03]  /*82a0*/  LEA.HI.X.SX32 R7, R145.reuse, R41, 0x5, P0 ;  /* 0x0000002991077211 */ /* 0x060fe600000f2eff */
        /* <DEDUP_REMOVED lines=32> */
[----:B------:R-:W5:Y:S04]  /*84b0*/  LDSM.16.MT88.4 R12, [R2+0x18000] ;  /* 0x01800000020c783b */ /* 0x000f680000004200 */
[----:B------:R-:W5:Y:S04]  /*84c0*/  LDSM.16.MT88.4 R16, [R0] ;  /* 0x000000000010783b */ /* 0x000f680000004200 */
[----:B------:R-:W-:Y:S04]  /*84d0*/  LDSM.16.MT88.4 R20, [R2+0x14800] ;  /* 0x014800000214783b */ /* 0x000fe80000004200 */
[----:B------:R-:W5:Y:S04]  /*84e0*/  LDSM.16.MT88.4 R24, [R176+0x800] ;  /* 0x00080000b018783b */ /* 0x000f680000004200 */
[----:B------:R-:W5:Y:S04]  /*84f0*/  LDSM.16.MT88.4 R32, [R2+0x18800] ;  /* 0x018800000220783b */ /* 0x000f680000004200 */
[----:B------:R-:W-:Y:S04]  /*8500*/  LDSM.16.MT88.4 R28, [R176+0x1000] ;  /* 0x00100000b01c783b */ /* 0x000fe80000004200 */
[----:B------:R-:W-:Y:S04]  /*8510*/  LDSM.16.MT88.4 R36, [R2+0x19000] ;  /* 0x019000000224783b */ /* 0x000fe80000004200 */
[----:B------:R-:W-:Y:S04]  /*8520*/  LDSM.16.MT88.4 R40, [R2+0x19800] ;  /* 0x019800000228783b */ /* 0x000fe80000004200 */
[----:B------:R-:W-:Y:S01]  /*8530*/  LDSM.16.MT88.4 R44, [R0+0x1800] ;  /* 0x00180000002c783b */ /* 0x000fe20000004200 */
[-C--:B-1----:R-:W-:Y:S08]  /*8540*/  HMMA.16816.F32.BF16 R100, R4, R8.reuse, R100 ;  /* 0x000000080464723c */ /* 0x082ff00000041864 */
[C---:B-----5:R-:W-:Y:S08]  /*8550*/  HMMA.16816.F32.BF16 R104, R12.reuse, R8, R104 ;  /* 0x000000080c68723c */ /* 0x060ff00000041868 */
[-C--:B------:R-:W-:Y:S08]  /*8560*/  HMMA.16816.F32.BF16 R108, R12, R10.reuse, R108 ;  /* 0x0000000a0c6c723c */ /* 0x080ff0000004186c */
[C---:B------:R-:W-:Y:S01]  /*8570*/  HMMA.16816.F32.BF16 R112, R4.reuse, R10, R112 ;  /* 0x0000000a0470723c */ /* 0x040fe20000041870 */
[----:B------:R-:W1:Y:S07]  /*8580*/  LDSM.16.MT88.4 R8, [R0+0x800] ;  /* 0x000800000008783b */ /* 0x000e6e0000004200 */
[-C--:B------:R-:W-:Y:S08]  /*8590*/  HMMA.16816.F32.BF16 R116, R4, R16.reuse, R116 ;  /* 0x000000100474723c */ /* 0x080ff00000041874 */
[C---:B------:R-:W-:Y:S08]  /*85a0*/  HMMA.16816.F32.BF16 R120, R12.reuse, R16, R120 ;  /* 0x000000100c78723c */ /* 0x040ff00000041878 */
[-C--:B------:R-:W-:Y:S01]  /*85b0*/  HMMA.16816.F32.BF16 R124, R12, R18.reuse, R124 ;  /* 0x000000120c7c723c */ /* 0x080fe2000004187c */
[----:B------:R-:W5:Y:S07]  /*85c0*/  LDSM.16.MT88.4 R12, [R2+0x15000] ;  /* 0x01500000020c783b */ /* 0x000f6e0000004200 */
        /* <DEDUP_REMOVED lines=16> */
[-C--:B-----5:R-:W-:Y:S01]  /*86d0*/  HMMA.16816.F32.BF16 R100, R12, R28.reuse, R100 ;  /* 0x0000001c0c64723c */ /* 0x0a0fe20000041864 */
[----:B---3--:R-:W-:Y:S04]  /*86e0*/  @P3 STL [R1+0x10], R188 ;  /* 0x000010bc01003387 */ /* 0x008fe80000100800 */
[----:B----4-:R-:W-:Y:S03]  /*86f0*/  @P3 STL [R1+0xc], R187 ;  /* 0x00000cbb01003387 */ /* 0x010fe60000100800 */
[C---:B------:R-:W-:Y:S01]  /*8700*/  HMMA.16816.F32.BF16 R104, R36.reuse, R28, R104 ;  /* 0x0000001c2468723c */ /* 0x040fe20000041868 */
[----:B------:R-:W-:Y:S07]  /*8710*/  @P3 STL [R1+0x8], R175 ;  /* 0x000008af01003387 */ /* 0x000fee0000100800 */
        /* <DEDUP_REMOVED lines=64> */
.L_x_1104:
[----:B------:R-:W1:Y:S01]  /*8b20*/  LDCU UR6, c[0x0][0x4fc] ;  /* 0x00009f80ff0677ac */ /* 0x000e620008000800 */
[C---:B------:R-:W-:Y:S01]  /*8b30*/  SHF.L.U32 R0, R183.reuse, 0x4, RZ ;  /* 0x00000004b7007819 */ /* 0x040fe200000006ff */
[----:B------:R-:W-:Y:S01]  /*8b40*/  IMAD.MOV.U32 R9, RZ, RZ, 0x20 ;  /* 0x00000020ff097424 */ /* 0x000fe200078e00ff */
[C---:B------:R-:W-:Y:S01]  /*8b50*/  SHF.L.U32 R3, R183.reuse, 0x5, RZ ;  /* 0x00000005b7037819 */ /* 0x040fe200000006ff */
[----:B------:R-:W2:Y:S01]  /*8b60*/  LDCU.64 UR12, c[0x0][0x5a8] ;  /* 0x0000b500ff0c77ac */ /* 0x000ea20008000a00 */
[----:B------:R-:W-:Y:S02]  /*8b70*/  SHF.L.U32 R2, R183, 0x1, RZ ;  /* 0x00000001b7027819 */ /* 0x000fe400000006ff */
[----:B------:R-:W-:Y:S01]  /*8b80*/  LOP3.LUT R0, R0, 0x1c0, RZ, 0xc0, !PT ;  /* 0x000001c000007812 */ /* 0x000fe200078ec0ff */
[----:B------:R-:W3:Y:S01]  /*8b90*/  LDCU UR5, c[0x0][0x500] ;  /* 0x0000a000ff0577ac */ /* 0x000ee20008000800 */
[----:B------:R-:W-:Y:S02]  /*8ba0*/  SHF.R.U32.HI R4, RZ, 0x4, R183 ;  /* 0x00000004ff047819 */ /* 0x000fe400000116b7 */
[----:B------:R-:W-:Y:S01]  /*8bb0*/  LOP3.LUT R3, R3, 0xc00, RZ, 0xc0, !PT ;  /* 0x00000c0003037812 */ /* 0x000fe200078ec0ff */
[----:B------:R-:W-:Y:S01]  /*8bc0*/  UMOV UR24, UR20 ;  /* 0x0000001400187c82 */ /* 0x000fe20008000000 */
[----:B------:R-:W-:-:S02]  /*8bd0*/  LOP3.LUT R0, R0, 0x38, R2, 0xf8, !PT ;  /* 0x0000003800007812 */ /* 0x000fc400078ef802 */
[----:B------:R-:W-:Y:S02]  /*8be0*/  LOP3.LUT R2, R3, 0x6, R2, 0xf8, !PT ;  /* 0x0000000603027812 */ /* 0x000fe400078ef802 */
[----:B------:R-:W-:Y:S01]  /*8bf0*/  LOP3.LUT R0, R0, 0x8, R4, 0x78, !PT ;  /* 0x0000000800007812 */ /* 0x000fe200078e7804 */
        /* <DEDUP_REMOVED lines=32> */
[----:B------:R-:W1:Y:S01]  /*8e00*/  LDCU.64 UR6, c[0x0][0x5b0] ;  /* 0x0000b600ff0677ac */ /* 0x000e620008000a00 */
[----:B------:R-:W-:Y:S01]  /*8e10*/  LOP3.LUT R6, R2, R0, RZ, 0xfc, !PT ;  /* 0x0000000002067212 */ /* 0x000fe200078efcff */
[----:B---3--:R-:W-:Y:S01]  /*8e20*/  FMUL.FTZ R100, R100, UR5 ;  /* 0x0000000564647c20 */ /* 0x008fe20008410000 */
[----:B------:R-:W-:Y:S01]  /*8e30*/  LOP3.LUT R0, R244, 0x1f8, RZ, 0xc0, !PT ;  /* 0x000001f8f4007812 */ /* 0x000fe200078ec0ff */
[----:B--2---:R-:W-:Y:S01]  /*8e40*/  UIMAD UR13, UR24, UR13, URZ ;  /* 0x0000000d180d72a4 */ /* 0x004fe2000f8e02ff */
[----:B------:R-:W-:Y:S01]  /*8e50*/  MOV R4, UR12 ;  /* 0x0000000c00047c02 */ /* 0x000fe20008000f00 */
[----:B------:R-:W-:Y:S01]  /*8e60*/  FMUL.FTZ R29, R101, UR5 ;  /* 0x00000005651d7c20 */ /* 0x000fe20008410000 */
[----:B------:R-:W-:Y:S01]  /*8e70*/  MOV R2, R155 ;  /* 0x0000009b00027202 */ /* 0x000fe20000000f00 */
[----:B------:R-:W-:Y:S01]  /*8e80*/  FMUL.FTZ R102, R102, UR5 ;  /* 0x0000000566667c20 */ /* 0x000fe20008410000 */
[----:B------:R-:W-:Y:S01]  /*8e90*/  MOV R3, RZ ;  /* 0x000000ff00037202 */ /* 0x000fe20000000f00 */
[----:B------:R-:W-:Y:S01]  /*8ea0*/  FMUL.FTZ R28, R103, UR5 ;  /* 0x00000005671c7c20 */ /* 0x000fe20008410000 */
[----:B------:R-:W-:Y:S01]  /*8eb0*/  LOP3.LUT R0, R0, 0x38, R183, 0x78, !PT ;  /* 0x0000003800007812 */ /* 0x000fe200078e78b7 */
[----:B------:R-:W-:Y:S01]  /*8ec0*/  FMUL.FTZ R112, R112, UR5 ;  /* 0x0000000570707c20 */ /* 0x000fe20008410000 */
[----:B------:R-:W-:Y:S01]  /*8ed0*/  R2P PR, R183, 0x18 ;  /* 0x00000018b7007804 */ /* 0x000fe20000000000 */
[----:B------:R-:W-:Y:S01]  /*8ee0*/  IMAD.WIDE.U32 R4, R4, UR24, R2 ;  /* 0x0000001804047c25 */ /* 0x000fe2000f8e0002 */
[----:B------:R-:W-:-:S03]  /*8ef0*/  LOP3.LUT R30, R0, 0x1e00, R244, 0xf8, !PT ;  /* 0x00001e00001e7812 */ /* 0x000fc600078ef8f4 */
[----:B------:R-:W-:Y:S01]  /*8f00*/  FMUL.FTZ R113, R113, UR5 ;  /* 0x0000000571717c20 */ /* 0x000fe20008410000 */
[----:B------:R-:W-:Y:S01]  /*8f10*/  LEA R0, R6, UR4, 0x1 ;  /* 0x0000000406007c11 */ /* 0x000fe2000f8e08ff */
[----:B------:R-:W-:Y:S01]  /*8f20*/  FMUL.FTZ R114, R114, UR5 ;  /* 0x0000000572727c20 */ /* 0x000fe20008410000 */
[----:B-1----:R-:W-:Y:S01]  /*8f30*/  MOV R8, UR6 ;  /* 0x0000000600087c02 */ /* 0x002fe20008000f00 */
[----:B------:R-:W-:Y:S01]  /*8f40*/  FMUL.FTZ R115, R115, UR5 ;  /* 0x0000000573737c20 */ /* 0x000fe20008410000 */
[----:B------:R-:W-:Y:S01]  /*8f50*/  MOV R6, R4 ;  /* 0x0000000400067202 */ /* 0x000fe20000000f00 */
[----:B------:R-:W-:Y:S01]  /*8f60*/  VIADD R4, R0, 0xc000 ;  /* 0x0000c00000047836 */ /* 0x000fe20000000000 */
[----:B------:R-:W-:Y:S01]  /*8f70*/  IADD3 R7, PT, PT, R5, UR13, RZ ;  /* 0x0000000d05077c10 */ /* 0x000fe2000fffe0ff */
        /* <DEDUP_REMOVED lines=35> */
[----:B------:R-:W-:Y:S01]  /*91b0*/  USHF.L.U32 UR12, UR30, 0x7, URZ ;  /* 0x000000071e0c7899 */ /* 0x000fe200080006ff */
[----:B------:R-:W-:Y:S01]  /*91c0*/  F2FP.BF16.F32.PACK_AB R24, R24, R106 ;  /* 0x0000006a1818723e */ /* 0x000fe200000010ff */
[----:B------:R-:W-:Y:S01]  /*91d0*/  UIMAD UR7, UR24, UR7, URZ ;  /* 0x00000007180772a4 */ /* 0x000fe2000f8e02ff */
[----:B------:R-:W-:Y:S01]  /*91e0*/  F2FP.BF16.F32.PACK_AB R108, R109, R108 ;  /* 0x0000006c6d6c723e */ /* 0x000fe200000010ff */
[----:B------:R-:W-:Y:S01]  /*91f0*/  USHF.R.S32.HI UR5, URZ, 0x1f, UR12 ;  /* 0x0000001fff057899 */ /* 0x000fe2000801140c */
[----:B------:R-:W-:Y:S01]  /*9200*/  F2FP.BF16.F32.PACK_AB R110, R111, R110 ;  /* 0x0000006e6f6e723e */ /* 0x000fe200000010ff */
[----:B------:R-:W-:Y:S01]  /*9210*/  UIADD3 UR12, UP0, UPT, UR37, UR12, URZ ;  /* 0x0000000c250c7290 */ /* 0x000fe2000ff1e0ff */
[----:B------:R-:W-:Y:S01]  /*9220*/  F2FP.BF16.F32.PACK_AB R116, R117, R116 ;  /* 0x000000747574723e */ /* 0x000fe200000010ff */
[----:B------:R-:W-:Y:S01]  /*9230*/  STS [R0+0xc000], R29 ;  /* 0x00c0001d00007388 */ /* 0x000fe20000000800 */
[----:B------:R-:W-:Y:S01]  /*9240*/  F2FP.BF16.F32.PACK_AB R118, R119, R118 ;  /* 0x000000767776723e */ /* 0x000fe200000010ff */
[----:B------:R-:W-:Y:S01]  /*9250*/  ULEA.HI.X.SX32 UR37, UR37, UR5, 0x1, UP0 ;  /* 0x0000000525257291 */ /* 0x000fe200080f0eff */
[----:B------:R-:W-:Y:S01]  /*9260*/  F2FP.BF16.F32.PACK_AB R128, R129, R128 ;  /* 0x000000808180723e */ /* 0x000fe200000010ff */
[----:B------:R-:W-:Y:S01]  /*9270*/  STS [R0+0xc400], R28 ;  /* 0x00c4001c00007388 */ /* 0x000fe20000000800 */
[----:B------:R-:W-:-:S02]  /*9280*/  F2FP.BF16.F32.PACK_AB R130, R131, R130 ;  /* 0x000000828382723e */ /* 0x000fc400000010ff */
[----:B------:R-:W-:Y:S01]  /*9290*/  IADD3 R4, PT, PT, R5, R2, RZ ;  /* 0x0000000205047210 */ /* 0x000fe20007ffe0ff */
        /* <DEDUP_REMOVED lines=20> */
[----:B------:R-:W-:Y:S01]  /*93e0*/  F2FP.BF16.F32.PACK_AB R15, R15, R86 ;  /* 0x000000560f0f723e */ /* 0x000fe200000010ff */
[----:B------:R-:W-:Y:S01]  /*93f0*/  STS [R2+0x400], R118 ;  /* 0x0004007602007388 */ /* 0x000fe20000000800 */
[----:B------:R-:W-:Y:S02]  /*9400*/  F2FP.BF16.F32.PACK_AB R14, R14, R96 ;  /* 0x000000600e0e723e */ /* 0x000fe400000010ff */
[----:B------:R-:W-:Y:S01]  /*9410*/  F2FP.BF16.F32.PACK_AB R13, R13, R98 ;  /* 0x000000620d0d723e */ /* 0x000fe200000010ff */
[----:B------:R-:W-:Y:S01]  /*9420*/  STS [R4], R128 ;  /* 0x0000008004007388 */ /* 0x000fe20000000800 */
[----:B------:R-:W-:-:S02]  /*9430*/  F2FP.BF16.F32.PACK_AB R23, R23, R88 ;  /* 0x000000581717723e */ /* 0x000fc400000010ff */
[----:B------:R-:W-:Y:S01]  /*9440*/  F2FP.BF16.F32.PACK_AB R22, R22, R90 ;  /* 0x0000005a1616723e */ /* 0x000fe200000010ff */
[----:B------:R-:W-:Y:S01]  /*9450*/  STS [R4+0x400], R130 ;  /* 0x0004008204007388 */ /* 0x000fe20000000800 */
[----:B------:R-:W-:Y:S01]  /*9460*/  F2FP.BF16.F32.PACK_AB R26, R26, R92 ;  /* 0x0000005c1a1a723e */ /* 0x000fe200000010ff */
[----:B-1----:R-:W1:Y:S01]  /*9470*/  LDC.64 R24, c[0x0][0x5d8] ;  /* 0x00017600ff187b82 */ /* 0x002e620000000a00 */
[----:B------:R-:W-:Y:S01]  /*9480*/  F2FP.BF16.F32.PACK_AB R27, R27, R94 ;  /* 0x0000005e1b1b723e */ /* 0x000fe200000010ff */
[----:B------:R-:W-:Y:S01]  /*9490*/  STS [R2+0x2000], R120 ;  /* 0x0020007802007388 */ /* 0x000fe20000000800 */
[----:B------:R-:W-:-:S03]  /*94a0*/  SHF.R.U32.HI R183, RZ, 0x3, R183 ;  /* 0x00000003ffb77819 */ /* 0x000fc600000116b7 */
        /* <DEDUP_REMOVED lines=8> */
[----:B------:R3:W-:Y:S04]  /*9530*/  STS [R0+0x12400], R20 ;  /* 0x0124001400007388 */ /* 0x0007e80000000800 */
[----:B------:R-:W-:Y:S04]  /*9540*/  STS [R3+0x12000], R18 ;  /* 0x0120001203007388 */ /* 0x000fe80000000800 */
[----:B------:R-:W-:Y:S04]  /*9550*/  STS [R3+0x12400], R17 ;  /* 0x0124001103007388 */ /* 0x000fe80000000800 */
[----:B------:R-:W-:Y:S01]  /*9560*/  STS [R2+0x4000], R16 ;  /* 0x0040001002007388 */ /* 0x000fe20000000800 */
[----:B--2---:R-:W2:Y:S03]  /*9570*/  LDC.64 R10, c[0x0][0x5c0] ;  /* 0x00017000ff0a7b82 */ /* 0x004ea60000000a00 */
[----:B------:R-:W-:Y:S04]  /*9580*/  STS [R2+0x4400], R15 ;  /* 0x0044000f02007388 */ /* 0x000fe80000000800 */
[----:B------:R4:W-:Y:S04]  /*9590*/  STS [R4+0x4000], R14 ;  /* 0x0040000e04007388 */ /* 0x0009e80000000800 */
[----:B------:R-:W-:Y:S01]  /*95a0*/  STS [R4+0x4400], R13 ;  /* 0x0044000d04007388 */ /* 0x000fe20000000800 */
[----:B---3--:R-:W-:-:S03]  /*95b0*/  LEA R0, R30, UR4, 0x1 ;  /* 0x000000041e007c11 */ /* 0x008fc6000f8e08ff */
[----:B------:R-:W-:Y:S04]  /*95c0*/  STS [R2+0x6000], R23 ;  /* 0x0060001702007388 */ /* 0x000fe80000000800 */
[----:B------:R1:W-:Y:S04]  /*95d0*/  STS [R2+0x6400], R22 ;  /* 0x0064001602007388 */ /* 0x0003e80000000800 */
[----:B------:R-:W-:Y:S04]  /*95e0*/  STS [R4+0x6000], R26 ;  /* 0x0060001a04007388 */ /* 0x000fe80000000800 */
[----:B------:R3:W-:Y:S01]  /*95f0*/  STS [R4+0x6400], R27 ;  /* 0x0064001b04007388 */ /* 0x0007e20000000800 */
[----:B------:R-:W-:Y:S08]  /*9600*/  BAR.SYNC.DEFER_BLOCKING 0x0 ;  /* 0x0000000000007b1d */ /* 0x000ff00000010000 */
[----:B----4-:R-:W4:Y:S01]  /*9610*/  LDC.64 R14, c[0x0][0x5e0] ;  /* 0x00017800ff0e7b82 */ /* 0x010f220000000a00 */
[----:B-1----:R-:W-:-:S07]  /*9620*/  IMAD.WIDE.U32 R2, R24, UR22, R6 ;  /* 0x0000001618027c25 */ /* 0x002fce000f8e0006 */
[----:B------:R-:W1:Y:S01]  /*9630*/  LDC.64 R12, c[0x0][0x5c8] ;  /* 0x00017200ff0c7b82 */ /* 0x000e620000000a00 */
[----:B------:R-:W-:Y:S02]  /*9640*/  IMAD R5, R25, UR22, R3 ;  /* 0x0000001619057c24 */ /* 0x000fe4000f8e0203 */
[C---:B--2---:R-:W-:Y:S01]  /*9650*/  IMAD R6, R10.reuse, UR37, RZ ;  /* 0x000000250a067c24 */ /* 0x044fe2000f8e02ff */
[----:B---3--:R-:W-:Y:S01]  /*9660*/  MOV R4, R2 ;  /* 0x0000000200047202 */ /* 0x008fe20000000f00 */
[----:B------:R-:W-:Y:S01]  /*9670*/  VIADD R3, R9, UR7 ;  /* 0x0000000709037c36 */ /* 0x000fe20008000000 */
[----:B------:R-:W2:Y:S01]  /*9680*/  LDCU.128 UR4, c[0x0][0x560] ;  /* 0x0000ac00ff0477ac */ /* 0x000ea20008000c00 */
[----:B------:R-:W3:Y:S01]  /*9690*/  LDS.128 R44, [R0+0xc000] ;  /* 0x00c00000002c7984 */ /* 0x000ee20000000c00 */
[----:B------:R-:W-:Y:S01]  /*96a0*/  MOV R2, R8 ;  /* 0x0000000800027202 */ /* 0x000fe20000000f00 */
[----:B------:R-:W-:Y:S02]  /*96b0*/  IMAD R6, R11, UR12, R6 ;  /* 0x0000000c0b067c24 */ /* 0x000fe4000f8e0206 */
[----:B------:R-:W5:Y:S01]  /*96c0*/  LDS.128 R40, [R0+0xd000] ;  /* 0x00d0000000287984 */ /* 0x000f620000000c00 */
[----:B------:R-:W-:-:S03]  /*96d0*/  IMAD.WIDE.U32 R4, R10, UR12, R4 ;  /* 0x0000000c0a047c25 */ /* 0x000fc6000f8e0004 */
[----:B------:R-:W5:Y:S01]  /*96e0*/  LDS.128 R36, [R0+0xe000] ;  /* 0x00e0000000247984 */ /* 0x000f620000000c00 */
[----:B----4-:R-:W-:Y:S01]  /*96f0*/  IMAD.WIDE.U32 R8, R14, UR22, R2 ;  /* 0x000000160e087c25 */ /* 0x010fe2000f8e0002 */
[----:B------:R-:W-:Y:S02]  /*9700*/  IADD3 R3, PT, PT, R5, R6, RZ ;  /* 0x0000000605037210 */ /* 0x000fe40007ffe0ff */
[----:B------:R-:W4:Y:S01]  /*9710*/  LDS.128 R32, [R0+0xf000] ;  /* 0x00f0000000207984 */ /* 0x000f220000000c00 */
[----:B------:R-:W-:Y:S01]  /*9720*/  MOV R2, R4 ;  /* 0x0000000400027202 */ /* 0x000fe20000000f00 */
[----:B------:R-:W-:Y:S01]  /*9730*/  IMAD R5, R15, UR22, R9 ;  /* 0x000000160f057c24 */ /* 0x000fe2000f8e0209 */
[----:B------:R-:W-:Y:S01]  /*9740*/  MOV R4, R8 ;  /* 0x0000000800047202 */ /* 0x000fe20000000f00 */
[----:B------:R-:W4:Y:S01]  /*9750*/  LDS.128 R28, [R0+0x10000] ;  /* 0x01000000001c7984 */ /* 0x000f220000000c00 */
[----:B-1----:R-:W-:Y:S01]  /*9760*/  IMAD R9, R12, UR37, RZ ;  /* 0x000000250c097c24 */ /* 0x002fe2000f8e02ff */
[C---:B------:R-:W-:Y:S01]  /*9770*/  SHF.L.U32 R15, R10.reuse, 0x6, RZ ;  /* 0x000000060a0f7819 */ /* 0x040fe200000006ff */
[----:B------:R-:W-:Y:S01]  /*9780*/  IMAD.WIDE.U32 R6, R183, R10, R2 ;  /* 0x0000000ab7067225 */ /* 0x000fe200078e0002 */
[----:B------:R-:W1:Y:S01]  /*9790*/  LDS.128 R24, [R0+0x11000] ;  /* 0x0110000000187984 */ /* 0x000e620000000c00 */
[----:B------:R-:W-:-:S02]  /*97a0*/  SHF.L.U64.HI R14, R10, 0x6, R11 ;  /* 0x000000060a0e7819 */ /* 0x000fc4000001020b */
[----:B------:R-:W-:Y:S01]  /*97b0*/  IMAD R9, R13, UR12, R9 ;  /* 0x0000000c0d097c24 */ /* 0x000fe2000f8e0209 */
[----:B------:R-:W1:Y:S01]  /*97c0*/  LDS.128 R20, [R0+0x12000] ;  /* 0x0120000000147984 */ /* 0x000e620000000c00 */
[----:B------:R-:W-:Y:S01]  /*97d0*/  IMAD.WIDE.U32 R4, R12, UR12, R4 ;  /* 0x0000000c0c047c25 */ /* 0x000fe2000f8e0004 */
[----:B--2---:R-:W-:Y:S02]  /*97e0*/  LEA R2, P0, R6, UR4, 0x1 ;  /* 0x0000000406027c11 */ /* 0x004fe4000f8008ff */
[----:B------:R2:W1:Y:S01]  /*97f0*/  LDS.128 R16, [R0+0x13000] ;  /* 0x0130000000107984 */ /* 0x0004620000000c00 */
[----:B------:R-:W-:Y:S01]  /*9800*/  IMAD R3, R183, R11, R7 ;  /* 0x0000000bb7037224 */ /* 0x000fe200078e0207 */
[----:B------:R-:W-:Y:S01]  /*9810*/  IADD3 R8, P1, PT, R15, R2, RZ ;  /* 0x000000020f087210 */ /* 0x000fe20007f3e0ff */
[----:B------:R-:W-:-:S03]  /*9820*/  IMAD.IADD R5, R5, 0x1, R9 ;  /* 0x0000000105057824 */ /* 0x000fc600078e0209 */
[----:B------:R-:W-:Y:S01]  /*9830*/  LEA.HI.X R3, R6, UR5, R3, 0x1, P0 ;  /* 0x0000000506037c11 */ /* 0x000fe200080f0c03 */
[----:B------:R-:W-:Y:S01]  /*9840*/  IMAD.WIDE.U32 R4, R183, R12, R4 ;  /* 0x0000000cb7047225 */ /* 0x000fe200078e0004 */
[----:B------:R-:W-:Y:S02]  /*9850*/  LEA R6, P0, R10, R2, 0x7 ;  /* 0x000000020a067211 */ /* 0x000fe400078038ff */
[-C--:B------:R-:W-:Y:S02]  /*9860*/  IADD3.X R9, PT, PT, R14, R3.reuse, RZ, P1, !PT ;  /* 0x000000030e097210 */ /* 0x080fe40000ffe4ff */
[----:B------:R-:W-:Y:S01]  /*9870*/  LEA.HI.X R7, R10, R3, R11, 0x7, P0 ;  /* 0x000000030a077211 */ /* 0x000fe200000f3c0b */
[----:B---3--:R3:W-:Y:S01]  /*9880*/  STG.E.128 desc[UR28][R2.64], R44 ;  /* 0x0000002c02007986 */ /* 0x0087e2000c101d1c */
[----:B------:R-:W-:-:S03]  /*9890*/  IADD3 R10, P2, PT, R6, R15, RZ ;  /* 0x0000000f060a7210 */ /* 0x000fc60007f5e0ff */
[----:B-----5:R5:W-:Y:S01]  /*98a0*/  STG.E.128 desc[UR28][R8.64], R40 ;  /* 0x0000002808007986 */ /* 0x020be2000c101d1c */
[----:B------:R-:W-:-:S03]  /*98b0*/  IADD3.X R11, PT, PT, R7, R14, RZ, P2, !PT ;  /* 0x0000000e070b7210 */ /* 0x000fc600017fe4ff */
[----:B------:R1:W-:Y:S01]  /*98c0*/  STG.E.128 desc[UR28][R6.64], R36 ;  /* 0x0000002406007986 */ /* 0x0003e2000c101d1c */
[----:B--2---:R-:W-:-:S03]  /*98d0*/  IMAD R0, R183, R13, R5 ;  /* 0x0000000db7007224 */ /* 0x004fc600078e0205 */
[----:B----4-:R2:W-:Y:S01]  /*98e0*/  STG.E.128 desc[UR28][R10.64], R32 ;  /* 0x000000200a007986 */ /* 0x0105e2000c101d1c */
[----:B---3--:R-:W-:Y:S02]  /*98f0*/  LEA R2, P0, R4, UR6, 0x1 ;  /* 0x0000000604027c11 */ /* 0x008fe4000f8008ff */
[----:B-----5:R-:W-:Y:S02]  /*9900*/  SHF.L.U32 R9, R12, 0x6, RZ ;  /* 0x000000060c097819 */ /* 0x020fe400000006ff */
[----:B------:R-:W-:Y:S02]  /*9910*/  LEA.HI.X R3, R4, UR7, R0, 0x1, P0 ;  /* 0x0000000704037c11 */ /* 0x000fe400080f0c00 */
[CC--:B------:R-:W-:Y:S02]  /*9920*/  LEA R4, P0, R12.reuse, R2.reuse, 0x7 ;  /* 0x000000020c047211 */ /* 0x0c0fe400078038ff */
[----:B------:R-:W-:Y:S01]  /*9930*/  SHF.L.U64.HI R0, R12, 0x6, R13 ;  /* 0x000000060c007819 */ /* 0x000fe2000001020d */
[----:B------:R2:W-:Y:S01]  /*9940*/  STG.E.128 desc[UR28][R2.64], R28 ;  /* 0x0000001c02007986 */ /* 0x0005e2000c101d1c */
[----:B------:R-:W-:-:S02]  /*9950*/  IADD3 R8, P1, PT, R9, R2, RZ ;  /* 0x0000000209087210 */ /* 0x000fc40007f3e0ff */
[----:B------:R-:W-:Y:S02]  /*9960*/  LEA.HI.X R5, R12, R3, R13, 0x7, P0 ;  /* 0x000000030c057211 */ /* 0x000fe400000f3c0d */
[----:B-1----:R-:W-:Y:S02]  /*9970*/  IADD3 R6, P0, PT, R4, R9, RZ ;  /* 0x0000000904067210 */ /* 0x002fe40007f1e0ff */
[----:B------:R-:W-:Y:S02]  /*9980*/  IADD3.X R9, PT, PT, R0, R3, RZ, P1, !PT ;  /* 0x0000000300097210 */ /* 0x000fe40000ffe4ff */
[----:B------:R-:W-:-:S03]  /*9990*/  IADD3.X R7, PT, PT, R5, R0, RZ, P0, !PT ;  /* 0x0000000005077210 */ /* 0x000fc600007fe4ff */
[----:B------:R2:W-:Y:S04]  /*99a0*/  STG.E.128 desc[UR28][R8.64], R24 ;  /* 0x0000001808007986 */ /* 0x0005e8000c101d1c */
[----:B------:R2:W-:Y:S04]  /*99b0*/  STG.E.128 desc[UR28][R4.64], R20 ;  /* 0x0000001404007986 */ /* 0x0005e8000c101d1c */
[----:B------:R2:W-:Y:S02]  /*99c0*/  STG.E.128 desc[UR28][R6.64], R16 ;  /* 0x0000001006007986 */ /* 0x0005e4000c101d1c */
.L_x_1101:
[----:B------:R-:W1:Y:S01]  /*99d0*/  LDCU UR5, c[0x0][0x438] ;  /* 0x00008700ff0577ac */ /* 0x000e620008000800 */
[----:B------:R-:W3:Y:S01]  /*99e0*/  LDCU UR6, c[0x0][0x370] ;  /* 0x00006e00ff0677ac */ /* 0x000ee20008000800 */
[----:B-1----:R-:W-:-:S04]  /*99f0*/  UIADD3 UR5, UPT, UPT, UR5, 0x7f, URZ ;  /* 0x0000007f05057890 */ /* 0x002fc8000fffe0ff */
[----:B------:R-:W-:Y:S02]  /*9a00*/  USHF.R.S32.HI UR4, URZ, 0x1f, UR5 ;  /* 0x0000001fff047899 */ /* 0x000fe40008011405 */
[----:B---3--:R-:W-:Y:S02]  /*9a10*/  UIADD3 UR30, UPT, UPT, UR6, UR30, URZ ;  /* 0x0000001e061e7290 */ /* 0x008fe4000fffe0ff */
[----:B------:R-:W-:-:S04]  /*9a20*/  ULEA.HI UR4, UR4, UR5, URZ, 0x7 ;  /* 0x0000000504047291 */ /* 0x000fc8000f8f38ff */
[----:B------:R-:W-:-:S04]  /*9a30*/  USHF.R.S32.HI UR4, URZ, 0x7, UR4 ;  /* 0x00000007ff047899 */ /* 0x000fc80008011404 */
[----:B------:R-:W-:-:S09]  /*9a40*/  UISETP.GE.AND UP0, UPT, UR30, UR4, UPT ;  /* 0x000000041e00728c */ /* 0x000fd2000bf06270 */
[----:B------:R-:W-:Y:S05]  /*9a50*/  BRA.U !UP0, `(.L_x_1108) ;  /* 0xffffff6508e87547 */ /* 0x000fea000b83ffff */
[----:B------:R-:W-:Y:S05]  /*9a60*/  EXIT ;  /* 0x000000000000794d */ /* 0x000fea0003800000 */
.L_x_1109:
        /* <DEDUP_REMOVED lines=9> */
.L_x_1425:


//--------------------- .text._ZN5flash44flash_bwd_dq_dk_dv_loop_seqk_parallel_kernelI23Flash_bwd_kernel_traitsILi64ELi128ELi128ELi8ELi4ELi4ELi4ELb0ELb0EN7cutlass10bfloat16_tE19Flash_kernel_traitsILi64ELi128ELi128ELi8ES3_EELb0ELb1ELb0ELb0ELb1ELb1ELb1EEEvNS_16Flash_bwd_paramsE --------------------------
	.section	.text._ZN5flash44flash_bwd_dq_dk_dv_loop_seqk_parallel_kernelI23Flash_bwd_kernel_traitsILi64ELi128ELi128ELi8ELi4ELi4ELi4ELb0ELb0EN7cutlass10bfloat16_tE19Flash_kernel_traitsILi64ELi128ELi128ELi8ES3_EELb0ELb1ELb0ELb0ELb1ELb1ELb1EEEvNS_16Flash_bwd_paramsE,"ax",@progbits
	.align	128
        .global         _ZN5flash44flash_bwd_dq_dk_dv_loop_seqk_parallel_kernelI23Flash_bwd_kernel_traitsILi64ELi128ELi128ELi8ELi4ELi4ELi4ELb0ELb0EN7cutlass10bfloat16_tE19Flash_kernel_traitsILi64ELi128ELi128ELi8ES3_EELb0ELb1ELb0ELb0ELb1ELb1ELb1EEEvNS_16Flash_bwd_paramsE
        .type           _ZN5flash44flash_bwd_dq_dk_dv_loop_seqk_parallel_kernelI23Flash_bwd_kernel_traitsILi64ELi128ELi128ELi8ELi4ELi4ELi4ELb0ELb0EN7cutlass10bfloat16_tE19Flash_kernel_traitsILi64ELi128ELi128ELi8ES3_EELb0ELb1ELb0ELb0ELb1ELb1ELb1EEEvNS_16Flash_bwd_paramsE,@function
        .size           _ZN5flash44flash_bwd_dq_dk_dv_loop_seqk_parallel_kernelI23Flash_bwd_kernel_traitsILi64ELi128ELi128ELi8ELi4ELi4ELi4ELb0ELb0EN7cutlass10bfloat16_tE19Flash_kernel_traitsILi64ELi128ELi128ELi8ES3_EELb0ELb1ELb0ELb0ELb1ELb1ELb1EEEvNS_16Flash_bwd_paramsE,(.L_x_1426 - _ZN5flash44flash_bwd_dq_dk_dv_loop_seqk_parallel_kernelI23Flash_bwd_kernel_traitsILi64ELi128ELi128ELi8ELi4ELi4ELi4ELb0ELb0EN7cutlass10bfloat16_tE19Flash_kernel_traitsILi64ELi128ELi128ELi8ES3_EELb0ELb1ELb0ELb0ELb1ELb1ELb1EEEvNS_16Flash_bwd_paramsE)
        .other          _ZN5flash44flash_bwd_dq_dk_dv_loop_seqk_parallel_kernelI23Flash_bwd_kernel_traitsILi64ELi128ELi128ELi8ELi4ELi4ELi4ELb0ELb0EN7cutlass10bfloat16_tE19Flash_kernel_traitsILi64ELi128ELi128ELi8ES3_EELb0ELb1ELb0ELb0ELb1ELb1ELb1EEEvNS_16Flash_bwd_paramsE,@"STO_CUDA_ENTRY STV_DEFAULT"
_ZN5flash44flash_bwd_dq_dk_dv_loop_seqk_parallel_kernelI23Flash_bwd_kernel_traitsILi64ELi128ELi128ELi8ELi4ELi4ELi4ELb0ELb0EN7cutlass10bfloat16_tE19Flash_kernel_traitsILi64ELi128ELi128ELi8ES3_EELb0ELb1ELb0ELb0ELb1ELb1ELb1EEEvNS_16Flash_bwd_paramsE:
.text._ZN5flash44flash_bwd_dq_dk_dv_loop_seqk_parallel_kernelI23Flash_bwd_kernel_traitsILi64ELi128ELi128ELi8ELi4ELi4ELi4ELb0ELb0EN7cutlass10bfloat16_tE19Flash_kernel_traitsILi64ELi128ELi128ELi8ES3_EELb0ELb1ELb0ELb0ELb1ELb1ELb1EEEvNS_16Flash_bwd_paramsE:
        /* <DEDUP_REMOVED lines=35> */
.L_x_1117:
        /* <DEDUP_REMOVED lines=71> */
.L_x_1111:
[----:B------:R-:W1:Y:S01]  /*06a0*/  LDCU UR33, c[0x0][0x3e0] ;  /* 0x00007c00ff2177ac */ /* 0x000e620008000800 */
[----:B------:R-:W2:Y:S01]  /*06b0*/  LDCU UR42, c[0x0][0x444] ;  /* 0x00008880ff2a77ac */ /* 0x000ea20008000800 */
[----:B-1----:R-:W-:-:S04]  /*06c0*/  UIMAD UR33, UR38, UR33, UR24 ;  /* 0x00000021262172a4 */ /* 0x002fc8000f8e0218 */
[----:B--2---:R-:W-:-:S12]  /*06d0*/  UIMAD UR33, UR33, UR42, URZ ;  /* 0x0000002a212172a4 */ /* 0x004fd8000f8e02ff */
.L_x_1112:
        /* <DEDUP_REMOVED lines=55> */
[--C-:B------:R-:W-:Y:S01]  /*0a50*/  IMAD.WIDE.U32 R2, R2, UR38, R6.reuse ;  /* 0x0000002602027c25 */ /* 0x100fe2000f8e0006 */
[----:B------:R1:W-:Y:S01]  /*0a60*/  STL [R1+0x4c], R36 ;  /* 0x00004c2401007387 */ /* 0x0003e20000100800 */
        /* <DEDUP_REMOVED lines=59> */
[----:B------:R-:W-:-:S02]  /*0e20*/  CS2R R70, SRZ ;  /* 0x0000000000467805 */ /* 0x000fc4000001ff00 */
[----:B------:R-:W-:Y:S01]  /*0e30*/  CS2R R68, SRZ ;  /* 0x0000000000447805 */ /* 0x000fe2000001ff00 */
        /* <DEDUP_REMOVED lines=26> */
[----:B--2---:R-:W-:-:S02]  /*0fe0*/  UIMAD.WIDE UR40, UR33, 0x4, UR40 ;  /* 0x00000004212878a5 */ /* 0x004fc4000f8e0228 */
[----:B------:R-:W-:Y:S02]  /*0ff0*/  IMAD.IADD R7, R9, 0x1, R12 ;  /* 0x0000000109077824 */ /* 0x000fe400078e020c */
[----:B------:R-:W-:Y:S01]  /*1000*/  IMAD R5, R0, UR24, R5 ;  /* 0x0000001800057c24 */ /* 0x000fe2000f8e0205 */
[----:B------:R-:W-:Y:S01]  /*1010*/  SEL R0, R10, RZ, P3 ;  /* 0x000000ff0a007207 */ /* 0x000fe20001800000 */
[----:B------:R-:W-:Y:S01]  /*1020*/  IMAD R3, R25, UR24, R3 ;  /* 0x0000001819037c24 */ /* 0x000fe2000f8e0203 */
[----:B------:R-:W2:Y:S01]  /*1030*/  LDC.64 R12, c[0x0][0x3b8] ;  /* 0x0000ee00ff0c7b82 */ /* 0x000ea20000000a00 */
[----:B------:R-:W-:Y:S01]  /*1040*/  IMAD.WIDE.U32 R4, R24, R20, R4 ;  /* 0x0000001418047225 */ /* 0x000fe200078e0004 */
[----:B------:R-:W-:Y:S02]  /*1050*/  IADD3.X R6, PT, PT, R6, R7, R0, P1, P0 ;  /* 0x0000000706067210 */ /* 0x000fe40000fe0400 */
[----:B------:R-:W-:Y:S01]  /*1060*/  SHF.L.U64.HI R10, R14, 0x5, R15 ;  /* 0x000000050e0a7819 */ /* 0x000fe2000001020f */
[----:B------:R-:W-:Y:S01]  /*1070*/  IMAD.WIDE.U32 R2, R24, R14, R2 ;  /* 0x0000000e18027225 */ /* 0x000fe200078e0002 */
[----:B----4-:R-:W-:Y:S01]  /*1080*/  LEA R32, P2, R4, UR12, 0x1 ;  /* 0x0000000c04207c11 */ /* 0x010fe2000f8408ff */
[----:B------:R-:W-:-:S02]  /*1090*/  USHF.R.S32.HI UR12, URZ, 0x1f, UR37 ;  /* 0x0000001fff0c7899 */ /* 0x000fc40008011425 */
[----:B------:R-:W-:Y:S01]  /*10a0*/  IMAD.SHL.U32 R0, R28, 0x80, RZ ;  /* 0x000000801c007824 */ /* 0x000fe200078e00ff */
[----:B------:R-:W-:Y:S01]  /*10b0*/  LEA R34, P1, R2, UR6, 0x1 ;  /* 0x0000000602227c11 */ /* 0x000fe2000f8208ff */
[C---:B------:R-:W-:Y:S01]  /*10c0*/  IMAD R5, R24.reuse, R21, R5 ;  /* 0x0000001518057224 */ /* 0x040fe200078e0205 */
[----:B------:R3:W-:Y:S01]  /*10d0*/  STL [R1+0x5c], R32 ;  /* 0x00005c2001007387 */ /* 0x0007e20000100800 */
        /* <DEDUP_REMOVED lines=9> */
[----:B------:R-:W-:Y:S01]  /*1170*/  LOP3.LUT R0, R36, 0x1f8, RZ, 0xc0, !PT ;  /* 0x000001f824007812 */ /* 0x000fe200078ec0ff */
[----:B------:R-:W-:Y:S01]  /*1180*/  IMAD.IADD R17, R17, 0x1, R26 ;  /* 0x0000000111117824 */ /* 0x000fe200078e021a */
[----:B------:R-:W-:Y:S01]  /*1190*/  SHF.L.U64.HI R3, R20, 0x5, R21 ;  /* 0x0000000514037819 */ /* 0x000fe20000010215 */
[----:B------:R-:W4:Y:S01]  /*11a0*/  LDCU.64 UR6, c[0x0][0x388] ;  /* 0x00007100ff0677ac */ /* 0x000f220008000a00 */
[----:B------:R-:W-:Y:S01]  /*11b0*/  LEA R6, P0, R2, R32, 0x1 ;  /* 0x0000002002067211 */ /* 0x000fe200078008ff */
[----:B------:R-:W-:Y:S01]  /*11c0*/  IMAD.IADD R19, R19, 0x1, R27 ;  /* 0x0000000113137824 */ /* 0x000fe200078e021b */
[----:B------:R-:W-:Y:S01]  /*11d0*/  LOP3.LUT R0, R0, 0x38, R186, 0x78, !PT ;  /* 0x0000003800007812 */ /* 0x000fe200078e78ba */
[----:B------:R3:W-:Y:S01]  /*11e0*/  STL [R1+0x60], R34 ;  /* 0x0000602201007387 */ /* 0x0007e20000100800 */
[----:B-1----:R-:W-:Y:S01]  /*11f0*/  LEA R22, P2, R8, UR4, 0x2 ;  /* 0x0000000408167c11 */ /* 0x002fe2000f8410ff */
[----:B------:R-:W-:Y:S01]  /*1200*/  UMOV UR4, UR22 ;  /* 0x0000001600047c82 */ /* 0x000fe20008000000 */
[C---:B------:R-:W-:Y:S01]  /*1210*/  LEA R4, P1, R9.reuse, R34, 0x1 ;  /* 0x0000002209047211 */ /* 0x040fe200078208ff */
[----:B------:R3:W-:Y:S01]  /*1220*/  STL [R1+0x58], R33 ;  /* 0x0000582101007387 */ /* 0x0007e20000100800 */
[----:B------:R-:W-:Y:S01]  /*1230*/  LEA.HI.X R7, R2, R33, R3, 0x1, P0 ;  /* 0x0000002102077211 */ /* 0x000fe200000f0c03 */
[----:B------:R-:W-:Y:S01]  /*1240*/  IMAD.SHL.U32 R3, R14, 0x40, RZ ;  /* 0x000000400e037824 */ /* 0x000fe200078e00ff */
[----:B------:R-:W-:Y:S01]  /*1250*/  LOP3.LUT R0, R0, 0x1e00, R36, 0xf8, !PT ;  /* 0x00001e0000007812 */ /* 0x000fe200078ef824 */
[----:B------:R3:W-:Y:S01]  /*1260*/  STL [R1+0x54], R35 ;  /* 0x0000542301007387 */ /* 0x0007e20000100800 */
[----:B------:R-:W-:Y:S01]  /*1270*/  LEA.HI.X R23, R8, UR5, R5, 0x2, P2 ;  /* 0x0000000508177c11 */ /* 0x000fe200090f1405 */
[----:B------:R-:W-:Y:S01]  /*1280*/  IMAD.MOV.U32 R8, RZ, RZ, R34 ;  /* 0x000000ffff087224 */ /* 0x000fe200078e0022 */
[----:B------:R-:W-:Y:S01]  /*1290*/  LEA.HI.X R5, R9, R35, R10, 0x1, P1 ;  /* 0x0000002309057211 */ /* 0x000fe200008f0c0a */
[----:B------:R-:W-:Y:S01]  /*12a0*/  IMAD.MOV.U32 R9, RZ, RZ, R35 ;  /* 0x000000ffff097224 */ /* 0x000fe200078e0023 */
[----:B------:R-:W-:Y:S01]  /*12b0*/  LEA R0, R0, UR4, 0x1 ;  /* 0x0000000400007c11 */ /* 0x000fe2000f8e08ff */
[----:B------:R-:W-:Y:S01]  /*12c0*/  USEL UR5, URZ, 0x4000, UP1 ;  /* 0x00004000ff057887 */ /* 0x000fe20008800000 */
[----:B------:R-:W-:-:S02]  /*12d0*/  SHF.L.U64.HI R10, R14, 0x6, R15 ;  /* 0x000000060e0a7819 */ /* 0x000fc4000001020f */
[----:B------:R-:W-:Y:S01]  /*12e0*/  IADD3 R2, P1, PT, R3, R4, RZ ;  /* 0x0000000403027210 */ /* 0x000fe20007f3e0ff */
[----:B------:R-:W-:Y:S01]  /*12f0*/  @!PT LDS RZ, [RZ] ;  /* 0x00000000fffff984 */ /* 0x000fe20000000800 */
[----:B------:R-:W-:Y:S01]  /*1300*/  @!PT LDS RZ, [RZ] ;  /* 0x00000000fffff984 */ /* 0x000fe20000000800 */
[----:B------:R-:W-:Y:S01]  /*1310*/  @!PT LDS RZ, [RZ] ;  /* 0x00000000fffff984 */ /* 0x000fe20000000800 */
[----:B------:R1:W-:Y:S01]  /*1320*/  LDGSTS.E.BYPASS.LTC128B.128 [R0+0x8000], desc[UR28][R8.64] ;  /* 0x0800000008007fae */ /* 0x0003e2000b981a1c */
[----:B------:R-:W5:Y:S03]  /*1330*/  LDC.64 R14, c[0x0][0x3c0] ;  /* 0x0000f000ff0e7b82 */ /* 0x000f660000000a00 */
[----:B------:R2:W-:Y:S01]  /*1340*/  LDGSTS.E.BYPASS.LTC128B.128 [R0+0x9000], desc[UR28][R4.64] ;  /* 0x0900000004007fae */ /* 0x0005e2000b981a1c */
[----:B-1----:R-:W-:Y:S01]  /*1350*/  IADD3 R8, P0, PT, R2, R3, RZ ;  /* 0x0000000302087210 */ /* 0x002fe20007f1e0ff */
[----:B------:R-:W-:Y:S02]  /*1360*/  IMAD.X R3, R10, 0x1, R5, P1 ;  /* 0x000000010a037824 */ /* 0x000fe400008e0605 */
[----:B--2---:R-:W-:-:S03]  /*1370*/  IMAD.WIDE.U32 R4, R12, UR13, R16 ;  /* 0x0000000d0c047c25 */ /* 0x004fc6000f8e0010 */
[----:B------:R1:W-:Y:S01]  /*1380*/  LDGSTS.E.BYPASS.LTC128B.128 [R0+0xa000], desc[UR28][R2.64] ;  /* 0x0a00000002007fae */ /* 0x0003e2000b981a1c */
[----:B------:R-:W-:Y:S01]  /*1390*/  IMAD.X R9, R3, 0x1, R10, P0 ;  /* 0x0000000103097824 */ /* 0x000fe200000e060a */
[----:B------:R-:W-:-:S04]  /*13a0*/  SHF.L.U64.HI R10, R20, 0x6, R21 ;  /* 0x00000006140a7819 */ /* 0x000fc80000010215 */
[----:B------:R2:W-:Y:S01]  /*13b0*/  LDGSTS.E.BYPASS.LTC128B.128 [R0+0xb000], desc[UR28][R8.64] ;  /* 0x0b00000008007fae */ /* 0x0005e2000b981a1c */
[----:B-1----:R-:W-:Y:S02]  /*13c0*/  IMAD R2, R12, UR12, RZ ;  /* 0x0000000c0c027c24 */ /* 0x002fe4000f8e02ff */
[----:B------:R-:W-:Y:S02]  /*13d0*/  IMAD.SHL.U32 R3, R20, 0x40, RZ ;  /* 0x0000004014037824 */ /* 0x000fe400078e00ff */
[----:B------:R-:W-:Y:S02]  /*13e0*/  VIADD R20, R0, UR5 ;  /* 0x0000000500147c36 */ /* 0x000fe40008000000 */
[----:B------:R-:W-:Y:S01]  /*13f0*/  IMAD R11, R13, UR13, R2 ;  /* 0x0000000d0d0b7c24 */ /* 0x000fe2000f8e0202 */
[----:B------:R-:W-:Y:S01]  /*1400*/  IADD3 R2, P1, PT, R3, R6, RZ ;  /* 0x0000000603027210 */ /* 0x000fe20007f3e0ff */
[----:B--2---:R-:W-:Y:S02]  /*1410*/  IMAD.MOV.U32 R8, RZ, RZ, R32 ;  /* 0x000000ffff087224 */ /* 0x004fe400078e0020 */
[----:B------:R-:W-:-:S02]  /*1420*/  IMAD.MOV.U32 R9, RZ, RZ, R33 ;  /* 0x000000ffff097224 */ /* 0x000fc400078e0021 */
[----:B------:R-:W-:-:S03]  /*1430*/  IMAD.IADD R5, R5, 0x1, R11 ;  /* 0x0000000105057824 */ /* 0x000fc600078e020b */
[----:B------:R1:W-:Y:S01]  /*1440*/  LDGSTS.E.BYPASS.LTC128B.128 [R20], desc[UR28][R8.64] ;  /* 0x0000000008147fae */ /* 0x0003e2000b981a1c */
[----:B------:R-:W-:-:S03]  /*1450*/  IMAD.WIDE.U32 R4, R24, R12, R4 ;  /* 0x0000000c18047225 */ /* 0x000fc600078e0004 */
[----:B------:R2:W-:Y:S01]  /*1460*/  LDGSTS.E.BYPASS.LTC128B.128 [R20+0x1000], desc[UR28][R6.64] ;  /* 0x0100000006147fae */ /* 0x0005e2000b981a1c */
[----:B-1----:R-:W-:Y:S01]  /*1470*/  IADD3 R8, P0, PT, R2, R3, RZ ;  /* 0x0000000302087210 */ /* 0x002fe20007f1e0ff */
[----:B------:R-:W-:Y:S02]  /*1480*/  IMAD.X R3, R10, 0x1, R7, P1 ;  /* 0x000000010a037824 */ /* 0x000fe400008e0607 */
[----:B--2---:R-:W-:Y:S02]  /*1490*/  IMAD.SHL.U32 R6, R12, 0x20, RZ ;  /* 0x000000200c067824 */ /* 0x004fe400078e00ff */
[----:B------:R-:W-:Y:S01]  /*14a0*/  IMAD.X R9, R3, 0x1, R10, P0 ;  /* 0x0000000103097824 */ /* 0x000fe200000e060a */
[----:B------:R1:W-:Y:S01]  /*14b0*/  LDGSTS.E.BYPASS.LTC128B.128 [R20+0x2000], desc[UR28][R2.64] ;  /* 0x0200000002147fae */ /* 0x0003e2000b981a1c */
[----:B----4-:R-:W-:Y:S02]  /*14c0*/  LEA R10, P2, R4, UR6, 0x1 ;  /* 0x00000006040a7c11 */ /* 0x010fe4000f8408ff */
[-C--:B------:R-:W-:Y:S01]  /*14d0*/  IADD3 R7, P1, PT, R6, R4.reuse, RZ ;  /* 0x0000000406077210 */ /* 0x080fe20007f3e0ff */
[----:B------:R5:W-:Y:S01]  /*14e0*/  LDGSTS.E.BYPASS.LTC128B.128 [R20+0x3000], desc[UR28][R8.64] ;  /* 0x0300000008147fae */ /* 0x000be2000b981a1c */
[----:B-1----:R-:W-:Y:S01]  /*14f0*/  IMAD R3, R24, R13, R5 ;  /* 0x0000000d18037224 */ /* 0x002fe200078e0205 */
[----:B------:R-:W-:-:S02]  /*1500*/  LEA R5, P0, R12, R4, 0x6 ;  /* 0x000000040c057211 */ /* 0x000fc400078030ff */
[--C-:B------:R-:W-:Y:S01]  /*1510*/  SHF.L.U64.HI R2, R12, 0x5, R13.reuse ;  /* 0x000000050c027819 */ /* 0x100fe2000001020d */
[----:B-----5:R-:W-:Y:S01]  /*1520*/  IMAD R8, R14, UR12, RZ ;  /* 0x0000000c0e087c24 */ /* 0x020fe2000f8e02ff */
[----:B------:R-:W-:Y:S02]  /*1530*/  LEA.HI.X R12, R12, R3, R13, 0x6, P0 ;  /* 0x000000030c0c7211 */ /* 0x000fe400000f340d */
[----:B------:R-:W-:Y:S01]  /*1540*/  IADD3 R13, P0, PT, R5, R6, RZ ;  /* 0x00000006050d7210 */ /* 0x000fe20007f1e0ff */
[--C-:B------:R-:W-:Y:S01]  /*1550*/  IMAD.X R9, R2, 0x1, R3.reuse, P1 ;  /* 0x0000000102097824 */ /* 0x100fe200008e0603 */
[----:B------:R-:W-:Y:S01]  /*1560*/  LEA.HI.X R11, R4, UR7, R3, 0x1, P2 ;  /* 0x00000007040b7c11 */ /* 0x000fe200090f0c03 */
[----:B------:R-:W-:Y:S01]  /*1570*/  IMAD R17, R15, UR13, R8 ;  /* 0x0000000d0f117c24 */ /* 0x000fe2000f8e0208 */
[----:B------:R-:W-:Y:S01]  /*1580*/  LEA R6, P2, R7, UR6, 0x1 ;  /* 0x0000000607067c11 */ /* 0x000fe2000f8408ff */
[----:B------:R-:W-:Y:S01]  /*1590*/  IMAD.X R16, R12, 0x1, R2, P0 ;  /* 0x000000010c107824 */ /* 0x000fe200000e0602 */
[----:B------:R-:W-:Y:S01]  /*15a0*/  LEA R8, P1, R5, UR6, 0x1 ;  /* 0x0000000605087c11 */ /* 0x000fe2000f8208ff */
[C---:B------:R-:W-:Y:S01]  /*15b0*/  IMAD.WIDE.U32 R2, R14.reuse, UR13, R18 ;  /* 0x0000000d0e027c25 */ /* 0x040fe2000f8e0012 */
[----:B------:R-:W-:Y:S01]  /*15c0*/  LEA R4, P0, R13, UR6, 0x1 ;  /* 0x000000060d047c11 */ /* 0x000fe2000f8008ff */
[----:B------:R1:W-:Y:S01]  /*15d0*/  LDGSTS.E.BYPASS.LTC128B.128 [R0+0xc000], desc[UR28][R10.64] ;  /* 0x0c0000000a007fae */ /* 0x0003e2000b981a1c */
[----:B------:R-:W-:Y:S01]  /*15e0*/  LEA.HI.X R7, R7, UR7, R9, 0x1, P2 ;  /* 0x0000000707077c11 */ /* 0x000fe200090f0c09 */
[----:B------:R-:W-:Y:S01]  /*15f0*/  IMAD.IADD R3, R3, 0x1, R17 ;  /* 0x0000000103037824 */ /* 0x000fe200078e0211 */
[----:B------:R-:W-:Y:S01]  /*1600*/  LEA.HI.X R9, R5, UR7, R12, 0x1, P1 ;  /* 0x0000000705097c11 */ /* 0x000fe200088f0c0c */
[----:B------:R-:W-:Y:S01]  /*1610*/  IMAD.SHL.U32 R12, R14, 0x20, RZ ;  /* 0x000000200e0c7824 */ /* 0x000fe200078e00ff */
[----:B------:R-:W-:Y:S01]  /*1620*/  LEA.HI.X R5, R13, UR7, R16, 0x1, P0 ;  /* 0x000000070d057c11 */ /* 0x000fe200080f0c10 */
[----:B------:R-:W2:Y:S01]  /*1630*/  LDCU.64 UR6, c[0x0][0x390] ;  /* 0x00007200ff0677ac */ /* 0x000ea20008000a00 */
[----:B------:R4:W-:Y:S01]  /*1640*/  LDGSTS.E.BYPASS.LTC128B.128 [R0+0xd000], desc[UR28][R6.64] ;  /* 0x0d00000006007fae */ /* 0x0009e2000b981a1c */
[----:B------:R-:W5:Y:S03]  /*1650*/  LDCU.64 UR12, c[0x0][0x420] ;  /* 0x00008400ff0c77ac */ /* 0x000f660008000a00 */
[----:B------:R2:W-:Y:S04]  /*1660*/  LDGSTS.E.BYPASS.LTC128B.128 [R0+0xe000], desc[UR28][R8.64] ;  /* 0x0e00000008007fae */ /* 0x0005e8000b981a1c */
[----:B------:R3:W-:Y:S01]  /*1670*/  LDGSTS.E.BYPASS.LTC128B.128 [R0+0xf000], desc[UR28][R4.64] ;  /* 0x0f00000004007fae */ /* 0x0007e2000b981a1c */
[----:B-1----:R-:W-:Y:S01]  /*1680*/  IMAD.WIDE.U32 R10, R24, R14, R2 ;  /* 0x0000000e180a7225 */ /* 0x002fe200078e0002 */
[C---:B------:R-:W-:Y:S01]  /*1690*/  SHF.L.U64.HI R2, R14.reuse, 0x5, R15 ;  /* 0x000000050e027819 */ /* 0x040fe2000001020f */
[----:B-----5:R-:W-:Y:S01]  /*16a0*/  UIMAD.WIDE UR38, UR34, 0x4, UR12 ;  /* 0x00000004222678a5 */ /* 0x020fe2000f8e020c */
[----:B------:R-:W-:Y:S01]  /*16b0*/  LEA R3, P0, R14, R10, 0x6 ;  /* 0x0000000a0e037211 */ /* 0x000fe200078030ff */
[----:B----4-:R-:W-:Y:S01]  /*16c0*/  IMAD R7, R24, R15, R11 ;  /* 0x0000000f18077224 */ /* 0x010fe200078e020b */
[----:B--2---:R-:W-:-:S04]  /*16d0*/  LEA R8, P3, R10, UR6, 0x1 ;  /* 0x000000060a087c11 */ /* 0x004fc8000f8608ff */
[----:B------:R-:W-:Y:S02]  /*16e0*/  LEA.HI.X R11, R14, R7, R15, 0x6, P0 ;  /* 0x000000070e0b7211 */ /* 0x000fe400000f340f */
[----:B---3--:R-:W-:Y:S02]  /*16f0*/  IADD3 R5, P1, PT, R12, R10, RZ ;  /* 0x0000000a0c057210 */ /* 0x008fe40007f3e0ff */
        /* <DEDUP_REMOVED lines=25> */
[----:B------:R-:W-:Y:S02]  /*1890*/  IMAD.MOV.U32 R7, RZ, RZ, R29 ;  /* 0x000000ffff077224 */ /* 0x000fe400078e001d */
[----:B------:R-:W-:Y:S01]  /*18a0*/  IMAD.MOV.U32 R2, RZ, RZ, 0x4 ;  /* 0x00000004ff027424 */ /* 0x000fe200078e00ff */
[----:B------:R-:W-:Y:S01]  /*18b0*/  SHF.R.U32.HI R0, RZ, 0x4, R186 ;  /* 0x00000004ff007819 */ /* 0x000fe200000116ba */
[C---:B------:R-:W-:Y:S01]  /*18c0*/  IMAD.SHL.U32 R5, R186.reuse, 0x40, RZ ;  /* 0x00000040ba057824 */ /* 0x040fe200078e00ff */
[----:B------:R-:W-:Y:S01]  /*18d0*/  R2P PR, R186, 0x6 ;  /* 0x00000006ba007804 */ /* 0x000fe20000000000 */
[----:B------:R-:W-:-:S04]  /*18e0*/  IMAD.WIDE.U32 R2, R7, R2, UR38 ;  /* 0x0000002607027e25 */ /* 0x000fc8000f8e0002 */
[----:B------:R-:W-:Y:S01]  /*18f0*/  IMAD.SHL.U32 R6, R186, 0x20, RZ ;  /* 0x00000020ba067824 */ /* 0x000fe200078e00ff */
[----:B------:R-:W2:Y:S01]  /*1900*/  LDG.E R11, desc[UR28][R2.64] ;  /* 0x0000001c020b7981 */ /* 0x000ea2000c1e1900 */
[----:B------:R-:W-:Y:S01]  /*1910*/  USHF.L.U32 UR33, UR35, 0x7, URZ ;  /* 0x0000000723217899 */ /* 0x000fe200080006ff */
[----:B------:R-:W1:Y:S02]  /*1920*/  LDCU UR13, c[0x0][0x3b0] ;  /* 0x00007600ff0d77ac */ /* 0x000e640008000800 */
[----:B------:R-:W3:Y:S01]  /*1930*/  LDG.E R10, desc[UR28][R2.64+0x20] ;  /* 0x0000201c020a7981 */ /* 0x000ee2000c1e1900 */
[----:B------:R-:W4:Y:S03]  /*1940*/  LDCU UR12, c[0x0][0x3b4] ;  /* 0x00007680ff0c77ac */ /* 0x000f260008000800 */
[----:B------:R-:W5:Y:S01]  /*1950*/  LDG.E R9, desc[UR28][R2.64+0x100] ;  /* 0x0001001c02097981 */ /* 0x000f62000c1e1900 */
[----:B------:R-:W4:Y:S03]  /*1960*/  LDCU UR7, c[0x0][0x590] ;  /* 0x0000b200ff0777ac */ /* 0x000f260008000800 */
[----:B------:R1:W5:Y:S01]  /*1970*/  LDG.E R8, desc[UR28][R2.64+0x120] ;  /* 0x0001201c02087981 */ /* 0x000362000c1e1900 */
[----:B------:R-:W-:-:S02]  /*1980*/  LOP3.LUT R0, R0, 0x8, RZ, 0xc0, !PT ;  /* 0x0000000800007812 */ /* 0x000fc400078ec0ff */
[----:B------:R-:W-:Y:S01]  /*1990*/  LOP3.LUT R154, R154, 0x1c0, R5, 0xf8, !PT ;  /* 0x000001c09a9a7812 */ /* 0x000fe200078ef805 */
[----:B------:R-:W-:Y:S01]  /*19a0*/  STL [R1+0x50], R7 ;  /* 0x0000500701007387 */ /* 0x000fe20000100800 */
[--C-:B------:R-:W-:Y:S01]  /*19b0*/  LOP3.LUT R0, R0, 0x10, R186.reuse, 0xf8, !PT ;  /* 0x0000001000007812 */ /* 0x100fe200078ef8ba */
[----:B------:R-:W4:Y:S01]  /*19c0*/  LDCU UR6, c[0x0][0x594] ;  /* 0x0000b280ff0677ac */ /* 0x000f220008000800 */
[----:B------:R-:W-:Y:S02]  /*19d0*/  LOP3.LUT R4, R154, 0x8, R186, 0x78, !PT ;  /* 0x000000089a047812 */ /* 0x000fe400078e78ba */
[----:B------:R-:W4:Y:S01]  /*19e0*/  S2R R186, SR_TID.X ;  /* 0x0000000000ba7919 */ /* 0x000f220000002100 */
[----:B------:R-:W2:Y:S01]  /*19f0*/  LDCU UR14, c[0x0][0x3e0] ;  /* 0x00007c00ff0e77ac */ /* 0x000ea20008000800 */
[----:B------:R-:W2:Y:S01]  /*1a00*/  LDCU UR17, c[0x0][0x50c] ;  /* 0x0000a180ff1177ac */ /* 0x000ea20008000800 */
[----:B------:R-:W2:Y:S01]  /*1a10*/  LDCU UR16, c[0x0][0x45c] ;  /* 0x00008b80ff1077ac */ /* 0x000ea20008000800 */
[----:B-1----:R-:W-:-:S02]  /*1a20*/  LOP3.LUT R3, R5, 0x200, RZ, 0xc0, !PT ;  /* 0x0000020005037812 */ /* 0x002fc400078ec0ff */
[----:B------:R-:W-:Y:S02]  /*1a30*/  LOP3.LUT R2, R154, 0x8, R183, 0x78, !PT ;  /* 0x000000089a027812 */ /* 0x000fe400078e78b7 */
[----:B------:R-:W-:Y:S02]  /*1a40*/  LOP3.LUT R3, R3, 0xc00, R6, 0xf8, !PT ;  /* 0x00000c0003037812 */ /* 0x000fe400078ef806 */
[----:B------:R-:W-:Y:S01]  /*1a50*/  LOP3.LUT R154, R0, R154, RZ, 0x3c, !PT ;  /* 0x0000009a009a7212 */ /* 0x000fe200078e3cff */
[----:B------:R-:W-:Y:S01]  /*1a60*/  IMAD.U32 R0, RZ, RZ, UR33 ;  /* 0x00000021ff007e24 */ /* 0x000fe2000f8e00ff */
[----:B------:R-:W-:Y:S01]  /*1a70*/  LOP3.LUT R182, R3, R2, RZ, 0xfc, !PT ;  /* 0x0000000203b67212 */ /* 0x000fe200078efcff */
[----:B------:R-:W-:-:S03]  /*1a80*/  IMAD.U32 R2, RZ, RZ, UR32 ;  /* 0x00000020ff027e24 */ /* 0x000fc6000f8e00ff */
[----:B------:R-:W-:Y:S01]  /*1a90*/  IADD3 R0, PT, PT, R0, UR36, R7 ;  /* 0x0000002400007c10 */ /* 0x000fe2000fffe007 */
[----:B----4-:R-:W-:-:S03]  /*1aa0*/  IMAD.SHL.U32 R3, R186, 0x10, RZ ;  /* 0x00000010ba037824 */ /* 0x010fc600078e00ff */
[----:B------:R-:W-:Y:S01]  /*1ab0*/  IADD3 R0, PT, PT, R0, -0x3f, -R2 ;  /* 0xffffffc100007810 */ /* 0x000fe20007ffe802 */
[C---:B------:R-:W-:Y:S02]  /*1ac0*/  IMAD.SHL.U32 R2, R186.reuse, 0x2, RZ ;  /* 0x00000002ba027824 */ /* 0x040fe400078e00ff */
[C---:B------:R-:W-:Y:S01]  /*1ad0*/  IMAD.SHL.U32 R187, R186.reuse, 0x40, RZ ;  /* 0x00000040babb7824 */ /* 0x040fe200078e00ff */
[----:B------:R-:W-:Y:S01]  /*1ae0*/  LOP3.LUT R3, R3, 0x1c0, RZ, 0xc0, !PT ;  /* 0x000001c003037812 */ /* 0x000fe200078ec0ff */
[----:B------:R-:W-:-:S03]  /*1af0*/  IMAD.SHL.U32 R189, R186, 0x20, RZ ;  /* 0x00000020babd7824 */ /* 0x000fc600078e00ff */
[----:B------:R-:W-:Y:S02]  /*1b00*/  LOP3.LUT R3, R3, 0x38, R2, 0xf8, !PT ;  /* 0x0000003803037812 */ /* 0x000fe400078ef802 */
[----:B------:R-:W-:Y:S01]  /*1b10*/  LOP3.LUT R2, R2, 0xe006, R187, 0xc8, !PT ;  /* 0x0000e00602027812 */ /* 0x000fe200078ec8bb */
[----:B------:R1:W-:Y:S01]  /*1b20*/  STL [R1], R0 ;  /* 0x0000000001007387 */ /* 0x0003e20000100800 */
[----:B------:R-:W-:Y:S02]  /*1b30*/  SHF.R.U32.HI R185, RZ, 0x4, R186 ;  /* 0x00000004ffb97819 */ /* 0x000fe400000116ba */
[----:B------:R-:W-:Y:S02]  /*1b40*/  LOP3.LUT R2, R2, 0xc00, R189, 0xf8, !PT ;  /* 0x00000c0002027812 */ /* 0x000fe400078ef8bd */
[----:B-1----:R-:W-:-:S04]  /*1b50*/  LOP3.LUT P0, R0, R186, 0x10, RZ, 0xc0, !PT ;  /* 0x00000010ba007812 */ /* 0x002fc8000780c0ff */
[----:B------:R-:W-:Y:S02]  /*1b60*/  LOP3.LUT R185, R0, 0x8, R185, 0xf8, !PT ;  /* 0x0000000800b97812 */ /* 0x000fe400078ef8b9 */
[----:B------:R-:W-:Y:S01]  /*1b70*/  LOP3.LUT R0, R2, R3, RZ, 0xfc, !PT ;  /* 0x0000000302007212 */ /* 0x000fe200078efcff */
[----:B------:R-:W-:Y:S02]  /*1b80*/  IMAD.MOV.U32 R173, RZ, RZ, 0x20 ;  /* 0x00000020ffad7424 */ /* 0x000fe400078e00ff */
[----:B------:R-:W-:Y:S01]  /*1b90*/  IMAD.MOV.U32 R153, RZ, RZ, 0x40 ;  /* 0x00000040ff997424 */ /* 0x000fe200078e00ff */
[----:B------:R-:W-:Y:S01]  /*1ba0*/  UIADD3 UR32, UPT, UPT, -UR36, UR32, UR31 ;  /* 0x0000002024207290 */ /* 0x000fe2000fffe11f */
[----:B------:R-:W-:Y:S01]  /*1bb0*/  LOP3.LUT R4, R4, 0x7200, R6, 0xf8, !PT ;  /* 0x0000720004047812 */ /* 0x000fe200078ef806 */
[----:B------:R-:W-:Y:S01]  /*1bc0*/  IMAD.MOV.U32 R2, RZ, RZ, 0x20 ;  /* 0x00000020ff027424 */ /* 0x000fe200078e00ff */
[----:B------:R-:W-:Y:S01]  /*1bd0*/  LOP3.LUT R154, R154, 0x200, R5, 0xf8, !PT ;  /* 0x000002009a9a7812 */ /* 0x000fe200078ef805 */
[----:B------:R-:W-:Y:S01]  /*1be0*/  IMAD.MOV.U32 R127, RZ, RZ, RZ ;  /* 0x000000ffff7f7224 */ /* 0x000fe200078e00ff */
[----:B------:R-:W-:-:S02]  /*1bf0*/  SEL R173, R173, 0xffffffe0, !P1 ;  /* 0xffffffe0adad7807 */ /* 0x000fc40004800000 */
[----:B------:R-:W-:Y:S01]  /*1c00*/  SEL R153, R153, 0xffffffc0, !P2 ;  /* 0xffffffc099997807 */ /* 0x000fe20005000000 */
[----:B------:R-:W-:Y:S02]  /*1c10*/  USHF.L.U32 UR31, UR13, 0x7, URZ ;  /* 0x000000070d1f7899 */ /* 0x000fe400080006ff */
[----:B------:R-:W-:Y:S02]  /*1c20*/  USHF.L.U64.HI UR12, UR13, 0x6, UR12 ;  /* 0x000000060d0c7899 */ /* 0x000fe4000801020c */
[----:B------:R-:W-:Y:S02]  /*1c30*/  USHF.L.U32 UR34, UR7, 0x7, URZ ;  /* 0x0000000707227899 */ /* 0x000fe400080006ff */
[----:B------:R-:W-:Y:S02]  /*1c40*/  USHF.L.U64.HI UR6, UR7, 0x6, UR6 ;  /* 0x0000000607067899 */ /* 0x000fe40008010206 */
[----:B------:R-:W-:Y:S02]  /*1c50*/  USHF.L.U32 UR13, UR13, 0x6, URZ ;  /* 0x000000060d0d7899 */ /* 0x000fe400080006ff */
[----:B------:R-:W-:-:S02]  /*1c60*/  USHF.L.U32 UR7, UR7, 0x6, URZ ;  /* 0x0000000607077899 */ /* 0x000fc400080006ff */
[----:B------:R-:W-:Y:S01]  /*1c70*/  UIADD3 UR32, UPT, UPT, UR32, 0x80, URZ ;  /* 0x0000008020207890 */ /* 0x000fe2000fffe0ff */
[----:B--2---:R-:W-:Y:S04]  /*1c80*/  STL [R1+0x70], R11 ;  /* 0x0000700b01007387 */ /* 0x004fe80000100800 */
[----:B---3--:R-:W-:Y:S04]  /*1c90*/  STL [R1+0x6c], R10 ;  /* 0x00006c0a01007387 */ /* 0x008fe80000100800 */
[----:B-----5:R-:W-:Y:S04]  /*1ca0*/  STL [R1+0x68], R9 ;  /* 0x0000680901007387 */ /* 0x020fe80000100800 */
[----:B------:R-:W-:Y:S04]  /*1cb0*/  STL [R1+0x64], R8 ;  /* 0x0000640801007387 */ /* 0x000fe80000100800 */
[----:B------:R-:W-:Y:S04]  /*1cc0*/  STL.64 [R1+0x40], R22 ;  /* 0x0000401601007387 */ /* 0x000fe80000100a00 */
[----:B------:R1:W-:Y:S04]  /*1cd0*/  STL [R1+0x74], R0 ;  /* 0x0000740001007387 */ /* 0x0003e80000100800 */
[----:B------:R2:W-:Y:S01]  /*1ce0*/  STL [R1+0x48], R20 ;  /* 0x0000481401007387 */ /* 0x0005e20000100800 */
[----:B-1----:R-:W-:Y:S01]  /*1cf0*/  IMAD.MOV.U32 R0, RZ, RZ, 0x10 ;  /* 0x00000010ff007424 */ /* 0x002fe200078e00ff */
[----:B------:R-:W-:-:S02]  /*1d00*/  LOP3.LUT P2, RZ, R186, 0x4, RZ, 0xc0, !PT ;  /* 0x00000004baff7812 */ /* 0x000fc4000784c0ff */
[----:B------:R-:W-:Y:S02]  /*1d10*/  LOP3.LUT P1, RZ, R186, 0x8, RZ, 0xc0, !PT ;  /* 0x00000008baff7812 */ /* 0x000fe4000782c0ff */
[----:B------:R-:W-:Y:S02]  /*1d20*/  SEL R0, R0, 0xfffffff0, !P2 ;  /* 0xfffffff000007807 */ /* 0x000fe40005000000 */
[----:B------:R-:W-:Y:S02]  /*1d30*/  SEL R0, R2, 0xffffffe0, !P1 ;  /* 0xffffffe002007807 */ /* 0x000fe40004800000 */
[----:B------:R-:W-:Y:S02]  /*1d40*/  LEA R150, R4, UR4, 0x1 ;  /* 0x0000000404967c11 */ /* 0x000fe4000f8e08ff */
[----:B------:R-:W-:Y:S01]  /*1d50*/  LEA R182, R182, UR4, 0x1 ;  /* 0x00000004b6b67c11 */ /* 0x000fe2000f8e08ff */
[----:B------:R2:W-:Y:S01]  /*1d60*/  STL [R1+0x78], R0 ;  /* 0x0000780001007387 */ /* 0x0005e20000100800 */
[----:B------:R-:W-:Y:S01]  /*1d70*/  LEA R180, R154, UR4, 0x1 ;  /* 0x000000049ab47c11 */ /* 0x000fe2000f8e08ff */
[--C-:B------:R-:W-:Y:S01]  /*1d80*/  IMAD.IADD R172, R153, 0x1, R150.reuse ;  /* 0x0000000199ac7824 */ /* 0x100fe200078e0296 */
[----:B------:R-:W-:Y:S01]  /*1d90*/  LOP3.LUT R184, R187, 0x200, RZ, 0xc0, !PT ;  /* 0x00000200bbb87812 */ /* 0x000fe200078ec0ff */
[----:B------:R-:W-:Y:S01]  /*1da0*/  VIADD R182, R182, UR5 ;  /* 0x00000005b6b67c36 */ /* 0x000fe20008000000 */
[C---:B------:R-:W-:Y:S01]  /*1db0*/  LOP3.LUT P3, RZ, R186.reuse, 0x2, RZ, 0xc0, !PT ;  /* 0x00000002baff7812 */ /* 0x040fe2000786c0ff */
[C---:B------:R-:W-:Y:S01]  /*1dc0*/  IMAD.IADD R152, R173.reuse, 0x1, R150 ;  /* 0x00000001ad987824 */ /* 0x040fe200078e0296 */
[----:B------:R-:W-:Y:S01]  /*1dd0*/  LOP3.LUT R188, R186, 0x8, RZ, 0xc0, !PT ;  /* 0x00000008babc7812 */ /* 0x000fe200078ec0ff */
[----:B------:R-:W-:Y:S01]  /*1de0*/  VIADD R180, R180, UR5 ;  /* 0x00000005b4b47c36 */ /* 0x000fe20008000000 */
[----:B------:R-:W-:Y:S01]  /*1df0*/  LOP3.LUT R184, R184, 0xc00, R189, 0xf8, !PT ;  /* 0x00000c00b8b87812 */ /* 0x000fe200078ef8bd */
[----:B------:R-:W-:-:S08]  /*1e00*/  IMAD.IADD R181, R173, 0x1, R172 ;  /* 0x00000001adb57824 */ /* 0x000fd000078e02ac */
.L_x_1116:
[----:B------:R-:W0:Y:S01]  /*1e10*/  LDGDEPBAR ;  /* 0x00000000000079af */ /* 0x000e220000000000 */
[C---:B------:R-:W-:Y:S01]  /*1e20*/  IADD3 R144, PT, PT, R182.reuse, R173, RZ ;  /* 0x000000adb6907210 */ /* 0x040fe20007ffe0ff */
[----:B--2---:R-:W-:Y:S01]  /*1e30*/  IMAD.IADD R0, R182, 0x1, R153 ;  /* 0x00000001b6007824 */ /* 0x004fe200078e0299 */
[----:B------:R-:W-:Y:S05]  /*1e40*/  UIADD3 UR33, UPT, UPT, UR33, -0x80, URZ ;  /* 0xffffff8021217890 */ /* 0x000fea000fffe0ff */
[----:B------:R-:W2:Y:S01]  /*1e50*/  LDL R3, [R1+0x70] ;  /* 0x0000700001037983 */ /* 0x000ea20000100800 */
[----:B------:R-:W-:Y:S01]  /*1e60*/  USHF.L.U32 UR5, UR30, 0x7, URZ ;  /* 0x000000071e057899 */ /* 0x000fe200080006ff */
[----:B------:R-:W-:Y:S01]  /*1e70*/  MOV R189, 0x40 ;  /* 0x0000004000bd7802 */ /* 0x000fe20000000f00 */
[----:B------:R-:W-:Y:S01]  /*1e80*/  UISETP.GE.AND UP0, UPT, UR33, UR32, UPT ;  /* 0x000000202100728c */ /* 0x000fe2000bf06270 */
[----:B------:R-:W3:Y:S01]  /*1e90*/  LDL R2, [R1+0x6c] ;  /* 0x00006c0001027983 */ /* 0x000ee20000100800 */
[----:B------:R-:W-:Y:S01]  /*1ea0*/  UMOV UR4, UR21 ;  /* 0x0000001500047c82 */ /* 0x000fe20008000000 */
[----:B------:R-:W-:Y:S02]  /*1eb0*/  UIADD3 UR35, UPT, UPT, UR35, -0x1, URZ ;  /* 0xffffffff23237890 */ /* 0x000fe4000fffe0ff */
[----:B------:R-:W4:Y:S01]  /*1ec0*/  LDL R190, [R1] ;  /* 0x0000000001be7983 */ /* 0x000f220000100800 */
[----:B------:R-:W-:Y:S01]  /*1ed0*/  PLOP3.LUT P1, PT, PT, PT, UP0, 0x80, 0x8 ;  /* 0x000000000008781c */ /* 0x000fe20003f2f008 */
[----:B------:R-:W-:Y:S02]  /*1ee0*/  UISETP.GT.AND UP0, UPT, UR35, UR15, UPT ;  /* 0x0000000f2300728c */ /* 0x000fe4000bf04270 */
        /* <DEDUP_REMOVED lines=34> */
[----:B-1----:R-:W4:Y:S01]  /*2110*/  LDL R77, [R1+0x74] ;  /* 0x00007400014d7983 */ /* 0x002f220000100800 */
[----:B------:R-:W-:Y:S04]  /*2120*/  DEPBAR.LE SB0, 0x0 ;  /* 0x000080000000791a */ /* 0x000fe80000000000 */
[----:B------:R-:W-:Y:S06]  /*2130*/  BAR.SYNC.DEFER_BLOCKING 0x0 ;  /* 0x0000000000007b1d */ /* 0x000fec0000010000 */
[----:B------:R-:W-:Y:S08]  /*2140*/  LDSM.16.M88.4 R64, [R182] ;  /* 0x00000000b640783b */ /* 0x000ff00000000200 */
[----:B------:R-:W1:Y:S08]  /*2150*/  LDSM.16.M88.4 R16, [R150+0xc000] ;  /* 0x00c000009610783b */ /* 0x000e700000000200 */
[----:B------:R-:W1:Y:S08]  /*2160*/  LDSM.16.M88.4 R60, [R182+0x2000] ;  /* 0x00200000b63c783b */ /* 0x000e700000000200 */
[----:B------:R-:W1:Y:S08]  /*2170*/  LDSM.16.M88.4 R32, [R150+0xc800] ;  /* 0x00c800009620783b */ /* 0x000e700000000200 */
[----:B------:R-:W1:Y:S08]  /*2180*/  LDSM.16.M88.4 R48, [R150+0xd000] ;  /* 0x00d000009630783b */ /* 0x000e700000000200 */
[----:B------:R-:W3:Y:S01]  /*2190*/  LDSM.16.M88.4 R132, [R150+0xd800] ;  /* 0x00d800009684783b */ /* 0x000ee20000000200 */
        /* <DEDUP_REMOVED lines=19> */
[----:B-1----:R-:W-:Y:S02]  /*22d0*/  IADD3 R0, PT, PT, R173, R0, RZ ;  /* 0x00000000ad007210 */ /* 0x002fe40007ffe0ff */
[----:B--2---:R-:W-:Y:S02]  /*22e0*/  FSETP.NEU.FTZ.AND P5, PT, R3, -INF , PT ;  /* 0xff8000000300780b */ /* 0x004fe40003fbd000 */
[----:B---3--:R-:W-:Y:S02]  /*22f0*/  FSETP.NEU.FTZ.AND P4, PT, R2, -INF , PT ;  /* 0xff8000000200780b */ /* 0x008fe40003f9d000 */
        /* <DEDUP_REMOVED lines=13> */
[-C--:B------:R-:W-:Y:S01]  /*23d0*/  HMMA.16816.F32.BF16 R20, R136, R148.reuse, R20 ;  /* 0x000000948814723c */ /* 0x080fe20000041814 */
[----:B------:R-:W3:Y:S07]  /*23e0*/  LDSM.16.M88.4 R172, [R172+0xd800] ;  /* 0x00d80000acac783b */ /* 0x000eee0000000200 */
[C---:B------:R-:W-:Y:S08]  /*23f0*/  HMMA.16816.F32.BF16 R24, R144.reuse, R148, R24 ;  /* 0x000000949018723c */ /* 0x040ff00000041818 */
[-C--:B------:R-:W-:Y:S08]  /*2400*/  HMMA.16816.F32.BF16 R28, R144, R150.reuse, R28 ;  /* 0x00000096901c723c */ /* 0x080ff0000004181c */
[C---:B------:R-:W-:Y:S01]  /*2410*/  HMMA.16816.F32.BF16 R32, R136.reuse, R150, R32 ;  /* 0x000000968820723c */ /* 0x040fe20000041820 */
[----:B------:R-:W3:Y:S07]  /*2420*/  LDSM.16.M88.4 R148, [R0] ;  /* 0x000000000094783b */ /* 0x000eee0000000200 */
[-C--:B-1----:R-:W-:Y:S08]  /*2430*/  HMMA.16816.F32.BF16 R36, R136, R132.reuse, R36 ;  /* 0x000000848824723c */ /* 0x082ff00000041824 */
[C---:B------:R-:W-:Y:S08]  /*2440*/  HMMA.16816.F32.BF16 R40, R144.reuse, R132, R40 ;  /* 0x000000849028723c */ /* 0x040ff00000041828 */
[-C--:B------:R-:W-:Y:S08]  /*2450*/  HMMA.16816.F32.BF16 R44, R144, R134.reuse, R44 ;  /* 0x00000086902c723c */ /* 0x080ff0000004182c */
[C---:B------:R-:W-:Y:S01]  /*2460*/  HMMA.16816.F32.BF16 R48, R136.reuse, R134, R48 ;  /* 0x000000868830723c */ /* 0x040fe20000041830 */
[----:B------:R1:W3:Y:S07]  /*2470*/  LDSM.16.M88.4 R132, [R0+0x2000] ;  /* 0x002000000084783b */ /* 0x0002ee0000000200 */
[-C--:B--2---:R-:W-:Y:S08]  /*2480*/  HMMA.16816.F32.BF16 R52, R136, R152.reuse, R52 ;  /* 0x000000988834723c */ /* 0x084ff00000041834 */
[C---:B------:R-:W-:Y:S08]  /*2490*/  HMMA.16816.F32.BF16 R56, R144.reuse, R152, R56 ;  /* 0x000000989038723c */ /* 0x040ff00000041838 */
[-C--:B------:R-:W-:Y:S03]  /*24a0*/  HMMA.16816.F32.BF16 R60, R144, R154.reuse, R60 ;  /* 0x0000009a903c723c */ /* 0x080fe6000004183c */
[----:B-1----:R-:W-:Y:S05]  /*24b0*/  @!P1 IMAD.SHL.U32 R0, R186, 0x2, RZ ;  /* 0x00000002ba009824 */ /* 0x002fea00078e00ff */
[----:B------:R-:W-:Y:S04]  /*24c0*/  HMMA.16816.F32.BF16 R64, R136, R154, R64 ;  /* 0x0000009a8840723c */ /* 0x000fe80000041840 */
[----:B------:R-:W-:Y:S02]  /*24d0*/  @!P1 LOP3.LUT R0, R0, 0x6, RZ, 0xc0, !PT ;  /* 0x0000000600009812 */ /* 0x000fe400078ec0ff */
[----:B----4-:R-:W-:Y:S02]  /*24e0*/  LEA R155, R77, UR4, 0x1 ;  /* 0x000000044d9b7c11 */ /* 0x010fe4000f8e08ff */
[-C--:B------:R-:W-:Y:S05]  /*24f0*/  HMMA.16816.F32.BF16 R4, R156, R160.reuse, R4 ;  /* 0x000000a09c04723c */ /* 0x080fea0000041804 */
[----:B------:R-:W-:Y:S02]  /*2500*/  @!P1 LOP3.LUT R0, R0, 0x1c0, R183, 0xf8, !PT ;  /* 0x000001c000009812 */ /* 0x000fe400078ef8b7 */
[----:B------:R-:W-:Y:S01]  /*2510*/  SHF.R.U32.HI R183, RZ, 0x1, R186 ;  /* 0x00000001ffb77819 */ /* 0x000fe200000116ba */
[C---:B------:R-:W-:Y:S04]  /*2520*/  HMMA.16816.F32.BF16 R8, R164.reuse, R160, R8 ;  /* 0x000000a0a408723c */ /* 0x040fe80000041808 */
[----:B------:R-:W-:Y:S04]  /*2530*/  @!P1 VIADD R0, R0, UR5 ;  /* 0x0000000500009c36 */ /* 0x000fe80008000000 */
[-C--:B------:R-:W-:Y:S08]  /*2540*/  HMMA.16816.F32.BF16 R12, R164, R162.reuse, R12 ;  /* 0x000000a2a40c723c */ /* 0x080ff0000004180c */
[C---:B------:R-:W-:Y:S08]  /*2550*/  HMMA.16816.F32.BF16 R16, R156.reuse, R162, R16 ;  /* 0x000000a29c10723c */ /* 0x040ff00000041810 */
[-C--:B---3--:R-:W-:Y:S08]  /*2560*/  HMMA.16816.F32.BF16 R20, R156, R140.reuse, R20 ;  /* 0x0000008c9c14723c */ /* 0x088ff00000041814 */
        /* <DEDUP_REMOVED lines=10> */
[----:B------:R-:W-:Y:S04]  /*2610*/  HMMA.16816.F32.BF16 R64, R156, R174, R64 ;  /* 0x000000ae9c40723c */ /* 0x000fe80000041840 */
[----:B------:R-:W-:Y:S04]  /*2620*/  IADD3 R156, PT, PT, R155, 0x1c040, RZ ;  /* 0x0001c0409b9c7810 */ /* 0x000fe80007ffe0ff */
        /* <DEDUP_REMOVED lines=49> */
[-C--:B------:R-:W-:Y:S05]  /*2940*/  @!P1 ISETP.GE.AND P4, PT, R0, R12.reuse, PT ;  /* 0x0000000c0000920c */ /* 0x080fea0003f86270 */
        /* <DEDUP_REMOVED lines=70> */
[-C--:B------:R-:W-:Y:S02]  /*2db0*/  @!P1 ISETP.GE.AND P6, PT, R0, R8.reuse, PT ;  /* 0x000000080000920c */ /* 0x080fe40003fc6270 */
        /* <DEDUP_REMOVED lines=16> */
[C---:B------:R-:W-:Y:S04]  /*2ec0*/  @!P1 ISETP.GE.AND P4, PT, R14.reuse, R9, PT ;  /* 0x000000090e00920c */ /* 0x040fe80003f86270 */
        /* <DEDUP_REMOVED lines=28> */
[----:B------:R-:W-:Y:S01]  /*3090*/  FFMA.FTZ R18, R16, UR16, -R11 ;  /* 0x0000001010127c23 */ /* 0x000fe2000801080b */
[----:B------:R-:W-:Y:S01]  /*30a0*/  @!P1 FSEL R17, R93, -INF , !P4 ;  /* 0xff8000005d119808 */ /* 0x000fe20006000000 */
[----:B--2---:R-:W1:Y:S01]  /*30b0*/  LDSM.16.M88.4 R4, [R181+0xd000] ;  /* 0x00d00000b504783b */ /* 0x004e620000000200 */
[----:B------:R-:W-:Y:S01]  /*30c0*/  @!P1 ISETP.GE.AND P4, PT, R15, R12, PT ;  /* 0x0000000c0f00920c */ /* 0x000fe20003f86270 */
[----:B------:R-:W-:Y:S01]  /*30d0*/  MUFU.EX2 R98, R18 ;  /* 0x0000001200627308 */ /* 0x000fe20000000800 */
[----:B------:R-:W-:Y:S02]  /*30e0*/  IMAD.MOV.U32 R16, RZ, RZ, R199 ;  /* 0x000000ffff107224 */ /* 0x000fe400078e00c7 */
[--C-:B------:R-:W-:Y:S01]  /*30f0*/  FFMA.FTZ R15, R17, UR16, -R11.reuse ;  /* 0x00000010110f7c23 */ /* 0x100fe2000801080b */
        /* <DEDUP_REMOVED lines=9> */
[----:B--2---:R-:W-:Y:S01]  /*3190*/  FFMA.FTZ R15, R16, UR16, -R10 ;  /* 0x00000010100f7c23 */ /* 0x004fe2000801080a */
        /* <DEDUP_REMOVED lines=55> */
[----:B------:R1:W-:Y:S01]  /*3510*/  MUFU.EX2 R252, R4 ;  /* 0x0000000400fc7308 */ /* 0x0003e20000000800 */
[----:B--2---:R-:W-:Y:S02]  /*3520*/  MOV R16, R211 ;  /* 0x000000d300107202 */ /* 0x004fe40000000f00 */
[----:B------:R-:W-:Y:S02]  /*3530*/  @!P1 FSEL R16, R211, -INF , !P4 ;  /* 0xff800000d3109808 */ /* 0x000fe40006000000 */
[-C--:B------:R-:W-:Y:S01]  /*3540*/  @!P1 ISETP.GE.AND P4, PT, R15, R8.reuse, PT ;  /* 0x000000080f00920c */ /* 0x080fe20003f86270 */
[----:B------:R-:W-:Y:S04]  /*3550*/  @!P1 VIADD R15, R0, 0x19 ;  /* 0x00000019000f9836 */ /* 0x000fe80000000000 */
[----:B------:R-:W-:Y:S01]  /*3560*/  MUFU.TANH R174, R39 ;  /* 0x0000002700ae7308 */ /* 0x000fe20000002400 */
[--C-:B------:R-:W-:Y:S01]  /*3570*/  FFMA.FTZ R14, R16, UR16, -R3.reuse ;  /* 0x00000010100e7c23 */ /* 0x100fe20008010803 */
[----:B------:R-:W-:Y:S08]  /*3580*/  IMAD.MOV.U32 R16, RZ, RZ, R228 ;  /* 0x000000ffff107224 */ /* 0x000ff000078e00e4 */
[----:B------:R2:W3:Y:S01]  /*3590*/  MUFU.EX2 R23, R5 ;  /* 0x0000000500177308 */ /* 0x0004e20000000800 */
[----:B-1----:R-:W-:Y:S02]  /*35a0*/  MOV R4, R229 ;  /* 0x000000e500047202 */ /* 0x002fe40000000f00 */
[----:B------:R-:W-:Y:S07]  /*35b0*/  @!P1 FSEL R4, R229, -INF , !P4 ;  /* 0xff800000e5049808 */ /* 0x000fee0006000000 */
[----:B------:R1:W-:Y:S01]  /*35c0*/  MUFU.EX2 R251, R14 ;  /* 0x0000000e00fb7308 */ /* 0x0003e20000000800 */
[--C-:B------:R-:W-:Y:S09]  /*35d0*/  FFMA.FTZ R4, R4, UR16, -R2.reuse ;  /* 0x0000001004047c23 */ /* 0x100ff20008010802 */
[----:B------:R4:W4:Y:S01]  /*35e0*/  MUFU.EX2 R24, R4 ;  /* 0x0000000400187308 */ /* 0x0009220000000800 */
[----:B--2---:R-:W-:Y:S01]  /*35f0*/  MOV R5, R207 ;  /* 0x000000cf00057202 */ /* 0x004fe20000000f00 */
[----:B---3--:R-:W-:Y:S08]  /*3600*/  STL [R1+0x28], R23 ;  /* 0x0000281701007387 */ /* 0x008ff00000100800 */
[----:B------:R-:W-:Y:S01]  /*3610*/  MUFU.TANH R203, R40 ;  /* 0x0000002800cb7308 */ /* 0x000fe20000002400 */
[----:B-1----:R-:W-:Y:S05]  /*3620*/  @!P1 VIADD R14, R0, 0x18 ;  /* 0x00000018000e9836 */ /* 0x002fea0000000000 */
[CC--:B------:R-:W-:Y:S02]  /*3630*/  @!P1 ISETP.GE.AND P4, PT, R14.reuse, R9.reuse, PT ;  /* 0x000000090e00920c */ /* 0x0c0fe40003f86270 */
[----:B------:R-:W-:Y:S02]  /*3640*/  @!P1 ISETP.GE.AND P5, PT, R14, R8, PT ;  /* 0x000000080e00920c */ /* 0x000fe40003fa6270 */
[----:B------:R-:W-:Y:S01]  /*3650*/  MUFU.TANH R201, R41 ;  /* 0x0000002900c97308 */ /* 0x000fe20000002400 */
[----:B----4-:R-:W-:Y:S01]  /*3660*/  MOV R4, R208 ;  /* 0x000000d000047202 */ /* 0x010fe20000000f00 */
[----:B------:R-:W-:Y:S01]  /*3670*/  STL [R1+0x24], R24 ;  /* 0x0000241801007387 */ /* 0x000fe20000100800 */
[----:B------:R-:W-:Y:S02]  /*3680*/  @!P1 FSEL R4, R208, -INF , !P4 ;  /* 0xff800000d0049808 */ /* 0x000fe40006000000 */
[----:B------:R-:W-:Y:S02]  /*3690*/  @!P1 FSEL R16, R228, -INF , !P5 ;  /* 0xff800000e4109808 */ /* 0x000fe40006800000 */
[----:B------:R-:W-:Y:S01]  /*36a0*/  @!P1 ISETP.GE.AND P4, PT, R15, R9, PT ;  /* 0x000000090f00920c */ /* 0x000fe20003f86270 */
[----:B------:R-:W-:Y:S01]  /*36b0*/  FFMA.FTZ R4, R4, UR16, -R3 ;  /* 0x0000001004047c23 */ /* 0x000fe20008010803 */
        /* <DEDUP_REMOVED lines=8> */
[----:B------:R-:W-:Y:S09]  /*3740*/  IMAD.MOV.U32 R14, RZ, RZ, R179 ;  /* 0x000000ffff0e7224 */ /* 0x000ff200078e00b3 */
        /* <DEDUP_REMOVED lines=14> */
[--C-:B------:R-:W-:Y:S01]  /*3830*/  FFMA.FTZ R18, R16, UR16, -R11.reuse ;  /* 0x0000001010127c23 */ /* 0x100fe2000801080b */
[----:B------:R-:W-:Y:S02]  /*3840*/  @!P1 FSEL R17, R87, -INF , !P4 ;  /* 0xff80000057119808 */ /* 0x000fe40006000000 */
[----:B------:R-:W-:Y:S01]  /*3850*/  MUFU.TANH R79, R49 ;  /* 0x00000031004f7308 */ /* 0x000fe20000002400 */
[----:B------:R-:W-:Y:S02]  /*3860*/  @!P1 ISETP.GE.AND P4, PT, R15, R12, PT ;  /* 0x0000000c0f00920c */ /* 0x000fe40003f86270 */
[----:B------:R-:W-:Y:S01]  /*3870*/  MOV R16, R190 ;  /* 0x000000be00107202 */ /* 0x000fe20000000f00 */
[--C-:B------:R-:W-:Y:S01]  /*3880*/  FFMA.FTZ R15, R17, UR16, -R11.reuse ;  /* 0x00000010110f7c23 */ /* 0x100fe2000801080b */
[----:B------:R-:W-:Y:S02]  /*3890*/  @!P1 FSEL R14, R179, -INF , !P4 ;  /* 0xff800000b30e9808 */ /* 0x000fe40006000000 */
[----:B------:R-:W-:Y:S03]  /*38a0*/  @!P1 FSEL R16, R190, -INF , !P5 ;  /* 0xff800000be109808 */ /* 0x000fe60006800000 */
[----:B------:R2:W-:Y:S01]  /*38b0*/  MUFU.EX2 R89, R15 ;  /* 0x0000000f00597308 */ /* 0x0005e20000000800 */
[----:B------:R-:W-:Y:S01]  /*38c0*/  MOV R17, R83 ;  /* 0x0000005300117202 */ /* 0x000fe20000000f00 */
[--C-:B------:R-:W-:Y:S08]  /*38d0*/  FFMA.FTZ R14, R14, UR16, -R10.reuse ;  /* 0x000000100e0e7c23 */ /* 0x100ff0000801080a */
[----:B------:R3:W-:Y:S01]  /*38e0*/  MUFU.EX2 R221, R14 ;  /* 0x0000000e00dd7308 */ /* 0x0007e20000000800 */
[-C--:B-1----:R-:W-:Y:S09]  /*38f0*/  HMMA.16816.F32.BF16 R52, R148, R4.reuse, R52 ;  /* 0x000000049434723c */ /* 0x082ff20000041834 */
[----:B------:R-:W-:Y:S01]  /*3900*/  MUFU.EX2 R90, R18 ;  /* 0x00000012005a7308 */ /* 0x000fe20000000800 */
[----:B--2---:R-:W-:Y:S01]  /*3910*/  FFMA.FTZ R15, R16, UR16, -R10 ;  /* 0x00000010100f7c23 */ /* 0x004fe2000801080a */
[----:B------:R-:W-:Y:S01]  /*3920*/  MOV R16, R84 ;  /* 0x0000005400107202 */ /* 0x000fe20000000f00 */
[C---:B------:R-:W-:Y:S07]  /*3930*/  HMMA.16816.F32.BF16 R56, R132.reuse, R4, R56 ;  /* 0x000000048438723c */ /* 0x040fee0000041838 */
[----:B------:R1:W-:Y:S01]  /*3940*/  MUFU.EX2 R222, R15 ;  /* 0x0000000f00de7308 */ /* 0x0003e20000000800 */
[----:B---3--:R-:W-:Y:S01]  /*3950*/  @!P1 IADD3 R14, PT, PT, R0, 0x20, RZ ;  /* 0x00000020000e9810 */ /* 0x008fe20007ffe0ff */
[----:B------:R-:W-:Y:S01]  /*3960*/  IMAD.MOV.U32 R5, RZ, RZ, R174 ;  /* 0x000000ffff057224 */ /* 0x000fe200078e00ae */
[----:B------:R-:W-:Y:S01]  /*3970*/  MOV R4, R171 ;  /* 0x000000ab00047202 */ /* 0x000fe20000000f00 */
[-C--:B------:R-:W-:Y:S06]  /*3980*/  HMMA.16816.F32.BF16 R60, R132, R6.reuse, R60 ;  /* 0x00000006843c723c */ /* 0x080fec000004183c */
[----:B------:R-:W2:Y:S01]  /*3990*/  MUFU.TANH R210, R46 ;  /* 0x0000002e00d27308 */ /* 0x000ea20000002400 */
[----:B------:R-:W-:Y:S01]  /*39a0*/  @!P1 ISETP.GE.AND P5, PT, R14, R12, PT ;  /* 0x0000000c0e00920c */ /* 0x000fe20003fa6270 */
[----:B------:R-:W-:Y:S01]  /*39b0*/  FMUL.FTZ R52, R52, UR17 ;  /* 0x0000001134347c20 */ /* 0x000fe20008410000 */
[-C--:B------:R-:W-:Y:S01]  /*39c0*/  @!P1 ISETP.GE.AND P4, PT, R14, R13.reuse, PT ;  /* 0x0000000d0e00920c */ /* 0x080fe20003f86270 */
[----:B------:R-:W-:Y:S01]  /*39d0*/  FMUL.FTZ R53, R53, UR17 ;  /* 0x0000001135357c20 */ /* 0x000fe20008410000 */
[----:B------:R-:W-:Y:S01]  /*39e0*/  @!P1 FSEL R4, R171, -INF , !P5 ;  /* 0xff800000ab049808 */ /* 0x000fe20006800000 */
[----:B------:R-:W-:Y:S04]  /*39f0*/  HMMA.16816.F32.BF16 R64, R148, R6, R64 ;  /* 0x000000069440723c */ /* 0x000fe80000041840 */
[----:B------:R-:W-:Y:S01]  /*3a00*/  MUFU.TANH R192, R44 ;  /* 0x0000002c00c07308 */ /* 0x000fe20000002400 */
[----:B------:R-:W-:Y:S01]  /*3a10*/  MOV R149, 0x40 ;  /* 0x0000004000957802 */ /* 0x000fe20000000f00 */
[----:B------:R-:W-:Y:S01]  /*3a20*/  FFMA.FTZ R4, R4, UR16, -R10 ;  /* 0x0000001004047c23 */ /* 0x000fe2000801080a */
[----:B-1----:R-:W-:Y:S01]  /*3a30*/  @!P1 VIADD R15, R0, 0x21 ;  /* 0x00000021000f9836 */ /* 0x002fe20000000000 */
[----:B------:R-:W-:Y:S01]  /*3a40*/  @!P1 FSEL R16, R84, -INF , !P4 ;  /* 0xff80000054109808 */ /* 0x000fe20006000000 */
[----:B------:R-:W-:Y:S01]  /*3a50*/  FMUL.FTZ R54, R54, UR17 ;  /* 0x0000001136367c20 */ /* 0x000fe20008410000 */
[----:B------:R-:W-:Y:S04]  /*3a60*/  @!P1 ISETP.GE.AND P5, PT, R14, R8, PT ;  /* 0x000000080e00920c */ /* 0x000fe80003fa6270 */
[----:B------:R1:W-:Y:S01]  /*3a70*/  MUFU.EX2 R213, R4 ;  /* 0x0000000400d57308 */ /* 0x0003e20000000800 */
[----:B------:R-:W-:Y:S01]  /*3a80*/  @!P1 ISETP.GE.AND P4, PT, R15, R13, PT ;  /* 0x0000000d0f00920c */ /* 0x000fe20003f86270 */
[--C-:B------:R-:W-:Y:S01]  /*3a90*/  FFMA.FTZ R16, R16, UR16, -R11.reuse ;  /* 0x0000001010107c23 */ /* 0x100fe2000801080b */
[----:B--2---:R-:W-:Y:S02]  /*3aa0*/  IMAD.MOV.U32 R6, RZ, RZ, R210 ;  /* 0x000000ffff067224 */ /* 0x004fe400078e00d2 */
[----:B------:R-:W-:Y:S01]  /*3ab0*/  FMUL.FTZ R55, R55, UR17 ;  /* 0x0000001137377c20 */ /* 0x000fe20008410000 */
[----:B------:R-:W-:Y:S01]  /*3ac0*/  @!P1 FSEL R17, R83, -INF , !P4 ;  /* 0xff80000053119808 */ /* 0x000fe20006000000 */
[----:B------:R-:W-:Y:S01]  /*3ad0*/  FMUL.FTZ R56, R56, UR17 ;  /* 0x0000001138387c20 */ /* 0x000fe20008410000 */
[----:B------:R-:W-:Y:S02]  /*3ae0*/  @!P1 ISETP.GE.AND P4, PT, R15, R12, PT ;  /* 0x0000000c0f00920c */ /* 0x000fe40003f86270 */
[----:B------:R2:W-:Y:S01]  /*3af0*/  MUFU.EX2 R86, R16 ;  /* 0x0000001000567308 */ /* 0x0005e20000000800 */
[----:B------:R-:W-:Y:S01]  /*3b00*/  FMUL.FTZ R57, R57, UR17 ;  /* 0x0000001139397c20 */ /* 0x000fe20008410000 */
[----:B------:R-:W-:Y:S01]  /*3b10*/  FMUL.FTZ R58, R58, UR17 ;  /* 0x000000113a3a7c20 */ /* 0x000fe20008410000 */
[----:B------:R-:W-:Y:S01]  /*3b20*/  @!P1 FSEL R5, R174, -INF , !P4 ;  /* 0xff800000ae059808 */ /* 0x000fe20006000000 */
[----:B------:R-:W-:Y:S01]  /*3b30*/  FMUL.FTZ R59, R59, UR17 ;  /* 0x000000113b3b7c20 */ /* 0x000fe20008410000 */
[----:B------:R-:W-:Y:S01]  /*3b40*/  @!P1 ISETP.GE.AND P4, PT, R14, R9, PT ;  /* 0x000000090e00920c */ /* 0x000fe20003f86270 */
[----:B------:R-:W-:Y:S01]  /*3b50*/  FMUL.FTZ R60, R60, UR17 ;  /* 0x000000113c3c7c20 */ /* 0x000fe20008410000 */
[----:B------:R-:W-:Y:S03]  /*3b60*/  FMUL.FTZ R61, R61, UR17 ;  /* 0x000000113d3d7c20 */ /* 0x000fe60008410000 */
[----:B------:R-:W3:Y:S01]  /*3b70*/  MUFU.TANH R191, R45 ;  /* 0x0000002d00bf7308 */ /* 0x000ee20000002400 */
[----:B-1----:R-:W-:Y:S01]  /*3b80*/  FFMA.FTZ R4, R5, UR16, -R10 ;  /* 0x0000001005047c23 */ /* 0x002fe2000801080a */
[----:B------:R-:W-:Y:S01]  /*3b90*/  IMAD.MOV.U32 R5, RZ, RZ, R216 ;  /* 0x000000ffff057224 */ /* 0x000fe200078e00d8 */
[----:B------:R-:W-:Y:S01]  /*3ba0*/  @!P1 FSEL R5, R216, -INF , !P5 ;  /* 0xff800000d8059808 */ /* 0x000fe20006800000 */
[----:B------:R-:W-:Y:S01]  /*3bb0*/  FMUL.FTZ R64, R64, UR17 ;  /* 0x0000001140407c20 */ /* 0x000fe20008410000 */
[----:B------:R-:W-:Y:S01]  /*3bc0*/  FMUL.FTZ R66, R66, UR17 ;  /* 0x0000001142427c20 */ /* 0x000fe20008410000 */
[----:B------:R-:W-:Y:S01]  /*3bd0*/  FMUL.FTZ R65, R65, UR17 ;  /* 0x0000001141417c20 */ /* 0x000fe20008410000 */
[----:B------:R-:W-:Y:S03]  /*3be0*/  FMUL.FTZ R67, R67, UR17 ;  /* 0x0000001143437c20 */ /* 0x000fe60008410000 */
[----:B------:R1:W-:Y:S01]  /*3bf0*/  MUFU.EX2 R214, R4 ;  /* 0x0000000400d67308 */ /* 0x0003e20000000800 */
[----:B--2---:R-:W-:Y:S01]  /*3c00*/  FFMA.FTZ R16, R17, UR16, -R11 ;  /* 0x0000001011107c23 */ /* 0x004fe2000801080b */
[--C-:B------:R-:W-:Y:S01]  /*3c10*/  FFMA.FTZ R5, R5, UR16, -R2.reuse ;  /* 0x0000001005057c23 */ /* 0x100fe20008010802 */
[----:B------:R-:W-:Y:S01]  /*3c20*/  MOV R17, 0x10 ;  /* 0x0000001000117802 */ /* 0x000fe20000000f00 */
[----:B------:R-:W-:Y:S01]  /*3c30*/  FMUL.FTZ R62, R62, UR17 ;  /* 0x000000113e3e7c20 */ /* 0x000fe20008410000 */
[----:B------:R-:W-:Y:S01]  /*3c40*/  FMUL.FTZ R63, R63, UR17 ;  /* 0x000000113f3f7c20 */ /* 0x000fe20008410000 */
[----:B------:R-:W-:Y:S04]  /*3c50*/  SEL R153, R149, 0xffffffc0, !P2 ;  /* 0xffffffc095997807 */ /* 0x000fe80005000000 */
[----:B------:R2:W-:Y:S01]  /*3c60*/  MUFU.EX2 R85, R16 ;  /* 0x0000001000557308 */ /* 0x0005e20000000800 */
[----:B------:R-:W-:Y:S05]  /*3c70*/  SEL R17, R17, 0xfffffff0, !P2 ;  /* 0xfffffff011117807 */ /* 0x000fea0005000000 */
[----:B------:R-:W-:Y:S04]  /*3c80*/  IMAD.IADD R162, R155, 0x1, R17 ;  /* 0x000000019ba27824 */ /* 0x000fe800078e0211 */
[----:B------:R-:W4:Y:S01]  /*3c90*/  MUFU.EX2 R19, R5 ;  /* 0x0000000500137308 */ /* 0x000f220000000800 */
[----:B-1----:R-:W-:Y:S02]  /*3ca0*/  MOV R4, R203 ;  /* 0x000000cb00047202 */ /* 0x002fe40000000f00 */
[----:B------:R-:W-:Y:S02]  /*3cb0*/  @!P1 FSEL R4, R203, -INF , !P4 ;  /* 0xff800000cb049808 */ /* 0x000fe40006000000 */
[----:B------:R-:W-:Y:S03]  /*3cc0*/  @!P1 ISETP.GE.AND P4, PT, R15, R9, PT ;  /* 0x000000090f00920c */ /* 0x000fe60003f86270 */
[--C-:B------:R-:W-:Y:S01]  /*3cd0*/  FFMA.FTZ R4, R4, UR16, -R3.reuse ;  /* 0x0000001004047c23 */ /* 0x100fe20008010803 */
[----:B--2---:R-:W-:Y:S01]  /*3ce0*/  MOV R16, R201 ;  /* 0x000000c900107202 */ /* 0x004fe20000000f00 */
[----:B------:R-:W1:Y:S01]  /*3cf0*/  MUFU.TANH R209, R47 ;  /* 0x0000002f00d17308 */ /* 0x000e620000002400 */
[----:B------:R-:W-:Y:S02]  /*3d00*/  @!P1 FSEL R16, R201, -INF , !P4 ;  /* 0xff800000c9109808 */ /* 0x000fe40006000000 */
[-C--:B------:R-:W-:Y:S02]  /*3d10*/  @!P1 ISETP.GE.AND P4, PT, R15, R8.reuse, PT ;  /* 0x000000080f00920c */ /* 0x080fe40003f86270 */
[----:B---3--:R-:W-:Y:S01]  /*3d20*/  MOV R15, R191 ;  /* 0x000000bf000f7202 */ /* 0x008fe20000000f00 */
[--C-:B------:R-:W-:Y:S01]  /*3d30*/  FFMA.FTZ R14, R16, UR16, -R3.reuse ;  /* 0x00000010100e7c23 */ /* 0x100fe20008010803 */
[----:B----4-:R-:W-:Y:S03]  /*3d40*/  STL [R1+0x8], R19 ;  /* 0x0000081301007387 */ /* 0x010fe60000100800 */
[----:B------:R2:W-:Y:S01]  /*3d50*/  MUFU.EX2 R240, R4 ;  /* 0x0000000400f07308 */ /* 0x0005e20000000800 */
[----:B------:R-:W-:Y:S04]  /*3d60*/  @!P1 IADD3 R5, PT, PT, R0, 0x28, RZ ;  /* 0x0000002800059810 */ /* 0x000fe80007ffe0ff */
[C---:B------:R-:W-:Y:S05]  /*3d70*/  @!P1 ISETP.GE.AND P5, PT, R5.reuse, R8, PT ;  /* 0x000000080500920c */ /* 0x040fea0003fa6270 */
[----:B------:R3:W-:Y:S01]  /*3d80*/  MUFU.EX2 R239, R14 ;  /* 0x0000000e00ef7308 */ /* 0x0007e20000000800 */
[----:B------:R-:W-:Y:S02]  /*3d90*/  @!P1 FSEL R6, R210, -INF , !P5 ;  /* 0xff800000d2069808 */ /* 0x000fe40006800000 */
[----:B-1----:R-:W-:Y:S02]  /*3da0*/  MOV R7, R209 ;  /* 0x000000d100077202 */ /* 0x002fe40000000f00 */
[----:B------:R-:W-:Y:S01]  /*3db0*/  @!P1 ISETP.GE.AND P5, PT, R5, R12, PT ;  /* 0x0000000c0500920c */ /* 0x000fe20003fa6270 */
[--C-:B------:R-:W-:Y:S04]  /*3dc0*/  FFMA.FTZ R6, R6, UR16, -R2.reuse ;  /* 0x0000001006067c23 */ /* 0x100fe80008010802 */
[----:B------:R-:W-:Y:S01]  /*3dd0*/  MUFU.TANH R168, R50 ;  /* 0x0000003200a87308 */ /* 0x000fe20000002400 */
[----:B--2---:R-:W-:Y:S02]  /*3de0*/  MOV R4, R215 ;  /* 0x000000d700047202 */ /* 0x004fe40000000f00 */
[----:B------:R-:W-:Y:S02]  /*3df0*/  @!P1 FSEL R4, R215, -INF , !P4 ;  /* 0xff800000d7049808 */ /* 0x000fe40006000000 */
[-C--:B------:R-:W-:Y:S03]  /*3e00*/  @!P1 ISETP.GE.AND P4, PT, R5, R9.reuse, PT ;  /* 0x000000090500920c */ /* 0x080fe60003f86270 */
[----:B------:R-:W-:Y:S02]  /*3e10*/  FFMA.FTZ R4, R4, UR16, -R2 ;  /* 0x0000001004047c23 */ /* 0x000fe40008010802 */
[----:B------:R-:W-:Y:S01]  /*3e20*/  MUFU.EX2 R250, R6 ;  /* 0x0000000600fa7308 */ /* 0x000fe20000000800 */
[----:B---3--:R-:W-:Y:S01]  /*3e30*/  IMAD.MOV.U32 R14, RZ, RZ, R192 ;  /* 0x000000ffff0e7224 */ /* 0x008fe200078e00c0 */
[----:B------:R-:W-:Y:S05]  /*3e40*/  @!P1 FSEL R14, R192, -INF , !P4 ;  /* 0xff800000c00e9808 */ /* 0x000fea0006000000 */
[--C-:B------:R-:W-:Y:S03]  /*3e50*/  FFMA.FTZ R14, R14, UR16, -R3.reuse ;  /* 0x000000100e0e7c23 */ /* 0x100fe60008010803 */
[----:B------:R-:W1:Y:S10]  /*3e60*/  MUFU.EX2 R20, R4 ;  /* 0x0000000400147308 */ /* 0x000e740000000800 */
[----:B------:R2:W-:Y:S10]  /*3e70*/  MUFU.EX2 R232, R14 ;  /* 0x0000000e00e87308 */ /* 0x0005f40000000800 */
[----:B------:R-:W-:Y:S01]  /*3e80*/  MUFU.TANH R167, R51 ;  /* 0x0000003300a77308 */ /* 0x000fe20000002400 */
[----:B-1----:R-:W-:Y:S01]  /*3e90*/  STL [R1+0x4], R20 ;  /* 0x0000041401007387 */ /* 0x002fe20000100800 */
[----:B------:R-:W-:Y:S03]  /*3ea0*/  @!P1 IADD3 R4, PT, PT, R0, 0x29, RZ ;  /* 0x0000002900049810 */ /* 0x000fe60007ffe0ff */
[----:B------:R-:W3:Y:S01]  /*3eb0*/  LDL R18, [R1+0x78] ;  /* 0x0000780001127983 */ /* 0x000ee20000100800 */
[C---:B------:R-:W-:Y:S04]  /*3ec0*/  @!P1 ISETP.GE.AND P4, PT, R4.reuse, R9, PT ;  /* 0x000000090400920c */ /* 0x040fe80003f86270 */
[----:B------:R-:W-:Y:S01]  /*3ed0*/  MUFU.TANH R76, R52 ;  /* 0x00000034004c7308 */ /* 0x000fe20000002400 */
[----:B------:R-:W-:Y:S02]  /*3ee0*/  @!P1 FSEL R15, R191, -INF , !P4 ;  /* 0xff800000bf0f9808 */ /* 0x000fe40006000000 */
[----:B------:R-:W-:Y:S03]  /*3ef0*/  @!P1 ISETP.GE.AND P4, PT, R4, R8, PT ;  /* 0x000000080400920c */ /* 0x000fe60003f86270 */
[----:B--2---:R-:W-:Y:S01]  /*3f00*/  FFMA.FTZ R14, R15, UR16, -R3 ;  /* 0x000000100f0e7c23 */ /* 0x004fe20008010803 */
[----:B------:R-:W-:Y:S03]  /*3f10*/  @!P1 FSEL R7, R209, -INF , !P4 ;  /* 0xff800000d1079808 */ /* 0x000fe60006000000 */
[----:B------:R-:W-:Y:S01]  /*3f20*/  MUFU.TANH R75, R53 ;  /* 0x00000035004b7308 */ /* 0x000fe20000002400 */
[----:B------:R-:W-:Y:S02]  /*3f30*/  @!P1 ISETP.GE.AND P4, PT, R5, R13, PT ;  /* 0x0000000d0500920c */ /* 0x000fe40003f86270 */
[----:B------:R-:W-:Y:S01]  /*3f40*/  @!P1 IADD3 R5, PT, PT, R0, 0x30, RZ ;  /* 0x0000003000059810 */ /* 0x000fe20007ffe0ff */
[----:B------:R-:W-:Y:S01]  /*3f50*/  FFMA.FTZ R6, R7, UR16, -R2 ;  /* 0x0000001007067c23 */ /* 0x000fe20008010802 */
[----:B------:R-:W-:Y:S05]  /*3f60*/  MOV R7, R79 ;  /* 0x0000004f00077202 */ /* 0x000fea0000000f00 */
[----:B------:R1:W-:Y:S10]  /*3f70*/  MUFU.EX2 R249, R6 ;  /* 0x0000000600f97308 */ /* 0x0003f40000000800 */
[----:B------:R2:W-:Y:S10]  /*3f80*/  MUFU.EX2 R231, R14 ;  /* 0x0000000e00e77308 */ /* 0x0005f40000000800 */
[----:B------:R-:W4:Y:S01]  /*3f90*/  MUFU.TANH R166, R54 ;  /* 0x0000003600a67308 */ /* 0x000f220000002400 */
[----:B-1----:R-:W-:Y:S02]  /*3fa0*/  MOV R6, R80 ;  /* 0x0000005000067202 */ /* 0x002fe40000000f00 */
[----:B------:R-:W-:Y:S02]  /*3fb0*/  @!P1 FSEL R6, R80, -INF , !P4 ;  /* 0xff80000050069808 */ /* 0x000fe40006000000 */
[-C--:B------:R-:W-:Y:S03]  /*3fc0*/  @!P1 ISETP.GE.AND P4, PT, R4, R13.reuse, PT ;  /* 0x0000000d0400920c */ /* 0x080fe60003f86270 */
[--C-:B------:R-:W-:Y:S01]  /*3fd0*/  FFMA.FTZ R6, R6, UR16, -R11.reuse ;  /* 0x0000001006067c23 */ /* 0x100fe2000801080b */
[----:B------:R-:W-:Y:S01]  /*3fe0*/  @!P1 FSEL R7, R79, -INF , !P4 ;  /* 0xff8000004f079808 */ /* 0x000fe20006000000 */
[----:B--2---:R-:W-:Y:S01]  /*3ff0*/  VIADD R14, R155, 0x1c000 ;  /* 0x0001c0009b0e7836 */ /* 0x004fe20000000000 */
[----:B------:R-:W-:Y:S01]  /*4000*/  @!P1 ISETP.GE.AND P4, PT, R4, R12, PT ;  /* 0x0000000c0400920c */ /* 0x000fe20003f86270 */
[----:B------:R1:W-:Y:S01]  /*4010*/  MUFU.EX2 R82, R6 ;  /* 0x0000000600527308 */ /* 0x0003e20000000800 */
[----:B------:R-:W-:Y:S02]  /*4020*/  @!P1 VIADD R4, R0, 0x31 ;  /* 0x0000003100049836 */ /* 0x000fe40000000000 */
[----:B------:R-:W-:Y:S01]  /*4030*/  FFMA.FTZ R7, R7, UR16, -R11 ;  /* 0x0000001007077c23 */ /* 0x000fe2000801080b */
[----:B------:R-:W-:Y:S01]  /*4040*/  @P0 VIADD R156, R14, 0xffffffc0 ;  /* 0xffffffc00e9c0836 */ /* 0x000fe20000000000 */
[----:B----4-:R-:W-:Y:S02]  /*4050*/  MOV R15, R166 ;  /* 0x000000a6000f7202 */ /* 0x010fe40000000f00 */
[-C--:B------:R-:W-:Y:S03]  /*4060*/  @!P1 ISETP.GE.AND P6, PT, R4, R13.reuse, PT ;  /* 0x0000000d0400920c */ /* 0x080fe60003fc6270 */
[----:B------:R2:W-:Y:S01]  /*4070*/  MUFU.EX2 R81, R7 ;  /* 0x0000000700517308 */ /* 0x0005e20000000800 */
[----:B------:R-:W-:Y:S09]  /*4080*/  IMAD.IADD R160, R17, 0x1, R156 ;  /* 0x0000000111a07824 */ /* 0x000ff200078e029c */
[----:B------:R-:W4:Y:S01]  /*4090*/  MUFU.TANH R165, R55 ;  /* 0x0000003700a57308 */ /* 0x000f220000002400 */
[----:B-1----:R-:W-:Y:S02]  /*40a0*/  MOV R6, R168 ;  /* 0x000000a800067202 */ /* 0x002fe40000000f00 */
[----:B------:R-:W-:Y:S02]  /*40b0*/  @!P1 FSEL R6, R168, -INF , !P5 ;  /* 0xff800000a8069808 */ /* 0x000fe40006800000 */
[----:B------:R-:W-:Y:S03]  /*40c0*/  @!P1 ISETP.GE.AND P5, PT, R5, R13, PT ;  /* 0x0000000d0500920c */ /* 0x000fe60003fa6270 */
[--C-:B------:R-:W-:Y:S01]  /*40d0*/  FFMA.FTZ R14, R6, UR16, -R10.reuse ;  /* 0x00000010060e7c23 */ /* 0x100fe2000801080a */
[----:B--2---:R-:W-:Y:S01]  /*40e0*/  MOV R7, R167 ;  /* 0x000000a700077202 */ /* 0x004fe20000000f00 */
[----:B------:R1:W2:Y:S01]  /*40f0*/  MUFU.TANH R175, R56 ;  /* 0x0000003800af7308 */ /* 0x0002a20000002400 */
[----:B------:R-:W-:Y:S02]  /*4100*/  @!P1 FSEL R7, R167, -INF , !P4 ;  /* 0xff800000a7079808 */ /* 0x000fe40006000000 */
[----:B------:R-:W-:Y:S02]  /*4110*/  MOV R6, R76 ;  /* 0x0000004c00067202 */ /* 0x000fe40000000f00 */
[----:B------:R-:W-:Y:S01]  /*4120*/  @!P1 ISETP.GE.AND P4, PT, R5, R12, PT ;  /* 0x0000000c0500920c */ /* 0x000fe20003f86270 */
[--C-:B------:R-:W-:Y:S01]  /*4130*/  FFMA.FTZ R7, R7, UR16, -R10.reuse ;  /* 0x0000001007077c23 */ /* 0x100fe2000801080a */
[----:B------:R-:W-:Y:S03]  /*4140*/  @!P1 FSEL R6, R76, -INF , !P5 ;  /* 0xff8000004c069808 */ /* 0x000fe60006800000 */
[----:B------:R2:W-:Y:S01]  /*4150*/  MUFU.EX2 R204, R14 ;  /* 0x0000000e00cc7308 */ /* 0x0005e20000000800 */
[----:B------:R-:W-:Y:S02]  /*4160*/  @!P1 FSEL R15, R166, -INF , !P4 ;  /* 0xff800000a60f9808 */ /* 0x000fe40006000000 */
[----:B------:R-:W-:Y:S02]  /*4170*/  @!P1 ISETP.GE.AND P4, PT, R5, R8, PT ;  /* 0x000000080500920c */ /* 0x000fe40003f86270 */
[C---:B------:R-:W-:Y:S01]  /*4180*/  @!P1 ISETP.GE.AND P5, PT, R4.reuse, R12, PT ;  /* 0x0000000c0400920c */ /* 0x040fe20003fa6270 */
[--C-:B------:R-:W-:Y:S01]  /*4190*/  FFMA.FTZ R15, R15, UR16, -R10.reuse ;  /* 0x000000100f0f7c23 */ /* 0x100fe2000801080a */
[----:B----4-:R-:W-:Y:S03]  /*41a0*/  MOV R16, R165 ;  /* 0x000000a500107202 */ /* 0x010fe60000000f00 */
[----:B------:R-:W-:Y:S01]  /*41b0*/  MUFU.TANH R176, R57 ;  /* 0x0000003900b07308 */ /* 0x000fe20000002400 */
[----:B------:R-:W-:Y:S02]  /*41c0*/  @!P1 FSEL R16, R165, -INF , !P5 ;  /* 0xff800000a5109808 */ /* 0x000fe40006800000 */
[-C--:B------:R-:W-:Y:S02]  /*41d0*/  @!P1 ISETP.GE.AND P5, PT, R4, R9.reuse, PT ;  /* 0x000000090400920c */ /* 0x080fe40003fa6270 */
[----:B-1----:R-:W-:Y:S01]  /*41e0*/  MOV R56, 0x20 ;  /* 0x0000002000387802 */ /* 0x002fe20000000f00 */
[----:B------:R-:W-:Y:S04]  /*41f0*/  FFMA.FTZ R16, R16, UR16, -R10 ;  /* 0x0000001010107c23 */ /* 0x000fe8000801080a */
[----:B------:R-:W1:Y:S01]  /*4200*/  MUFU.TANH R206, R58 ;  /* 0x0000003a00ce7308 */ /* 0x000e620000002400 */
[----:B--2---:R-:W-:Y:S01]  /*4210*/  IMAD.MOV.U32 R14, RZ, RZ, R75 ;  /* 0x000000ffff0e7224 */ /* 0x004fe200078e004b */
[----:B------:R-:W-:Y:S02]  /*4220*/  @!P1 FSEL R14, R75, -INF , !P6 ;  /* 0xff8000004b0e9808 */ /* 0x000fe40007000000 */
[-C--:B------:R-:W-:Y:S01]  /*4230*/  @!P1 ISETP.GE.AND P6, PT, R5, R9.reuse, PT ;  /* 0x000000090500920c */ /* 0x080fe20003fc6270 */
[----:B------:R-:W-:Y:S01]  /*4240*/  FFMA.FTZ R5, R6, UR16, -R11 ;  /* 0x0000001006057c23 */ /* 0x000fe2000801080b */
[----:B------:R-:W-:Y:S02]  /*4250*/  IMAD.MOV.U32 R6, RZ, RZ, R175 ;  /* 0x000000ffff067224 */ /* 0x000fe400078e00af */
[----:B------:R-:W-:Y:S02]  /*4260*/  FFMA.FTZ R14, R14, UR16, -R11 ;  /* 0x000000100e0e7c23 */ /* 0x000fe4000801080b */
[----:B------:R1:W-:Y:S01]  /*4270*/  MUFU.EX2 R202, R7 ;  /* 0x0000000700ca7308 */ /* 0x0003e20000000800 */
[----:B------:R-:W-:Y:S02]  /*4280*/  @!P1 FSEL R6, R175, -INF , !P6 ;  /* 0xff800000af069808 */ /* 0x000fe40007000000 */
[----:B------:R-:W-:Y:S02]  /*4290*/  @!P1 ISETP.GE.AND P6, PT, R4, R8, PT ;  /* 0x000000080400920c */ /* 0x000fe40003fc6270 */
[C---:B------:R-:W-:Y:S01]  /*42a0*/  @!P1 IADD3 R4, PT, PT, R0.reuse, 0x38, RZ ;  /* 0x0000003800049810 */ /* 0x040fe20007ffe0ff */
[----:B------:R-:W-:Y:S02]  /*42b0*/  @!P1 VIADD R0, R0, 0x39 ;  /* 0x0000003900009836 */ /* 0x000fe40000000000 */
[----:B------:R-:W-:Y:S02]  /*42c0*/  FFMA.FTZ R6, R6, UR16, -R3 ;  /* 0x0000001006067c23 */ /* 0x000fe40008010803 */
[----:B------:R2:W-:Y:S01]  /*42d0*/  MUFU.EX2 R78, R5 ;  /* 0x00000005004e7308 */ /* 0x0005e20000000800 */
[----:B------:R-:W-:Y:S09]  /*42e0*/  SEL R173, R56, 0xffffffe0, !P3 ;  /* 0xffffffe038ad7807 */ /* 0x000ff20005800000 */
[----:B------:R-:W-:Y:S01]  /*42f0*/  MUFU.EX2 R77, R14 ;  /* 0x0000000e004d7308 */ /* 0x000fe20000000800 */
[----:B-1----:R-:W-:Y:S02]  /*4300*/  MOV R7, R206 ;  /* 0x000000ce00077202 */ /* 0x002fe40000000f00 */
[----:B------:R-:W-:Y:S02]  /*4310*/  @!P1 FSEL R7, R206, -INF , !P4 ;  /* 0xff800000ce079808 */ /* 0x000fe40006000000 */
[-C--:B------:R-:W-:Y:S05]  /*4320*/  @!P1 ISETP.GE.AND P4, PT, R0, R9.reuse, PT ;  /* 0x000000090000920c */ /* 0x080fea0003f86270 */
[----:B------:R-:W1:Y:S01]  /*4330*/  MUFU.TANH R205, R59 ;  /* 0x0000003b00cd7308 */ /* 0x000e620000002400 */
[----:B--2---:R-:W-:Y:S02]  /*4340*/  MOV R5, R176 ;  /* 0x000000b000057202 */ /* 0x004fe40000000f00 */
[----:B------:R-:W-:Y:S02]  /*4350*/  @!P1 FSEL R5, R176, -INF , !P5 ;  /* 0xff800000b0059808 */ /* 0x000fe40006800000 */
[C---:B------:R-:W-:Y:S05]  /*4360*/  @!P1 ISETP.GE.AND P5, PT, R4.reuse, R9, PT ;  /* 0x000000090400920c */ /* 0x040fea0003fa6270 */
[----:B------:R-:W2:Y:S10]  /*4370*/  MUFU.TANH R170, R60 ;  /* 0x0000003c00aa7308 */ /* 0x000eb40000002400 */
[----:B------:R-:W4:Y:S01]  /*4380*/  MUFU.TANH R169, R61 ;  /* 0x0000003d00a97308 */ /* 0x000f220000002400 */
[----:B-1----:R-:W-:Y:S02]  /*4390*/  MOV R14, R205 ;  /* 0x000000cd000e7202 */ /* 0x002fe40000000f00 */
[----:B------:R-:W-:Y:S02]  /*43a0*/  @!P1 FSEL R14, R205, -INF , !P6 ;  /* 0xff800000cd0e9808 */ /* 0x000fe40007000000 */
[-C--:B------:R-:W-:Y:S05]  /*43b0*/  @!P1 ISETP.GE.AND P6, PT, R4, R13.reuse, PT ;  /* 0x0000000d0400920c */ /* 0x080fea0003fc6270 */
[----:B------:R4:W-:Y:S01]  /*43c0*/  MUFU.EX2 R198, R15 ;  /* 0x0000000f00c67308 */ /* 0x0009e20000000800 */
[----:B--2---:R-:W-:Y:S01]  /*43d0*/  IMAD.MOV.U32 R9, RZ, RZ, R170 ;  /* 0x000000ffff097224 */ /* 0x004fe200078e00aa */
[----:B------:R-:W-:Y:S02]  /*43e0*/  @!P1 FSEL R9, R170, -INF , !P5 ;  /* 0xff800000aa099808 */ /* 0x000fe40006800000 */
[----:B------:R-:W-:Y:S06]  /*43f0*/  @!P1 ISETP.GE.AND P5, PT, R0, R13, PT ;  /* 0x0000000d0000920c */ /* 0x000fec0003fa6270 */
[----:B------:R-:W1:Y:S10]  /*4400*/  MUFU.TANH R74, R64 ;  /* 0x00000040004a7308 */ /* 0x000e740000002400 */
[----:B------:R-:W2:Y:S01]  /*4410*/  MUFU.TANH R164, R66 ;  /* 0x0000004200a47308 */ /* 0x000ea20000002400 */
[----:B----4-:R-:W-:Y:S02]  /*4420*/  MOV R15, R169 ;  /* 0x000000a9000f7202 */ /* 0x010fe40000000f00 */
[----:B------:R-:W-:Y:S02]  /*4430*/  @!P1 FSEL R15, R169, -INF , !P4 ;  /* 0xff800000a90f9808 */ /* 0x000fe40006000000 */
[----:B------:R-:W-:Y:S05]  /*4440*/  @!P1 ISETP.GE.AND P4, PT, R4, R12, PT ;  /* 0x0000000c0400920c */ /* 0x000fea0003f86270 */
[----:B------:R-:W4:Y:S01]  /*4450*/  MUFU.TANH R73, R65 ;  /* 0x0000004100497308 */ /* 0x000f220000002400 */
[----:B-1----:R-:W-:Y:S02]  /*4460*/  MOV R13, R74 ;  /* 0x0000004a000d7202 */ /* 0x002fe40000000f00 */
[----:B------:R-:W-:Y:S02]  /*4470*/  @!P1 FSEL R13, R74, -INF , !P6 ;  /* 0xff8000004a0d9808 */ /* 0x000fe40007000000 */
[----:B------:R-:W-:Y:S05]  /*4480*/  @!P1 ISETP.GE.AND P6, PT, R0, R12, PT ;  /* 0x0000000c0000920c */ /* 0x000fea0003fc6270 */
[----:B------:R4:W-:Y:S01]  /*4490*/  MUFU.EX2 R195, R16 ;  /* 0x0000001000c37308 */ /* 0x0009e20000000800 */
[----:B--2---:R-:W-:Y:S02]  /*44a0*/  MOV R12, R164 ;  /* 0x000000a4000c7202 */ /* 0x004fe40000000f00 */
[----:B------:R-:W-:Y:S02]  /*44b0*/  @!P1 FSEL R12, R164, -INF , !P4 ;  /* 0xff800000a40c9808 */ /* 0x000fe40006000000 */
[-C--:B------:R-:W-:Y:S02]  /*44c0*/  @!P1 ISETP.GE.AND P4, PT, R0, R8.reuse, PT ;  /* 0x000000080000920c */ /* 0x080fe40003f86270 */
[----:B------:R-:W-:Y:S03]  /*44d0*/  F2FP.BF16.F32.PACK_AB R0, R100, R101 ;  /* 0x000000656400723e */ /* 0x000fe600000010ff */
[----:B------:R1:W-:Y:S02]  /*44e0*/  MUFU.EX2 R226, R6 ;  /* 0x0000000600e27308 */ /* 0x0003e40000000800 */
[----:B------:R2:W-:Y:S08]  /*44f0*/  STS [R155+0x1c000], R0 ;  /* 0x01c000009b007388 */ /* 0x0005f00000000800 */
[----:B------:R-:W-:Y:S01]  /*4500*/  MUFU.TANH R163, R67 ;  /* 0x0000004300a37308 */ /* 0x000fe20000002400 */
[----:B----4-:R-:W-:Y:S01]  /*4510*/  IMAD.MOV.U32 R16, RZ, RZ, R73 ;  /* 0x000000ffff107224 */ /* 0x010fe200078e0049 */
[----:B------:R-:W-:Y:S02]  /*4520*/  @!P1 FSEL R16, R73, -INF , !P5 ;  /* 0xff80000049109808 */ /* 0x000fe40006800000 */
[----:B------:R-:W-:Y:S01]  /*4530*/  @!P1 ISETP.GE.AND P5, PT, R4, R8, PT ;  /* 0x000000080400920c */ /* 0x000fe20003fa6270 */
[--C-:B------:R-:W-:Y:S01]  /*4540*/  FFMA.FTZ R4, R5, UR16, -R3.reuse ;  /* 0x0000001005047c23 */ /* 0x100fe20008010803 */
[----:B------:R-:W-:Y:S04]  /*4550*/  F2FP.BF16.F32.PACK_AB R5, R189, R70 ;  /* 0x00000046bd05723e */ /* 0x000fe800000010ff */
[----:B------:R-:W-:Y:S01]  /*4560*/  MUFU.TANH R197, R62 ;  /* 0x0000003e00c57308 */ /* 0x000fe20000002400 */
[--C-:B-1----:R-:W-:Y:S01]  /*4570*/  FFMA.FTZ R6, R7, UR16, -R2.reuse ;  /* 0x0000001007067c23 */ /* 0x102fe20008010802 */
[--C-:B------:R-:W-:Y:S01]  /*4580*/  FFMA.FTZ R7, R9, UR16, -R3.reuse ;  /* 0x0000001009077c23 */ /* 0x100fe20008010803 */
[----:B------:R1:W-:Y:S01]  /*4590*/  STS [R155+0x1c400], R5 ;  /* 0x01c400059b007388 */ /* 0x0003e20000000800 */
[----:B------:R-:W-:Y:S01]  /*45a0*/  FFMA.FTZ R3, R15, UR16, -R3 ;  /* 0x000000100f037c23 */ /* 0x000fe20008010803 */
[----:B------:R-:W-:Y:S05]  /*45b0*/  SHF.L.U32 R8, R186, 0x5, RZ ;  /* 0x00000005ba087819 */ /* 0x000fea00000006ff */
[----:B------:R4:W-:Y:S01]  /*45c0*/  MUFU.EX2 R225, R4 ;  /* 0x0000000400e17308 */ /* 0x0009e20000000800 */
[----:B------:R-:W-:Y:S02]  /*45d0*/  LOP3.LUT R8, R8, 0x7200, RZ, 0xc0, !PT ;  /* 0x0000720008087812 */ /* 0x000fe400078ec0ff */
[----:B--2---:R-:W-:Y:S07]  /*45e0*/  F2FP.BF16.F32.PACK_AB R0, R244, R243 ;  /* 0x000000f3f400723e */ /* 0x004fee00000010ff */
[----:B------:R2:W-:Y:S01]  /*45f0*/  MUFU.EX2 R246, R6 ;  /* 0x0000000600f67308 */ /* 0x0005e20000000800 */
[----:B------:R3:W-:Y:S09]  /*4600*/  STS [R162+0x1c400], R0 ;  /* 0x01c40000a2007388 */ /* 0x0007f20000000800 */
[----:B------:R3:W-:Y:S01]  /*4610*/  MUFU.EX2 R217, R3 ;  /* 0x0000000300d97308 */ /* 0x0007e20000000800 */
[----:B----4-:R-:W-:Y:S02]  /*4620*/  F2FP.BF16.F32.PACK_AB R4, R97, R98 ;  /* 0x000000626104723e */ /* 0x010fe400000010ff */
[----:B-1----:R-:W-:Y:S03]  /*4630*/  F2FP.BF16.F32.PACK_AB R5, R138, R137 ;  /* 0x000000898a05723e */ /* 0x002fe600000010ff */
[----:B------:R1:W-:Y:S04]  /*4640*/  STS [R162+0x1c000], R4 ;  /* 0x01c00004a2007388 */ /* 0x0003e80000000800 */
[----:B------:R-:W-:Y:S01]  /*4650*/  MUFU.EX2 R220, R7 ;  /* 0x0000000700dc7308 */ /* 0x000fe20000000800 */
[--C-:B--2---:R-:W-:Y:S01]  /*4660*/  FFMA.FTZ R6, R14, UR16, -R2.reuse ;  /* 0x000000100e067c23 */ /* 0x104fe20008010802 */
[----:B------:R2:W-:Y:S08]  /*4670*/  STS [R155+0x1e000], R5 ;  /* 0x01e000059b007388 */ /* 0x0005f00000000800 */
[----:B------:R4:W-:Y:S01]  /*4680*/  MUFU.EX2 R245, R6 ;  /* 0x0000000600f57308 */ /* 0x0009e20000000800 */
[----:B---3--:R-:W-:Y:S02]  /*4690*/  F2FP.BF16.F32.PACK_AB R3, R24, R23 ;  /* 0x000000171803723e */ /* 0x008fe400000010ff */
[----:B------:R-:W-:Y:S07]  /*46a0*/  F2FP.BF16.F32.PACK_AB R0, R71, R27 ;  /* 0x0000001b4700723e */ /* 0x000fee00000010ff */
[----:B------:R-:W3:Y:S01]  /*46b0*/  MUFU.TANH R196, R63 ;  /* 0x0000003f00c47308 */ /* 0x000ee20000002400 */
[----:B-1----:R-:W-:Y:S02]  /*46c0*/  F2FP.BF16.F32.PACK_AB R4, R136, R72 ;  /* 0x000000488804723e */ /* 0x002fe400000010ff */
[----:B----4-:R-:W-:Y:S02]  /*46d0*/  F2FP.BF16.F32.PACK_AB R6, R26, R25 ;  /* 0x000000191a06723e */ /* 0x010fe400000010ff */
[----:B--2---:R-:W-:Y:S01]  /*46e0*/  F2FP.BF16.F32.PACK_AB R5, R95, R96 ;  /* 0x000000605f05723e */ /* 0x004fe200000010ff */
[----:B------:R1:W-:Y:S04]  /*46f0*/  STS [R155+0x1e400], R4 ;  /* 0x01e400049b007388 */ /* 0x0003e80000000800 */
[----:B------:R2:W-:Y:S04]  /*4700*/  STS [R162+0x1e000], R0 ;  /* 0x01e00000a2007388 */ /* 0x0005e80000000800 */
[----:B------:R3:W-:Y:S01]  /*4710*/  STS [R162+0x1e400], R6 ;  /* 0x01e40006a2007388 */ /* 0x0007e20000000800 */
[----:B-1----:R-:W-:Y:S02]  /*4720*/  F2FP.BF16.F32.PACK_AB R4, R234, R235 ;  /* 0x000000ebea04723e */ /* 0x002fe400000010ff */
[----:B--2---:R-:W-:Y:S02]  /*4730*/  F2FP.BF16.F32.PACK_AB R0, R89, R90 ;  /* 0x0000005a5900723e */ /* 0x004fe400000010ff */
[----:B------:R-:W-:Y:S02]  /*4740*/  IADD3 R158, PT, PT, R155, R18, RZ ;  /* 0x000000129b9e7210 */ /* 0x000fe40007ffe0ff */
[----:B------:R-:W-:Y:S02]  /*4750*/  IADD3 R157, PT, PT, R18, R156, RZ ;  /* 0x0000009c129d7210 */ /* 0x000fe40007ffe0ff */
[C---:B------:R-:W-:Y:S01]  /*4760*/  IADD3 R161, PT, PT, R17.reuse, R158, RZ ;  /* 0x0000009e11a17210 */ /* 0x040fe20007ffe0ff */
[----:B------:R1:W-:Y:S01]  /*4770*/  STS [R158+0x1c400], R4 ;  /* 0x01c400049e007388 */ /* 0x0003e20000000800 */
[----:B---3--:R-:W-:Y:S01]  /*4780*/  MOV R6, R196 ;  /* 0x000000c400067202 */ /* 0x008fe20000000f00 */
[----:B------:R-:W-:Y:S01]  /*4790*/  IMAD.IADD R159, R17, 0x1, R157 ;  /* 0x00000001119f7824 */ /* 0x000fe200078e029d */
[----:B------:R-:W-:Y:S01]  /*47a0*/  @!P1 FSEL R6, R196, -INF , !P4 ;  /* 0xff800000c4069808 */ /* 0x000fe20006000000 */
[----:B------:R2:W-:Y:S04]  /*47b0*/  STS [R158+0x1c000], R5 ;  /* 0x01c000059e007388 */ /* 0x0005e80000000800 */
[----:B------:R3:W-:Y:S01]  /*47c0*/  STS [R161+0x1c000], R0 ;  /* 0x01c00000a1007388 */ /* 0x0007e20000000800 */
[----:B-1----:R-:W-:Y:S02]  /*47d0*/  F2FP.BF16.F32.PACK_AB R4, R221, R222 ;  /* 0x000000dedd04723e */ /* 0x002fe400000010ff */
[----:B--2---:R-:W-:Y:S03]  /*47e0*/  F2FP.BF16.F32.PACK_AB R5, R251, R252 ;  /* 0x000000fcfb05723e */ /* 0x004fe600000010ff */
[----:B------:R1:W-:Y:S01]  /*47f0*/  STS [R161+0x1c400], R4 ;  /* 0x01c40004a1007388 */ /* 0x0003e20000000800 */
[----:B---3--:R-:W-:Y:S03]  /*4800*/  F2FP.BF16.F32.PACK_AB R0, R247, R248 ;  /* 0x000000f8f700723e */ /* 0x008fe600000010ff */
[----:B------:R2:W-:Y:S04]  /*4810*/  STS [R158+0x1e000], R5 ;  /* 0x01e000059e007388 */ /* 0x0005e80000000800 */
[----:B------:R3:W-:Y:S04]  /*4820*/  STS [R158+0x1e400], R3 ;  /* 0x01e400039e007388 */ /* 0x0007e80000000800 */
[----:B------:R4:W-:Y:S01]  /*4830*/  STS [R161+0x1e000], R0 ;  /* 0x01e00000a1007388 */ /* 0x0009e20000000800 */
[--C-:B-1----:R-:W-:Y:S01]  /*4840*/  FFMA.FTZ R4, R13, UR16, -R11.reuse ;  /* 0x000000100d047c23 */ /* 0x102fe2000801080b */
[----:B------:R-:W-:Y:S01]  /*4850*/  FFMA.FTZ R11, R16, UR16, -R11 ;  /* 0x00000010100b7c23 */ /* 0x000fe2000801080b */
[----:B--2---:R-:W-:Y:S02]  /*4860*/  F2FP.BF16.F32.PACK_AB R5, R22, R21 ;  /* 0x000000151605723e */ /* 0x004fe400000010ff */
[----:B------:R1:W-:Y:S01]  /*4870*/  MUFU.EX2 R72, R4 ;  /* 0x0000000400487308 */ /* 0x0003e20000000800 */
[----:B---3--:R-:W-:Y:S02]  /*4880*/  F2FP.BF16.F32.PACK_AB R3, R85, R86 ;  /* 0x000000565503723e */ /* 0x008fe400000010ff */
[----:B------:R2:W-:Y:S01]  /*4890*/  STS [R161+0x1e400], R5 ;  /* 0x01e40005a1007388 */ /* 0x0005e20000000800 */
[----:B----4-:R-:W-:Y:S03]  /*48a0*/  F2FP.BF16.F32.PACK_AB R0, R214, R213 ;  /* 0x000000d5d600723e */ /* 0x010fe600000010ff */
[----:B------:R3:W-:Y:S03]  /*48b0*/  STS [R156], R3 ;  /* 0x000000039c007388 */ /* 0x0007e60000000800 */
[----:B------:R-:W-:Y:S01]  /*48c0*/  MUFU.EX2 R71, R11 ;  /* 0x0000000b00477308 */ /* 0x000fe20000000800 */
[----:B------:R4:W-:Y:S01]  /*48d0*/  STS [R156+0x400], R0 ;  /* 0x000400009c007388 */ /* 0x0009e20000000800 */
[----:B-1----:R-:W-:Y:S01]  /*48e0*/  IMAD.MOV.U32 R4, RZ, RZ, R163 ;  /* 0x000000ffff047224 */ /* 0x002fe200078e00a3 */
[----:B------:R-:W-:Y:S02]  /*48f0*/  @!P1 FSEL R4, R163, -INF , !P6 ;  /* 0xff800000a3049808 */ /* 0x000fe40007000000 */
[----:B--2---:R-:W-:Y:S02]  /*4900*/  MOV R5, R197 ;  /* 0x000000c500057202 */ /* 0x004fe40000000f00 */
[----:B------:R-:W-:Y:S02]  /*4910*/  @!P1 FSEL R5, R197, -INF , !P5 ;  /* 0xff800000c5059808 */ /* 0x000fe40006800000 */
[----:B---3--:R-:W-:Y:S03]  /*4920*/  F2FP.BF16.F32.PACK_AB R3, R81, R82 ;  /* 0x000000525103723e */ /* 0x008fe600000010ff */
[----:B------:R-:W-:Y:S01]  /*4930*/  FFMA.FTZ R7, R5, UR16, -R2 ;  /* 0x0000001005077c23 */ /* 0x000fe20008010802 */
[--C-:B----4-:R-:W-:Y:S01]  /*4940*/  FFMA.FTZ R0, R12, UR16, -R10.reuse ;  /* 0x000000100c007c23 */ /* 0x110fe2000801080a */
[----:B------:R1:W-:Y:S01]  /*4950*/  STS [R160], R3 ;  /* 0x00000003a0007388 */ /* 0x0003e20000000800 */
[----:B------:R-:W-:Y:S01]  /*4960*/  FFMA.FTZ R10, R4, UR16, -R10 ;  /* 0x00000010040a7c23 */ /* 0x000fe2000801080a */
[----:B------:R-:W-:Y:S01]  /*4970*/  F2FP.BF16.F32.PACK_AB R4, R239, R240 ;  /* 0x000000f0ef04723e */ /* 0x000fe200000010ff */
[----:B------:R2:W-:Y:S01]  /*4980*/  MUFU.EX2 R178, R0 ;  /* 0x0000000000b27308 */ /* 0x0005e20000000800 */
[----:B------:R-:W-:Y:S01]  /*4990*/  F2FP.BF16.F32.PACK_AB R5, R249, R250 ;  /* 0x000000faf905723e */ /* 0x000fe200000010ff */
[----:B------:R-:W-:Y:S01]  /*49a0*/  FFMA.FTZ R2, R6, UR16, -R2 ;  /* 0x0000001006027c23 */ /* 0x000fe20008010802 */
[----:B------:R-:W-:Y:S04]  /*49b0*/  SHF.L.U32 R6, R186, 0x3, RZ ;  /* 0x00000003ba067819 */ /* 0x000fe800000006ff */
[----:B------:R-:W-:Y:S03]  /*49c0*/  LOP3.LUT R154, R6, 0x38, RZ, 0xc0, !PT ;  /* 0x00000038069a7812 */ /* 0x000fe600078ec0ff */
[----:B------:R-:W3:Y:S01]  /*49d0*/  MUFU.EX2 R177, R10 ;  /* 0x0000000a00b17308 */ /* 0x000ee20000000800 */
[----:B------:R-:W-:Y:S09]  /*49e0*/  STL [R1+0x4c], R6 ;  /* 0x00004c0601007387 */ /* 0x000ff20000100800 */
[----:B------:R4:W-:Y:S01]  /*49f0*/  MUFU.EX2 R233, R2 ;  /* 0x0000000200e97308 */ /* 0x0009e20000000800 */
[----:B--2---:R-:W-:Y:S05]  /*4a00*/  F2FP.BF16.F32.PACK_AB R0, R202, R204 ;  /* 0x000000ccca00723e */ /* 0x004fea00000010ff */
[----:B------:R2:W-:Y:S01]  /*4a10*/  STS [R160+0x400], R0 ;  /* 0x00040000a0007388 */ /* 0x0005e20000000800 */
[----:B-1----:R-:W-:Y:S03]  /*4a20*/  F2FP.BF16.F32.PACK_AB R3, R20, R19 ;  /* 0x000000131403723e */ /* 0x002fe600000010ff */
[----:B------:R-:W1:Y:S01]  /*4a30*/  MUFU.EX2 R236, R7 ;  /* 0x0000000700ec7308 */ /* 0x000e620000000800 */
[----:B------:R3:W-:Y:S04]  /*4a40*/  STS [R156+0x2000], R4 ;  /* 0x002000049c007388 */ /* 0x0007e80000000800 */
[----:B------:R1:W-:Y:S01]  /*4a50*/  STS [R156+0x2400], R3 ;  /* 0x002400039c007388 */ /* 0x0003e20000000800 */
[----:B----4-:R-:W-:Y:S03]  /*4a60*/  LOP3.LUT R2, R154, 0x1c0, R187, 0xf8, !PT ;  /* 0x000001c09a027812 */ /* 0x010fe600078ef8bb */
[----:B------:R4:W-:Y:S01]  /*4a70*/  STS [R160+0x2400], R5 ;  /* 0x00240005a0007388 */ /* 0x0009e20000000800 */
[----:B------:R-:W-:Y:S04]  /*4a80*/  LOP3.LUT R150, R8, R2, R188, 0xf6, !PT ;  /* 0x0000000208967212 */ /* 0x000fe800078ef6bc */
[----:B------:R-:W-:Y:S04]  /*4a90*/  LEA R150, R150, UR4, 0x1 ;  /* 0x0000000496967c11 */ /* 0x000fe8000f8e08ff */
[----:B------:R-:W-:Y:S02]  /*4aa0*/  IADD3 R152, PT, PT, R173, R150, RZ ;  /* 0x00000096ad987210 */ /* 0x000fe40007ffe0ff */
[----:B--2---:R-:W-:Y:S02]  /*4ab0*/  F2FP.BF16.F32.PACK_AB R0, R231, R232 ;  /* 0x000000e8e700723e */ /* 0x004fe400000010ff */
[----:B---3--:R-:W-:Y:S03]  /*4ac0*/  F2FP.BF16.F32.PACK_AB R4, R77, R78 ;  /* 0x0000004e4d04723e */ /* 0x008fe600000010ff */
[----:B------:R2:W-:Y:S01]  /*4ad0*/  STS [R160+0x2000], R0 ;  /* 0x00200000a0007388 */ /* 0x0005e20000000800 */
[----:B-1----:R-:W-:Y:S03]  /*4ae0*/  F2FP.BF16.F32.PACK_AB R3, R177, R178 ;  /* 0x000000b2b103723e */ /* 0x002fe600000010ff */
[----:B------:R1:W-:Y:S01]  /*4af0*/  STS [R157], R4 ;  /* 0x000000049d007388 */ /* 0x0003e20000000800 */
[----:B----4-:R-:W-:Y:S02]  /*4b00*/  F2FP.BF16.F32.PACK_AB R5, R245, R246 ;  /* 0x000000f6f505723e */ /* 0x010fe400000010ff */
[----:B--2---:R-:W-:Y:S02]  /*4b10*/  F2FP.BF16.F32.PACK_AB R0, R195, R198 ;  /* 0x000000c6c300723e */ /* 0x004fe400000010ff */
[----:B-1----:R-:W-:Y:S03]  /*4b20*/  F2FP.BF16.F32.PACK_AB R4, R225, R226 ;  /* 0x000000e2e104723e */ /* 0x002fe600000010ff */
[----:B------:R1:W-:Y:S04]  /*4b30*/  STS [R157+0x400], R0 ;  /* 0x000400009d007388 */ /* 0x0003e80000000800 */
[----:B------:R2:W-:Y:S01]  /*4b40*/  STS [R159+0x400], R3 ;  /* 0x000400039f007388 */ /* 0x0005e20000000800 */
[----:B-1----:R-:W-:Y:S02]  /*4b50*/  F2FP.BF16.F32.PACK_AB R0, R71, R72 ;  /* 0x000000484700723e */ /* 0x002fe400000010ff */
[----:B--2---:R-:W-:Y:S03]  /*4b60*/  F2FP.BF16.F32.PACK_AB R3, R233, R236 ;  /* 0x000000ece903723e */ /* 0x004fe600000010ff */
[----:B------:R1:W-:Y:S04]  /*4b70*/  STS [R159], R0 ;  /* 0x000000009f007388 */ /* 0x0003e80000000800 */
[----:B------:R2:W-:Y:S04]  /*4b80*/  STS [R157+0x2000], R4 ;  /* 0x002000049d007388 */ /* 0x0005e80000000800 */
[----:B------:R-:W-:Y:S04]  /*4b90*/  STS [R157+0x2400], R5 ;  /* 0x002400059d007388 */ /* 0x000fe80000000800 */
[----:B------:R3:W-:Y:S01]  /*4ba0*/  STS [R159+0x2400], R3 ;  /* 0x002400039f007388 */ /* 0x0007e20000000800 */
[----:B-1----:R-:W-:Y:S04]  /*4bb0*/  LOP3.LUT R0, R183, 0x8, RZ, 0xc0, !PT ;  /* 0x00000008b7007812 */ /* 0x002fe800078ec0ff */
[----:B------:R-:W-:Y:S02]  /*4bc0*/  LOP3.LUT R0, R184, R2, R0, 0xf6, !PT ;  /* 0x00000002b8007212 */ /* 0x000fe400078ef600 */
[----:B--2---:R-:W-:Y:S02]  /*4bd0*/  F2FP.BF16.F32.PACK_AB R4, R217, R220 ;  /* 0x000000dcd904723e */ /* 0x004fe400000010ff */
[----:B------:R-:W-:Y:S02]  /*4be0*/  LEA R148, R0, UR4, 0x1 ;  /* 0x0000000400947c11 */ /* 0x000fe4000f8e08ff */
[----:B------:R-:W2:Y:S01]  /*4bf0*/  LDL R0, [R1+0x50] ;  /* 0x0000500001007983 */ /* 0x000ea20000100800 */
[----:B---3--:R-:W-:Y:S01]  /*4c00*/  IMAD.MOV.U32 R3, RZ, RZ, R172 ;  /* 0x000000ffff037224 */ /* 0x008fe200078e00ac */
[C---:B------:R-:W-:Y:S02]  /*4c10*/  IADD3 R149, PT, PT, R148.reuse, R153, RZ ;  /* 0x0000009994957210 */ /* 0x040fe40007ffe0ff */
[----:B------:R-:W-:Y:S01]  /*4c20*/  STS [R159+0x2000], R4 ;  /* 0x002000049f007388 */ /* 0x000fe20000000800 */
[----:B------:R-:W-:Y:S01]  /*4c30*/  IMAD.IADD R151, R148, 0x1, R173 ;  /* 0x0000000194977824 */ /* 0x000fe200078e02ad */
[----:B------:R-:W-:Y:S02]  /*4c40*/  IADD3 R172, PT, PT, R153, R150, RZ ;  /* 0x0000009699ac7210 */ /* 0x000fe40007ffe0ff */
[----:B------:R-:W-:Y:S03]  /*4c50*/  LDSM.16.M88.4 R64, [R148+0x8000] ;  /* 0x008000009440783b */ /* 0x000fe60000000200 */
[C---:B------:R-:W-:Y:S05]  /*4c60*/  IMAD.IADD R181, R173.reuse, 0x1, R172 ;  /* 0x00000001adb57824 */ /* 0x040fea00078e02ac */
[----:B------:R-:W1:Y:S08]  /*4c70*/  LDSM.16.M88.4 R16, [R150+0x10000] ;  /* 0x010000009610783b */ /* 0x000e700000000200 */
[----:B------:R-:W3:Y:S08]  /*4c80*/  LDSM.16.M88.4 R60, [R148+0xa000] ;  /* 0x00a00000943c783b */ /* 0x000ef00000000200 */
[----:B------:R-:W4:Y:S08]  /*4c90*/  LDSM.16.M88.4 R32, [R150+0x10800] ;  /* 0x010800009620783b */ /* 0x000f300000000200 */
[----:B------:R-:W4:Y:S08]  /*4ca0*/  LDSM.16.M88.4 R48, [R150+0x11000] ;  /* 0x011000009630783b */ /* 0x000f300000000200 */
[----:B------:R-:W4:Y:S01]  /*4cb0*/  LDSM.16.M88.4 R132, [R150+0x11800] ;  /* 0x011800009684783b */ /* 0x000f220000000200 */
[-C--:B-1----:R-:W-:Y:S07]  /*4cc0*/  HMMA.16816.F32.BF16 R4, R64, R16.reuse, RZ ;  /* 0x000000104004723c */ /* 0x082fee00000418ff */
[----:B------:R-:W-:Y:S01]  /*4cd0*/  LDSM.16.M88.4 R136, [R151+0x8000] ;  /* 0x008000009788783b */ /* 0x000fe20000000200 */
[C---:B---3--:R-:W-:Y:S07]  /*4ce0*/  HMMA.16816.F32.BF16 R8, R60.reuse, R16, RZ ;  /* 0x000000103c08723c */ /* 0x048fee00000418ff */
[----:B------:R-:W1:Y:S01]  /*4cf0*/  LDSM.16.M88.4 R140, [R152+0x10000] ;  /* 0x01000000988c783b */ /* 0x000e620000000200 */
[-C--:B------:R-:W-:Y:S07]  /*4d00*/  HMMA.16816.F32.BF16 R12, R60, R18.reuse, RZ ;  /* 0x000000123c0c723c */ /* 0x080fee00000418ff */
[----:B------:R-:W3:Y:S01]  /*4d10*/  LDSM.16.M88.4 R144, [R151+0xa000] ;  /* 0x00a000009790783b */ /* 0x000ee20000000200 */
        /* <DEDUP_REMOVED lines=17> */
[C---:B------:R-:W-:Y:S01]  /*4e30*/  HMMA.16816.F32.BF16 R16, R136.reuse, R142, R16 ;  /* 0x0000008e8810723c */ /* 0x040fe20000041810 */
[----:B------:R-:W1:Y:S07]  /*4e40*/  LDSM.16.M88.4 R140, [R152+0x11000] ;  /* 0x01100000988c783b */ /* 0x000e6e0000000200 */
[-C--:B----4-:R-:W-:Y:S08]  /*4e50*/  HMMA.16816.F32.BF16 R20, R136, R132.reuse, R20 ;  /* 0x000000848814723c */ /* 0x090ff00000041814 */
[C---:B------:R-:W-:Y:S08]  /*4e60*/  HMMA.16816.F32.BF16 R24, R144.reuse, R132, R24 ;  /* 0x000000849018723c */ /* 0x040ff00000041818 */
[-C--:B------:R-:W-:Y:S08]  /*4e70*/  HMMA.16816.F32.BF16 R28, R144, R134.reuse, R28 ;  /* 0x00000086901c723c */ /* 0x080ff0000004181c */
[C---:B------:R-:W-:Y:S01]  /*4e80*/  HMMA.16816.F32.BF16 R32, R136.reuse, R134, R32 ;  /* 0x000000868820723c */ /* 0x040fe20000041820 */
[----:B------:R-:W3:Y:S07]  /*4e90*/  LDSM.16.M88.4 R132, [R152+0x11800] ;  /* 0x011800009884783b */ /* 0x000eee0000000200 */
[-C--:B-1----:R-:W-:Y:S08]  /*4ea0*/  HMMA.16816.F32.BF16 R36, R136, R140.reuse, R36 ;  /* 0x0000008c8824723c */ /* 0x082ff00000041824 */
[C---:B------:R-:W-:Y:S08]  /*4eb0*/  HMMA.16816.F32.BF16 R40, R144.reuse, R140, R40 ;  /* 0x0000008c9028723c */ /* 0x040ff00000041828 */
[-C--:B------:R-:W-:Y:S08]  /*4ec0*/  HMMA.16816.F32.BF16 R44, R144, R142.reuse, R44 ;  /* 0x0000008e902c723c */ /* 0x080ff0000004182c */
[C---:B------:R-:W-:Y:S01]  /*4ed0*/  HMMA.16816.F32.BF16 R48, R136.reuse, R142, R48 ;  /* 0x0000008e8830723c */ /* 0x040fe20000041830 */
[----:B------:R-:W-:Y:S07]  /*4ee0*/  LDSM.16.M88.4 R140, [R149+0x8000] ;  /* 0x00800000958c783b */ /* 0x000fee0000000200 */
[-C--:B---3--:R-:W-:Y:S08]  /*4ef0*/  HMMA.16816.F32.BF16 R52, R136, R132.reuse, R52 ;  /* 0x000000848834723c */ /* 0x088ff00000041834 */
[C---:B------:R-:W-:Y:S08]  /*4f00*/  HMMA.16816.F32.BF16 R56, R144.reuse, R132, R56 ;  /* 0x000000849038723c */ /* 0x040ff00000041838 */
[-C--:B------:R-:W-:Y:S01]  /*4f10*/  HMMA.16816.F32.BF16 R60, R144, R134.reuse, R60 ;  /* 0x00000086903c723c */ /* 0x080fe2000004183c */
[----:B------:R-:W1:Y:S07]  /*4f20*/  LDSM.16.M88.4 R144, [R172+0x10000] ;  /* 0x01000000ac90783b */ /* 0x000e6e0000000200 */
[----:B------:R-:W-:Y:S01]  /*4f30*/  HMMA.16816.F32.BF16 R64, R136, R134, R64 ;  /* 0x000000868840723c */ /* 0x000fe20000041840 */
[----:B------:R-:W3:Y:S08]  /*4f40*/  LDSM.16.M88.4 R132, [R149+0xa000] ;  /* 0x00a000009584783b */ /* 0x000ef00000000200 */
[----:B------:R-:W4:Y:S01]  /*4f50*/  LDSM.16.M88.4 R136, [R172+0x10800] ;  /* 0x01080000ac88783b */ /* 0x000f220000000200 */
        /* <DEDUP_REMOVED lines=11> */
[C---:B------:R-:W-:Y:S01]  /*5010*/  HMMA.16816.F32.BF16 R40, R132.reuse, R144, R40 ;  /* 0x000000908428723c */ /* 0x040fe20000041828 */
[----:B------:R-:W-:Y:S01]  /*5020*/  IMAD.U32 R144, RZ, RZ, UR40 ;  /* 0x00000028ff907e24 */ /* 0x000fe2000f8e00ff */
[----:B------:R-:W-:Y:S06]  /*5030*/  MOV R145, UR41 ;  /* 0x0000002900917c02 */ /* 0x000fec0008000f00 */
[-C--:B------:R-:W-:Y:S08]  /*5040*/  HMMA.16816.F32.BF16 R44, R132, R146.reuse, R44 ;  /* 0x00000092842c723c */ /* 0x080ff0000004182c */
[C---:B------:R-:W-:Y:S04]  /*5050*/  HMMA.16816.F32.BF16 R48, R140.reuse, R146, R48 ;  /* 0x000000928c30723c */ /* 0x040fe80000041830 */
[C---:B--2---:R-:W-:Y:S04]  /*5060*/  LEA R146, P1, R0.reuse, R144, 0x2 ;  /* 0x0000009000927211 */ /* 0x044fe800078210ff */
[----:B------:R-:W-:Y:S01]  /*5070*/  LEA.HI.X R147, R0, R145, RZ, 0x2, P1 ;  /* 0x0000009100937211 */ /* 0x000fe200008f14ff */
[-C--:B---3--:R-:W-:Y:S03]  /*5080*/  HMMA.16816.F32.BF16 R52, R140, R136.reuse, R52 ;  /* 0x000000888c34723c */ /* 0x088fe60000041834 */
[----:B------:R-:W-:Y:S01]  /*5090*/  IADD3 R0, PT, PT, R173, R149, RZ ;  /* 0x00000095ad007210 */ /* 0x000fe20007ffe0ff */
[----:B------:R-:W2:Y:S04]  /*50a0*/  LDG.E R145, desc[UR28][R146.64] ;  /* 0x0000001c92917981 */ /* 0x000ea8000c1e1900 */
[----:B------:R-:W3:Y:S01]  /*50b0*/  LDG.E R144, desc[UR28][R146.64+0x20] ;  /* 0x0000201c92907981 */ /* 0x000ee2000c1e1900 */
[C---:B------:R-:W-:Y:S08]  /*50c0*/  HMMA.16816.F32.BF16 R56, R132.reuse, R136, R56 ;  /* 0x000000888438723c */ /* 0x040ff00000041838 */
[-C--:B------:R-:W-:Y:S01]  /*50d0*/  HMMA.16816.F32.BF16 R60, R132, R138.reuse, R60 ;  /* 0x0000008a843c723c */ /* 0x080fe2000004183c */
[----:B------:R-:W-:Y:S07]  /*50e0*/  LDSM.16.M88.4 R132, [R0+0x8000] ;  /* 0x008000000084783b */ /* 0x000fee0000000200 */
[----:B------:R-:W-:Y:S01]  /*50f0*/  HMMA.16816.F32.BF16 R64, R140, R138, R64 ;  /* 0x0000008a8c40723c */ /* 0x000fe20000041840 */
[----:B------:R-:W1:Y:S03]  /*5100*/  LDSM.16.M88.4 R136, [R181+0x10000] ;  /* 0x01000000b588783b */ /* 0x000e660000000200 */
[----:B------:R-:W-:Y:S05]  /*5110*/  MOV R143, R3 ;  /* 0x00000003008f7202 */ /* 0x000fea0000000f00 */
[----:B------:R-:W5:Y:S01]  /*5120*/  LDG.E R3, desc[UR28][R146.64+0x120] ;  /* 0x0001201c92037981 */ /* 0x000f62000c1e1900 */
[----:B------:R-:W-:Y:S01]  /*5130*/  FFMA.FTZ R140, -R143, R143, 1 ;  /* 0x3f8000008f8c7423 */ /* 0x000fe2000001018f */
[-C--:B-1----:R-:W-:Y:S11]  /*5140*/  HMMA.16816.F32.BF16 R4, R132, R136.reuse, R4 ;  /* 0x000000888404723c */ /* 0x082ff60000041804 */
[----:B------:R-:W-:Y:S08]  /*5150*/  @!UPT UIADD3 URZ, UPT, UPT, URZ, URZ, URZ ;  /* 0x000000fffffff290 */ /* 0x000ff0000fffe0ff */
[C---:B--2---:R-:W-:Y:S01]  /*5160*/  FADD.FTZ R4, -R145.reuse, R4 ;  /* 0x0000000491047221 */ /* 0x044fe20000010100 */
[----:B------:R-:W-:Y:S01]  /*5170*/  FADD.FTZ R142, -R145, R5 ;  /* 0x00000005918e7221 */ /* 0x000fe20000010100 */
[----:B------:R-:W-:Y:S02]  /*5180*/  FMUL.FTZ R5, R140, UR17 ;  /* 0x000000118c057c20 */ /* 0x000fe40008410000 */
[----:B------:R-:W-:Y:S01]  /*5190*/  FMUL.FTZ R141, R101, R4 ;  /* 0x00000004658d7220 */ /* 0x000fe20000410000 */
[C---:B---3--:R-:W-:Y:S01]  /*51a0*/  FADD.FTZ R6, -R144.reuse, R6 ;  /* 0x0000000690067221 */ /* 0x048fe20000010100 */
[----:B------:R1:W5:Y:S01]  /*51b0*/  LDG.E R4, desc[UR28][R146.64+0x100] ;  /* 0x0001001c92047981 */ /* 0x000362000c1e1900 */
[----:B------:R-:W-:Y:S03]  /*51c0*/  FADD.FTZ R7, -R144, R7 ;  /* 0x0000000790077221 */ /* 0x000fe60000010100 */
[----:B------:R2:W5:Y:S01]  /*51d0*/  LDL.LU R101, [R1+0x100] ;  /* 0x0001000001657983 */ /* 0x0005620000300800 */
[----:B-1----:R-:W-:Y:S01]  /*51e0*/  FMUL.FTZ R147, R100, R142 ;  /* 0x0000008e64937220 */ /* 0x002fe20000410000 */
[----:B------:R-:W-:Y:S02]  /*51f0*/  FMUL.FTZ R146, R141, R5 ;  /* 0x000000058d927220 */ /* 0x000fe40000410000 */
[----:B------:R2:W5:Y:S01]  /*5200*/  LDL.LU R100, [R1+0xfc] ;  /* 0x0000fc0001647983 */ /* 0x0005620000300800 */
[----:B------:R-:W-:Y:S03]  /*5210*/  FFMA.FTZ R5, -R99, R99, 1 ;  /* 0x3f80000063057423 */ /* 0x000fe60000010163 */
[----:B------:R1:W3:Y:S01]  /*5220*/  LDSM.16.M88.4 R140, [R0+0xa000] ;  /* 0x00a00000008c783b */ /* 0x0002e20000000200 */
[----:B------:R-:W-:Y:S04]  /*5230*/  FMUL.FTZ R5, R5, UR17 ;  /* 0x0000001105057c20 */ /* 0x000fe80008410000 */
[----:B------:R-:W-:Y:S03]  /*5240*/  FMUL.FTZ R5, R147, R5 ;  /* 0x0000000593057220 */ /* 0x000fe60000410000 */
[----:B------:R2:W5:Y:S02]  /*5250*/  LDL.LU R99, [R1+0xf8] ;  /* 0x0000f80001637983 */ /* 0x0005640000300800 */
[----:B------:R-:W-:Y:S01]  /*5260*/  F2FP.BF16.F32.PACK_AB R5, R5, R146 ;  /* 0x000000920505723e */ /* 0x000fe200000010ff */
[----:B-1----:R-:W-:Y:S04]  /*5270*/  FFMA.FTZ R0, -R94, R94, 1 ;  /* 0x3f8000005e007423 */ /* 0x002fe8000001015e */
[----:B------:R-:W-:Y:S01]  /*5280*/  FMUL.FTZ R0, R0, UR17 ;  /* 0x0000001100007c20 */ /* 0x000fe20008410000 */
[C---:B---3--:R-:W-:Y:S08]  /*5290*/  HMMA.16816.F32.BF16 R8, R140.reuse, R136, R8 ;  /* 0x000000888c08723c */ /* 0x048ff00000041808 */
[-C--:B------:R-:W-:Y:S08]  /*52a0*/  HMMA.16816.F32.BF16 R12, R140, R138.reuse, R12 ;  /* 0x0000008a8c0c723c */ /* 0x080ff0000004180c */
[C---:B------:R-:W-:Y:S01]  /*52b0*/  HMMA.16816.F32.BF16 R16, R132.reuse, R138, R16 ;  /* 0x0000008a8410723c */ /* 0x040fe20000041810 */
[----:B------:R-:W1:Y:S11]  /*52c0*/  LDSM.16.M88.4 R136, [R181+0x10800] ;  /* 0x01080000b588783b */ /* 0x000e760000000200 */
[----:B------:R-:W-:Y:S07]  /*52d0*/  @!UPT UIADD3 URZ, UPT, UPT, URZ, URZ, URZ ;  /* 0x000000fffffff290 */ /* 0x000fee000fffe0ff */
[C---:B------:R-:W-:Y:S01]  /*52e0*/  FADD.FTZ R16, -R145.reuse, R16 ;  /* 0x0000001091107221 */ /* 0x040fe20000010100 */
[C---:B------:R-:W-:Y:S01]  /*52f0*/  FADD.FTZ R17, -R145.reuse, R17 ;  /* 0x0000001191117221 */ /* 0x040fe20000010100 */
[-C--:B-1----:R-:W-:Y:S08]  /*5300*/  HMMA.16816.F32.BF16 R20, R132, R136.reuse, R20 ;  /* 0x000000888414723c */ /* 0x082ff00000041814 */
[C---:B------:R-:W-:Y:S08]  /*5310*/  HMMA.16816.F32.BF16 R24, R140.reuse, R136, R24 ;  /* 0x000000888c18723c */ /* 0x040ff00000041818 */
[-C--:B------:R-:W-:Y:S03]  /*5320*/  HMMA.16816.F32.BF16 R28, R140, R138.reuse, R28 ;  /* 0x0000008a8c1c723c */ /* 0x080fe6000004181c */
[C---:B------:R-:W-:Y:S05]  /*5330*/  FADD.FTZ R20, -R145.reuse, R20 ;  /* 0x0000001491147221 */ /* 0x040fea0000010100 */
[C---:B------:R-:W-:Y:S01]  /*5340*/  HMMA.16816.F32.BF16 R32, R132.reuse, R138, R32 ;  /* 0x0000008a8420723c */ /* 0x040fe20000041820 */
[----:B------:R-:W1:Y:S11]  /*5350*/  LDSM.16.M88.4 R136, [R181+0x11000] ;  /* 0x01100000b588783b */ /* 0x000e760000000200 */
[----:B------:R-:W-:Y:S07]  /*5360*/  @!UPT UIADD3 URZ, UPT, UPT, URZ, URZ, URZ ;  /* 0x000000fffffff290 */ /* 0x000fee000fffe0ff */
[C---:B------:R-:W-:Y:S01]  /*5370*/  FADD.FTZ R32, -R145.reuse, R32 ;  /* 0x0000002091207221 */ /* 0x040fe20000010100 */
[-C--:B-1----:R-:W-:Y:S08]  /*5380*/  HMMA.16816.F32.BF16 R36, R132, R136.reuse, R36 ;  /* 0x000000888424723c */ /* 0x082ff00000041824 */
[C---:B------:R-:W-:Y:S08]  /*5390*/  HMMA.16816.F32.BF16 R40, R140.reuse, R136, R40 ;  /* 0x000000888c28723c */ /* 0x040ff00000041828 */
[-C--:B------:R-:W-:Y:S03]  /*53a0*/  HMMA.16816.F32.BF16 R44, R140, R138.reuse, R44 ;  /* 0x0000008a8c2c723c */ /* 0x080fe6000004182c */
[C---:B------:R-:W-:Y:S01]  /*53b0*/  FADD.FTZ R36, -R145.reuse, R36 ;  /* 0x0000002491247221 */ /* 0x040fe20000010100 */
[----:B------:R-:W-:Y:S03]  /*53c0*/  FADD.FTZ R37, -R145, R37 ;  /* 0x0000002591257221 */ /* 0x000fe60000010100 */
[----:B------:R-:W-:Y:S01]  /*53d0*/  FMUL.FTZ R36, R86, R36 ;  /* 0x0000002456247220 */ /* 0x000fe20000410000 */
[C---:B------:R-:W-:Y:S01]  /*53e0*/  HMMA.16816.F32.BF16 R48, R132.reuse, R138, R48 ;  /* 0x0000008a8430723c */ /* 0x040fe20000041830 */
[----:B------:R-:W1:Y:S03]  /*53f0*/  LDSM.16.M88.4 R136, [R181+0x11800] ;  /* 0x01180000b588783b */ /* 0x000e660000000200 */
[----:B------:R-:W-:Y:S11]  /*5400*/  FMUL.FTZ R37, R85, R37 ;  /* 0x0000002555257220 */ /* 0x000ff60000410000 */
[----:B------:R-:W-:Y:S04]  /*5410*/  @!UPT UIADD3 URZ, UPT, UPT, URZ, URZ, URZ ;  /* 0x000000fffffff290 */ /* 0x000fe8000fffe0ff */
[C---:B------:R-:W-:Y:S01]  /*5420*/  FADD.FTZ R48, -R145.reuse, R48 ;  /* 0x0000003091307221 */ /* 0x040fe20000010100 */
[----:B------:R-:W-:Y:S03]  /*5430*/  FADD.FTZ R49, -R145, R49 ;  /* 0x0000003191317221 */ /* 0x000fe60000010100 */
[----:B------:R-:W-:Y:S01]  /*5440*/  FMUL.FTZ R48, R82, R48 ;  /* 0x0000003052307220 */ /* 0x000fe20000410000 */
[----:B------:R-:W-:Y:S01]  /*5450*/  FMUL.FTZ R49, R81, R49 ;  /* 0x0000003151317220 */ /* 0x000fe20000410000 */
[-C--:B-1----:R-:W-:Y:S08]  /*5460*/  HMMA.16816.F32.BF16 R52, R132, R136.reuse, R52 ;  /* 0x000000888434723c */ /* 0x082ff00000041834 */
        /* <DEDUP_REMOVED lines=11> */
[----:B------:R-:W-:Y:S01]  /*5520*/  FMUL.FTZ R134, R95, R134 ;  /* 0x000000865f867220 */ /* 0x000fe20000410000 */
[----:B------:R-:W-:Y:S01]  /*5530*/  FFMA.FTZ R20, -R92, R92, 1 ;  /* 0x3f8000005c147423 */ /* 0x000fe2000001015c */
[----:B------:R2:W5:Y:S01]  /*5540*/  LDL.LU R97, [R1+0xf0] ;  /* 0x0000f00001617983 */ /* 0x0005620000300800 */
[----:B------:R-:W-:Y:S01]  /*5550*/  FFMA.FTZ R17, -R91, R91, 1 ;  /* 0x3f8000005b117423 */ /* 0x000fe2000001015b */
[----:B------:R-:W-:Y:S01]  /*5560*/  FFMA.FTZ R16, -R93, R93, 1 ;  /* 0x3f8000005d107423 */ /* 0x000fe2000001015d */
[----:B------:R-:W-:Y:S01]  /*5570*/  FMUL.FTZ R53, R77, R53 ;  /* 0x000000354d357220 */ /* 0x000fe20000410000 */
[----:B------:R2:W5:Y:S01]  /*5580*/  LDL.LU R96, [R1+0xec] ;  /* 0x0000ec0001607983 */ /* 0x0005620000300800 */
[----:B------:R-:W-:Y:S01]  /*5590*/  FMUL.FTZ R0, R21, R0 ;  /* 0x0000000015007220 */ /* 0x000fe20000410000 */
[----:B------:R-:W-:Y:S01]  /*55a0*/  FADD.FTZ R21, -R145, R33 ;  /* 0x0000002191157221 */ /* 0x000fe20000010100 */
[----:B------:R-:W-:Y:S01]  /*55b0*/  FFMA.FTZ R33, -R88, R88, 1 ;  /* 0x3f80000058217423 */ /* 0x000fe20000010158 */
[----:B------:R2:W5:Y:S01]  /*55c0*/  LDL.LU R95, [R1+0xe8] ;  /* 0x0000e800015f7983 */ /* 0x0005620000300800 */
[----:B------:R-:W-:Y:S01]  /*55d0*/  FMUL.FTZ R20, R20, UR17 ;  /* 0x0000001114147c20 */ /* 0x000fe20008410000 */
[----:B------:R-:W-:Y:S01]  /*55e0*/  FMUL.FTZ R21, R89, R21 ;  /* 0x0000001559157220 */ /* 0x000fe20000410000 */
[----:B------:R-:W-:Y:S01]  /*55f0*/  FMUL.FTZ R17, R17, UR17 ;  /* 0x0000001111117c20 */ /* 0x000fe20008410000 */
[----:B------:R2:W5:Y:S01]  /*5600*/  LDL.LU R94, [R1+0xe4] ;  /* 0x0000e400015e7983 */ /* 0x0005620000300800 */
[----:B------:R-:W-:Y:S01]  /*5610*/  FMUL.FTZ R20, R133, R20 ;  /* 0x0000001485147220 */ /* 0x000fe20000410000 */
[----:B------:R-:W-:Y:S01]  /*5620*/  FMUL.FTZ R33, R33, UR17 ;  /* 0x0000001121217c20 */ /* 0x000fe20008410000 */
[----:B------:R-:W-:Y:S01]  /*5630*/  FMUL.FTZ R17, R134, R17 ;  /* 0x0000001186117220 */ /* 0x000fe20000410000 */
[----:B------:R2:W5:Y:S01]  /*5640*/  LDL.LU R93, [R1+0xe0] ;  /* 0x0000e000015d7983 */ /* 0x0005620000300800 */
[----:B------:R-:W-:Y:S03]  /*5650*/  FMUL.FTZ R16, R16, UR17 ;  /* 0x0000001110107c20 */ /* 0x000fe60008410000 */
[----:B------:R2:W5:Y:S01]  /*5660*/  LDL.LU R92, [R1+0xdc] ;  /* 0x0000dc00015c7983 */ /* 0x0005620000300800 */
[----:B------:R-:W-:Y:S01]  /*5670*/  F2FP.BF16.F32.PACK_AB R134, R17, R20 ;  /* 0x000000141186723e */ /* 0x000fe200000010ff */
[----:B------:R-:W-:Y:S01]  /*5680*/  FMUL.FTZ R20, R90, R32 ;  /* 0x000000205a147220 */ /* 0x000fe20000410000 */
[----:B------:R-:W-:Y:S01]  /*5690*/  FFMA.FTZ R32, -R87, R87, 1 ;  /* 0x3f80000057207423 */ /* 0x000fe20000010157 */
[----:B------:R2:W5:Y:S01]  /*56a0*/  LDL.LU R91, [R1+0xd8] ;  /* 0x0000d800015b7983 */ /* 0x0005620000300800 */
[----:B------:R-:W-:Y:S01]  /*56b0*/  FFMA.FTZ R17, -R84, R84, 1 ;  /* 0x3f80000054117423 */ /* 0x000fe20000010154 */
[----:B------:R-:W-:Y:S01]  /*56c0*/  FMUL.FTZ R33, R20, R33 ;  /* 0x0000002114217220 */ /* 0x000fe20000410000 */
[----:B------:R-:W-:Y:S01]  /*56d0*/  FFMA.FTZ R20, -R79, R79, 1 ;  /* 0x3f8000004f147423 */ /* 0x000fe2000001014f */
[----:B------:R2:W5:Y:S01]  /*56e0*/  LDL.LU R90, [R1+0xd4] ;  /* 0x0000d400015a7983 */ /* 0x0005620000300800 */
[----:B------:R-:W-:Y:S01]  /*56f0*/  FMUL.FTZ R16, R132, R16 ;  /* 0x0000001084107220 */ /* 0x000fe20000410000 */
[----:B------:R-:W-:Y:S01]  /*5700*/  FMUL.FTZ R32, R32, UR17 ;  /* 0x0000001120207c20 */ /* 0x000fe20008410000 */
[----:B------:R-:W-:Y:S01]  /*5710*/  FMUL.FTZ R17, R17, UR17 ;  /* 0x0000001111117c20 */ /* 0x000fe20008410000 */
[----:B------:R2:W5:Y:S01]  /*5720*/  LDL.LU R89, [R1+0xd0] ;  /* 0x0000d00001597983 */ /* 0x0005620000300800 */
[----:B------:R-:W-:Y:S01]  /*5730*/  FMUL.FTZ R20, R20, UR17 ;  /* 0x0000001114147c20 */ /* 0x000fe20008410000 */
[----:B------:R-:W-:Y:S01]  /*5740*/  F2FP.BF16.F32.PACK_AB R16, R16, R0 ;  /* 0x000000001010723e */ /* 0x000fe200000010ff */
[----:B------:R-:W-:Y:S01]  /*5750*/  FFMA.FTZ R0, -R83, R83, 1 ;  /* 0x3f80000053007423 */ /* 0x000fe20000010153 */
[----:B------:R2:W5:Y:S01]  /*5760*/  LDL.LU R88, [R1+0xcc] ;  /* 0x0000cc0001587983 */ /* 0x0005620000300800 */
[----:B------:R-:W-:Y:S01]  /*5770*/  FMUL.FTZ R32, R21, R32 ;  /* 0x0000002015207220 */ /* 0x000fe20000410000 */
[----:B------:R-:W-:Y:S01]  /*5780*/  FFMA.FTZ R21, -R80, R80, 1 ;  /* 0x3f80000050157423 */ /* 0x000fe20000010150 */
[----:B------:R-:W-:Y:S01]  /*5790*/  FMUL.FTZ R17, R36, R17 ;  /* 0x0000001124117220 */ /* 0x000fe20000410000 */
[----:B------:R2:W5:Y:S01]  /*57a0*/  LDL.LU R87, [R1+0xc8] ;  /* 0x0000c80001577983 */ /* 0x0005620000300800 */
[----:B------:R-:W-:Y:S01]  /*57b0*/  FFMA.FTZ R36, -R76, R76, 1 ;  /* 0x3f8000004c247423 */ /* 0x000fe2000001014c */
[----:B------:R-:W-:Y:S01]  /*57c0*/  FMUL.FTZ R20, R49, R20 ;  /* 0x0000001431147220 */ /* 0x000fe20000410000 */
[----:B------:R-:W-:Y:S01]  /*57d0*/  F2FP.BF16.F32.PACK_AB R133, R32, R33 ;  /* 0x000000212085723e */ /* 0x000fe200000010ff */
[----:B------:R2:W5:Y:S01]  /*57e0*/  LDL.LU R86, [R1+0xc4] ;  /* 0x0000c40001567983 */ /* 0x0005620000300800 */
[----:B------:R-:W-:Y:S01]  /*57f0*/  FMUL.FTZ R32, R70, R6 ;  /* 0x0000000646207220 */ /* 0x000fe20000410000 */
[----:B------:R-:W-:Y:S01]  /*5800*/  FADD.FTZ R33, -R145, R65 ;  /* 0x0000004191217221 */ /* 0x000fe20000010100 */
[----:B------:R-:W-:Y:S01]  /*5810*/  FMUL.FTZ R21, R21, UR17 ;  /* 0x0000001115157c20 */ /* 0x000fe20008410000 */
[----:B------:R2:W5:Y:S01]  /*5820*/  LDL.LU R85, [R1+0xc0] ;  /* 0x0000c00001557983 */ /* 0x0005620000300800 */
[----:B------:R-:W-:Y:S01]  /*5830*/  FMUL.FTZ R0, R0, UR17 ;  /* 0x0000001100007c20 */ /* 0x000fe20008410000 */
[----:B------:R-:W-:Y:S01]  /*5840*/  FMUL.FTZ R33, R71, R33 ;  /* 0x0000002147217220 */ /* 0x000fe20000410000 */
        /* <DEDUP_REMOVED lines=8> */
[----:B------:R-:W-:Y:S01]  /*58d0*/  FFMA.FTZ R21, -R73, R73, 1 ;  /* 0x3f80000049157423 */ /* 0x000fe20000010149 */
[----:B------:R2:W5:Y:S01]  /*58e0*/  LDL.LU R82, [R1+0xb4] ;  /* 0x0000b40001527983 */ /* 0x0005620000300800 */
[----:B------:R-:W-:Y:S01]  /*58f0*/  F2FP.BF16.F32.PACK_AB R132, R0, R17 ;  /* 0x000000110084723e */ /* 0x000fe200000010ff */
[----:B------:R-:W-:Y:S01]  /*5900*/  FMUL.FTZ R17, R52, R36 ;  /* 0x0000002434117220 */ /* 0x000fe20000410000 */
[----:B------:R-:W-:Y:S01]  /*5910*/  FADD.FTZ R36, -R145, R64 ;  /* 0x0000004091247221 */ /* 0x000fe20000010100 */
[----:B------:R2:W5:Y:S01]  /*5920*/  LDL.LU R81, [R1+0xb0] ;  /* 0x0000b00001517983 */ /* 0x0005620000300800 */
[----:B------:R-:W-:Y:S01]  /*5930*/  FMUL.FTZ R20, R20, UR17 ;  /* 0x0000001114147c20 */ /* 0x000fe20008410000 */
[----:B------:R-:W-:Y:S01]  /*5940*/  FMUL.FTZ R37, R37, UR17 ;  /* 0x0000001125257c20 */ /* 0x000fe20008410000 */
[----:B------:R-:W-:Y:S01]  /*5950*/  FMUL.FTZ R36, R72, R36 ;  /* 0x0000002448247220 */ /* 0x000fe20000410000 */
[----:B------:R2:W5:Y:S01]  /*5960*/  LDL.LU R80, [R1+0xac] ;  /* 0x0000ac0001507983 */ /* 0x0005620000300800 */
[----:B------:R-:W-:Y:S01]  /*5970*/  FMUL.FTZ R21, R21, UR17 ;  /* 0x0000001115157c20 */ /* 0x000fe20008410000 */
[----:B------:R-:W-:Y:S01]  /*5980*/  FMUL.FTZ R0, R53, R37 ;  /* 0x0000002535007220 */ /* 0x000fe20000410000 */
[----:B------:R-:W-:Y:S01]  /*5990*/  FMUL.FTZ R36, R36, R20 ;  /* 0x0000001424247220 */ /* 0x000fe20000410000 */
[----:B------:R2:W5:Y:S01]  /*59a0*/  LDL.LU R79, [R1+0xa8] ;  /* 0x0000a800014f7983 */ /* 0x0005620000300800 */
[----:B------:R-:W-:Y:S01]  /*59b0*/  FFMA.FTZ R20, -R68, R68, 1 ;  /* 0x3f80000044147423 */ /* 0x000fe20000010144 */
[----:B------:R-:W-:Y:S01]  /*59c0*/  FMUL.FTZ R33, R33, R21 ;  /* 0x0000001521217220 */ /* 0x000fe20000410000 */
[----:B------:R-:W-:Y:S01]  /*59d0*/  F2FP.BF16.F32.PACK_AB R48, R0, R17 ;  /* 0x000000110030723e */ /* 0x000fe200000010ff */
[----:B------:R2:W5:Y:S01]  /*59e0*/  LDL.LU R78, [R1+0xa4] ;  /* 0x0000a400014e7983 */ /* 0x0005620000300800 */
[----:B------:R-:W-:Y:S01]  /*59f0*/  FFMA.FTZ R17, -R69, R69, 1 ;  /* 0x3f80000045117423 */ /* 0x000fe20000010145 */
[----:B------:R-:W-:Y:S01]  /*5a00*/  FMUL.FTZ R21, R189, R7 ;  /* 0x00000007bd157220 */ /* 0x000fe20000410000 */
[----:B------:R-:W-:Y:S01]  /*5a10*/  SHF.L.U32 R189, R186, 0x5, RZ ;  /* 0x00000005babd7819 */ /* 0x000fe200000006ff */
[----:B------:R2:W5:Y:S01]  /*5a20*/  LDL.LU R77, [R1+0xa0] ;  /* 0x0000a000014d7983 */ /* 0x0005620000300800 */
[----:B------:R-:W-:Y:S01]  /*5a30*/  FMUL.FTZ R17, R17, UR17 ;  /* 0x0000001111117c20 */ /* 0x000fe20008410000 */
[----:B------:R-:W-:Y:S02]  /*5a40*/  FMUL.FTZ R20, R20, UR17 ;  /* 0x0000001114147c20 */ /* 0x000fe40008410000 */
[----:B------:R2:W5:Y:S04]  /*5a50*/  LDL.LU R76, [R1+0x9c] ;  /* 0x00009c00014c7983 */ /* 0x0005680000300800 */
[----:B------:R2:W5:Y:S04]  /*5a60*/  LDL.LU R75, [R1+0x98] ;  /* 0x00009800014b7983 */ /* 0x0005680000300800 */
[----:B------:R2:W5:Y:S04]  /*5a70*/  LDL.LU R74, [R1+0x94] ;  /* 0x00009400014a7983 */ /* 0x0005680000300800 */
[----:B------:R2:W5:Y:S04]  /*5a80*/  LDL.LU R73, [R1+0x90] ;  /* 0x0000900001497983 */ /* 0x0005680000300800 */
[----:B------:R2:W5:Y:S04]  /*5a90*/  LDL.LU R72, [R1+0x8c] ;  /* 0x00008c0001487983 */ /* 0x0005680000300800 */
[----:B------:R2:W5:Y:S04]  /*5aa0*/  LDL.LU R71, [R1+0x88] ;  /* 0x0000880001477983 */ /* 0x0005680000300800 */
[----:B------:R2:W5:Y:S04]  /*5ab0*/  LDL.LU R70, [R1+0x84] ;  /* 0x0000840001467983 */ /* 0x0005680000300800 */
[----:B------:R2:W5:Y:S04]  /*5ac0*/  LDL.LU R69, [R1+0x80] ;  /* 0x0000800001457983 */ /* 0x0005680000300800 */
[----:B------:R2:W5:Y:S01]  /*5ad0*/  LDL.LU R68, [R1+0x7c] ;  /* 0x00007c0001447983 */ /* 0x0005620000300800 */
[----:B------:R-:W-:Y:S05]  /*5ae0*/  BRA.U !UP0, `(.L_x_1114) ;  /* 0x0000000108807547 */ /* 0x000fea000b800000 */
[----:B------:R-:W3:Y:S01]  /*5af0*/  LDL.LU R137, [R1+0x5c] ;  /* 0x00005c0001897983 */ /* 0x000ee20000300800 */
[----:B------:R-:W-:Y:S01]  /*5b00*/  IADD3 R6, P1, PT, RZ, -UR25, RZ ;  /* 0x80000019ff067c10 */ /* 0x000fe2000ff3e0ff */
[----:B------:R-:W-:Y:S02]  /*5b10*/  ULOP3.LUT UR5, UR35, 0x1, URZ, 0xc0, !UPT ;  /* 0x0000000123057892 */ /* 0x000fe4000f8ec0ff */
[----:B------:R-:W4:Y:S02]  /*5b20*/  LDL.LU R136, [R1+0x58] ;  /* 0x0000580001887983 */ /* 0x000f240000300800 */
[----:B------:R-:W-:Y:S01]  /*5b30*/  IMAD.X R0, RZ, RZ, ~UR31, P1 ;  /* 0x8000001fff007e24 */ /* 0x000fe200088e06ff */
[----:B------:R-:W-:Y:S01]  /*5b40*/  UISETP.NE.U32.AND UP1, UPT, UR5, 0x1, UPT ;  /* 0x000000010500788c */ /* 0x000fe2000bf25070 */
[----:B------:R-:W2:Y:S03]  /*5b50*/  LDL.LU R135, [R1+0x48] ;  /* 0x0000480001877983 */ /* 0x000ea60000300800 */
[----:B------:R-:W-:Y:S01]  /*5b60*/  SHF.R.S64 R6, R6, 0x1f, R0 ;  /* 0x0000001f06067819 */ /* 0x000fe20000001000 */
[----:B------:R-:W-:Y:S06]  /*5b70*/  USEL UR5, UR19, 0x4000, !UP1 ;  /* 0x0000400013057887 */ /* 0x000fec000c800000 */
[----:B------:R-:W-:Y:S02]  /*5b80*/  VIADD R182, R182, UR5 ;  /* 0x00000005b6b67c36 */ /* 0x000fe40008000000 */
[----:B--2---:R-:W-:Y:S01]  /*5b90*/  VIADD R135, R135, UR5 ;  /* 0x0000000587877c36 */ /* 0x004fe20008000000 */
[----:B---3--:R-:W-:Y:S04]  /*5ba0*/  IADD3 R137, P1, PT, R6, R137, RZ ;  /* 0x0000008906897210 */ /* 0x008fe80007f3e0ff */
[----:B----4-:R-:W-:Y:S01]  /*5bb0*/  LEA.HI.X.SX32 R136, R0, R136, 0x1, P1 ;  /* 0x0000008800887211 */ /* 0x010fe200008f0eff */
[----:B------:R-:W-:Y:S04]  /*5bc0*/  IMAD.MOV.U32 R6, RZ, RZ, R137 ;  /* 0x000000ffff067224 */ /* 0x000fe800078e0089 */
[----:B------:R1:W-:Y:S01]  /*5bd0*/  STL [R1+0x58], R136 ;  /* 0x0000588801007387 */ /* 0x0003e20000100800 */
[----:B------:R-:W-:Y:S03]  /*5be0*/  IMAD.MOV.U32 R7, RZ, RZ, R136 ;  /* 0x000000ffff077224 */ /* 0x000fe600078e0088 */
[----:B------:R1:W-:Y:S04]  /*5bf0*/  STL [R1+0x5c], R137 ;  /* 0x00005c8901007387 */ /* 0x0003e80000100800 */
[----:B------:R-:W-:Y:S01]  /*5c00*/  @!PT LDS RZ, [RZ] ;  /* 0x00000000fffff984 */ /* 0x000fe20000000800 */
[----:B------:R-:W-:Y:S01]  /*5c10*/  @!PT LDS RZ, [RZ] ;  /* 0x00000000fffff984 */ /* 0x000fe20000000800 */
[----:B------:R-:W-:Y:S01]  /*5c20*/  @!PT LDS RZ, [RZ] ;  /* 0x00000000fffff984 */ /* 0x000fe20000000800 */
[----:B------:R2:W-:Y:S04]  /*5c30*/  LDGSTS.E.BYPASS.LTC128B.128 [R135], desc[UR28][R6.64] ;  /* 0x0000000006877fae */ /* 0x0005e8000b981a1c */
[----:B------:R1:W-:Y:S01]  /*5c40*/  STL [R1+0x48], R135 ;  /* 0x0000488701007387 */ /* 0x0003e20000100800 */
[----:B--2---:R-:W-:Y:S04]  /*5c50*/  IADD3 R6, P1, PT, R137, UR13, RZ ;  /* 0x0000000d89067c10 */ /* 0x004fe8000ff3e0ff */
[----:B------:R-:W-:Y:S05]  /*5c60*/  IADD3.X R7, PT, PT, R136, UR12, RZ, P1, !PT ;  /* 0x0000000c88077c10 */ /* 0x000fea0008ffe4ff */
[----:B------:R2:W-:Y:S02]  /*5c70*/  LDGSTS.E.BYPASS.LTC128B.128 [R135+0x1000], desc[UR28][R6.64] ;  /* 0x0100000006877fae */ /* 0x0005e4000b981a1c */
[----:B--2---:R-:W-:Y:S04]  /*5c80*/  IADD3 R6, P1, PT, R6, UR13, RZ ;  /* 0x0000000d06067c10 */ /* 0x004fe8000ff3e0ff */
[----:B------:R-:W-:Y:S05]  /*5c90*/  IADD3.X R7, PT, PT, R7, UR12, RZ, P1, !PT ;  /* 0x0000000c07077c10 */ /* 0x000fea0008ffe4ff */
[----:B------:R2:W-:Y:S02]  /*5ca0*/  LDGSTS.E.BYPASS.LTC128B.128 [R135+0x2000], desc[UR28][R6.64] ;  /* 0x0200000006877fae */ /* 0x0005e4000b981a1c */
[----:B--2---:R-:W-:Y:S04]  /*5cb0*/  IADD3 R6, P1, PT, R6, UR13, RZ ;  /* 0x0000000d06067c10 */ /* 0x004fe8000ff3e0ff */
[----:B------:R-:W-:Y:S05]  /*5cc0*/  IADD3.X R7, PT, PT, R7, UR12, RZ, P1, !PT ;  /* 0x0000000c07077c10 */ /* 0x000fea0008ffe4ff */
[----:B------:R1:W-:Y:S04]  /*5cd0*/  LDGSTS.E.BYPASS.LTC128B.128 [R135+0x3000], desc[UR28][R6.64] ;  /* 0x0300000006877fae */ /* 0x0003e8000b981a1c */
[----:B------:R-:W0:Y:S02]  /*5ce0*/  LDGDEPBAR ;  /* 0x00000000000079af */ /* 0x000e240000000000 */
.L_x_1114:
[----:B------:R-:W3:Y:S01]  /*5cf0*/  LDL.LU R65, [R1+0x20] ;  /* 0x0000200001417983 */ /* 0x000ee20000300800 */
[C---:B-----5:R-:W-:Y:S01]  /*5d00*/  FADD.FTZ R12, -R4.reuse, R12 ;  /* 0x0000000c040c7221 */ /* 0x060fe20000010100 */
[----:B------:R-:W-:Y:S01]  /*5d10*/  FADD.FTZ R13, -R4, R13 ;  /* 0x0000000d040d7221 */ /* 0x000fe20000010100 */
[----:B------:R-:W-:Y:S01]  /*5d20*/  FFMA.FTZ R0, -R199, R199, 1 ;  /* 0x3f800000c7007423 */ /* 0x000fe200000101c7 */
[----:B------:R-:W4:Y:S01]  /*5d30*/  LDL.LU R64, [R1+0x1c] ;  /* 0x00001c0001407983 */ /* 0x000f220000300800 */
[----:B-1----:R-:W-:Y:S01]  /*5d40*/  FMUL.FTZ R7, R21, R20 ;  /* 0x0000001415077220 */ /* 0x002fe20000410000 */
[----:B------:R-:W-:Y:S01]  /*5d50*/  FFMA.FTZ R6, -R200, R200, 1 ;  /* 0x3f800000c8067423 */ /* 0x000fe200000101c8 */
[----:B------:R-:W-:Y:S01]  /*5d60*/  FMUL.FTZ R20, R0, UR17 ;  /* 0x0000001100147c20 */ /* 0x000fe20008410000 */
[----:B------:R-:W2:Y:S01]  /*5d70*/  LDL.LU R53, [R1+0x10] ;  /* 0x0000100001357983 */ /* 0x000ea20000300800 */
[----:B------:R-:W-:Y:S01]  /*5d80*/  FFMA.FTZ R0, -R193, R193, 1 ;  /* 0x3f800000c1007423 */ /* 0x000fe200000101c1 */
[----:B------:R-:W-:Y:S01]  /*5d90*/  FADD.FTZ R23, -R144, R23 ;  /* 0x0000001790177221 */ /* 0x000fe20000010100 */
[----:B------:R-:W-:Y:S01]  /*5da0*/  FMUL.FTZ R21, R6, UR17 ;  /* 0x0000001106157c20 */ /* 0x000fe20008410000 */
[----:B------:R-:W3:Y:S01]  /*5db0*/  LDL.LU R52, [R1+0xc] ;  /* 0x00000c0001347983 */ /* 0x000ee20000300800 */
[----:B------:R-:W-:Y:S01]  /*5dc0*/  FMUL.FTZ R17, R32, R17 ;  /* 0x0000001120117220 */ /* 0x000fe20000410000 */
[----:B------:R-:W-:Y:S01]  /*5dd0*/  FMUL.FTZ R23, R234, R23 ;  /* 0x00000017ea177220 */ /* 0x000fe20000410000 */
[C---:B------:R-:W-:Y:S01]  /*5de0*/  FADD.FTZ R8, -R4.reuse, R8 ;  /* 0x0000000804087221 */ /* 0x040fe20000010100 */
[----:B------:R-:W4:Y:S01]  /*5df0*/  LDL.LU R138, [R1+0x38] ;  /* 0x00003800018a7983 */ /* 0x000f220000300800 */
[----:B------:R-:W-:Y:S01]  /*5e00*/  FADD.FTZ R9, -R4, R9 ;  /* 0x0000000904097221 */ /* 0x000fe20000010100 */
[C---:B------:R-:W-:Y:S01]  /*5e10*/  FADD.FTZ R14, -R3.reuse, R14 ;  /* 0x0000000e030e7221 */ /* 0x040fe20000010100 */
[----:B------:R-:W-:Y:S01]  /*5e20*/  FADD.FTZ R15, -R3, R15 ;  /* 0x0000000f030f7221 */ /* 0x000fe20000010100 */
[----:B------:R-:W2:Y:S01]  /*5e30*/  LDL.LU R137, [R1+0x34] ;  /* 0x0000340001897983 */ /* 0x000ea20000300800 */
[C---:B------:R-:W-:Y:S01]  /*5e40*/  FADD.FTZ R19, -R144.reuse, R19 ;  /* 0x0000001390137221 */ /* 0x040fe20000010100 */
[C---:B------:R-:W-:Y:S01]  /*5e50*/  FADD.FTZ R18, -R144.reuse, R18 ;  /* 0x0000001290127221 */ /* 0x040fe20000010100 */
[----:B------:R-:W-:Y:S01]  /*5e60*/  FADD.FTZ R38, -R144, R38 ;  /* 0x0000002690267221 */ /* 0x000fe20000010100 */
[----:B------:R1:W-:Y:S01]  /*5e70*/  STS [R155+0x14000], R5 ;  /* 0x014000059b007388 */ /* 0x0003e20000000800 */
[----:B------:R-:W-:Y:S01]  /*5e80*/  FMUL.FTZ R19, R244, R19 ;  /* 0x00000013f4137220 */ /* 0x000fe20000410000 */
        /* <DEDUP_REMOVED lines=8> */
[----:B------:R-:W-:Y:S01]  /*5f10*/  F2FP.BF16.F32.PACK_AB R37, R33, R36 ;  /* 0x000000242125723e */ /* 0x000fe200000010ff */
[----:B------:R-:W-:Y:S01]  /*5f20*/  FMUL.FTZ R66, R178, R66 ;  /* 0x00000042b2427220 */ /* 0x000fe20000410000 */
[C---:B------:R-:W-:Y:S01]  /*5f30*/  FADD.FTZ R39, -R144.reuse, R39 ;  /* 0x0000002790277221 */ /* 0x040fe20000010100 */
[C---:B------:R-:W-:Y:S01]  /*5f40*/  FADD.FTZ R51, -R144.reuse, R51 ;  /* 0x0000003390337221 */ /* 0x040fe20000010100 */
[C---:B------:R-:W-:Y:S01]  /*5f50*/  FADD.FTZ R67, -R144.reuse, R67 ;  /* 0x0000004390437221 */ /* 0x040fe20000010100 */
[----:B------:R-:W-:Y:S01]  /*5f60*/  FADD.FTZ R54, -R144, R54 ;  /* 0x0000003690367221 */ /* 0x000fe20000010100 */
[----:B------:R-:W-:Y:S01]  /*5f70*/  FMUL.FTZ R39, R214, R39 ;  /* 0x00000027d6277220 */ /* 0x000fe20000410000 */
[----:B------:R-:W-:Y:S01]  /*5f80*/  FMUL.FTZ R51, R202, R51 ;  /* 0x00000033ca337220 */ /* 0x000fe20000410000 */
[----:B------:R-:W-:Y:S01]  /*5f90*/  FMUL.FTZ R67, R177, R67 ;  /* 0x00000043b1437220 */ /* 0x000fe20000410000 */
[----:B------:R-:W-:Y:S01]  /*5fa0*/  FADD.FTZ R29, -R4, R29 ;  /* 0x0000001d041d7221 */ /* 0x000fe20000010100 */
[----:B------:R-:W-:Y:S01]  /*5fb0*/  FMUL.FTZ R54, R198, R54 ;  /* 0x00000036c6367220 */ /* 0x000fe20000410000 */
[C---:B------:R-:W-:Y:S01]  /*5fc0*/  FADD.FTZ R25, -R4.reuse, R25 ;  /* 0x0000001904197221 */ /* 0x040fe20000010100 */
[C---:B------:R-:W-:Y:S01]  /*5fd0*/  FADD.FTZ R45, -R4.reuse, R45 ;  /* 0x0000002d042d7221 */ /* 0x040fe20000010100 */
[----:B------:R-:W-:Y:S01]  /*5fe0*/  FMUL.FTZ R29, R247, R29 ;  /* 0x0000001df71d7220 */ /* 0x000fe20000410000 */
[----:B------:R-:W-:Y:S01]  /*5ff0*/  FADD.FTZ R28, -R4, R28 ;  /* 0x0000001c041c7221 */ /* 0x000fe20000010100 */
[----:B-1----:R-:W-:Y:S01]  /*6000*/  FFMA.FTZ R5, -R194, R194, 1 ;  /* 0x3f800000c2057423 */ /* 0x002fe200000101c2 */
[----:B------:R-:W-:Y:S01]  /*6010*/  FMUL.FTZ R25, R251, R25 ;  /* 0x00000019fb197220 */ /* 0x000fe20000410000 */
[----:B------:R-:W-:Y:S01]  /*6020*/  FMUL.FTZ R45, R231, R45 ;  /* 0x0000002de72d7220 */ /* 0x000fe20000410000 */
[----:B------:R-:W-:Y:S01]  /*6030*/  FADD.FTZ R24, -R4, R24 ;  /* 0x0000001804187221 */ /* 0x000fe20000010100 */
[----:B------:R-:W-:Y:S01]  /*6040*/  FMUL.FTZ R6, R5, UR17 ;  /* 0x0000001105067c20 */ /* 0x000fe20008410000 */
[----:B------:R-:W-:Y:S01]  /*6050*/  FMUL.FTZ R5, R0, UR17 ;  /* 0x0000001100057c20 */ /* 0x000fe20008410000 */
[----:B------:R-:W-:Y:S01]  /*6060*/  FMUL.FTZ R0, R19, R21 ;  /* 0x0000001513007220 */ /* 0x000fe20000410000 */
[----:B------:R-:W-:Y:S01]  /*6070*/  FMUL.FTZ R28, R248, R28 ;  /* 0x0000001cf81c7220 */ /* 0x000fe20000410000 */
[----:B------:R-:W-:Y:S01]  /*6080*/  FMUL.FTZ R22, R22, R6 ;  /* 0x0000000616167220 */ /* 0x000fe20000410000 */
[----:B------:R-:W-:Y:S01]  /*6090*/  FMUL.FTZ R23, R23, R5 ;  /* 0x0000000517177220 */ /* 0x000fe20000410000 */
[----:B------:R-:W-:Y:S01]  /*60a0*/  F2FP.BF16.F32.PACK_AB R5, R7, R17 ;  /* 0x000000110705723e */ /* 0x000fe200000010ff */
[----:B------:R-:W-:Y:S01]  /*60b0*/  FFMA.FTZ R7, -R171, R171, 1 ;  /* 0x3f800000ab077423 */ /* 0x000fe200000101ab */
[----:B------:R-:W-:Y:S01]  /*60c0*/  F2FP.BF16.F32.PACK_AB R0, R0, R18 ;  /* 0x000000120000723e */ /* 0x000fe200000010ff */
[----:B------:R-:W-:Y:S01]  /*60d0*/  FFMA.FTZ R6, -R179, R179, 1 ;  /* 0x3f800000b3067423 */ /* 0x000fe200000101b3 */
[----:B------:R-:W-:Y:S01]  /*60e0*/  F2FP.BF16.F32.PACK_AB R36, R23, R22 ;  /* 0x000000161724723e */ /* 0x000fe200000010ff */
[----:B------:R1:W-:Y:S01]  /*60f0*/  STS [R155+0x14400], R5 ;  /* 0x014400059b007388 */ /* 0x0003e20000000800 */
[----:B------:R-:W-:Y:S01]  /*6100*/  FMUL.FTZ R7, R7, UR17 ;  /* 0x0000001107077c20 */ /* 0x000fe20008410000 */
[----:B------:R-:W-:Y:S01]  /*6110*/  FMUL.FTZ R33, R6, UR17 ;  /* 0x0000001106217c20 */ /* 0x000fe20008410000 */
[----:B------:R-:W-:Y:S01]  /*6120*/  FFMA.FTZ R6, -R174, R174, 1 ;  /* 0x3f800000ae067423 */ /* 0x000fe200000101ae */
[----:B------:R3:W-:Y:S01]  /*6130*/  STS [R162+0x14000], R16 ;  /* 0x01400010a2007388 */ /* 0x0007e20000000800 */
[----:B------:R-:W-:Y:S01]  /*6140*/  FMUL.FTZ R38, R38, R7 ;  /* 0x0000000726267220 */ /* 0x000fe20000410000 */
[----:B------:R-:W-:Y:S01]  /*6150*/  FFMA.FTZ R7, -R168, R168, 1 ;  /* 0x3f800000a8077423 */ /* 0x000fe200000101a8 */
[----:B------:R-:W-:Y:S01]  /*6160*/  FMUL.FTZ R6, R6, UR17 ;  /* 0x0000001106067c20 */ /* 0x000fe20008410000 */
[----:B------:R4:W-:Y:S01]  /*6170*/  STS [R162+0x14400], R0 ;  /* 0x01440000a2007388 */ /* 0x0009e20000000800 */
[----:B------:R-:W-:Y:S01]  /*6180*/  FFMA.FTZ R18, -R166, R166, 1 ;  /* 0x3f800000a6127423 */ /* 0x000fe200000101a6 */
        /* <DEDUP_REMOVED lines=8> */
[----:B------:R-:W-:Y:S01]  /*6210*/  FADD.FTZ R41, -R4, R41 ;  /* 0x0000002904297221 */ /* 0x000fe20000010100 */
[----:B------:R-:W-:Y:S01]  /*6220*/  FMUL.FTZ R7, R7, UR17 ;  /* 0x0000001107077c20 */ /* 0x000fe20008410000 */
[----:B------:R-:W-:Y:S01]  /*6230*/  FMUL.FTZ R21, R51, R6 ;  /* 0x0000000633157220 */ /* 0x000fe20000410000 */
[----:B------:R-:W-:Y:S01]  /*6240*/  FFMA.FTZ R6, -R163, R163, 1 ;  /* 0x3f800000a3067423 */ /* 0x000fe200000101a3 */
[----:B------:R-:W-:Y:S01]  /*6250*/  FMUL.FTZ R24, R252, R24 ;  /* 0x00000018fc187220 */ /* 0x000fe20000410000 */
[----:B------:R-:W-:Y:S01]  /*6260*/  FMUL.FTZ R66, R66, R7 ;  /* 0x0000000742427220 */ /* 0x000fe20000410000 */
[----:B------:R-:W-:Y:S01]  /*6270*/  FFMA.FTZ R7, -R223, R223, 1 ;  /* 0x3f800000df077423 */ /* 0x000fe200000101df */
[----:B-1----:R-:W-:Y:S01]  /*6280*/  FFMA.FTZ R5, -R218, R218, 1 ;  /* 0x3f800000da057423 */ /* 0x002fe200000101da */
[----:B------:R-:W-:Y:S01]  /*6290*/  FMUL.FTZ R6, R6, UR17 ;  /* 0x0000001106067c20 */ /* 0x000fe20008410000 */
[C---:B------:R-:W-:Y:S01]  /*62a0*/  FADD.FTZ R60, -R4.reuse, R60 ;  /* 0x0000003c043c7221 */ /* 0x040fe20000010100 */
[----:B------:R-:W-:Y:S01]  /*62b0*/  FMUL.FTZ R7, R7, UR17 ;  /* 0x0000001107077c20 */ /* 0x000fe20008410000 */
[----:B------:R-:W-:Y:S01]  /*62c0*/  FMUL.FTZ R5, R5, UR17 ;  /* 0x0000001105057c20 */ /* 0x000fe20008410000 */
[----:B------:R-:W-:Y:S01]  /*62d0*/  FMUL.FTZ R32, R67, R6 ;  /* 0x0000000643207220 */ /* 0x000fe20000410000 */
[----:B------:R-:W-:Y:S01]  /*62e0*/  FFMA.FTZ R6, -R219, R219, 1 ;  /* 0x3f800000db067423 */ /* 0x000fe200000101db */
[----:B------:R-:W-:Y:S01]  /*62f0*/  FMUL.FTZ R41, R239, R41 ;  /* 0x00000029ef297220 */ /* 0x000fe20000410000 */
[----:B------:R-:W-:Y:S01]  /*6300*/  FADD.FTZ R40, -R4, R40 ;  /* 0x0000002804287221 */ /* 0x000fe20000010100 */
[----:B------:R-:W-:Y:S01]  /*6310*/  FADD.FTZ R34, -R144, R34 ;  /* 0x0000002290227221 */ /* 0x000fe20000010100 */
[----:B------:R-:W-:Y:S01]  /*6320*/  FMUL.FTZ R6, R6, UR17 ;  /* 0x0000001106067c20 */ /* 0x000fe20008410000 */
[----:B------:R-:W-:Y:S01]  /*6330*/  FFMA.FTZ R17, -R190, R190, 1 ;  /* 0x3f800000be117423 */ /* 0x000fe200000101be */
[C---:B------:R-:W-:Y:S01]  /*6340*/  FADD.FTZ R44, -R4.reuse, R44 ;  /* 0x0000002c042c7221 */ /* 0x040fe20000010100 */
[C---:B------:R-:W-:Y:S01]  /*6350*/  FADD.FTZ R56, -R4.reuse, R56 ;  /* 0x0000003804387221 */ /* 0x040fe20000010100 */
[C---:B------:R-:W-:Y:S01]  /*6360*/  FADD.FTZ R57, -R4.reuse, R57 ;  /* 0x0000003904397221 */ /* 0x040fe20000010100 */
[----:B------:R-:W-:Y:S01]  /*6370*/  FADD.FTZ R61, -R4, R61 ;  /* 0x0000003d043d7221 */ /* 0x000fe20000010100 */
[----:B------:R-:W-:Y:S01]  /*6380*/  FFMA.FTZ R4, -R175, R175, 1 ;  /* 0x3f800000af047423 */ /* 0x000fe200000101af */
[----:B------:R-:W-:Y:S01]  /*6390*/  FMUL.FTZ R60, R220, R60 ;  /* 0x0000003cdc3c7220 */ /* 0x000fe20000410000 */
[----:B------:R-:W-:Y:S01]  /*63a0*/  FMUL.FTZ R34, R222, R34 ;  /* 0x00000022de227220 */ /* 0x000fe20000410000 */
[----:B------:R-:W-:Y:S01]  /*63b0*/  FMUL.FTZ R17, R17, UR17 ;  /* 0x0000001111117c20 */ /* 0x000fe20008410000 */
[----:B------:R-:W-:Y:S01]  /*63c0*/  FMUL.FTZ R44, R232, R44 ;  /* 0x0000002ce82c7220 */ /* 0x000fe20000410000 */
[----:B------:R-:W-:Y:S01]  /*63d0*/  FMUL.FTZ R40, R240, R40 ;  /* 0x00000028f0287220 */ /* 0x000fe20000410000 */
[----:B------:R-:W-:Y:S01]  /*63e0*/  FADD.FTZ R55, -R144, R55 ;  /* 0x0000003790377221 */ /* 0x000fe20000010100 */
[----:B------:R-:W-:Y:S01]  /*63f0*/  FMUL.FTZ R34, R34, R17 ;  /* 0x0000001122227220 */ /* 0x000fe20000410000 */
[----:B------:R-:W-:Y:S01]  /*6400*/  FFMA.FTZ R17, -R165, R165, 1 ;  /* 0x3f800000a5117423 */ /* 0x000fe200000101a5 */
[----:B------:R-:W-:Y:S01]  /*6410*/  FMUL.FTZ R61, R217, R61 ;  /* 0x0000003dd93d7220 */ /* 0x000fe20000410000 */
[----:B------:R-:W-:Y:S01]  /*6420*/  FMUL.FTZ R55, R195, R55 ;  /* 0x00000037c3377220 */ /* 0x000fe20000410000 */
[----:B------:R-:W-:Y:S01]  /*6430*/  FMUL.FTZ R57, R225, R57 ;  /* 0x00000039e1397220 */ /* 0x000fe20000410000 */
[----:B------:R-:W-:Y:S01]  /*6440*/  FMUL.FTZ R17, R17, UR17 ;  /* 0x0000001111117c20 */ /* 0x000fe20008410000 */
[C---:B------:R-:W-:Y:S01]  /*6450*/  FADD.FTZ R10, -R3.reuse, R10 ;  /* 0x0000000a030a7221 */ /* 0x040fe20000010100 */
[----:B------:R-:W-:Y:S01]  /*6460*/  FADD.FTZ R11, -R3, R11 ;  /* 0x0000000b030b7221 */ /* 0x000fe20000010100 */
[----:B------:R-:W-:Y:S01]  /*6470*/  FMUL.FTZ R56, R226, R56 ;  /* 0x00000038e2387220 */ /* 0x000fe20000410000 */
[----:B------:R-:W-:Y:S01]  /*6480*/  FMUL.FTZ R23, R55, R17 ;  /* 0x0000001137177220 */ /* 0x000fe20000410000 */
[C---:B------:R-:W-:Y:S01]  /*6490*/  FADD.FTZ R31, -R3.reuse, R31 ;  /* 0x0000001f031f7221 */ /* 0x040fe20000010100 */
        /* <DEDUP_REMOVED lines=25> */
[----:B------:R-:W-:Y:S01]  /*6630*/  F2FP.BF16.F32.PACK_AB R23, R23, R54 ;  /* 0x000000361717723e */ /* 0x000fe200000010ff */
[----:B------:R-:W-:Y:S01]  /*6640*/  FMUL.FTZ R62, R62, R3 ;  /* 0x000000033e3e7220 */ /* 0x000fe20000410000 */
[----:B------:R-:W-:Y:S02]  /*6650*/  F2FP.BF16.F32.PACK_AB R32, R32, R66 ;  /* 0x000000422020723e */ /* 0x000fe400000010ff */
[----:B------:R-:W-:Y:S04]  /*6660*/  LOP3.LUT R2, R185, R2, RZ, 0x3c, !PT ;  /* 0x00000002b9027212 */ /* 0x000fe800078e3cff */
[----:B------:R-:W-:Y:S04]  /*6670*/  LOP3.LUT R2, R2, 0x200, R187, 0xf8, !PT ;  /* 0x0000020002027812 */ /* 0x000fe800078ef8bb */
[----:B------:R-:W-:Y:S01]  /*6680*/  LEA R2, R2, UR4, 0x1 ;  /* 0x0000000402027c11 */ /* 0x000fe2000f8e08ff */
[----:B--2---:R-:W-:Y:S01]  /*6690*/  FMUL.FTZ R11, R137, R11 ;  /* 0x0000000b890b7220 */ /* 0x004fe20000410000 */
[----:B------:R-:W-:Y:S01]  /*66a0*/  FMUL.FTZ R12, R53, R12 ;  /* 0x0000000c350c7220 */ /* 0x000fe20000410000 */
[----:B---3--:R-:W-:Y:S01]  /*66b0*/  FMUL.FTZ R13, R52, R13 ;  /* 0x0000000d340d7220 */ /* 0x008fe20000410000 */
[----:B------:R-:W2:Y:S01]  /*66c0*/  LDL.LU R53, [R1+0x30] ;  /* 0x0000300001357983 */ /* 0x000ea20000300800 */
[----:B------:R-:W-:Y:S01]  /*66d0*/  FMUL.FTZ R16, R65, R8 ;  /* 0x0000000841107220 */ /* 0x000fe20000410000 */
[----:B----4-:R-:W-:Y:S01]  /*66e0*/  FMUL.FTZ R9, R64, R9 ;  /* 0x0000000940097220 */ /* 0x010fe20000410000 */
[----:B------:R-:W-:Y:S01]  /*66f0*/  FFMA.FTZ R8, -R224, R224, 1 ;  /* 0x3f800000e0087423 */ /* 0x000fe200000101e0 */
[----:B------:R-:W3:Y:S01]  /*6700*/  LDL.LU R52, [R1+0x2c] ;  /* 0x00002c0001347983 */ /* 0x000ee20000300800 */
[----:B------:R-:W-:Y:S01]  /*6710*/  FMUL.FTZ R13, R13, R5 ;  /* 0x000000050d0d7220 */ /* 0x000fe20000410000 */
[----:B------:R-:W-:Y:S01]  /*6720*/  FMUL.FTZ R9, R9, R7 ;  /* 0x0000000709097220 */ /* 0x000fe20000410000 */
[----:B------:R-:W-:Y:S01]  /*6730*/  FMUL.FTZ R8, R8, UR17 ;  /* 0x0000001108087c20 */ /* 0x000fe20008410000 */
[----:B------:R-:W4:Y:S01]  /*6740*/  LDL.LU R136, [R1+0x28] ;  /* 0x0000280001887983 */ /* 0x000f220000300800 */
[----:B------:R-:W-:Y:S01]  /*6750*/  FFMA.FTZ R5, -R207, R207, 1 ;  /* 0x3f800000cf057423 */ /* 0x000fe200000101cf */
[----:B------:R-:W-:Y:S01]  /*6760*/  FFMA.FTZ R7, -R211, R211, 1 ;  /* 0x3f800000d3077423 */ /* 0x000fe200000101d3 */
[----:B------:R-:W-:Y:S01]  /*6770*/  FMUL.FTZ R16, R16, R8 ;  /* 0x0000000810107220 */ /* 0x000fe20000410000 */
[----:B------:R-:W4:Y:S01]  /*6780*/  LDL.LU R135, [R1+0x24] ;  /* 0x0000240001877983 */ /* 0x000f220000300800 */
[----:B------:R-:W-:Y:S01]  /*6790*/  FMUL.FTZ R5, R5, UR17 ;  /* 0x0000001105057c20 */ /* 0x000fe20008410000 */
[----:B------:R-:W-:Y:S01]  /*67a0*/  FMUL.FTZ R12, R12, R6 ;  /* 0x000000060c0c7220 */ /* 0x000fe20000410000 */
[----:B------:R-:W-:Y:S01]  /*67b0*/  FMUL.FTZ R7, R7, UR17 ;  /* 0x0000001107077c20 */ /* 0x000fe20008410000 */
[----:B------:R-:W4:Y:S01]  /*67c0*/  LDL.LU R65, [R1+0x18] ;  /* 0x0000180001417983 */ /* 0x000f220000300800 */
[----:B------:R-:W-:Y:S01]  /*67d0*/  F2FP.BF16.F32.PACK_AB R0, R9, R16 ;  /* 0x000000100900723e */ /* 0x000fe200000010ff */
[----:B------:R-:W-:Y:S01]  /*67e0*/  FMUL.FTZ R18, R29, R5 ;  /* 0x000000051d127220 */ /* 0x000fe20000410000 */
[----:B------:R-:W-:Y:S01]  /*67f0*/  FFMA.FTZ R5, -R191, R191, 1 ;  /* 0x3f800000bf057423 */ /* 0x000fe200000101bf */
[----:B------:R-:W4:Y:S01]  /*6800*/  LDL.LU R64, [R1+0x14] ;  /* 0x0000140001407983 */ /* 0x000f220000300800 */
[----:B------:R-:W-:Y:S01]  /*6810*/  FFMA.FTZ R6, -R208, R208, 1 ;  /* 0x3f800000d0067423 */ /* 0x000fe200000101d0 */
[----:B------:R-:W-:Y:S01]  /*6820*/  FFMA.FTZ R8, -R212, R212, 1 ;  /* 0x3f800000d4087423 */ /* 0x000fe200000101d4 */
[----:B------:R-:W-:Y:S01]  /*6830*/  FMUL.FTZ R5, R5, UR17 ;  /* 0x0000001105057c20 */ /* 0x000fe20008410000 */
[----:B------:R1:W-:Y:S01]  /*6840*/  STS [R155+0x16000], R0 ;  /* 0x016000009b007388 */ /* 0x0003e20000000800 */
[----:B------:R-:W-:Y:S01]  /*6850*/  FMUL.FTZ R19, R25, R7 ;  /* 0x0000000719137220 */ /* 0x000fe20000410000 */
[----:B------:R-:W-:Y:S01]  /*6860*/  F2FP.BF16.F32.PACK_AB R20, R13, R12 ;  /* 0x0000000c0d14723e */ /* 0x000fe200000010ff */
[----:B------:R-:W-:Y:S01]  /*6870*/  FMUL.FTZ R6, R6, UR17 ;  /* 0x0000001106067c20 */ /* 0x000fe20008410000 */
[----:B------:R-:W-:Y:S01]  /*6880*/  FFMA.FTZ R7, -R201, R201, 1 ;  /* 0x3f800000c9077423 */ /* 0x000fe200000101c9 */
[----:B------:R-:W-:Y:S01]  /*6890*/  FMUL.FTZ R12, R45, R5 ;  /* 0x000000052d0c7220 */ /* 0x000fe20000410000 */
[----:B------:R-:W-:Y:S01]  /*68a0*/  FMUL.FTZ R8, R8, UR17 ;  /* 0x0000001108087c20 */ /* 0x000fe20008410000 */
[----:B------:R-:W-:Y:S01]  /*68b0*/  FFMA.FTZ R5, -R170, R170, 1 ;  /* 0x3f800000aa057423 */ /* 0x000fe200000101aa */
[----:B------:R-:W-:Y:S01]  /*68c0*/  FMUL.FTZ R28, R28, R6 ;  /* 0x000000061c1c7220 */ /* 0x000fe20000410000 */
[----:B------:R-:W-:Y:S01]  /*68d0*/  FMUL.FTZ R7, R7, UR17 ;  /* 0x0000001107077c20 */ /* 0x000fe20008410000 */
[----:B------:R-:W-:Y:S01]  /*68e0*/  FMUL.FTZ R24, R24, R8 ;  /* 0x0000000818187220 */ /* 0x000fe20000410000 */
[----:B------:R-:W-:Y:S01]  /*68f0*/  FFMA.FTZ R6, -R192, R192, 1 ;  /* 0x3f800000c0067423 */ /* 0x000fe200000101c0 */
[----:B------:R-:W-:Y:S01]  /*6900*/  FFMA.FTZ R8, -R203, R203, 1 ;  /* 0x3f800000cb087423 */ /* 0x000fe200000101cb */
[----:B------:R-:W-:Y:S01]  /*6910*/  FMUL.FTZ R5, R5, UR17 ;  /* 0x0000001105057c20 */ /* 0x000fe20008410000 */
[----:B------:R-:W-:Y:S01]  /*6920*/  FMUL.FTZ R13, R41, R7 ;  /* 0x00000007290d7220 */ /* 0x000fe20000410000 */
[----:B------:R-:W-:Y:S01]  /*6930*/  FMUL.FTZ R6, R6, UR17 ;  /* 0x0000001106067c20 */ /* 0x000fe20008410000 */
[----:B------:R-:W-:Y:S01]  /*6940*/  FMUL.FTZ R7, R4, UR17 ;  /* 0x0000001104077c20 */ /* 0x000fe20008410000 */
[----:B------:R-:W-:Y:S01]  /*6950*/  FMUL.FTZ R8, R8, UR17 ;  /* 0x0000001108087c20 */ /* 0x000fe20008410000 */
[----:B------:R-:W-:Y:S01]  /*6960*/  FMUL.FTZ R60, R60, R5 ;  /* 0x000000053c3c7220 */ /* 0x000fe20000410000 */
[----:B------:R-:W-:Y:S01]  /*6970*/  FFMA.FTZ R4, -R169, R169, 1 ;  /* 0x3f800000a9047423 */ /* 0x000fe200000101a9 */
[----:B------:R-:W-:Y:S01]  /*6980*/  FMUL.FTZ R44, R44, R6 ;  /* 0x000000062c2c7220 */ /* 0x000fe20000410000 */
[----:B------:R-:W-:Y:S01]  /*6990*/  FMUL.FTZ R8, R40, R8 ;  /* 0x0000000828087220 */ /* 0x000fe20000410000 */
[----:B------:R-:W-:Y:S01]  /*69a0*/  FFMA.FTZ R6, -R176, R176, 1 ;  /* 0x3f800000b0067423 */ /* 0x000fe200000101b0 */
[----:B------:R-:W-:Y:S01]  /*69b0*/  FMUL.FTZ R4, R4, UR17 ;  /* 0x0000001104047c20 */ /* 0x000fe20008410000 */
[----:B------:R-:W-:Y:S01]  /*69c0*/  FMUL.FTZ R10, R138, R10 ;  /* 0x0000000a8a0a7220 */ /* 0x000fe20000410000 */
[----:B-1----:R-:W-:Y:S01]  /*69d0*/  FFMA.FTZ R0, -R241, R241, 1 ;  /* 0x3f800000f1007423 */ /* 0x002fe200000101f1 */
[----:B------:R-:W-:Y:S01]  /*69e0*/  FMUL.FTZ R6, R6, UR17 ;  /* 0x0000001106067c20 */ /* 0x000fe20008410000 */
[----:B------:R-:W-:Y:S01]  /*69f0*/  FMUL.FTZ R16, R61, R4 ;  /* 0x000000043d107220 */ /* 0x000fe20000410000 */
[----:B------:R-:W-:Y:S01]  /*6a00*/  F2FP.BF16.F32.PACK_AB R13, R13, R8 ;  /* 0x000000080d0d723e */ /* 0x000fe200000010ff */
[----:B------:R-:W-:Y:S01]  /*6a10*/  FMUL.FTZ R5, R0, UR17 ;  /* 0x0000001100057c20 */ /* 0x000fe20008410000 */
[----:B------:R-:W-:Y:S01]  /*6a20*/  FFMA.FTZ R0, -R237, R237, 1 ;  /* 0x3f800000ed007423 */ /* 0x000fe200000101ed */
[----:B------:R-:W-:Y:S01]  /*6a30*/  FFMA.FTZ R4, -R242, R242, 1 ;  /* 0x3f800000f2047423 */ /* 0x000fe200000101f2 */
[----:B------:R-:W-:Y:S01]  /*6a40*/  FMUL.FTZ R17, R57, R6 ;  /* 0x0000000639117220 */ /* 0x000fe20000410000 */
[----:B------:R-:W-:Y:S01]  /*6a50*/  FMUL.FTZ R56, R56, R7 ;  /* 0x0000000738387220 */ /* 0x000fe20000410000 */
[----:B------:R-:W-:Y:S01]  /*6a60*/  FMUL.FTZ R0, R0, UR17 ;  /* 0x0000001100007c20 */ /* 0x000fe20008410000 */
[----:B------:R-:W-:Y:S01]  /*6a70*/  FMUL.FTZ R6, R4, UR17 ;  /* 0x0000001104067c20 */ /* 0x000fe20008410000 */
[----:B------:R-:W-:Y:S01]  /*6a80*/  FFMA.FTZ R4, -R238, R238, 1 ;  /* 0x3f800000ee047423 */ /* 0x000fe200000101ee */
[----:B------:R-:W-:Y:S01]  /*6a90*/  FMUL.FTZ R9, R11, R5 ;  /* 0x000000050b097220 */ /* 0x000fe20000410000 */
[----:B------:R-:W-:Y:S01]  /*6aa0*/  F2FP.BF16.F32.PACK_AB R19, R19, R24 ;  /* 0x000000181313723e */ /* 0x000fe200000010ff */
[----:B------:R-:W-:Y:S01]  /*6ab0*/  FMUL.FTZ R6, R10, R6 ;  /* 0x000000060a067220 */ /* 0x000fe20000410000 */
[----:B------:R-:W-:Y:S01]  /*6ac0*/  FMUL.FTZ R4, R4, UR17 ;  /* 0x0000001104047c20 */ /* 0x000fe20008410000 */
[----:B------:R-:W-:Y:S02]  /*6ad0*/  F2FP.BF16.F32.PACK_AB R18, R18, R28 ;  /* 0x0000001c1212723e */ /* 0x000fe400000010ff */
[----:B------:R-:W-:Y:S02]  /*6ae0*/  F2FP.BF16.F32.PACK_AB R12, R12, R44 ;  /* 0x0000002c0c0c723e */ /* 0x000fe400000010ff */
[----:B------:R-:W-:Y:S01]  /*6af0*/  F2FP.BF16.F32.PACK_AB R9, R9, R6 ;  /* 0x000000060909723e */ /* 0x000fe200000010ff */
[----:B------:R-:W-:Y:S01]  /*6b00*/  FFMA.FTZ R6, -R216, R216, 1 ;  /* 0x3f800000d8067423 */ /* 0x000fe200000101d8 */
[----:B------:R-:W-:Y:S02]  /*6b10*/  F2FP.BF16.F32.PACK_AB R17, R17, R56 ;  /* 0x000000381111723e */ /* 0x000fe400000010ff */
[----:B------:R-:W-:Y:S01]  /*6b20*/  F2FP.BF16.F32.PACK_AB R16, R16, R60 ;  /* 0x0000003c1010723e */ /* 0x000fe200000010ff */
[----:B------:R1:W-:Y:S01]  /*6b30*/  STS [R155+0x16400], R9 ;  /* 0x016400099b007388 */ /* 0x0003e20000000800 */
[----:B------:R-:W-:Y:S03]  /*6b40*/  FMUL.FTZ R6, R6, UR17 ;  /* 0x0000001106067c20 */ /* 0x000fe60008410000 */
[----:B------:R-:W-:Y:S01]  /*6b50*/  STS [R162+0x16000], R20 ;  /* 0x01600014a2007388 */ /* 0x000fe20000000800 */
[----:B-1----:R-:W-:Y:S01]  /*6b60*/  LOP3.LUT R155, R183, 0x30, RZ, 0xc0, !PT ;  /* 0x00000030b79b7812 */ /* 0x002fe200078ec0ff */
        /* <DEDUP_REMOVED lines=13> */
[----:B------:R-:W-:Y:S01]  /*6c40*/  F2FP.BF16.F32.PACK_AB R8, R8, R14 ;  /* 0x0000000e0808723e */ /* 0x000fe200000010ff */
[----:B------:R-:W-:Y:S01]  /*6c50*/  FFMA.FTZ R4, -R228, R228, 1 ;  /* 0x3f800000e4047423 */ /* 0x000fe200000101e4 */
[----:B------:R-:W-:Y:S01]  /*6c60*/  FMUL.FTZ R26, R26, R5 ;  /* 0x000000051a1a7220 */ /* 0x000fe20000410000 */
[----:B------:R-:W-:Y:S01]  /*6c70*/  FMUL.FTZ R0, R0, UR17 ;  /* 0x0000001100007c20 */ /* 0x000fe20008410000 */
[----:B------:R-:W-:Y:S01]  /*6c80*/  FMUL.FTZ R7, R27, R7 ;  /* 0x000000071b077220 */ /* 0x000fe20000410000 */
[----:B------:R-:W-:Y:S01]  /*6c90*/  FMUL.FTZ R31, R64, R31 ;  /* 0x0000001f401f7220 */ /* 0x000fe20000410000 */
[----:B------:R-:W-:Y:S01]  /*6ca0*/  STS [R162+0x16400], R8 ;  /* 0x01640008a2007388 */ /* 0x000fe20000000800 */
[----:B------:R-:W-:Y:S01]  /*6cb0*/  FMUL.FTZ R30, R65, R30 ;  /* 0x0000001e411e7220 */ /* 0x000fe20000410000 */
[----:B------:R-:W-:Y:S01]  /*6cc0*/  FMUL.FTZ R4, R4, UR17 ;  /* 0x0000001104047c20 */ /* 0x000fe20008410000 */
[----:B------:R-:W-:Y:S01]  /*6cd0*/  FMUL.FTZ R31, R31, R0 ;  /* 0x000000001f1f7220 */ /* 0x000fe20000410000 */
[----:B------:R-:W-:Y:S01]  /*6ce0*/  FFMA.FTZ R0, -R209, R209, 1 ;  /* 0x3f800000d1007423 */ /* 0x000fe200000101d1 */
[----:B------:R-:W-:Y:S01]  /*6cf0*/  STS [R158+0x14000], R134 ;  /* 0x014000869e007388 */ /* 0x000fe20000000800 */
[----:B------:R-:W-:Y:S01]  /*6d00*/  FMUL.FTZ R30, R30, R4 ;  /* 0x000000041e1e7220 */ /* 0x000fe20000410000 */
[----:B------:R-:W-:Y:S01]  /*6d10*/  F2FP.BF16.F32.PACK_AB R7, R7, R26 ;  /* 0x0000001a0707723e */ /* 0x000fe200000010ff */
[----:B------:R-:W-:Y:S01]  /*6d20*/  FMUL.FTZ R0, R0, UR17 ;  /* 0x0000001100007c20 */ /* 0x000fe20008410000 */
[----:B------:R-:W-:Y:S01]  /*6d30*/  STS [R158+0x14400], R36 ;  /* 0x014400249e007388 */ /* 0x000fe20000000800 */
[----:B------:R-:W-:Y:S01]  /*6d40*/  FFMA.FTZ R5, -R215, R215, 1 ;  /* 0x3f800000d7057423 */ /* 0x000fe200000101d7 */
[----:B------:R-:W-:Y:S01]  /*6d50*/  FFMA.FTZ R4, -R210, R210, 1 ;  /* 0x3f800000d2047423 */ /* 0x000fe200000101d2 */
[----:B------:R-:W-:Y:S01]  /*6d60*/  FMUL.FTZ R47, R47, R0 ;  /* 0x000000002f2f7220 */ /* 0x000fe20000410000 */
[----:B------:R-:W-:Y:S01]  /*6d70*/  FFMA.FTZ R0, -R196, R196, 1 ;  /* 0x3f800000c4007423 */ /* 0x000fe200000101c4 */
[----:B------:R-:W-:Y:S01]  /*6d80*/  STS [R161+0x14000], R133 ;  /* 0x01400085a1007388 */ /* 0x000fe20000000800 */
[----:B------:R-:W-:Y:S01]  /*6d90*/  FMUL.FTZ R5, R5, UR17 ;  /* 0x0000001105057c20 */ /* 0x000fe20008410000 */
[----:B------:R-:W-:Y:S01]  /*6da0*/  FMUL.FTZ R4, R4, UR17 ;  /* 0x0000001104047c20 */ /* 0x000fe20008410000 */
[----:B------:R-:W-:Y:S01]  /*6db0*/  FMUL.FTZ R0, R0, UR17 ;  /* 0x0000001100007c20 */ /* 0x000fe20008410000 */
[----:B------:R-:W-:Y:S02]  /*6dc0*/  STS [R161+0x14400], R33 ;  /* 0x01440021a1007388 */ /* 0x000fe40000000800 */
[----:B------:R-:W-:Y:S01]  /*6dd0*/  FMUL.FTZ R46, R46, R4 ;  /* 0x000000042e2e7220 */ /* 0x000fe20000410000 */
[----:B------:R-:W-:Y:S01]  /*6de0*/  FFMA.FTZ R4, -R205, R205, 1 ;  /* 0x3f800000cd047423 */ /* 0x000fe200000101cd */
[----:B------:R-:W-:Y:S03]  /*6df0*/  STS [R158+0x16000], R19 ;  /* 0x016000139e007388 */ /* 0x000fe60000000800 */
[----:B------:R-:W-:Y:S01]  /*6e00*/  FMUL.FTZ R4, R4, UR17 ;  /* 0x0000001104047c20 */ /* 0x000fe20008410000 */
[----:B------:R-:W-:Y:S04]  /*6e10*/  STS [R158+0x16400], R7 ;  /* 0x016400079e007388 */ /* 0x000fe80000000800 */
[----:B------:R-:W-:Y:S04]  /*6e20*/  STS [R161+0x16000], R18 ;  /* 0x01600012a1007388 */ /* 0x000fe80000000800 */
[----:B------:R-:W4:Y:S01]  /*6e30*/  LDL.LU.64 R50, [R1+0x40] ;  /* 0x0000400001327983 */ /* 0x000f220000300a00 */
[----:B--2---:R-:W-:Y:S04]  /*6e40*/  FMUL.FTZ R42, R53, R42 ;  /* 0x0000002a352a7220 */ /* 0x004fe80000410000 */
[----:B------:R-:W-:Y:S01]  /*6e50*/  FMUL.FTZ R42, R42, R6 ;  /* 0x000000062a2a7220 */ /* 0x000fe20000410000 */
[----:B------:R-:W-:Y:S01]  /*6e60*/  FMUL.FTZ R6, R63, R0 ;  /* 0x000000003f067220 */ /* 0x000fe20000410000 */
[----:B------:R-:W-:Y:S01]  /*6e70*/  F2FP.BF16.F32.PACK_AB R0, R31, R30 ;  /* 0x0000001e1f00723e */ /* 0x000fe200000010ff */
[----:B---3--:R-:W-:Y:S02]  /*6e80*/  FMUL.FTZ R43, R52, R43 ;  /* 0x0000002b342b7220 */ /* 0x008fe40000410000 */
[----:B------:R-:W1:Y:S01]  /*6e90*/  LDC R52, c[0x0][0x44c] ;  /* 0x00011300ff347b82 */ /* 0x000e620000000800 */
[----:B------:R-:W-:Y:S01]  /*6ea0*/  F2FP.BF16.F32.PACK_AB R6, R6, R62 ;  /* 0x0000003e0606723e */ /* 0x000fe200000010ff */
[----:B------:R2:W-:Y:S01]  /*6eb0*/  STS [R161+0x16400], R0 ;  /* 0x01640000a1007388 */ /* 0x0005e20000000800 */
[----:B------:R-:W-:Y:S01]  /*6ec0*/  FMUL.FTZ R43, R43, R5 ;  /* 0x000000052b2b7220 */ /* 0x000fe20000410000 */
[----:B------:R-:W-:Y:S02]  /*6ed0*/  FFMA.FTZ R5, -R206, R206, 1 ;  /* 0x3f800000ce057423 */ /* 0x000fe400000101ce */
[----:B------:R-:W-:Y:S02]  /*6ee0*/  STS [R156+-0x8000], R132 ;  /* 0xff8000849c007388 */ /* 0x000fe40000000800 */
[----:B------:R-:W-:Y:S01]  /*6ef0*/  FMUL.FTZ R5, R5, UR17 ;  /* 0x0000001105057c20 */ /* 0x000fe20008410000 */
[----:B------:R-:W-:Y:S01]  /*6f00*/  F2FP.BF16.F32.PACK_AB R3, R43, R42 ;  /* 0x0000002a2b03723e */ /* 0x000fe200000010ff */
[----:B------:R-:W-:Y:S02]  /*6f10*/  STS [R156+-0x7c00], R22 ;  /* 0xff8400169c007388 */ /* 0x000fe40000000800 */
[----:B------:R-:W-:Y:S01]  /*6f20*/  FMUL.FTZ R58, R58, R5 ;  /* 0x000000053a3a7220 */ /* 0x000fe20000410000 */
[----:B------:R-:W-:Y:S01]  /*6f30*/  FMUL.FTZ R5, R59, R4 ;  /* 0x000000043b057220 */ /* 0x000fe20000410000 */
[----:B------:R-:W-:Y:S01]  /*6f40*/  STS [R160+-0x8000], R49 ;  /* 0xff800031a0007388 */ /* 0x000fe20000000800 */
[----:B------:R-:W-:Y:S03]  /*6f50*/  F2FP.BF16.F32.PACK_AB R4, R47, R46 ;  /* 0x0000002e2f04723e */ /* 0x000fe600000010ff */
[----:B------:R-:W-:Y:S01]  /*6f60*/  STS [R160+-0x7c00], R21 ;  /* 0xff840015a0007388 */ /* 0x000fe20000000800 */
[----:B------:R-:W-:Y:S03]  /*6f70*/  F2FP.BF16.F32.PACK_AB R5, R5, R58 ;  /* 0x0000003a0505723e */ /* 0x000fe600000010ff */
[----:B------:R-:W-:Y:S01]  /*6f80*/  STS [R156+-0x6000], R13 ;  /* 0xffa0000d9c007388 */ /* 0x000fe20000000800 */
[----:B-1----:R-:W-:Y:S03]  /*6f90*/  IMAD R141, R52, UR14, RZ ;  /* 0x0000000e348d7c24 */ /* 0x002fe6000f8e02ff */
[----:B------:R1:W-:Y:S01]  /*6fa0*/  STS [R156+-0x5c00], R3 ;  /* 0xffa400039c007388 */ /* 0x0003e20000000800 */
[----:B--2---:R-:W-:Y:S03]  /*6fb0*/  LOP3.LUT R0, R188, 0x30, R183, 0xf8, !PT ;  /* 0x00000030bc007812 */ /* 0x004fe600078ef8b7 */
[----:B------:R-:W-:Y:S01]  /*6fc0*/  STS [R160+-0x6000], R12 ;  /* 0xffa0000ca0007388 */ /* 0x000fe20000000800 */
[----:B------:R-:W-:Y:S03]  /*6fd0*/  LOP3.LUT R0, R0, 0x1c0, R187, 0xf8, !PT ;  /* 0x000001c000007812 */ /* 0x000fe600078ef8bb */
[----:B------:R-:W-:Y:S01]  /*6fe0*/  STS [R160+-0x5c00], R4 ;  /* 0xffa40004a0007388 */ /* 0x000fe20000000800 */
[----:B------:R-:W-:Y:S03]  /*6ff0*/  LOP3.LUT R0, R0, R154, RZ, 0x3c, !PT ;  /* 0x0000009a00007212 */ /* 0x000fe600078e3cff */
        /* <DEDUP_REMOVED lines=8> */
[----:B------:R-:W-:Y:S04]  /*7080*/  STS [R157+-0x5c00], R5 ;  /* 0xffa400059d007388 */ /* 0x000fe80000000800 */
        /* <DEDUP_REMOVED lines=96> */
[----:B------:R-:W-:Y:S02]  /*7690*/  MOV R174, R5 ;  /* 0x0000000500ae7202 */ /* 0x000fe40000000f00 */
[----:B------:R-:W-:Y:S02]  /*76a0*/  LEA.HI.X.SX32 R4, R4, R51, 0x2, P1 ;  /* 0x0000003304047211 */ /* 0x000fe400008f16ff */
[-C--:B------:R-:W-:Y:S03]  /*76b0*/  HMMA.16816.F32.BF16 R76, R32, R22.reuse, R76 ;  /* 0x00000016204c723c */ /* 0x080fe6000004184c */
[----:B------:R-:W-:Y:S05]  /*76c0*/  MOV R175, R4 ;  /* 0x0000000400af7202 */ /* 0x000fea0000000f00 */
[C---:B------:R-:W-:Y:S01]  /*76d0*/  HMMA.16816.F32.BF16 R80, R12.reuse, R22, R80 ;  /* 0x000000160c50723c */ /* 0x040fe20000041850 */
[----:B------:R1:W-:Y:S07]  /*76e0*/  STL.64 [R1+0x40], R174 ;  /* 0x000040ae01007387 */ /* 0x0003ee0000100a00 */
[-C--:B------:R-:W-:Y:S08]  /*76f0*/  HMMA.16816.F32.BF16 R84, R12, R36.reuse, R84 ;  /* 0x000000240c54723c */ /* 0x080ff00000041854 */
[C---:B------:R-:W-:Y:S08]  /*7700*/  HMMA.16816.F32.BF16 R88, R32.reuse, R36, R88 ;  /* 0x000000242058723c */ /* 0x040ff00000041858 */
[-C--:B------:R-:W-:Y:S08]  /*7710*/  HMMA.16816.F32.BF16 R92, R32, R38.reuse, R92 ;  /* 0x00000026205c723c */ /* 0x080ff0000004185c */
[----:B------:R-:W-:Y:S01]  /*7720*/  HMMA.16816.F32.BF16 R96, R12, R38, R96 ;  /* 0x000000260c60723c */ /* 0x000fe20000041860 */
[----:B------:R-:W-:Y:S08]  /*7730*/  @!UPT UIADD3 URZ, UPT, UPT, URZ, URZ, URZ ;  /* 0x000000fffffff290 */ /* 0x000ff0000fffe0ff */
[----:B-1----:R-:W-:Y:S11]  /*7740*/  BRA.U !UP0, `(.L_x_1115) ;  /* 0x0000000108787547 */ /* 0x002ff6000b800000 */
[----:B------:R-:W2:Y:S01]  /*7750*/  LDL R52, [R1+0x4c] ;  /* 0x00004c0001347983 */ /* 0x000ea20000100800 */
[----:B------:R-:W-:Y:S03]  /*7760*/  IADD3 R5, P1, PT, RZ, -UR26, RZ ;  /* 0x8000001aff057c10 */ /* 0x000fe6000ff3e0ff */
[----:B------:R-:W3:Y:S02]  /*7770*/  LDL.LU R51, [R1+0x54] ;  /* 0x0000540001337983 */ /* 0x000ee40000300800 */
[----:B------:R-:W-:Y:S02]  /*7780*/  IMAD.X R4, RZ, RZ, ~UR34, P1 ;  /* 0x80000022ff047e24 */ /* 0x000fe400088e06ff */
[----:B------:R-:W4:Y:S03]  /*7790*/  LDL.LU R50, [R1+0x60] ;  /* 0x0000600001327983 */ /* 0x000f260000300800 */
[----:B------:R-:W-:Y:S04]  /*77a0*/  SHF.R.S64 R6, R5, 0x1f, R4 ;  /* 0x0000001f05067819 */ /* 0x000fe80000001004 */
[----:B----4-:R-:W-:Y:S02]  /*77b0*/  IADD3 R50, P1, PT, R6, R50, RZ ;  /* 0x0000003206327210 */ /* 0x010fe40007f3e0ff */
[----:B--2---:R-:W-:Y:S02]  /*77c0*/  LOP3.LUT R5, R52, 0x1f8, RZ, 0xc0, !PT ;  /* 0x000001f834057812 */ /* 0x004fe400078ec0ff */
[----:B---3--:R-:W-:Y:S01]  /*77d0*/  LEA.HI.X.SX32 R51, R4, R51, 0x1, P1 ;  /* 0x0000003304337211 */ /* 0x008fe200008f0eff */
[----:B------:R1:W-:Y:S01]  /*77e0*/  STL [R1+0x60], R50 ;  /* 0x0000603201007387 */ /* 0x0003e20000100800 */
[----:B------:R-:W-:Y:S01]  /*77f0*/  LOP3.LUT R5, R5, 0x38, R186, 0x78, !PT ;  /* 0x0000003805057812 */ /* 0x000fe200078e78ba */
[----:B------:R-:W-:Y:S01]  /*7800*/  IMAD.MOV.U32 R12, RZ, RZ, R50 ;  /* 0x000000ffff0c7224 */ /* 0x000fe200078e0032 */
[----:B------:R-:W-:Y:S01]  /*7810*/  IADD3 R6, P1, PT, R50, UR7, RZ ;  /* 0x0000000732067c10 */ /* 0x000fe2000ff3e0ff */
[----:B------:R1:W-:Y:S01]  /*7820*/  STL [R1+0x54], R51 ;  /* 0x0000543301007387 */ /* 0x0003e20000100800 */
[----:B------:R-:W-:Y:S01]  /*7830*/  LOP3.LUT R5, R5, 0x1e00, R52, 0xf8, !PT ;  /* 0x00001e0005057812 */ /* 0x000fe200078ef834 */
[----:B------:R-:W-:Y:S01]  /*7840*/  IMAD.MOV.U32 R13, RZ, RZ, R51 ;  /* 0x000000ffff0d7224 */ /* 0x000fe200078e0033 */
[----:B------:R-:W-:Y:S02]  /*7850*/  IADD3.X R7, PT, PT, R51, UR6, RZ, P1, !PT ;  /* 0x0000000633077c10 */ /* 0x000fe40008ffe4ff */
[----:B------:R-:W-:Y:S02]  /*7860*/  LEA R8, R5, UR4, 0x1 ;  /* 0x0000000405087c11 */ /* 0x000fe4000f8e08ff */
[----:B------:R-:W-:Y:S03]  /*7870*/  IADD3 R4, P1, PT, R6, UR7, RZ ;  /* 0x0000000706047c10 */ /* 0x000fe6000ff3e0ff */
[----:B------:R-:W-:Y:S01]  /*7880*/  @!PT LDS RZ, [RZ] ;  /* 0x00000000fffff984 */ /* 0x000fe20000000800 */
[----:B------:R-:W-:Y:S01]  /*7890*/  @!PT LDS RZ, [RZ] ;  /* 0x00000000fffff984 */ /* 0x000fe20000000800 */
[----:B------:R-:W-:Y:S01]  /*78a0*/  @!PT LDS RZ, [RZ] ;  /* 0x00000000fffff984 */ /* 0x000fe20000000800 */
[----:B------:R1:W-:Y:S01]  /*78b0*/  LDGSTS.E.BYPASS.LTC128B.128 [R8+0x8000], desc[UR28][R12.64] ;  /* 0x080000000c087fae */ /* 0x0003e2000b981a1c */
[----:B------:R-:W-:Y:S02]  /*78c0*/  IADD3.X R5, PT, PT, R7, UR6, RZ, P1, !PT ;  /* 0x0000000607057c10 */ /* 0x000fe40008ffe4ff */
[----:B------:R-:W-:Y:S01]  /*78d0*/  IADD3 R10, P1, PT, R4, UR7, RZ ;  /* 0x00000007040a7c10 */ /* 0x000fe2000ff3e0ff */
[----:B------:R1:W-:Y:S03]  /*78e0*/  LDGSTS.E.BYPASS.LTC128B.128 [R8+0x9000], desc[UR28][R6.64] ;  /* 0x0900000006087fae */ /* 0x0003e6000b981a1c */
[----:B------:R-:W-:Y:S01]  /*78f0*/  IADD3.X R11, PT, PT, R5, UR6, RZ, P1, !PT ;  /* 0x00000006050b7c10 */ /* 0x000fe20008ffe4ff */
[----:B------:R1:W-:Y:S04]  /*7900*/  LDGSTS.E.BYPASS.LTC128B.128 [R8+0xa000], desc[UR28][R4.64] ;  /* 0x0a00000004087fae */ /* 0x0003e8000b981a1c */
[----:B------:R1:W-:Y:S04]  /*7910*/  LDGSTS.E.BYPASS.LTC128B.128 [R8+0xb000], desc[UR28][R10.64] ;  /* 0x0b0000000a087fae */ /* 0x0003e8000b981a1c */
[----:B------:R-:W0:Y:S02]  /*7920*/  LDGDEPBAR ;  /* 0x00000000000079af */ /* 0x000e240000000000 */
.L_x_1115:
[----:B------:R-:W-:Y:S01]  /*7930*/  LDSM.16.M88.4 R32, [R148+0x14000] ;  /* 0x014000009420783b */ /* 0x000fe20000000200 */
[----:B------:R-:W-:Y:S01]  /*7940*/  IADD3 R140, PT, PT, R173, R148, R153 ;  /* 0x00000094ad8c7210 */ /* 0x000fe20007ffe099 */
[----:B------:R-:W-:Y:S01]  /*7950*/  IMAD.MOV.U32 R191, RZ, RZ, 0x4 ;  /* 0x00000004ffbf7424 */ /* 0x000fe200078e00ff */
[----:B------:R-:W-:Y:S01]  /*7960*/  PLOP3.LUT P4, PT, PT, PT, UP0, 0x80, 0x8 ;  /* 0x000000000008781c */ /* 0x000fe20003f8f008 */
[----:B------:R-:W2:Y:S01]  /*7970*/  LDSM.16.MT88.4 R16, [R2+0xc000] ;  /* 0x00c000000210783b */ /* 0x000ea20000004200 */
[----:B------:R-:W-:Y:S02]  /*7980*/  ULOP3.LUT UR5, UR35, 0x1, URZ, 0xc0, !UPT ;  /* 0x0000000123057892 */ /* 0x000fe4000f8ec0ff */
[----:B------:R-:W-:Y:S01]  /*7990*/  @UP0 UIADD3 UR42, UP2, UPT, UR38, -0x200, URZ ;  /* 0xfffffe00262a0890 */ /* 0x000fe2000ff5e0ff */
[----:B------:R-:W3:Y:S01]  /*79a0*/  LDSM.16.M88.4 R28, [R148+0x16000] ;  /* 0x01600000941c783b */ /* 0x000ee20000000200 */
[----:B------:R-:W-:Y:S02]  /*79b0*/  UISETP.NE.U32.AND UP1, UPT, UR5, 0x1, UPT ;  /* 0x000000010500788c */ /* 0x000fe4000bf25070 */
[----:B------:R-:W-:Y:S01]  /*79c0*/  @UP0 UIADD3.X UR5, UPT, UPT, UR39, -0x1, URZ, UP2, !UPT ;  /* 0xffffffff27050890 */ /* 0x000fe200097fe4ff */
        /* <DEDUP_REMOVED lines=12> */
[----:B------:R-:W-:Y:S04]  /*7a90*/  LDSM.16.MT88.4 R56, [R2+0xd000] ;  /* 0x00d000000238783b */ /* 0x000fe80000004200 */
[----:B------:R-:W-:Y:S01]  /*7aa0*/  LDSM.16.M88.4 R60, [R149+0x16000] ;  /* 0x01600000953c783b */ /* 0x000fe20000000200 */
[-C--:B------:R-:W-:Y:S03]  /*7ab0*/  HMMA.16816.F32.BF16 R12, R28, R18.reuse, RZ ;  /* 0x000000121c0c723c */ /* 0x080fe600000418ff */
[----:B------:R-:W-:Y:S04]  /*7ac0*/  LDSM.16.MT88.4 R64, [R3+0xd000] ;  /* 0x00d000000340783b */ /* 0x000fe80000004200 */
[----:B------:R-:W-:Y:S01]  /*7ad0*/  LDSM.16.MT88.4 R132, [R2+0xd800] ;  /* 0x00d800000284783b */ /* 0x000fe20000004200 */
[C---:B------:R-:W-:Y:S03]  /*7ae0*/  HMMA.16816.F32.BF16 R16, R32.reuse, R18, RZ ;  /* 0x000000122010723c */ /* 0x040fe600000418ff */
[----:B------:R-:W-:Y:S05]  /*7af0*/  LDSM.16.M88.4 R136, [R140+0x16000] ;  /* 0x016000008c88783b */ /* 0x000fea0000000200 */
[-C--:B----4-:R-:W-:Y:S08]  /*7b00*/  HMMA.16816.F32.BF16 R20, R32, R36.reuse, RZ ;  /* 0x000000242014723c */ /* 0x090ff000000418ff */
[C---:B------:R-:W-:Y:S08]  /*7b10*/  HMMA.16816.F32.BF16 R24, R28.reuse, R36, RZ ;  /* 0x000000241c18723c */ /* 0x040ff000000418ff */
[-C--:B------:R-:W-:Y:S08]  /*7b20*/  HMMA.16816.F32.BF16 R28, R28, R38.reuse, RZ ;  /* 0x000000261c1c723c */ /* 0x080ff000000418ff */
[----:B------:R-:W-:Y:S01]  /*7b30*/  HMMA.16816.F32.BF16 R32, R32, R38, RZ ;  /* 0x000000262020723c */ /* 0x000fe200000418ff */
[----:B------:R-:W3:Y:S07]  /*7b40*/  LDSM.16.M88.4 R36, [R149+0x14000] ;  /* 0x014000009524783b */ /* 0x000eee0000000200 */
[-C--:B------:R-:W-:Y:S08]  /*7b50*/  HMMA.16816.F32.BF16 R4, R40, R44.reuse, R4 ;  /* 0x0000002c2804723c */ /* 0x080ff00000041804 */
[C---:B-1----:R-:W-:Y:S08]  /*7b60*/  HMMA.16816.F32.BF16 R8, R48.reuse, R44, R8 ;  /* 0x0000002c3008723c */ /* 0x042ff00000041808 */
[-C--:B------:R-:W-:Y:S08]  /*7b70*/  HMMA.16816.F32.BF16 R12, R48, R46.reuse, R12 ;  /* 0x0000002e300c723c */ /* 0x080ff0000004180c */
[C---:B------:R-:W-:Y:S01]  /*7b80*/  HMMA.16816.F32.BF16 R16, R40.reuse, R46, R16 ;  /* 0x0000002e2810723c */ /* 0x040fe20000041810 */
[----:B------:R-:W1:Y:S07]  /*7b90*/  LDSM.16.M88.4 R44, [R140+0x14000] ;  /* 0x014000008c2c783b */ /* 0x000e6e0000000200 */
        /* <DEDUP_REMOVED lines=14> */
[-C--:B------:R-:W-:Y:S01]  /*7c80*/  HMMA.16816.F32.BF16 R28, R60, R66.reuse, R28 ;  /* 0x000000423c1c723c */ /* 0x080fe2000004181c */
[----:B------:R-:W-:Y:S07]  /*7c90*/  LDSM.16.MT88.4 R60, [R3+0xf000] ;  /* 0x00f00000033c783b */ /* 0x000fee0000004200 */
[----:B------:R-:W-:Y:S01]  /*7ca0*/  HMMA.16816.F32.BF16 R32, R36, R66, R32 ;  /* 0x000000422420723c */ /* 0x000fe20000041820 */
[----:B------:R-:W3:Y:S07]  /*7cb0*/  LDSM.16.M88.4 R36, [R148+0x1a000] ;  /* 0x01a000009424783b */ /* 0x000eee0000000200 */
[-C--:B-1----:R-:W-:Y:S08]  /*7cc0*/  HMMA.16816.F32.BF16 R4, R44, R132.reuse, R4 ;  /* 0x000000842c04723c */ /* 0x082ff00000041804 */
[C---:B------:R-:W-:Y:S08]  /*7cd0*/  HMMA.16816.F32.BF16 R8, R136.reuse, R132, R8 ;  /* 0x000000848808723c */ /* 0x040ff00000041808 */
[-C--:B------:R-:W-:Y:S08]  /*7ce0*/  HMMA.16816.F32.BF16 R12, R136, R134.reuse, R12 ;  /* 0x00000086880c723c */ /* 0x080ff0000004180c */
[C---:B------:R-:W-:Y:S08]  /*7cf0*/  HMMA.16816.F32.BF16 R16, R44.reuse, R134, R16 ;  /* 0x000000862c10723c */ /* 0x040ff00000041810 */
        /* <DEDUP_REMOVED lines=9> */
[----:B------:R-:W1:Y:S03]  /*7d90*/  LDSM.16.MT88.4 R48, [R2+0xe800] ;  /* 0x00e800000230783b */ /* 0x000e660000004200 */
        /* <DEDUP_REMOVED lines=10> */
[----:B------:R-:W2:Y:S03]  /*7e40*/  LDSM.16.M88.4 R52, [R151+0x1a000] ;  /* 0x01a000009734783b */ /* 0x000ea60000000200 */
        /* <DEDUP_REMOVED lines=9> */
[----:B------:R-:W3:Y:S02]  /*7ee0*/  LDSM.16.MT88.4 R36, [R3+0xe800] ;  /* 0x00e800000324783b */ /* 0x000ee40000004200 */
[C---:B------:R-:W-:Y:S02]  /*7ef0*/  LEA.HI.X.SX32 R157, R141.reuse, R159, 0x5, P1 ;  /* 0x0000009f8d9d7211 */ /* 0x040fe400008f2eff */
[C---:B------:R-:W-:Y:S03]  /*7f00*/  LEA R144, P1, R141.reuse, R156, 0x5 ;  /* 0x0000009c8d907211 */ /* 0x040fe600078228ff */
[----:B------:R-:W-:Y:S01]  /*7f10*/  HMMA.16816.F32.BF16 R32, R40, R58, R32 ;  /* 0x0000003a2820723c */ /* 0x000fe20000041820 */
[----:B------:R-:W-:Y:S03]  /*7f20*/  LDSM.16.M88.4 R40, [R149+0x18000] ;  /* 0x018000009528783b */ /* 0x000fe60000000200 */
[C---:B------:R-:W-:Y:S01]  /*7f30*/  LEA.HI.X.SX32 R145, R141.reuse, R157, 0x5, P1 ;  /* 0x0000009d8d917211 */ /* 0x040fe200008f2eff */
[----:B------:R-:W4:Y:S01]  /*7f40*/  LDSM.16.MT88.4 R56, [R2+0xf000] ;  /* 0x00f000000238783b */ /* 0x000f220000004200 */
[C---:B------:R-:W-:Y:S02]  /*7f50*/  LEA R142, P1, R141.reuse, R144, 0x5 ;  /* 0x000000908d8e7211 */ /* 0x040fe400078228ff */
[-C--:B-1----:R-:W-:Y:S05]  /*7f60*/  HMMA.16816.F32.BF16 R4, R44, R48.reuse, R4 ;  /* 0x000000302c04723c */ /* 0x082fea0000041804 */
[C---:B------:R-:W-:Y:S02]  /*7f70*/  LEA.HI.X.SX32 R143, R141.reuse, R145, 0x5, P1 ;  /* 0x000000918d8f7211 */ /* 0x040fe400008f2eff */
[C---:B------:R-:W-:Y:S01]  /*7f80*/  LEA R138, P1, R141.reuse, R142, 0x5 ;  /* 0x0000008e8d8a7211 */ /* 0x040fe200078228ff */
[C---:B--2---:R-:W-:Y:S04]  /*7f90*/  HMMA.16816.F32.BF16 R8, R52.reuse, R48, R8 ;  /* 0x000000303408723c */ /* 0x044fe80000041808 */
[C---:B------:R-:W-:Y:S02]  /*7fa0*/  LEA.HI.X.SX32 R139, R141.reuse, R143, 0x5, P1 ;  /* 0x0000008f8d8b7211 */ /* 0x040fe400008f2eff */
[C---:B------:R-:W-:Y:S02]  /*7fb0*/  LEA R136, P1, R141.reuse, R138, 0x5 ;  /* 0x0000008a8d887211 */ /* 0x040fe400078228ff */
[-C--:B------:R-:W-:Y:S03]  /*7fc0*/  HMMA.16816.F32.BF16 R12, R52, R50.reuse, R12 ;  /* 0x00000032340c723c */ /* 0x080fe6000004180c */
[C---:B------:R-:W-:Y:S02]  /*7fd0*/  LEA.HI.X.SX32 R137, R141.reuse, R139, 0x5, P1 ;  /* 0x0000008b8d897211 */ /* 0x040fe400008f2eff */
[C---:B------:R-:W-:Y:S03]  /*7fe0*/  LEA R134, P1, R141.reuse, R136, 0x5 ;  /* 0x000000888d867211 */ /* 0x040fe600078228ff */
[C---:B------:R-:W-:Y:S01]  /*7ff0*/  HMMA.16816.F32.BF16 R16, R44.reuse, R50, R16 ;  /* 0x000000322c10723c */ /* 0x040fe20000041810 */
[----:B------:R1:W2:Y:S03]  /*8000*/  LDSM.16.M88.4 R48, [R149+0x1a000] ;  /* 0x01a000009530783b */ /* 0x0002a60000000200 */
[C---:B------:R-:W-:Y:S02]  /*8010*/  LEA.HI.X.SX32 R135, R141.reuse, R137, 0x5, P1 ;  /* 0x000000898d877211 */ /* 0x040fe400008f2eff */
[C---:B------:R-:W-:Y:S02]  /*8020*/  LEA R132, P1, R141.reuse, R134, 0x5 ;  /* 0x000000868d847211 */ /* 0x040fe400078228ff */
[-C--:B---3--:R-:W-:Y:S03]  /*8030*/  HMMA.16816.F32.BF16 R20, R44, R36.reuse, R20 ;  /* 0x000000242c14723c */ /* 0x088fe60000041814 */
[C---:B------:R-:W-:Y:S02]  /*8040*/  LEA.HI.X.SX32 R133, R141.reuse, R135, 0x5, P1 ;  /* 0x000000878d857211 */ /* 0x040fe400008f2eff */
[C---:B------:R-:W-:Y:S03]  /*8050*/  LEA R146, P1, R141.reuse, R132, 0x5 ;  /* 0x000000848d927211 */ /* 0x040fe600078228ff */
[C---:B------:R-:W-:Y:S04]  /*8060*/  HMMA.16816.F32.BF16 R24, R52.reuse, R36, R24 ;  /* 0x000000243418723c */ /* 0x040fe80000041818 */
[C---:B------:R-:W-:Y:S04]  /*8070*/  LEA.HI.X.SX32 R147, R141.reuse, R133, 0x5, P1 ;  /* 0x000000858d937211 */ /* 0x040fe800008f2eff */
[-C--:B------:R-:W-:Y:S01]  /*8080*/  HMMA.16816.F32.BF16 R28, R52, R38.reuse, R28 ;  /* 0x00000026341c723c */ /* 0x080fe2000004181c */
[----:B------:R-:W-:Y:S02]  /*8090*/  LDSM.16.M88.4 R52, [R140+0x1a000] ;  /* 0x01a000008c34783b */ /* 0x000fe40000000200 */
[C---:B-1----:R-:W-:Y:S05]  /*80a0*/  IMAD.WIDE R148, R141.reuse, -0x1c0, R146 ;  /* 0xfffffe408d947825 */ /* 0x042fea00078e0292 */
[----:B------:R-:W-:Y:S01]  /*80b0*/  HMMA.16816.F32.BF16 R32, R44, R38, R32 ;  /* 0x000000262c20723c */ /* 0x000fe20000041820 */
[----:B------:R1:W-:Y:S03]  /*80c0*/  LDSM.16.MT88.4 R44, [R2+0xf800] ;  /* 0x00f80000022c783b */ /* 0x0003e60000004200 */
[C---:B------:R-:W-:Y:S01]  /*80d0*/  LEA R66, P1, R141.reuse, R148, 0x5 ;  /* 0x000000948d427211 */ /* 0x040fe200078228ff */
[----:B------:R-:W3:Y:S03]  /*80e0*/  LDSM.16.M88.4 R36, [R140+0x18000] ;  /* 0x018000008c24783b */ /* 0x000ee60000000200 */
[-C--:B----4-:R-:W-:Y:S05]  /*80f0*/  HMMA.16816.F32.BF16 R4, R40, R56.reuse, R4 ;  /* 0x000000382804723c */ /* 0x090fea0000041804 */
[C---:B------:R-:W-:Y:S02]  /*8100*/  LEA.HI.X.SX32 R67, R141.reuse, R149, 0x5, P1 ;  /* 0x000000958d437211 */ /* 0x040fe400008f2eff */
[C---:B------:R-:W-:Y:S01]  /*8110*/  LEA R64, P1, R141.reuse, R66, 0x5 ;  /* 0x000000428d407211 */ /* 0x040fe200078228ff */
[C---:B--2---:R-:W-:Y:S04]  /*8120*/  HMMA.16816.F32.BF16 R8, R48.reuse, R56, R8 ;  /* 0x000000383008723c */ /* 0x044fe80000041808 */
[----:B------:R-:W-:Y:S04]  /*8130*/  LEA.HI.X.SX32 R65, R141, R67, 0x5, P1 ;  /* 0x000000438d417211 */ /* 0x000fe800008f2eff */
[-C--:B------:R-:W-:Y:S03]  /*8140*/  HMMA.16816.F32.BF16 R12, R48, R58.reuse, R12 ;  /* 0x0000003a300c723c */ /* 0x080fe6000004180c */
[----:B-1----:R-:W-:Y:S04]  /*8150*/  @P4 SHF.R.U32.HI R2, RZ, 0x2, R186 ;  /* 0x00000002ff024819 */ /* 0x002fe800000116ba */
[----:B-----5:R-:W-:Y:S01]  /*8160*/  @P4 LOP3.LUT R190, R155, 0x7, R2, 0xf8, !PT ;  /* 0x000000079bbe4812 */ /* 0x020fe200078ef802 */
[C---:B------:R-:W-:Y:S04]  /*8170*/  HMMA.16816.F32.BF16 R16, R40.reuse, R58, R16 ;  /* 0x0000003a2810723c */ /* 0x040fe80000041810 */
[----:B------:R-:W-:Y:S04]  /*8180*/  @P4 STL [R1+0x50], R190 ;  /* 0x000050be01004387 */ /* 0x000fe80000100800 */
[-C--:B------:R-:W-:Y:S08]  /*8190*/  HMMA.16816.F32.BF16 R20, R40, R60.reuse, R20 ;  /* 0x0000003c2814723c */ /* 0x080ff00000041814 */
[C---:B------:R-:W-:Y:S04]  /*81a0*/  HMMA.16816.F32.BF16 R24, R48.reuse, R60, R24 ;  /* 0x0000003c3018723c */ /* 0x040fe80000041818 */
[C---:B------:R-:W-:Y:S04]  /*81b0*/  LEA R60, P1, R141.reuse, R64, 0x5 ;  /* 0x000000408d3c7211 */ /* 0x040fe800078228ff */
[-C--:B------:R-:W-:Y:S03]  /*81c0*/  HMMA.16816.F32.BF16 R28, R48, R62.reuse, R28 ;  /* 0x0000003e301c723c */ /* 0x080fe6000004181c */
[C---:B------:R-:W-:Y:S02]  /*81d0*/  LEA.HI.X.SX32 R61, R141.reuse, R65, 0x5, P1 ;  /* 0x000000418d3d7211 */ /* 0x040fe400008f2eff */
[C---:B------:R-:W-:Y:S03]  /*81e0*/  LEA R58, P1, R141.reuse, R60, 0x5 ;  /* 0x0000003c8d3a7211 */ /* 0x040fe600078228ff */
[----:B------:R-:W-:Y:S01]  /*81f0*/  HMMA.16816.F32.BF16 R32, R40, R62, R32 ;  /* 0x0000003e2820723c */ /* 0x000fe20000041820 */
[----:B------:R1:W2:Y:S03]  /*8200*/  LDSM.16.MT88.4 R40, [R3+0xf800] ;  /* 0x00f800000328783b */ /* 0x0002a60000004200 */
[C---:B------:R-:W-:Y:S02]  /*8210*/  LEA.HI.X.SX32 R59, R141.reuse, R61, 0x5, P1 ;  /* 0x0000003d8d3b7211 */ /* 0x040fe400008f2eff */
[C---:B------:R-:W-:Y:S02]  /*8220*/  LEA R56, P1, R141.reuse, R58, 0x5 ;  /* 0x0000003a8d387211 */ /* 0x040fe400078228ff */
[-C--:B---3--:R-:W-:Y:S05]  /*8230*/  HMMA.16816.F32.BF16 R4, R36, R44.reuse, R4 ;  /* 0x0000002c2404723c */ /* 0x088fea0000041804 */
[C---:B------:R-:W-:Y:S02]  /*8240*/  LEA.HI.X.SX32 R57, R141.reuse, R59, 0x5, P1 ;  /* 0x0000003b8d397211 */ /* 0x040fe400008f2eff */
[C---:B------:R-:W-:Y:S01]  /*8250*/  LEA R50, P1, R141.reuse, R56, 0x5 ;  /* 0x000000388d327211 */ /* 0x040fe200078228ff */
[C---:B------:R-:W-:Y:S04]  /*8260*/  HMMA.16816.F32.BF16 R8, R52.reuse, R44, R8 ;  /* 0x0000002c3408723c */ /* 0x040fe80000041808 */
[C---:B------:R-:W-:Y:S02]  /*8270*/  LEA.HI.X.SX32 R51, R141.reuse, R57, 0x5, P1 ;  /* 0x000000398d337211 */ /* 0x040fe400008f2eff */
[C---:B------:R-:W-:Y:S02]  /*8280*/  LEA R48, P1, R141.reuse, R50, 0x5 ;  /* 0x000000328d307211 */ /* 0x040fe400078228ff */
[-C--:B------:R-:W-:Y:S03]  /*8290*/  HMMA.16816.F32.BF16 R12, R52, R46.reuse, R12 ;  /* 0x0000002e340c723c */ /* 0x080fe6000004180c */
[----:B-1----:R-:W-:Y:S01]  /*82a0*/  @P4 IMAD.WIDE.U32 R2, R190, R191, UR38 ;  /* 0x00000026be024e25 */ /* 0x002fe2000f8e00bf */
[C---:B------:R-:W-:Y:S01]  /*82b0*/  LEA.HI.X.SX32 R49, R141.reuse, R51, 0x5, P1 ;  /* 0x000000338d317211 */ /* 0x040fe200008f2eff */
[----:B------:R-:W-:Y:S01]  /*82c0*/  @UP0 UMOV UR38, UR42 ;  /* 0x0000002a00260c82 */ /* 0x000fe20008000000 */
[----:B------:R-:W-:Y:S02]  /*82d0*/  @UP0 UMOV UR39, UR5 ;  /* 0x0000000500270c82 */ /* 0x000fe40008000000 */
[C---:B------:R-:W-:Y:S01]  /*82e0*/  HMMA.16816.F32.BF16 R16, R36.reuse, R46, R16 ;  /* 0x0000002e2410723c */ /* 0x040fe20000041810 */
[----:B------:R-:W3:Y:S03]  /*82f0*/  @P4 LDG.E R179, desc[UR28][R2.64+-0x200] ;  /* 0xfffe001c02b34981 */ /* 0x000ee6000c1e1900 */
[C---:B------:R-:W-:Y:S01]  /*8300*/  LEA R46, P1, R141.reuse, R48, 0x5 ;  /* 0x000000308d2e7211 */ /* 0x040fe200078228ff */
[----:B------:R-:W4:Y:S03]  /*8310*/  @P4 LDG.E R178, desc[UR28][R2.64+-0x1e0] ;  /* 0xfffe201c02b24981 */ /* 0x000f26000c1e1900 */
[C---:B------:R-:W-:Y:S01]  /*8320*/  LEA.HI.X.SX32 R47, R141.reuse, R49, 0x5, P1 ;  /* 0x000000318d2f7211 */ /* 0x040fe200008f2eff */
[-C--:B--2---:R-:W-:Y:S01]  /*8330*/  HMMA.16816.F32.BF16 R20, R36, R40.reuse, R20 ;  /* 0x000000282414723c */ /* 0x084fe20000041814 */
[----:B------:R-:W2:Y:S02]  /*8340*/  @P4 LDG.E R177, desc[UR28][R2.64+-0x100] ;  /* 0xffff001c02b14981 */ /* 0x000ea4000c1e1900 */
[C---:B------:R-:W-:Y:S02]  /*8350*/  LEA R44, P1, R141.reuse, R46, 0x5 ;  /* 0x0000002e8d2c7211 */ /* 0x040fe400078228ff */
[----:B------:R1:W5:Y:S02]  /*8360*/  @P4 LDG.E R176, desc[UR28][R2.64+-0xe0] ;  /* 0xffff201c02b04981 */ /* 0x000364000c1e1900 */
[C---:B------:R-:W-:Y:S01]  /*8370*/  LEA.HI.X.SX32 R45, R141.reuse, R47, 0x5, P1 ;  /* 0x0000002f8d2d7211 */ /* 0x040fe200008f2eff */
[C---:B------:R-:W-:Y:S01]  /*8380*/  HMMA.16816.F32.BF16 R24, R52.reuse, R40, R24 ;  /* 0x000000283418723c */ /* 0x040fe20000041818 */
[----:B------:R-:W-:Y:S03]  /*8390*/  REDG.E.ADD.F32.FTZ.RN.STRONG.GPU desc[UR28][R174.64], R4 ;  /* 0x00000004ae0079a6 */ /* 0x000fe6000c12f31c */
[C---:B------:R-:W-:Y:S01]  /*83a0*/  LEA R40, P1, R141.reuse, R44, 0x5 ;  /* 0x0000002c8d287211 */ /* 0x040fe200078228ff */
[----:B------:R-:W-:Y:S03]  /*83b0*/  REDG.E.ADD.F32.FTZ.RN.STRONG.GPU desc[UR28][R170.64], R5 ;  /* 0x00000005aa0079a6 */ /* 0x000fe6000c12f31c */
[-C--:B------:R-:W-:Y:S01]  /*83c0*/  HMMA.16816.F32.BF16 R28, R52, R42.reuse, R28 ;  /* 0x0000002a341c723c */ /* 0x080fe2000004181c */
[----:B------:R1:W-:Y:S02]  /*83d0*/  REDG.E.ADD.F32.FTZ.RN.STRONG.GPU desc[UR28][R168.64], R6 ;  /* 0x00000006a80079a6 */ /* 0x0003e4000c12f31c */
[C---:B------:R-:W-:Y:S02]  /*83e0*/  LEA.HI.X.SX32 R41, R141.reuse, R45, 0x5, P1 ;  /* 0x0000002d8d297211 */ /* 0x040fe400008f2eff */
[----:B------:R1:W-:Y:S03]  /*83f0*/  REDG.E.ADD.F32.FTZ.RN.STRONG.GPU desc[UR28][R166.64], R7 ;  /* 0x00000007a60079a6 */ /* 0x0003e6000c12f31c */
[----:B------:R-:W-:Y:S01]  /*8400*/  HMMA.16816.F32.BF16 R32, R36, R42, R32 ;  /* 0x0000002a2420723c */ /* 0x000fe20000041820 */
[----:B------:R1:W-:Y:S04]  /*8410*/  REDG.E.ADD.F32.FTZ.RN.STRONG.GPU desc[UR28][R164.64], R8 ;  /* 0x00000008a40079a6 */ /* 0x0003e8000c12f31c */
        /* <DEDUP_REMOVED lines=17> */
[----:B------:R-:W-:Y:S02]  /*8530*/  LEA.HI.X.SX32 R9, R141, R3, 0x5, P1 ;  /* 0x000000038d097211 */ /* 0x000fe400008f2eff */
[----:B------:R-:W-:Y:S01]  /*8540*/  PLOP3.LUT P1, PT, PT, PT, UP1, 0x80, 0x8 ;  /* 0x000000000008781c */ /* 0x000fe20003f2f018 */
[----:B------:R-:W-:Y:S01]  /*8550*/  REDG.E.ADD.F32.FTZ.RN.STRONG.GPU desc[UR28][R146.64], R15 ;  /* 0x0000000f920079a6 */ /* 0x000fe2000c12f31c */
[----:B------:R-:W-:Y:S03]  /*8560*/  @UP0 UIADD3 UR40, UP1, UPT, UR40, -0x200, URZ ;  /* 0xfffffe0028280890 */ /* 0x000fe6000ff3e0ff */
[----:B------:R1:W-:Y:S01]  /*8570*/  REDG.E.ADD.F32.FTZ.RN.STRONG.GPU desc[UR28][R174.64+0x80], R20 ;  /* 0x00008014ae0079a6 */ /* 0x0003e2000c12f31c */
[----:B------:R-:W-:Y:S02]  /*8580*/  @UP0 UIADD3.X UR41, UPT, UPT, UR41, -0x1, URZ, UP1, !UPT ;  /* 0xffffffff29290890 */ /* 0x000fe40008ffe4ff */
[----:B------:R-:W-:Y:S01]  /*8590*/  UISETP.GT.AND UP1, UPT, UR35, UR15, UPT ;  /* 0x0000000f2300728c */ /* 0x000fe2000bf24270 */
        /* <DEDUP_REMOVED lines=18> */
[----:B-1----:R-:W5:Y:S04]  /*86c0*/  LDL.LU R174, [R1] ;  /* 0x0000000001ae7983 */ /* 0x002f680000300800 */
[----:B------:R-:W-:Y:S01]  /*86d0*/  LDSM.16.MT88.4 R20, [R0+0x14800] ;  /* 0x014800000014783b */ /* 0x000fe20000004200 */
[----:B------:R-:W-:Y:S03]  /*86e0*/  IMAD.IADD R2, R153, 0x1, R180 ;  /* 0x0000000199027824 */ /* 0x000fe600078e02b4 */
[----:B------:R-:W-:Y:S04]  /*86f0*/  LDSM.16.MT88.4 R24, [R180+0x800] ;  /* 0x00080000b418783b */ /* 0x000fe80000004200 */
[----:B------:R-:W1:Y:S04]  /*8700*/  LDSM.16.MT88.4 R16, [R2] ;  /* 0x000000000210783b */ /* 0x000e680000004200 */
[----:B------:R-:W1:Y:S04]  /*8710*/  LDSM.16.MT88.4 R32, [R0+0x18800] ;  /* 0x018800000020783b */ /* 0x000e680000004200 */
[----:B------:R-:W-:Y:S04]  /*8720*/  LDSM.16.MT88.4 R28, [R180+0x1000] ;  /* 0x00100000b41c783b */ /* 0x000fe80000004200 */
[----:B------:R-:W-:Y:S04]  /*8730*/  LDSM.16.MT88.4 R36, [R0+0x19000] ;  /* 0x019000000024783b */ /* 0x000fe80000004200 */
[----:B------:R-:W-:Y:S01]  /*8740*/  LDSM.16.MT88.4 R40, [R0+0x19800] ;  /* 0x019800000028783b */ /* 0x000fe20000004200 */
[-C--:B------:R-:W-:Y:S03]  /*8750*/  HMMA.16816.F32.BF16 R100, R4, R8.reuse, R100 ;  /* 0x000000080464723c */ /* 0x080fe60000041864 */
[----:B------:R-:W-:Y:S05]  /*8760*/  LDSM.16.MT88.4 R44, [R2+0x1800] ;  /* 0x00180000022c783b */ /* 0x000fea0000004200 */
[C---:B------:R-:W-:Y:S08]  /*8770*/  HMMA.16816.F32.BF16 R104, R12.reuse, R8, R104 ;  /* 0x000000080c68723c */ /* 0x040ff00000041868 */
[-C--:B------:R-:W-:Y:S08]  /*8780*/  HMMA.16816.F32.BF16 R108, R12, R10.reuse, R108 ;  /* 0x0000000a0c6c723c */ /* 0x080ff0000004186c */
[C---:B------:R-:W-:Y:S01]  /*8790*/  HMMA.16816.F32.BF16 R112, R4.reuse, R10, R112 ;  /* 0x0000000a0470723c */ /* 0x040fe20000041870 */
[----:B------:R-:W3:Y:S07]  /*87a0*/  LDSM.16.MT88.4 R8, [R2+0x800] ;  /* 0x000800000208783b */ /* 0x000eee0000004200 */
[-C--:B-1----:R-:W-:Y:S08]  /*87b0*/  HMMA.16816.F32.BF16 R116, R4, R16.reuse, R116 ;  /* 0x000000100474723c */ /* 0x082ff00000041874 */
[C---:B------:R-:W-:Y:S08]  /*87c0*/  HMMA.16816.F32.BF16 R120, R12.reuse, R16, R120 ;  /* 0x000000100c78723c */ /* 0x040ff00000041878 */
[-C--:B------:R-:W-:Y:S01]  /*87d0*/  HMMA.16816.F32.BF16 R124, R12, R18.reuse, R124 ;  /* 0x000000120c7c723c */ /* 0x080fe2000004187c */
[----:B------:R-:W1:Y:S07]  /*87e0*/  LDSM.16.MT88.4 R12, [R0+0x15000] ;  /* 0x01500000000c783b */ /* 0x000e6e0000004200 */
[----:B------:R-:W-:Y:S01]  /*87f0*/  HMMA.16816.F32.BF16 R128, R4, R18, R128 ;  /* 0x000000120480723c */ /* 0x000fe20000041880 */
[----:B------:R-:W5:Y:S04]  /*8800*/  LDSM.16.MT88.4 R4, [R2+0x1000] ;  /* 0x001000000204783b */ /* 0x000f680000004200 */
[----:B------:R-:W-:Y:S03]  /*8810*/  LDSM.16.MT88.4 R16, [R0+0x15800] ;  /* 0x015800000010783b */ /* 0x000fe60000004200 */
[-C--:B------:R-:W-:Y:S08]  /*8820*/  HMMA.16816.F32.BF16 R100, R20, R24.reuse, R100 ;  /* 0x000000181464723c */ /* 0x080ff00000041864 */
[C---:B------:R-:W-:Y:S08]  /*8830*/  HMMA.16816.F32.BF16 R104, R32.reuse, R24, R104 ;  /* 0x000000182068723c */ /* 0x040ff00000041868 */
[-C--:B------:R-:W-:Y:S08]  /*8840*/  HMMA.16816.F32.BF16 R108, R32, R26.reuse, R108 ;  /* 0x0000001a206c723c */ /* 0x080ff0000004186c */
[C---:B------:R-:W-:Y:S01]  /*8850*/  HMMA.16816.F32.BF16 R112, R20.reuse, R26, R112 ;  /* 0x0000001a1470723c */ /* 0x040fe20000041870 */
[----:B------:R-:W5:Y:S07]  /*8860*/  LDSM.16.MT88.4 R24, [R180+0x1800] ;  /* 0x00180000b418783b */ /* 0x000f6e0000004200 */
[-C--:B---3--:R-:W-:Y:S08]  /*8870*/  HMMA.16816.F32.BF16 R116, R20, R8.reuse, R116 ;  /* 0x000000081474723c */ /* 0x088ff00000041874 */
[C---:B------:R-:W-:Y:S01]  /*8880*/  HMMA.16816.F32.BF16 R120, R32.reuse, R8, R120 ;  /* 0x000000082078723c */ /* 0x040fe20000041878 */
[----:B------:R-:W-:Y:S07]  /*8890*/  @P4 STL [R1+0x70], R179 ;  /* 0x000070b301004387 */ /* 0x000fee0000100800 */
[-C--:B------:R-:W-:Y:S01]  /*88a0*/  HMMA.16816.F32.BF16 R124, R32, R10.reuse, R124 ;  /* 0x0000000a207c723c */ /* 0x080fe2000004187c */
[----:B------:R-:W-:Y:S04]  /*88b0*/  LDSM.16.MT88.4 R32, [R2+0x2000] ;  /* 0x002000000220783b */ /* 0x000fe80000004200 */
[----:B----4-:R-:W-:Y:S03]  /*88c0*/  @P4 STL [R1+0x6c], R178 ;  /* 0x00006cb201004387 */ /* 0x010fe60000100800 */
[----:B------:R-:W-:Y:S01]  /*88d0*/  HMMA.16816.F32.BF16 R128, R20, R10, R128 ;  /* 0x0000000a1480723c */ /* 0x000fe20000041880 */
[----:B------:R-:W-:Y:S04]  /*88e0*/  LDSM.16.MT88.4 R8, [R0+0x16000] ;  /* 0x016000000008783b */ /* 0x000fe80000004200 */
[----:B------:R-:W3:Y:S03]  /*88f0*/  LDSM.16.MT88.4 R20, [R180+0x2000] ;  /* 0x00200000b414783b */ /* 0x000ee60000004200 */
[-C--:B-1----:R-:W-:Y:S01]  /*8900*/  HMMA.16816.F32.BF16 R100, R12, R28.reuse, R100 ;  /* 0x0000001c0c64723c */ /* 0x082fe20000041864 */
[----:B--2---:R-:W-:Y:S04]  /*8910*/  @P4 STL [R1+0x68], R177 ;  /* 0x000068b101004387 */ /* 0x004fe80000100800 */
[----:B-----5:R-:W-:Y:S03]  /*8920*/  @P4 STL [R1+0x64], R176 ;  /* 0x000064b001004387 */ /* 0x020fe60000100800 */
        /* <DEDUP_REMOVED lines=10> */
[----:B------:R-:W2:Y:S03]  /*89d0*/  LDSM.16.MT88.4 R12, [R180+0x2800] ;  /* 0x00280000b40c783b */ /* 0x000ea60000004200 */
        /* <DEDUP_REMOVED lines=12> */
[-C--:B---3--:R-:W-:Y:S08]  /*8aa0*/  HMMA.16816.F32.BF16 R100, R8, R20.reuse, R100 ;  /* 0x000000140864723c */ /* 0x088ff00000041864 */
[C---:B-1----:R-:W-:Y:S04]  /*8ab0*/  HMMA.16816.F32.BF16 R104, R28.reuse, R20, R104 ;  /* 0x000000141c68723c */ /* 0x042fe80000041868 */
[----:B------:R-:W-:Y:S04]  /*8ac0*/  VIADD R174, R174, 0xffffff80 ;  /* 0xffffff80aeae7836 */ /* 0x000fe80000000000 */
[-C--:B------:R-:W-:Y:S01]  /*8ad0*/  HMMA.16816.F32.BF16 R108, R28, R22.reuse, R108 ;  /* 0x000000161c6c723c */ /* 0x080fe2000004186c */
[----:B------:R-:W-:Y:S07]  /*8ae0*/  STL [R1], R174 ;  /* 0x000000ae01007387 */ /* 0x000fee0000100800 */
[C---:B------:R-:W-:Y:S01]  /*8af0*/  HMMA.16816.F32.BF16 R112, R8.reuse, R22, R112 ;  /* 0x000000160870723c */ /* 0x040fe20000041870 */
[----:B------:R-:W1:Y:S07]  /*8b00*/  LDSM.16.MT88.4 R20, [R180+0x3000] ;  /* 0x00300000b414783b */ /* 0x000e6e0000004200 */
[-C--:B------:R-:W-:Y:S08]  /*8b10*/  HMMA.16816.F32.BF16 R116, R8, R32.reuse, R116 ;  /* 0x000000200874723c */ /* 0x080ff00000041874 */
[C---:B------:R-:W-:Y:S08]  /*8b20*/  HMMA.16816.F32.BF16 R120, R28.reuse, R32, R120 ;  /* 0x000000201c78723c */ /* 0x040ff00000041878 */
[-C--:B------:R-:W-:Y:S01]  /*8b30*/  HMMA.16816.F32.BF16 R124, R28, R34.reuse, R124 ;  /* 0x000000221c7c723c */ /* 0x080fe2000004187c */
[----:B------:R-:W-:Y:S07]  /*8b40*/  LDSM.16.MT88.4 R28, [R0+0x1b800] ;  /* 0x01b80000001c783b */ /* 0x000fee0000004200 */
[----:B------:R-:W-:Y:S01]  /*8b50*/  HMMA.16816.F32.BF16 R128, R8, R34, R128 ;  /* 0x000000220880723c */ /* 0x000fe20000041880 */
[----:B------:R3:W-:Y:S04]  /*8b60*/  LDSM.16.MT88.4 R8, [R0+0x17800] ;  /* 0x017800000008783b */ /* 0x0007e80000004200 */
[----:B------:R-:W-:Y:S03]  /*8b70*/  LDSM.16.MT88.4 R32, [R2+0x3800] ;  /* 0x003800000220783b */ /* 0x000fe60000004200 */
[-C--:B--2---:R-:W-:Y:S08]  /*8b80*/  HMMA.16816.F32.BF16 R100, R4, R12.reuse, R100 ;  /* 0x0000000c0464723c */ /* 0x084ff00000041864 */
[C---:B----4-:R-:W-:Y:S08]  /*8b90*/  HMMA.16816.F32.BF16 R104, R24.reuse, R12, R104 ;  /* 0x0000000c1868723c */ /* 0x050ff00000041868 */
[-C--:B------:R-:W-:Y:S03]  /*8ba0*/  HMMA.16816.F32.BF16 R108, R24, R14.reuse, R108 ;  /* 0x0000000e186c723c */ /* 0x080fe6000004186c */
[C---:B---3--:R-:W-:Y:S02]  /*8bb0*/  VIADD R0, R180.reuse, 0xffffc000 ;  /* 0xffffc000b4007836 */ /* 0x048fe40000000000 */
        /* <DEDUP_REMOVED lines=26> */
.L_x_1113:
[----:B------:R-:W2:Y:S01]  /*8d60*/  LDL.LU R7, [R1+0x4c] ;  /* 0x00004c0001077983 */ /* 0x000ea20000300800 */
[C---:B------:R-:W-:Y:S01]  /*8d70*/  IMAD.SHL.U32 R0, R186.reuse, 0x10, RZ ;  /* 0x00000010ba007824 */ /* 0x040fe200078e00ff */
[----:B------:R-:W1:Y:S01]  /*8d80*/  LDCU.64 UR12, c[0x0][0x5a8] ;  /* 0x0000b500ff0c77ac */ /* 0x000e620008000a00 */
[C---:B------:R-:W-:Y:S01]  /*8d90*/  IMAD.SHL.U32 R2, R186.reuse, 0x20, RZ ;  /* 0x00000020ba027824 */ /* 0x040fe200078e00ff */
[----:B------:R-:W-:Y:S01]  /*8da0*/  SHF.R.U32.HI R4, RZ, 0x4, R186 ;  /* 0x00000004ff047819 */ /* 0x000fe200000116ba */
[----:B------:R-:W-:Y:S01]  /*8db0*/  IMAD.SHL.U32 R3, R186, 0x2, RZ ;  /* 0x00000002ba037824 */ /* 0x000fe200078e00ff */
[----:B------:R-:W-:Y:S01]  /*8dc0*/  LOP3.LUT R0, R0, 0x1c0, RZ, 0xc0, !PT ;  /* 0x000001c000007812 */ /* 0x000fe200078ec0ff */
[----:B------:R-:W3:Y:S01]  /*8dd0*/  LDCU UR5, c[0x0][0x500] ;  /* 0x0000a000ff0577ac */ /* 0x000ee20008000800 */
[----:B------:R-:W-:Y:S01]  /*8de0*/  LOP3.LUT R2, R2, 0xc00, RZ, 0xc0, !PT ;  /* 0x00000c0002027812 */ /* 0x000fe200078ec0ff */
[----:B------:R-:W-:Y:S01]  /*8df0*/  IMAD.MOV.U32 R155, RZ, RZ, RZ ;  /* 0x000000ffff9b7224 */ /* 0x000fe200078e00ff */
[--C-:B------:R-:W-:Y:S01]  /*8e00*/  LOP3.LUT R0, R0, 0x38, R3.reuse, 0xf8, !PT ;  /* 0x0000003800007812 */ /* 0x100fe200078ef803 */
[----:B------:R-:W-:Y:S01]  /*8e10*/  IMAD.MOV.U32 R6, RZ, RZ, 0x20 ;  /* 0x00000020ff067424 */ /* 0x000fe200078e00ff */
[----:B------:R-:W-:Y:S01]  /*8e20*/  LOP3.LUT R3, R2, 0x6, R3, 0xf8, !PT ;  /* 0x0000000602037812 */ /* 0x000fe200078ef803 */
[----:B------:R-:W-:Y:S01]  /*8e30*/  UMOV UR38, UR20 ;  /* 0x0000001400267c82 */ /* 0x000fe20008000000 */
[----:B------:R-:W-:Y:S01]  /*8e40*/  LOP3.LUT R0, R0, 0x8, R4, 0x78, !PT ;  /* 0x0000000800007812 */ /* 0x000fe200078e7804 */
[----:B------:R-:W4:Y:S01]  /*8e50*/  LDCU.64 UR6, c[0x0][0x5b0] ;  /* 0x0000b600ff0677ac */ /* 0x000f220008000a00 */
[----:B------:R-:W-:-:S02]  /*8e60*/  R2P PR, R186, 0x18 ;  /* 0x00000018ba007804 */ /* 0x000fc40000000000 */
[----:B------:R-:W-:Y:S02]  /*8e70*/  LOP3.LUT R4, R3, R0, RZ, 0xfc, !PT ;  /* 0x0000000003047212 */ /* 0x000fe400078efcff */
[----:B-1----:R-:W-:Y:S01]  /*8e80*/  MOV R2, UR12 ;  /* 0x0000000c00027c02 */ /* 0x002fe20008000f00 */
[----:B------:R-:W-:Y:S01]  /*8e90*/  UIMAD UR13, UR38, UR13, URZ ;  /* 0x0000000d260d72a4 */ /* 0x000fe2000f8e02ff */
[----:B------:R-:W-:Y:S01]  /*8ea0*/  SEL R6, R6, 0xffffffe0, !P3 ;  /* 0xffffffe006067807 */ /* 0x000fe20005800000 */
[----:B------:R-:W-:Y:S01]  /*8eb0*/  USHF.L.U32 UR12, UR30, 0x7, URZ ;  /* 0x000000071e0c7899 */ /* 0x000fe200080006ff */
[----:B------:R-:W-:Y:S01]  /*8ec0*/  F2FP.BF16.F32.PACK_AB R68, R69, R68 ;  /* 0x000000444544723e */ /* 0x000fe200000010ff */
[----:B------:R-:W-:-:S04]  /*8ed0*/  IMAD.WIDE.U32 R2, R2, UR38, R154 ;  /* 0x0000002602027c25 */ /* 0x000fc8000f8e009a */
        /* <DEDUP_REMOVED lines=28> */
[----:B------:R-:W-:Y:S01]  /*90a0*/  IADD3 R5, PT, PT, R3, UR13, RZ ;  /* 0x0000000d03057c10 */ /* 0x000fe2000fffe0ff */
        /* <DEDUP_REMOVED lines=9> */
[----:B------:R-:W-:Y:S01]  /*9140*/  USHF.R.S32.HI UR5, URZ, 0x1f, UR12 ;  /* 0x0000001fff057899 */ /* 0x000fe2000801140c */
[----:B------:R-:W-:Y:S01]  /*9150*/  F2FP.BF16.F32.PACK_AB R12, R12, R106 ;  /* 0x0000006a0c0c723e */ /* 0x000fe200000010ff */
[----:B------:R-:W-:Y:S01]  /*9160*/  UIADD3 UR12, UP0, UPT, UR37, UR12, URZ ;  /* 0x0000000c250c7290 */ /* 0x000fe2000ff1e0ff */
[----:B------:R-:W-:Y:S01]  /*9170*/  F2FP.BF16.F32.PACK_AB R19, R19, R108 ;  /* 0x0000006c1313723e */ /* 0x000fe200000010ff */
[----:B----4-:R-:W-:Y:S01]  /*9180*/  IMAD.U32 R8, RZ, RZ, UR6 ;  /* 0x00000006ff087e24 */ /* 0x010fe2000f8e00ff */
[----:B------:R-:W-:Y:S01]  /*9190*/  F2FP.BF16.F32.PACK_AB R18, R18, R110 ;  /* 0x0000006e1212723e */ /* 0x000fe200000010ff */
[----:B------:R-:W-:Y:S01]  /*91a0*/  UIMAD UR7, UR38, UR7, URZ ;  /* 0x00000007260772a4 */ /* 0x000fe2000f8e02ff */
[----:B------:R-:W-:Y:S01]  /*91b0*/  F2FP.BF16.F32.PACK_AB R17, R17, R116 ;  /* 0x000000741111723e */ /* 0x000fe200000010ff */
[----:B------:R-:W-:Y:S01]  /*91c0*/  ULEA.HI.X.SX32 UR37, UR37, UR5, 0x1, UP0 ;  /* 0x0000000525257291 */ /* 0x000fe200080f0eff */
[----:B------:R-:W-:Y:S01]  /*91d0*/  F2FP.BF16.F32.PACK_AB R16, R16, R118 ;  /* 0x000000761010723e */ /* 0x000fe200000010ff */
[----:B------:R-:W-:Y:S01]  /*91e0*/  IMAD.WIDE.U32 R8, R8, UR38, R154 ;  /* 0x0000002608087c25 */ /* 0x000fe2000f8e009a */
[----:B------:R-:W-:-:S02]  /*91f0*/  F2FP.BF16.F32.PACK_AB R128, R129, R128 ;  /* 0x000000808180723e */ /* 0x000fc400000010ff */
[----:B------:R-:W-:Y:S02]  /*9200*/  F2FP.BF16.F32.PACK_AB R130, R131, R130 ;  /* 0x000000828382723e */ /* 0x000fe400000010ff */
        /* <DEDUP_REMOVED lines=19> */
[----:B--2---:R-:W-:-:S04]  /*9340*/  LOP3.LUT R0, R7, 0x1f8, RZ, 0xc0, !PT ;  /* 0x000001f807007812 */ /* 0x004fc800078ec0ff */
[--C-:B------:R-:W-:Y:S02]  /*9350*/  LOP3.LUT R0, R0, 0x38, R186.reuse, 0x78, !PT ;  /* 0x0000003800007812 */ /* 0x100fe400078e78ba */
[----:B------:R-:W-:Y:S02]  /*9360*/  SHF.R.U32.HI R186, RZ, 0x3, R186 ;  /* 0x00000003ffba7819 */ /* 0x000fe400000116ba */
[----:B------:R-:W-:Y:S02]  /*9370*/  LOP3.LUT R20, R0, 0x1e00, R7, 0xf8, !PT ;  /* 0x00001e0000147812 */ /* 0x000fe400078ef807 */
[----:B------:R-:W-:Y:S01]  /*9380*/  LEA R0, R4, UR4, 0x1 ;  /* 0x0000000404007c11 */ /* 0x000fe2000f8e08ff */
[----:B------:R-:W-:Y:S01]  /*9390*/  BAR.SYNC.DEFER_BLOCKING 0x0 ;  /* 0x0000000000007b1d */ /* 0x000fe20000010000 */
[----:B------:R-:W-:Y:S02]  /*93a0*/  IMAD.MOV.U32 R4, RZ, RZ, R2 ;  /* 0x000000ffff047224 */ /* 0x000fe400078e0002 */
[C---:B------:R-:W-:Y:S01]  /*93b0*/  IADD3 R7, PT, PT, R0.reuse, 0xc000, RZ ;  /* 0x0000c00000077810 */ /* 0x040fe20007ffe0ff */
[----:B------:R-:W-:-:S02]  /*93c0*/  VIADD R2, R0, 0xc040 ;  /* 0x0000c04000027836 */ /* 0x000fc40000000000 */
[----:B------:R-:W-:Y:S02]  /*93d0*/  IMAD.IADD R3, R6, 0x1, R0 ;  /* 0x0000000106037824 */ /* 0x000fe400078e0200 */
[----:B------:R-:W-:-:S05]  /*93e0*/  @P4 VIADD R2, R7, 0xffffffc0 ;  /* 0xffffffc007024836 */ /* 0x000fca0000000000 */
[----:B------:R-:W-:Y:S01]  /*93f0*/  IADD3 R6, PT, PT, R6, R2, RZ ;  /* 0x0000000206067210 */ /* 0x000fe20007ffe0ff */
[----:B------:R-:W-:Y:S04]  /*9400*/  STS [R0+0xc000], R15 ;  /* 0x00c0000f00007388 */ /* 0x000fe80000000800 */
[----:B------:R1:W-:Y:S04]  /*9410*/  STS [R0+0xc400], R14 ;  /* 0x00c4000e00007388 */ /* 0x0003e80000000800 */
[----:B------:R-:W-:Y:S04]  /*9420*/  STS [R3+0xc000], R11 ;  /* 0x00c0000b03007388 */ /* 0x000fe80000000800 */
[----:B------:R2:W-:Y:S04]  /*9430*/  STS [R3+0xc400], R10 ;  /* 0x00c4000a03007388 */ /* 0x0005e80000000800 */
[----:B------:R-:W-:Y:S04]  /*9440*/  STS [R0+0xe000], R13 ;  /* 0x00e0000d00007388 */ /* 0x000fe80000000800 */
[----:B------:R3:W-:Y:S04]  /*9450*/  STS [R0+0xe400], R12 ;  /* 0x00e4000c00007388 */ /* 0x0007e80000000800 */
[----:B------:R-:W-:Y:S04]  /*9460*/  STS [R3+0xe000], R19 ;  /* 0x00e0001303007388 */ /* 0x000fe80000000800 */
[----:B------:R-:W-:Y:S01]  /*9470*/  STS [R3+0xe400], R18 ;  /* 0x00e4001203007388 */ /* 0x000fe20000000800 */
[----:B-1----:R-:W1:Y:S03]  /*9480*/  LDC.64 R14, c[0x0][0x5d8] ;  /* 0x00017600ff0e7b82 */ /* 0x002e660000000a00 */
[----:B------:R-:W-:Y:S04]  /*9490*/  STS [R2], R17 ;  /* 0x0000001102007388 */ /* 0x000fe80000000800 */
[----:B------:R4:W-:Y:S01]  /*94a0*/  STS [R2+0x400], R16 ;  /* 0x0004001002007388 */ /* 0x0009e20000000800 */
[----:B--2---:R-:W2:Y:S03]  /*94b0*/  LDC.64 R10, c[0x0][0x5c0] ;  /* 0x00017000ff0a7b82 */ /* 0x004ea60000000a00 */
[----:B------:R-:W-:Y:S04]  /*94c0*/  STS [R6], R128 ;  /* 0x0000008006007388 */ /* 0x000fe80000000800 */
[----:B------:R-:W-:Y:S01]  /*94d0*/  STS [R6+0x400], R130 ;  /* 0x0004008206007388 */ /* 0x000fe20000000800 */
[----:B---3--:R-:W3:Y:S03]  /*94e0*/  LDC.64 R12, c[0x0][0x5c8] ;  /* 0x00017200ff0c7b82 */ /* 0x008ee60000000a00 */
        /* <DEDUP_REMOVED lines=17> */
[----:B-----5:R-:W-:-:S03]  /*9600*/  LEA R0, R20, UR4, 0x1 ;  /* 0x0000000414007c11 */ /* 0x020fc6000f8e08ff */
[----:B------:R-:W-:Y:S04]  /*9610*/  STS [R2+0x6000], R88 ;  /* 0x0060005802007388 */ /* 0x000fe80000000800 */
[----:B------:R1:W-:Y:S04]  /*9620*/  STS [R2+0x6400], R90 ;  /* 0x0064005a02007388 */ /* 0x0003e80000000800 */
[----:B------:R-:W-:Y:S04]  /*9630*/  STS [R6+0x6000], R92 ;  /* 0x0060005c06007388 */ /* 0x000fe80000000800 */
[----:B------:R5:W-:Y:S01]  /*9640*/  STS [R6+0x6400], R94 ;  /* 0x0064005e06007388 */ /* 0x000be20000000800 */
[----:B------:R-:W-:Y:S01]  /*9650*/  BAR.SYNC.DEFER_BLOCKING 0x0 ;  /* 0x0000000000007b1d */ /* 0x000fe20000010000 */
[----:B-1----:R-:W-:Y:S01]  /*9660*/  IMAD.WIDE.U32 R2, R14, UR23, R4 ;  /* 0x000000170e027c25 */ /* 0x002fe2000f8e0004 */
[----:B--2---:R-:W-:-:S03]  /*9670*/  SHF.L.U64.HI R14, R10, 0x6, R11 ;  /* 0x000000060a0e7819 */ /* 0x004fc6000001020b */
[----:B------:R-:W-:Y:S01]  /*9680*/  IMAD.MOV.U32 R4, RZ, RZ, R2 ;  /* 0x000000ffff047224 */ /* 0x000fe200078e0002 */
[----:B------:R-:W-:Y:S01]  /*9690*/  MOV R2, R8 ;  /* 0x0000000800027202 */ /* 0x000fe20000000f00 */
[----:B------:R-:W-:Y:S02]  /*96a0*/  IMAD R5, R15, UR23, R3 ;  /* 0x000000170f057c24 */ /* 0x000fe4000f8e0203 */
[C---:B-----5:R-:W-:Y:S02]  /*96b0*/  IMAD R6, R10.reuse, UR37, RZ ;  /* 0x000000250a067c24 */ /* 0x060fe4000f8e02ff */
[----:B------:R-:W-:Y:S01]  /*96c0*/  VIADD R3, R9, UR7 ;  /* 0x0000000709037c36 */ /* 0x000fe20008000000 */
[----:B------:R-:W1:Y:S01]  /*96d0*/  LDS.128 R44, [R0+0xc000] ;  /* 0x00c00000002c7984 */ /* 0x000e620000000c00 */
[----:B------:R-:W2:Y:S01]  /*96e0*/  LDCU.128 UR4, c[0x0][0x560] ;  /* 0x0000ac00ff0477ac */ /* 0x000ea20008000c00 */
[----:B------:R-:W-:Y:S02]  /*96f0*/  IMAD R6, R11, UR12, R6 ;  /* 0x0000000c0b067c24 */ /* 0x000fe4000f8e0206 */
[----:B------:R-:W5:Y:S01]  /*9700*/  LDS.128 R40, [R0+0xd000] ;  /* 0x00d0000000287984 */ /* 0x000f620000000c00 */
[----:B------:R-:W-:-:S03]  /*9710*/  IMAD.WIDE.U32 R4, R10, UR12, R4 ;  /* 0x0000000c0a047c25 */ /* 0x000fc6000f8e0004 */
[----:B------:R-:W5:Y:S01]  /*9720*/  LDS.128 R36, [R0+0xe000] ;  /* 0x00e0000000247984 */ /* 0x000f620000000c00 */
[----:B----4-:R-:W-:-:S03]  /*9730*/  IMAD.WIDE.U32 R8, R16, UR23, R2 ;  /* 0x0000001710087c25 */ /* 0x010fc6000f8e0002 */
[----:B------:R-:W4:Y:S01]  /*9740*/  LDS.128 R32, [R0+0xf000] ;  /* 0x00f0000000207984 */ /* 0x000f220000000c00 */
[----:B------:R-:W-:Y:S02]  /*9750*/  IMAD.IADD R3, R5, 0x1, R6 ;  /* 0x0000000105037824 */ /* 0x000fe400078e0206 */
[----:B------:R-:W-:Y:S01]  /*9760*/  IMAD R5, R17, UR23, R9 ;  /* 0x0000001711057c24 */ /* 0x000fe2000f8e0209 */
[----:B------:R-:W4:Y:S01]  /*9770*/  LDS.128 R28, [R0+0x10000] ;  /* 0x01000000001c7984 */ /* 0x000f220000000c00 */
[----:B------:R-:W-:Y:S01]  /*9780*/  IMAD.MOV.U32 R2, RZ, RZ, R4 ;  /* 0x000000ffff027224 */ /* 0x000fe200078e0004 */
[----:B------:R-:W-:Y:S01]  /*9790*/  MOV R4, R8 ;  /* 0x0000000800047202 */ /* 0x000fe20000000f00 */
[----:B---3--:R-:W-:Y:S01]  /*97a0*/  IMAD R9, R12, UR37, RZ ;  /* 0x000000250c097c24 */ /* 0x008fe2000f8e02ff */
[----:B------:R-:W3:Y:S01]  /*97b0*/  LDS.128 R24, [R0+0x11000] ;  /* 0x0110000000187984 */ /* 0x000ee20000000c00 */
[----:B------:R-:W-:-:S03]  /*97c0*/  IMAD.WIDE.U32 R6, R186, R10, R2 ;  /* 0x0000000aba067225 */ /* 0x000fc600078e0002 */
[----:B------:R-:W3:Y:S01]  /*97d0*/  LDS.128 R20, [R0+0x12000] ;  /* 0x0120000000147984 */ /* 0x000ee20000000c00 */
[----:B------:R-:W-:Y:S01]  /*97e0*/  IMAD R9, R13, UR12, R9 ;  /* 0x0000000c0d097c24 */ /* 0x000fe2000f8e0209 */
[----:B--2---:R-:W-:Y:S01]  /*97f0*/  LEA R2, P0, R6, UR4, 0x1 ;  /* 0x0000000406027c11 */ /* 0x004fe2000f8008ff */
[----:B------:R-:W-:Y:S01]  /*9800*/  IMAD.WIDE.U32 R4, R12, UR12, R4 ;  /* 0x0000000c0c047c25 */ /* 0x000fe2000f8e0004 */
[----:B------:R2:W3:Y:S03]  /*9810*/  LDS.128 R16, [R0+0x13000] ;  /* 0x0130000000107984 */ /* 0x0004e60000000c00 */
[----:B------:R-:W-:Y:S02]  /*9820*/  IMAD R3, R186, R11, R7 ;  /* 0x0000000bba037224 */ /* 0x000fe400078e0207 */
[----:B------:R-:W-:Y:S02]  /*9830*/  IMAD.SHL.U32 R15, R10, 0x40, RZ ;  /* 0x000000400a0f7824 */ /* 0x000fe400078e00ff */
[----:B------:R-:W-:Y:S01]  /*9840*/  IMAD.IADD R5, R5, 0x1, R9 ;  /* 0x0000000105057824 */ /* 0x000fe200078e0209 */
[----:B------:R-:W-:-:S02]  /*9850*/  LEA.HI.X R3, R6, UR5, R3, 0x1, P0 ;  /* 0x0000000506037c11 */ /* 0x000fc400080f0c03 */
[----:B------:R-:W-:Y:S01]  /*9860*/  IADD3 R8, P1, PT, R15, R2, RZ ;  /* 0x000000020f087210 */ /* 0x000fe20007f3e0ff */
[----:B------:R-:W-:Y:S01]  /*9870*/  IMAD.WIDE.U32 R4, R186, R12, R4 ;  /* 0x0000000cba047225 */ /* 0x000fe200078e0004 */
[----:B------:R-:W-:Y:S01]  /*9880*/  LEA R6, P0, R10, R2, 0x7 ;  /* 0x000000020a067211 */ /* 0x000fe200078038ff */
[----:B-1----:R1:W-:Y:S01]  /*9890*/  STG.E.128 desc[UR28][R2.64], R44 ;  /* 0x0000002c02007986 */ /* 0x0023e2000c101d1c */
[-C--:B------:R-:W-:Y:S02]  /*98a0*/  IADD3.X R9, PT, PT, R14, R3.reuse, RZ, P1, !PT ;  /* 0x000000030e097210 */ /* 0x080fe40000ffe4ff */
[----:B------:R-:W-:Y:S02]  /*98b0*/  LEA.HI.X R7, R10, R3, R11, 0x7, P0 ;  /* 0x000000030a077211 */ /* 0x000fe400000f3c0b */
[----:B------:R-:W-:Y:S01]  /*98c0*/  IADD3 R10, P2, PT, R6, R15, RZ ;  /* 0x0000000f060a7210 */ /* 0x000fe20007f5e0ff */
[----:B-----5:R5:W-:Y:S01]  /*98d0*/  STG.E.128 desc[UR28][R8.64], R40 ;  /* 0x0000002808007986 */ /* 0x020be2000c101d1c */
[----:B--2---:R-:W-:-:S03]  /*98e0*/  IMAD R0, R186, R13, R5 ;  /* 0x0000000dba007224 */ /* 0x004fc600078e0205 */
[----:B------:R2:W-:Y:S01]  /*98f0*/  STG.E.128 desc[UR28][R6.64], R36 ;  /* 0x0000002406007986 */ /* 0x0005e2000c101d1c */
[----:B------:R-:W-:-:S05]  /*9900*/  IMAD.X R11, R7, 0x1, R14, P2 ;  /* 0x00000001070b7824 */ /* 0x000fca00010e060e */
[----:B----4-:R4:W-:Y:S01]  /*9910*/  STG.E.128 desc[UR28][R10.64], R32 ;  /* 0x000000200a007986 */ /* 0x0109e2000c101d1c */
[----:B-1----:R-:W-:-:S04]  /*9920*/  LEA R2, P0, R4, UR6, 0x1 ;  /* 0x0000000604027c11 */ /* 0x002fc8000f8008ff */
[----:B------:R-:W-:Y:S01]  /*9930*/  LEA.HI.X R3, R4, UR7, R0, 0x1, P0 ;  /* 0x0000000704037c11 */ /* 0x000fe200080f0c00 */
[C---:B-----5:R-:W-:Y:S01]  /*9940*/  IMAD.SHL.U32 R9, R12.reuse, 0x40, RZ ;  /* 0x000000400c097824 */ /* 0x060fe200078e00ff */
[CC--:B------:R-:W-:Y:S02]  /*9950*/  LEA R4, P0, R12.reuse, R2.reuse, 0x7 ;  /* 0x000000020c047211 */ /* 0x0c0fe400078038ff */
[C-C-:B------:R-:W-:Y:S01]  /*9960*/  SHF.L.U64.HI R0, R12.reuse, 0x6, R13.reuse ;  /* 0x000000060c007819 */ /* 0x140fe2000001020d */
[----:B------:R4:W-:Y:S01]  /*9970*/  STG.E.128 desc[UR28][R2.64], R28 ;  /* 0x0000001c02007986 */ /* 0x0009e2000c101d1c */
[----:B------:R-:W-:Y:S02]  /*9980*/  IADD3 R8, P1, PT, R9, R2, RZ ;  /* 0x0000000209087210 */ /* 0x000fe40007f3e0ff */
[----:B------:R-:W-:Y:S02]  /*9990*/  LEA.HI.X R5, R12, R3, R13, 0x7, P0 ;  /* 0x000000030c057211 */ /* 0x000fe400000f3c0d */
[----:B--2---:R-:W-:-:S02]  /*99a0*/  IADD3 R6, P0, PT, R4, R9, RZ ;  /* 0x0000000904067210 */ /* 0x004fc40007f1e0ff */
[----:B------:R-:W-:-:S03]  /*99b0*/  IADD3.X R9, PT, PT, R0, R3, RZ, P1, !PT ;  /* 0x0000000300097210 */ /* 0x000fc60000ffe4ff */
[----:B------:R-:W-:Y:S02]  /*99c0*/  IMAD.X R7, R5, 0x1, R0, P0 ;  /* 0x0000000105077824 */ /* 0x000fe400000e0600 */
[----:B---3--:R4:W-:Y:S04]  /*99d0*/  STG.E.128 desc[UR28][R8.64], R24 ;  /* 0x0000001808007986 */ /* 0x0089e8000c101d1c */
[----:B------:R4:W-:Y:S04]  /*99e0*/  STG.E.128 desc[UR28][R4.64], R20 ;  /* 0x0000001404007986 */ /* 0x0009e8000c101d1c */
[----:B------:R4:W-:Y:S02]  /*99f0*/  STG.E.128 desc[UR28][R6.64], R16 ;  /* 0x0000001006007986 */ /* 0x0009e4000c101d1c */
.L_x_1110:
        /* <DEDUP_REMOVED lines=10> */
.L_x_1118:
        /* <DEDUP_REMOVED lines=14> */
.L_x_1426:


//--------------------- .text._ZN5flash44flash_bwd_dq_dk_dv_loop_seqk_parallel_kernelI23Flash_bwd_kernel_traitsILi64ELi128ELi128ELi8ELi4ELi4ELi4ELb0ELb0EN7cutlass10bfloat16_tE19Flash_kernel_traitsILi64ELi128ELi128ELi8ES3_EELb1ELb1ELb0ELb0ELb0ELb1ELb0EEEvNS_16Flash_bwd_paramsE --------------------------
	.section	.text._ZN5flash44flash_bwd_dq_dk_dv_loop_seqk_parallel_kernelI23Flash_bwd_kernel_traitsILi64ELi128ELi128ELi8ELi4ELi4ELi4ELb0ELb0EN7cutlass10bfloat16_tE19Flash_kernel_traitsILi64ELi128ELi128ELi8ES3_EELb1ELb1ELb0ELb0ELb0ELb1ELb0EEEvNS_16Flash_bwd_paramsE,"ax",@progbits
	.align	128
        .global         _ZN5flash44flash_bwd_dq_dk_dv_loop_seqk_parallel_kernelI23Flash_bwd_kernel_traitsILi64ELi128ELi128ELi8ELi4ELi4ELi4ELb0ELb0EN7cutlass10bfloat16_tE19Flash_kernel_traitsILi64ELi128ELi128ELi8ES3_EELb1ELb1ELb0ELb0ELb0ELb1ELb0EEEvNS_16Flash_bwd_paramsE
        .type           _ZN5flash44flash_bwd_dq_dk_dv_loop_seqk_parallel_kernelI23Flash_bwd_kernel_traitsILi64ELi128ELi128ELi8ELi4ELi4ELi4ELb0ELb0EN7cutlass10bfloat16_tE19Flash_kernel_traitsILi64ELi128ELi128ELi8ES3_EELb1ELb1ELb0ELb0ELb0ELb1ELb0EEEvNS_16Flash_bwd_paramsE,@function
        .size           _ZN5flash44flash_bwd_dq_dk_dv_loop_seqk_parallel_kernelI23Flash_bwd_kernel_traitsILi64ELi128ELi128ELi8ELi4ELi4ELi4ELb0ELb0EN7cutlass10bfloat16_tE19Flash_kernel_traitsILi64ELi128ELi128ELi8ES3_EELb1ELb1ELb0ELb0ELb0ELb1ELb0EEEvNS_16Flash_bwd_paramsE,(.L_x_1427 - _ZN5flash44flash_bwd_dq_dk_dv_loop_seqk_parallel_kernelI23Flash_bwd_kernel_traitsILi64ELi128ELi128ELi8ELi4ELi4ELi4ELb0ELb0EN7cutlass10bfloat16_tE19Flash_kernel_traitsILi64ELi128ELi128ELi8ES3_EELb1ELb1ELb0ELb0ELb0ELb1ELb0EEEvNS_16Flash_bwd_paramsE)
        .other          _ZN5flash44flash_bwd_dq_dk_dv_loop_seqk_parallel_kernelI23Flash_bwd_kernel_traitsILi64ELi128ELi128ELi8ELi4ELi4ELi4ELb0ELb0EN7cutlass10bfloat16_tE19Flash_kernel_traitsILi64ELi128ELi128ELi8ES3_EELb1ELb1ELb0ELb0ELb0ELb1ELb0EEEvNS_16Flash_bwd_paramsE,@"STO_CUDA_ENTRY STV_DEFAULT"
_ZN5flash44flash_bwd_dq_dk_dv_loop_seqk_parallel_kernelI23Flash_bwd_kernel_traitsILi64ELi128ELi128ELi8ELi4ELi4ELi4ELb0ELb0EN7cutlass10bfloat16_tE19Flash_kernel_traitsILi64ELi128ELi128ELi8ES3_EELb1ELb1ELb0ELb0ELb0ELb1ELb0EEEvNS_16Flash_bwd_paramsE:
.text._ZN5flash44flash_bwd_dq_dk_dv_loop_seqk_parallel_kernelI23Flash_bwd_kernel_traitsILi64ELi128ELi128ELi8ELi4ELi4ELi4ELb0ELb0EN7cutlass10bfloat16_tE19Flash_kernel_traitsILi64ELi128ELi128ELi8ES3_EELb1ELb1ELb0ELb0ELb0ELb1ELb0EEEvNS_16Flash_bwd_paramsE:
        /* <DEDUP_REMOVED lines=46> */
.L_x_1166:
[----:B------:R-:W2:Y:S01]  /*02e0*/  LDCU.64 UR4, c[0x0][0x478] ;  /* 0x00008f00ff0477ac */ /* 0x000ea20008000a00 */
        /* <DEDUP_REMOVED lines=20> */
[----:B-----5:R5:W3:Y:S01]  /*0430*/  @P0 LDG.E R4, desc[UR34][R2.64] ;  /* 0x0000002202040981 */ /* 0x020ae2000c1e1900 */
        /* <DEDUP_REMOVED lines=30> */
.L_x_1119:
        /* <DEDUP_REMOVED lines=34> */
.L_x_1121:
[----:B------:R-:W1:Y:S01]  /*0840*/  LDCU.64 UR14, c[0x0][0x3b8] ;  /* 0x00007700ff0e77ac */ /* 0x000e620008000a00 */
[----:B------:R-:W-:-:S04]  /*0850*/  UIADD3 UR4, UPT, UPT, UR27, UR38, URZ ;  /* 0x000000261b047290 */ /* 0x000fc8000fffe0ff */
[----:B-1----:R-:W-:Y:S02]  /*0860*/  UIMAD.WIDE.U32 UR44, UR4, UR14, URZ ;  /* 0x0000000e042c72a5 */ /* 0x002fe4000f8e00ff */
[----:B------:R-:W-:-:S04]  /*0870*/  UIMAD UR4, UR4, UR15, URZ ;  /* 0x0000000f040472a4 */ /* 0x000fc8000f8e02ff */
[----:B------:R-:W-:-:S06]  /*0880*/  UIADD3 UR4, UPT, UPT, UR45, UR4, URZ ;  /* 0x000000042d047290 */ /* 0x000fcc000fffe0ff */
[----:B------:R-:W-:Y:S02]  /*0890*/  MOV R27, UR4 ;  /* 0x00000004001b7c02 */ /* 0x000fe40008000f00 */
.L_x_1122:
        /* <DEDUP_REMOVED lines=44> */
.L_x_1123:
[----:B------:R-:W1:Y:S01]  /*0b60*/  LDCU.64 UR12, c[0x0][0x3c0] ;  /* 0x00007800ff0c77ac */ /* 0x000e620008000a00 */
[----:B------:R-:W-:-:S04]  /*0b70*/  UIADD3 UR4, UPT, UPT, UR27, UR38, URZ ;  /* 0x000000261b047290 */ /* 0x000fc8000fffe0ff */
[----:B-1----:R-:W-:Y:S02]  /*0b80*/  UIMAD.WIDE.U32 UR8, UR4, UR12, URZ ;  /* 0x0000000c040872a5 */ /* 0x002fe4000f8e00ff */
[----:B------:R-:W-:-:S04]  /*0b90*/  UIMAD UR4, UR4, UR13, URZ ;  /* 0x0000000d040472a4 */ /* 0x000fc8000f8e02ff */
[----:B------:R-:W-:Y:S01]  /*0ba0*/  UIADD3 UR4, UPT, UPT, UR9, UR4, URZ ;  /* 0x0000000409047290 */ /* 0x000fe2000fffe0ff */
[----:B------:R-:W-:-:S05]  /*0bb0*/  UMOV UR46, UR8 ;  /* 0x00000008002e7c82 */ /* 0x000fca0008000000 */
[----:B------:R-:W-:-:S07]  /*0bc0*/  MOV R17, UR4 ;  /* 0x0000000400117c02 */ /* 0x000fce0008000f00 */
.L_x_1124:
        /* <DEDUP_REMOVED lines=27> */
.L_x_1125:
[----:B------:R-:W-:Y:S02]  /*0d80*/  UIMAD.WIDE.U32 UR54, UR62, UR47, URZ ;  /* 0x0000002f3e3672a5 */ /* 0x000fe4000f8e00ff */
[----:B------:R-:W-:-:S04]  /*0d90*/  UIMAD UR4, UR63, UR47, URZ ;  /* 0x0000002f3f0472a4 */ /* 0x000fc8000f8e02ff */
[----:B------:R-:W-:Y:S02]  /*0da0*/  UIADD3 UR4, UPT, UPT, UR55, UR4, URZ ;  /* 0x0000000437047290 */ /* 0x000fe4000fffe0ff */
.L_x_1126:
        /* <DEDUP_REMOVED lines=20> */
.L_x_1127:
[----:B------:R-:W1:Y:S01]  /*0ef0*/  LDCU UR52, c[0x0][0x434] ;  /* 0x00008680ff3477ac */ /* 0x000e620008000800 */
[----:B------:R-:W-:-:S04]  /*0f00*/  UIMAD UR48, UR31, UR45, UR24 ;  /* 0x0000002d1f3072a4 */ /* 0x000fc8000f8e0218 */
[----:B-1----:R-:W-:Y:S02]  /*0f10*/  UIMAD UR52, UR48, UR52, URZ ;  /* 0x00000034303472a4 */ /* 0x002fe4000f8e02ff */
.L_x_1128:
        /* <DEDUP_REMOVED lines=11> */
.L_x_1129:
[----:B------:R-:W1:Y:S01]  /*0fd0*/  LDCU UR55, c[0x0][0x444] ;  /* 0x00008880ff3777ac */ /* 0x000e620008000800 */
[----:B------:R-:W-:-:S04]  /*0fe0*/  UIMAD UR47, UR31, UR45, UR24 ;  /* 0x0000002d1f2f72a4 */ /* 0x000fc8000f8e0218 */
[----:B-1----:R-:W-:-:S12]  /*0ff0*/  UIMAD UR55, UR47, UR55, URZ ;  /* 0x000000372f3772a4 */ /* 0x002fd8000f8e02ff */
.L_x_1130:
        /* <DEDUP_REMOVED lines=33> */
[C---:B------:R-:W-:Y:S01]  /*1210*/  IADD3 R30, P3, PT, R43.reuse, 0x60, RZ ;  /* 0x000000602b1e7810 */ /* 0x040fe20007f7e0ff */
[C---:B------:R-:W-:Y:S01]  /*1220*/  VIADD R33, R43.reuse, 0x60 ;  /* 0x000000602b217836 */ /* 0x040fe20000000000 */
[----:B------:R-:W-:Y:S01]  /*1230*/  IADD3 R4, P0, PT, R2, UR50, RZ ;  /* 0x0000003202047c10 */ /* 0x000fe2000ff1e0ff */
[----:B------:R-:W-:Y:S01]  /*1240*/  UISETP.GT.AND UP0, UPT, UR41, UR47, UPT ;  /* 0x0000002f2900728c */ /* 0x000fe2000bf04270 */
[----:B------:R-:W-:Y:S01]  /*1250*/  IADD3 R32, PT, PT, R43, 0x40, RZ ;  /* 0x000000402b207810 */ /* 0x000fe20007ffe0ff */
[----:B------:R-:W-:Y:S01]  /*1260*/  IMAD.X R37, RZ, RZ, RZ, P3 ;  /* 0x000000ffff257224 */ /* 0x000fe200018e06ff */
        /* <DEDUP_REMOVED lines=33> */
[----:B------:R-:W-:Y:S01]  /*1480*/  UIMAD.WIDE UR10, UR55, 0x4, UR58 ;  /* 0x00000004370a78a5 */ /* 0x000fe2000f8e023a */
[----:B------:R-:W-:Y:S01]  /*1490*/  LEA.HI.X.SX32 R4, R0, R7, 0x1, P0 ;  /* 0x0000000700047211 */ /* 0x000fe200000f0eff */
[----:B------:R-:W-:Y:S01]  /*14a0*/  IMAD R0, R43, R11, R3 ;  /* 0x0000000b2b007224 */ /* 0x000fe200078e0203 */
[----:B-1----:R-:W-:Y:S01]  /*14b0*/  LEA R248, P1, R2, UR8, 0x1 ;  /* 0x0000000802f87c11 */ /* 0x002fe2000f8208ff */
[----:B------:R-:W-:Y:S01]  /*14c0*/  IMAD.SHL.U32 R7, R18, 0x20, RZ ;  /* 0x0000002012077824 */ /* 0x000fe200078e00ff */
[----:B----4-:R-:W-:Y:S01]  /*14d0*/  LEA R238, P0, R5, UR4, 0x2 ;  /* 0x0000000405ee7c11 */ /* 0x010fe2000f8010ff */
[----:B------:R-:W-:Y:S01]  /*14e0*/  VIADD R12, R43, 0x20 ;  /* 0x000000202b0c7836 */ /* 0x000fe20000000000 */
        /* <DEDUP_REMOVED lines=24> */
.L_x_1132:
[----:B------:R-:W1:Y:S01]  /*1670*/  LDCU.64 UR10, c[0x0][0x5c0] ;  /* 0x0000b800ff0a77ac */ /* 0x000e620008000a00 */
[----:B------:R-:W-:-:S04]  /*1680*/  UIADD3 UR4, UPT, UPT, UR27, UR38, URZ ;  /* 0x000000261b047290 */ /* 0x000fc8000fffe0ff */
[----:B-1----:R-:W-:Y:S02]  /*1690*/  UIMAD.WIDE.U32 UR14, UR4, UR10, URZ ;  /* 0x0000000a040e72a5 */ /* 0x002fe4000f8e00ff */
[----:B------:R-:W-:-:S04]  /*16a0*/  UIMAD UR4, UR4, UR11, URZ ;  /* 0x0000000b040472a4 */ /* 0x000fc8000f8e02ff */
[----:B------:R-:W-:-:S06]  /*16b0*/  UIADD3 UR4, UPT, UPT, UR15, UR4, URZ ;  /* 0x000000040f047290 */ /* 0x000fcc000fffe0ff */
[----:B------:R-:W-:Y:S02]  /*16c0*/  MOV R0, UR4 ;  /* 0x0000000400007c02 */ /* 0x000fe40008000f00 */
.L_x_1133:
        /* <DEDUP_REMOVED lines=13> */
.L_x_1134:
[----:B------:R-:W1:Y:S01]  /*17a0*/  LDCU.64 UR8, c[0x0][0x5c8] ;  /* 0x0000b900ff0877ac */ /* 0x000e620008000a00 */
[----:B------:R-:W-:-:S04]  /*17b0*/  UIADD3 UR27, UPT, UPT, UR27, UR38, URZ ;  /* 0x000000261b1b7290 */ /* 0x000fc8000fffe0ff */
[----:B-1----:R-:W-:Y:S02]  /*17c0*/  UIMAD.WIDE.U32 UR12, UR27, UR8, URZ ;  /* 0x000000081b0c72a5 */ /* 0x002fe4000f8e00ff */
[----:B------:R-:W-:-:S04]  /*17d0*/  UIMAD UR27, UR27, UR9, URZ ;  /* 0x000000091b1b72a4 */ /* 0x000fc8000f8e02ff */
[----:B------:R-:W-:-:S06]  /*17e0*/  UIADD3 UR27, UPT, UPT, UR13, UR27, URZ ;  /* 0x0000001b0d1b7290 */ /* 0x000fcc000fffe0ff */
[----:B------:R-:W-:-:S07]  /*17f0*/  MOV R10, UR27 ;  /* 0x0000001b000a7c02 */ /* 0x000fce0008000f00 */
.L_x_1135:
        /* <DEDUP_REMOVED lines=35> */
.L_x_1137:
[----:B------:R-:W-:Y:S05]  /*1a30*/  BSYNC.RECONVERGENT B0 ;  /* 0x0000000000007941 */ /* 0x000fea0003800200 */
.L_x_1136:
        /* <DEDUP_REMOVED lines=12> */
.L_x_1139:
[----:B------:R-:W-:Y:S05]  /*1b00*/  BSYNC.RECONVERGENT B0 ;  /* 0x0000000000007941 */ /* 0x000fea0003800200 */
.L_x_1138:
        /* <DEDUP_REMOVED lines=12> */
.L_x_1141:
[----:B------:R-:W-:Y:S05]  /*1bd0*/  BSYNC.RECONVERGENT B0 ;  /* 0x0000000000007941 */ /* 0x000fea0003800200 */
.L_x_1140:
        /* <DEDUP_REMOVED lines=30> */
.L_x_1143:
[----:B------:R-:W-:Y:S05]  /*1dc0*/  BSYNC.RECONVERGENT B0 ;  /* 0x0000000000007941 */ /* 0x000fea0003800200 */
.L_x_1142:
        /* <DEDUP_REMOVED lines=12> */
.L_x_1145:
[----:B------:R-:W-:Y:S05]  /*1e90*/  BSYNC.RECONVERGENT B0 ;  /* 0x0000000000007941 */ /* 0x000fea0003800200 */
.L_x_1144:
        /* <DEDUP_REMOVED lines=12> */
.L_x_1131:
[----:B------:R-:W-:Y:S01]  /*1f60*/  UIMAD UR50, UR51, -0x80, UR43 ;  /* 0xffffff80333278a4 */ /* 0x000fe2000f8e022b */
[----:B------:R-:W-:Y:S01]  /*1f70*/  LEA R2, P0, R0, R248, 0x1 ;  /* 0x000000f800027211 */ /* 0x000fe200078008ff */
[----:B------:R-:W-:Y:S01]  /*1f80*/  IMAD.WIDE.U32 R4, R10, 0x40, RZ ;  /* 0x000000400a047825 */ /* 0x000fe200078e00ff */
[----:B------:R-:W-:Y:S01]  /*1f90*/  @P2 BAR.SYNC.DEFER_BLOCKING 0x0 ;  /* 0x0000000000002b1d */ /* 0x000fe20000010000 */
[----:B------:R-:W-:Y:S01]  /*1fa0*/  UIADD3 UR49, UPT, UPT, -UR39, UR26, URZ ;  /* 0x0000001a27317290 */ /* 0x000fe2000fffe1ff */
        /* <DEDUP_REMOVED lines=8> */
[C---:B------:R-:W-:Y:S01]  /*2030*/  ISETP.GE.AND P6, PT, R12.reuse, UR50, PT ;  /* 0x000000320c007c0c */ /* 0x040fe2000bfc6270 */
[----:B------:R-:W-:Y:S01]  /*2040*/  UIMAD UR54, UR40, UR12, URZ ;  /* 0x0000000c283672a4 */ /* 0x000fe2000f8e02ff */
[----:B------:R-:W-:Y:S01]  /*2050*/  LEA.HI.X R7, R7, R249, R9, 0x1, P0 ;  /* 0x000000f907077211 */ /* 0x000fe200000f0c09 */
[----:B------:R-:W-:Y:S01]  /*2060*/  USEL UR40, URZ, 0x4000, UP0 ;  /* 0x00004000ff287887 */ /* 0x000fe20008000000 */
[----:B------:R-:W-:Y:S01]  /*2070*/  ISETP.GE.AND P3, PT, R12, UR49, PT ;  /* 0x000000310c007c0c */ /* 0x000fe2000bf66270 */
[----:B------:R-:W-:Y:S01]  /*2080*/  IMAD.U32 R12, RZ, RZ, UR12 ;  /* 0x0000000cff0c7e24 */ /* 0x000fe2000f8e00ff */
[----:B------:R-:W1:Y:S01]  /*2090*/  LDCU.64 UR8, c[0x0][0x3d0] ;  /* 0x00007a00ff0877ac */ /* 0x000e620008000a00 */
[----:B------:R-:W-:Y:S01]  /*20a0*/  @!P5 IADD3 R8, P1, PT, R2, R4, RZ ;  /* 0x000000040208d210 */ /* 0x000fe20007f3e0ff */
[----:B------:R-:W-:Y:S01]  /*20b0*/  IMAD.WIDE.U32 R20, R18, 0x40, RZ ;  /* 0x0000004012147825 */ /* 0x000fe200078e00ff */
[----:B------:R-:W-:Y:S01]  /*20c0*/  @!P4 LEA R4, P0, R10, R2, 0x7 ;  /* 0x000000020a04c211 */ /* 0x000fe200078038ff */
[----:B------:R-:W2:Y:S01]  /*20d0*/  LDCU.64 UR4, c[0x0][0x3d8] ;  /* 0x00007b00ff0477ac */ /* 0x000ea20008000a00 */
[----:B------:R-:W-:Y:S01]  /*20e0*/  @!P5 IADD3.X R9, PT, PT, R3, R5, R0, P1, !PT ;  /* 0x000000050309d210 */ /* 0x000fe20000ffe400 */
[----:B------:R-:W-:Y:S01]  /*20f0*/  IMAD.WIDE.U32 R12, R12, UR39, R14 ;  /* 0x000000270c0c7c25 */ /* 0x000fe2000f8e000e */
[----:B------:R-:W-:Y:S01]  /*2100*/  @!P4 LEA.HI.X R5, R10, R3, R11, 0x7, P0 ;  /* 0x000000030a05c211 */ /* 0x000fe200000f3c0b */
[----:B------:R-:W-:Y:S01]  /*2110*/  UIMAD UR51, UR39, UR15, UR51 ;  /* 0x0000000f273372a4 */ /* 0x000fe2000f8e0233 */
[----:B------:R-:W-:Y:S01]  /*2120*/  ISETP.GE.AND P0, PT, R43, UR50, PT ;  /* 0x000000322b007c0c */ /* 0x000fe2000bf06270 */
[----:B------:R-:W-:Y:S01]  /*2130*/  IMAD.U32 R10, RZ, RZ, UR14 ;  /* 0x0000000eff0a7e24 */ /* 0x000fe2000f8e00ff */
[----:B------:R-:W-:Y:S01]  /*2140*/  LOP3.LUT R0, R45, 0x1f8, RZ, 0xc0, !PT ;  /* 0x000001f82d007812 */ /* 0x000fe200078ec0ff */
[----:B------:R-:W-:Y:S01]  /*2150*/  IMAD.SHL.U32 R23, R19, 0x40, RZ ;  /* 0x0000004013177824 */ /* 0x000fe200078e00ff */
[----:B------:R-:W-:Y:S01]  /*2160*/  @!P5 IADD3 R24, P1, PT, R6, R20, RZ ;  /* 0x000000140618d210 */ /* 0x000fe20007f3e0ff */
[----:B------:R-:W-:Y:S01]  /*2170*/  IMAD.WIDE.U32 R10, R10, UR39, R14 ;  /* 0x000000270a0a7c25 */ /* 0x000fe2000f8e000e */
[----:B------:R-:W-:Y:S01]  /*2180*/  LOP3.LUT R0, R0, 0x38, R44, 0x78, !PT ;  /* 0x0000003800007812 */ /* 0x000fe200078e782c */
[----:B------:R-:W-:Y:S01]  /*2190*/  UIMAD UR54, UR39, UR13, UR54 ;  /* 0x0000000d273672a4 */ /* 0x000fe2000f8e0236 */
[----:B------:R-:W-:Y:S01]  /*21a0*/  @!P5 IADD3.X R25, PT, PT, R7, R21, R23, P1, !PT ;  /* 0x000000150719d210 */ /* 0x000fe20000ffe417 */
[----:B------:R-:W3:Y:S01]  /*21b0*/  @!P3 LDC.64 R38, c[0x0][0x388] ;  /* 0x0000e200ff26bb82 */ /* 0x000ee20000000a00 */
[----:B------:R-:W-:Y:S01]  /*21c0*/  LOP3.LUT R0, R0, 0x1e00, R45, 0xf8, !PT ;  /* 0x00001e0000007812 */ /* 0x000fe200078ef82d */
[----:B------:R-:W-:Y:S01]  /*21d0*/  IMAD.MOV.U32 R47, RZ, RZ, 0x7f800000 ;  /* 0x7f800000ff2f7424 */ /* 0x000fe200078e00ff */
[----:B------:R-:W-:Y:S01]  /*21e0*/  ISETP.GE.AND P2, PT, R32, UR49, PT ;  /* 0x0000003120007c0c */ /* 0x000fe2000bf46270 */
[----:B------:R-:W-:Y:S01]  /*21f0*/  @!P0 IMAD.MOV.U32 R14, RZ, RZ, R248 ;  /* 0x000000ffff0e8224 */ /* 0x000fe200078e00f8 */
[----:B------:R-:W-:Y:S01]  /*2200*/  LEA R0, R0, UR25, 0x1 ;  /* 0x0000001900007c11 */ /* 0x000fe2000f8e08ff */
[----:B------:R-:W-:-:S02]  /*2210*/  @!P0 IMAD.MOV.U32 R15, RZ, RZ, R243 ;  /* 0x000000ffff0f8224 */ /* 0x000fc400078e00f3 */
[----:B------:R-:W-:Y:S01]  /*2220*/  IMAD.MOV.U32 R48, RZ, RZ, 0x7f800000 ;  /* 0x7f800000ff307424 */ /* 0x000fe200078e00ff */
[----:B------:R-:W4:Y:S01]  /*2230*/  S2R R183, SR_TID.X ;  /* 0x0000000000b77919 */ /* 0x000f220000002100 */
[----:B------:R-:W-:Y:S02]  /*2240*/  VIADD R237, R0, UR40 ;  /* 0x0000002800ed7c36 */ /* 0x000fe40008000000 */
[----:B------:R-:W-:Y:S01]  /*2250*/  IMAD.MOV.U32 R252, RZ, RZ, 0x7f800000 ;  /* 0x7f800000fffc7424 */ /* 0x000fe200078e00ff */
[----:B------:R-:W-:Y:S01]  /*2260*/  @!PT LDS RZ, [RZ] ;  /* 0x00000000fffff984 */ /* 0x000fe20000000800 */
[----:B------:R-:W-:Y:S01]  /*2270*/  @!PT LDS RZ, [RZ] ;  /* 0x00000000fffff984 */ /* 0x000fe20000000800 */
[----:B------:R-:W-:Y:S01]  /*2280*/  @!PT LDS RZ, [RZ] ;  /* 0x00000000fffff984 */ /* 0x000fe20000000800 */
[----:B------:R-:W-:Y:S01]  /*2290*/  @!P0 LDGSTS.E.BYPASS.LTC128B.128 [R0+0x8000], desc[UR34][R14.64] ;  /* 0x080000000e008fae */ /* 0x000fe2000b981a22 */
[----:B------:R-:W-:Y:S02]  /*22a0*/  IMAD.MOV.U32 R251, RZ, RZ, 0x7f800000 ;  /* 0x7f800000fffb7424 */ /* 0x000fe400078e00ff */
[----:B------:R-:W-:Y:S01]  /*22b0*/  IMAD.SHL.U32 R176, R44, 0x40, RZ ;  /* 0x000000402cb07824 */ /* 0x000fe200078e00ff */
[----:B------:R-:W-:Y:S01]  /*22c0*/  @P0 STS.128 [R0+0x8000], RZ ;  /* 0x008000ff00000388 */ /* 0x000fe20000000c00 */
[----:B------:R-:W3:Y:S01]  /*22d0*/  @!P2 LDC.64 R34, c[0x0][0x388] ;  /* 0x0000e200ff22ab82 */ /* 0x000ee20000000a00 */
[----:B------:R-:W-:Y:S01]  /*22e0*/  LOP3.LUT R242, R242, 0x3, RZ, 0xc0, !PT ;  /* 0x00000003f2f27812 */ /* 0x000fe200078ec0ff */
[----:B------:R-:W-:Y:S01]  /*22f0*/  IMAD.SHL.U32 R153, R44, 0x20, RZ ;  /* 0x000000202c997824 */ /* 0x000fe200078e00ff */
[----:B------:R-:W-:Y:S01]  /*2300*/  @P6 STS.128 [R0+0x9000], RZ ;  /* 0x009000ff00006388 */ /* 0x000fe20000000c00 */
[----:B------:R-:W-:Y:S01]  /*2310*/  UIMAD UR45, UR31, UR45, UR24 ;  /* 0x0000002d1f2d72a4 */ /* 0x000fe2000f8e0218 */
[----:B------:R-:W3:Y:S02]  /*2320*/  LDCU UR39, c[0x0][0x594] ;  /* 0x0000b280ff2777ac */ /* 0x000ee40008000800 */
[----:B------:R-:W-:Y:S01]  /*2330*/  @!PT LDS RZ, [RZ] ;  /* 0x00000000fffff984 */ /* 0x000fe20000000800 */
[----:B------:R-:W-:Y:S01]  /*2340*/  @!PT LDS RZ, [RZ] ;  /* 0x00000000fffff984 */ /* 0x000fe20000000800 */
[----:B------:R-:W-:Y:S01]  /*2350*/  @!PT LDS RZ, [RZ] ;  /* 0x00000000fffff984 */ /* 0x000fe20000000800 */
[----:B------:R1:W-:Y:S01]  /*2360*/  @!P6 LDGSTS.E.BYPASS.LTC128B.128 [R0+0x9000], desc[UR34][R2.64] ;  /* 0x090000000200efae */ /* 0x0003e2000b981a22 */
[----:B------:R-:W3:Y:S03]  /*2370*/  LDC R240, c[0x0][0x44c] ;  /* 0x00011300fff07b82 */ /* 0x000ee60000000800 */
[----:B------:R-:W-:Y:S04]  /*2380*/  @P5 STS.128 [R0+0xa000], RZ ;  /* 0x00a000ff00005388 */ /* 0x000fe80000000c00 */
[----:B------:R-:W-:Y:S01]  /*2390*/  @!PT LDS RZ, [RZ] ;  /* 0x00000000fffff984 */ /* 0x000fe20000000800 */
[----:B------:R-:W-:Y:S01]  /*23a0*/  @!PT LDS RZ, [RZ] ;  /* 0x00000000fffff984 */ /* 0x000fe20000000800 */
[----:B------:R-:W-:Y:S01]  /*23b0*/  @!PT LDS RZ, [RZ] ;  /* 0x00000000fffff984 */ /* 0x000fe20000000800 */
[----:B------:R2:W-:Y:S04]  /*23c0*/  @!P5 LDGSTS.E.BYPASS.LTC128B.128 [R0+0xa000], desc[UR34][R8.64] ;  /* 0x0a0000000800dfae */ /* 0x0005e8000b981a22 */
[----:B------:R-:W-:Y:S04]  /*23d0*/  @P4 STS.128 [R0+0xb000], RZ ;  /* 0x00b000ff00004388 */ /* 0x000fe80000000c00 */
[----:B------:R-:W-:Y:S01]  /*23e0*/  @!PT LDS RZ, [RZ] ;  /* 0x00000000fffff984 */ /* 0x000fe20000000800 */
[----:B------:R-:W-:Y:S01]  /*23f0*/  @!PT LDS RZ, [RZ] ;  /* 0x00000000fffff984 */ /* 0x000fe20000000800 */
[----:B------:R-:W-:Y:S01]  /*2400*/  @!PT LDS RZ, [RZ] ;  /* 0x00000000fffff984 */ /* 0x000fe20000000800 */
[----:B------:R4:W-:Y:S01]  /*2410*/  @!P4 LDGSTS.E.BYPASS.LTC128B.128 [R0+0xb000], desc[UR34][R4.64] ;  /* 0x0b0000000400cfae */ /* 0x0009e2000b981a22 */
[----:B-1----:R-:W-:-:S02]  /*2420*/  @!P0 IMAD.MOV.U32 R2, RZ, RZ, R250 ;  /* 0x000000ffff028224 */ /* 0x002fc400078e00fa */
[----:B------:R-:W-:-:S05]  /*2430*/  @!P0 IMAD.MOV.U32 R3, RZ, RZ, R249 ;  /* 0x000000ffff038224 */ /* 0x000fca00078e00f9 */
[----:B------:R1:W-:Y:S01]  /*2440*/  @!P0 LDGSTS.E.BYPASS.LTC128B.128 [R237], desc[UR34][R2.64] ;  /* 0x0000000002ed8fae */ /* 0x0003e2000b981a22 */
[C---:B--2---:R-:W-:Y:S02]  /*2450*/  IMAD R8, R22.reuse, UR8, RZ ;  /* 0x0000000816087c24 */ /* 0x044fe4000f8e02ff */
[----:B------:R-:W-:Y:S01]  /*2460*/  IMAD R9, R22, UR4, RZ ;  /* 0x0000000416097c24 */ /* 0x000fe2000f8e02ff */
[----:B------:R-:W-:Y:S01]  /*2470*/  @P0 STS.128 [R237], RZ ;  /* 0x000000ffed000388 */ /* 0x000fe20000000c00 */
[----:B------:R-:W-:Y:S02]  /*2480*/  IMAD R8, R16, UR9, R8 ;  /* 0x0000000910087c24 */ /* 0x000fe4000f8e0208 */
[----:B----4-:R-:W-:Y:S01]  /*2490*/  IMAD.SHL.U32 R182, R183, 0x8, RZ ;  /* 0x00000008b7b67824 */ /* 0x010fe200078e00ff */
[----:B------:R-:W-:Y:S01]  /*24a0*/  @P6 STS.128 [R237+0x1000], RZ ;  /* 0x001000ffed006388 */ /* 0x000fe20000000c00 */
[----:B------:R-:W-:Y:S01]  /*24b0*/  IADD3 R4, P0, PT, R12, UR46, RZ ;  /* 0x0000002e0c047c10 */ /* 0x000fe2000ff1e0ff */
[----:B------:R-:W-:Y:S01]  /*24c0*/  IMAD R9, R16, UR5, R9 ;  /* 0x0000000510097c24 */ /* 0x000fe2000f8e0209 */
[----:B------:R-:W-:Y:S01]  /*24d0*/  USHF.L.U32 UR45, UR45, 0x5, URZ ;  /* 0x000000052d2d7899 */ /* 0x000fe200080006ff */
[----:B------:R-:W-:Y:S01]  /*24e0*/  @!PT LDS RZ, [RZ] ;  /* 0x00000000fffff984 */ /* 0x000fe20000000800 */
[----:B------:R-:W-:Y:S01]  /*24f0*/  @!PT LDS RZ, [RZ] ;  /* 0x00000000fffff984 */ /* 0x000fe20000000800 */
[----:B------:R-:W-:Y:S01]  /*2500*/  @!PT LDS RZ, [RZ] ;  /* 0x00000000fffff984 */ /* 0x000fe20000000800 */
[----:B------:R2:W-:Y:S01]  /*2510*/  @!P6 LDGSTS.E.BYPASS.LTC128B.128 [R237+0x1000], desc[UR34][R6.64] ;  /* 0x0100000006edefae */ /* 0x0005e2000b981a22 */
[----:B------:R-:W-:Y:S01]  /*2520*/  ISETP.GE.AND P6, PT, R43, UR49, PT ;  /* 0x000000312b007c0c */ /* 0x000fe2000bfc6270 */
[----:B------:R-:W-:Y:S01]  /*2530*/  IMAD.MOV.U32 R157, RZ, RZ, 0x40 ;  /* 0x00000040ff9d7424 */ /* 0x000fe200078e00ff */
[----:B------:R-:W-:Y:S01]  /*2540*/  IADD3.X R5, PT, PT, R17, UR54, R13, P0, !PT ;  /* 0x0000003611057c10 */ /* 0x000fe200087fe40d */
[----:B------:R-:W-:Y:S01]  /*2550*/  @!P3 IMAD R17, R26, UR14, RZ ;  /* 0x0000000e1a11bc24 */ /* 0x000fe2000f8e02ff */
[----:B------:R-:W-:Y:S01]  /*2560*/  @!P4 LEA R20, P0, R18, R6, 0x7 ;  /* 0x000000061214c211 */ /* 0x000fe200078038ff */
[----:B------:R-:W-:Y:S01]  /*2570*/  @P5 STS.128 [R237+0x2000], RZ ;  /* 0x002000ffed005388 */ /* 0x000fe20000000c00 */
[----:B------:R-:W-:Y:S01]  /*2580*/  IMAD.MOV.U32 R179, RZ, RZ, 0x20 ;  /* 0x00000020ffb37424 */ /* 0x000fe200078e00ff */
[----:B------:R-:W-:Y:S01]  /*2590*/  CS2R R126, SRZ ;  /* 0x00000000007e7805 */ /* 0x000fe2000001ff00 */
[----:B------:R-:W-:Y:S01]  /*25a0*/  IMAD.WIDE.U32 R4, R16, UR4, R4 ;  /* 0x0000000410047c25 */ /* 0x000fe2000f8e0004 */
[----:B------:R-:W-:Y:S01]  /*25b0*/  @!P4 LEA.HI.X R21, R18, R7, R19, 0x7, P0 ;  /* 0x000000071215c211 */ /* 0x000fe200000f3c13 */
[----:B------:R-:W-:Y:S01]  /*25c0*/  @!PT LDS RZ, [RZ] ;  /* 0x00000000fffff984 */ /* 0x000fe20000000800 */
[----:B------:R-:W-:Y:S01]  /*25d0*/  @!PT LDS RZ, [RZ] ;  /* 0x00000000fffff984 */ /* 0x000fe20000000800 */
[----:B------:R-:W-:Y:S01]  /*25e0*/  @!PT LDS RZ, [RZ] ;  /* 0x00000000fffff984 */ /* 0x000fe20000000800 */
[----:B------:R4:W-:Y:S01]  /*25f0*/  @!P5 LDGSTS.E.BYPASS.LTC128B.128 [R237+0x2000], desc[UR34][R24.64] ;  /* 0x0200000018eddfae */ /* 0x0009e2000b981a22 */
[----:B------:R-:W-:Y:S01]  /*2600*/  CS2R R124, SRZ ;  /* 0x00000000007c7805 */ /* 0x000fe2000001ff00 */
[----:B------:R-:W-:Y:S01]  /*2610*/  IMAD.IADD R5, R5, 0x1, R9 ;  /* 0x0000000105057824 */ /* 0x000fe200078e0209 */
[----:B------:R-:W-:-:S02]  /*2620*/  CS2R R130, SRZ ;  /* 0x0000000000827805 */ /* 0x000fc4000001ff00 */
[----:B-1----:R-:W-:Y:S01]  /*2630*/  IADD3 R2, P1, PT, R10, UR44, RZ ;  /* 0x0000002c0a027c10 */ /* 0x002fe2000ff3e0ff */
[----:B------:R-:W-:Y:S01]  /*2640*/  @!P2 IMAD.MOV.U32 R10, RZ, RZ, R4 ;  /* 0x000000ffff0aa224 */ /* 0x000fe200078e0004 */
[----:B------:R-:W-:Y:S01]  /*2650*/  @P4 STS.128 [R237+0x3000], RZ ;  /* 0x003000ffed004388 */ /* 0x000fe20000000c00 */
[----:B------:R-:W-:Y:S01]  /*2660*/  @!P3 IMAD R36, R28, UR15, R17 ;  /* 0x0000000f1c24bc24 */ /* 0x000fe2000f8e0211 */
[----:B------:R-:W-:Y:S01]  /*2670*/  IADD3.X R3, PT, PT, R27, UR51, R11, P1, !PT ;  /* 0x000000331b037c10 */ /* 0x000fe20008ffe40b */
[----:B------:R-:W-:Y:S01]  /*2680*/  @!P2 IMAD R27, R31, UR14, RZ ;  /* 0x0000000e1f1bac24 */ /* 0x000fe2000f8e02ff */
[----:B------:R-:W-:Y:S01]  /*2690*/  ISETP.GE.AND P1, PT, R33, UR49, PT ;  /* 0x0000003121007c0c */ /* 0x000fe2000bf26270 */
[----:B------:R-:W-:Y:S01]  /*26a0*/  @!P2 IMAD.MOV.U32 R11, RZ, RZ, R5 ;  /* 0x000000ffff0ba224 */ /* 0x000fe200078e0005 */
[----:B------:R-:W1:Y:S01]  /*26b0*/  @!P6 LDC.64 R32, c[0x0][0x388] ;  /* 0x0000e200ff20eb82 */ /* 0x000e620000000a00 */
[----:B------:R-:W-:Y:S01]  /*26c0*/  IMAD.WIDE.U32 R2, R16, UR8, R2 ;  /* 0x0000000810027c25 */ /* 0x000fe2000f8e0002 */
[----:B------:R-:W-:Y:S01]  /*26d0*/  @!PT LDS RZ, [RZ] ;  /* 0x00000000fffff984 */ /* 0x000fe20000000800 */
[----:B------:R-:W-:Y:S01]  /*26e0*/  @!PT LDS RZ, [RZ] ;  /* 0x00000000fffff984 */ /* 0x000fe20000000800 */
[----:B------:R-:W-:Y:S01]  /*26f0*/  @!PT LDS RZ, [RZ] ;  /* 0x00000000fffff984 */ /* 0x000fe20000000800 */
[----:B------:R3:W-:Y:S01]  /*2700*/  @!P4 LDGSTS.E.BYPASS.LTC128B.128 [R237+0x3000], desc[UR34][R20.64] ;  /* 0x0300000014edcfae */ /* 0x0007e2000b981a22 */
[----:B------:R-:W-:-:S02]  /*2710*/  USHF.R.S32.HI UR4, URZ, 0x1f, UR45 ;  /* 0x0000001fff047899 */ /* 0x000fc4000801142d */
[----:B------:R-:W-:Y:S01]  /*2720*/  IMAD.IADD R3, R3, 0x1, R8 ;  /* 0x0000000103037824 */ /* 0x000fe200078e0208 */
[----:B------:R-:W-:Y:S01]  /*2730*/  CS2R R128, SRZ ;  /* 0x0000000000807805 */ /* 0x000fe2000001ff00 */
[----:B------:R-:W-:Y:S01]  /*2740*/  @!P3 IMAD R16, R26, UR12, RZ ;  /* 0x0000000c1a10bc24 */ /* 0x000fe2000f8e02ff */
[----:B------:R-:W-:Y:S01]  /*2750*/  CS2R R122, SRZ ;  /* 0x00000000007a7805 */ /* 0x000fe2000001ff00 */
[----:B------:R-:W-:Y:S01]  /*2760*/  @!P2 IMAD R26, R31, UR12, RZ ;  /* 0x0000000c1f1aac24 */ /* 0x000fe2000f8e02ff */
[----:B------:R-:W-:Y:S01]  /*2770*/  CS2R R120, SRZ ;  /* 0x0000000000787805 */ /* 0x000fe2000001ff00 */
[----:B------:R-:W-:Y:S01]  /*2780*/  @!P2 IMAD.MOV.U32 R8, RZ, RZ, R2 ;  /* 0x000000ffff08a224 */ /* 0x000fe200078e0002 */
[----:B------:R-:W-:Y:S01]  /*2790*/  CS2R R118, SRZ ;  /* 0x0000000000767805 */ /* 0x000fe2000001ff00 */
[----:B------:R-:W-:Y:S01]  /*27a0*/  @!P2 IMAD.MOV.U32 R9, RZ, RZ, R3 ;  /* 0x000000ffff09a224 */ /* 0x000fe200078e0003 */
[----:B------:R-:W-:Y:S01]  /*27b0*/  CS2R R116, SRZ ;  /* 0x0000000000747805 */ /* 0x000fe2000001ff00 */
[----:B--2---:R-:W-:Y:S01]  /*27c0*/  @!P3 IMAD.MOV.U32 R6, RZ, RZ, R4 ;  /* 0x000000ffff06b224 */ /* 0x004fe200078e0004 */
[----:B----4-:R-:W2:Y:S01]  /*27d0*/  @!P1 LDC.64 R24, c[0x0][0x390] ;  /* 0x0000e400ff189b82 */ /* 0x010ea20000000a00 */
[----:B------:R-:W-:Y:S01]  /*27e0*/  @!P3 IMAD.MOV.U32 R7, RZ, RZ, R5 ;  /* 0x000000ffff07b224 */ /* 0x000fe200078e0005 */
[----:B------:R-:W-:Y:S01]  /*27f0*/  CS2R R110, SRZ ;  /* 0x00000000006e7805 */ /* 0x000fe2000001ff00 */
[--C-:B------:R-:W-:Y:S01]  /*2800*/  @!P6 IMAD.MOV.U32 R12, RZ, RZ, R2.reuse ;  /* 0x000000ffff0ce224 */ /* 0x100fe200078e0002 */
[----:B------:R-:W-:Y:S01]  /*2810*/  CS2R R108, SRZ ;  /* 0x00000000006c7805 */ /* 0x000fe2000001ff00 */
[--C-:B------:R-:W-:Y:S01]  /*2820*/  @!P6 IMAD.MOV.U32 R13, RZ, RZ, R3.reuse ;  /* 0x000000ffff0de224 */ /* 0x100fe200078e0003 */
[----:B------:R-:W-:Y:S01]  /*2830*/  CS2R R114, SRZ ;  /* 0x0000000000727805 */ /* 0x000fe2000001ff00 */
[----:B------:R-:W-:Y:S01]  /*2840*/  @!P1 IMAD.MOV.U32 R14, RZ, RZ, R2 ;  /* 0x000000ffff0e9224 */ /* 0x000fe200078e0002 */
[----:B------:R-:W-:Y:S01]  /*2850*/  CS2R R112, SRZ ;  /* 0x0000000000707805 */ /* 0x000fe2000001ff00 */
[--C-:B------:R-:W-:Y:S01]  /*2860*/  @!P1 IMAD.MOV.U32 R15, RZ, RZ, R3.reuse ;  /* 0x000000ffff0f9224 */ /* 0x100fe200078e0003 */
[----:B------:R-:W-:Y:S01]  /*2870*/  CS2R R106, SRZ ;  /* 0x00000000006a7805 */ /* 0x000fe2000001ff00 */
[C---:B------:R-:W-:Y:S01]  /*2880*/  @!P3 IMAD R42, R28.reuse, UR13, R16 ;  /* 0x0000000d1c2abc24 */ /* 0x040fe2000f8e0210 */
[----:B------:R-:W-:Y:S01]  /*2890*/  CS2R R104, SRZ ;  /* 0x0000000000687805 */ /* 0x000fe2000001ff00 */
[----:B------:R-:W-:Y:S01]  /*28a0*/  @!P3 IMAD.WIDE.U32 R2, R28, UR14, R2 ;  /* 0x0000000e1c02bc25 */ /* 0x000fe2000f8e0002 */
[----:B---3--:R-:W3:Y:S01]  /*28b0*/  @!P3 LDC.64 R20, c[0x0][0x390] ;  /* 0x0000e400ff14bb82 */ /* 0x008ee20000000a00 */
[----:B------:R-:W-:-:S02]  /*28c0*/  CS2R R102, SRZ ;  /* 0x0000000000667805 */ /* 0x000fc4000001ff00 */
[----:B------:R-:W-:Y:S01]  /*28d0*/  CS2R R100, SRZ ;  /* 0x0000000000647805 */ /* 0x000fe2000001ff00 */
[----:B------:R-:W-:Y:S01]  /*28e0*/  @!P3 IMAD.WIDE.U32 R18, R28, UR12, R6 ;  /* 0x0000000c1c12bc25 */ /* 0x000fe2000f8e0006 */
[----:B------:R-:W-:Y:S02]  /*28f0*/  CS2R R94, SRZ ;  /* 0x00000000005e7805 */ /* 0x000fe4000001ff00 */
[----:B------:R-:W-:Y:S02]  /*2900*/  CS2R R92, SRZ ;  /* 0x00000000005c7805 */ /* 0x000fe4000001ff00 */
[----:B------:R-:W-:Y:S01]  /*2910*/  CS2R R98, SRZ ;  /* 0x0000000000627805 */ /* 0x000fe2000001ff00 */
[C---:B------:R-:W-:Y:S01]  /*2920*/  @!P2 IMAD R40, R29.reuse, UR15, R27 ;  /* 0x0000000f1d28ac24 */ /* 0x040fe2000f8e021b */
[----:B------:R-:W-:Y:S01]  /*2930*/  CS2R R96, SRZ ;  /* 0x0000000000607805 */ /* 0x000fe2000001ff00 */
[C---:B------:R-:W-:Y:S01]  /*2940*/  @!P2 IMAD R41, R29.reuse, UR13, R26 ;  /* 0x0000000d1d29ac24 */ /* 0x040fe2000f8e021a */
[----:B------:R-:W-:Y:S01]  /*2950*/  CS2R R90, SRZ ;  /* 0x00000000005a7805 */ /* 0x000fe2000001ff00 */
[----:B------:R-:W-:Y:S01]  /*2960*/  @!P2 IMAD.WIDE.U32 R8, R29, UR14, R8 ;  /* 0x0000000e1d08ac25 */ /* 0x000fe2000f8e0008 */
[----:B------:R-:W4:Y:S01]  /*2970*/  @!P6 LDC.64 R26, c[0x0][0x390] ;  /* 0x0000e400ff1aeb82 */ /* 0x000f220000000a00 */
[----:B------:R-:W-:-:S02]  /*2980*/  CS2R R88, SRZ ;  /* 0x0000000000587805 */ /* 0x000fc4000001ff00 */
[----:B------:R-:W-:Y:S01]  /*2990*/  CS2R R86, SRZ ;  /* 0x0000000000567805 */ /* 0x000fe2000001ff00 */
[----:B------:R-:W-:Y:S01]  /*29a0*/  @!P2 IMAD.WIDE.U32 R16, R29, UR12, R10 ;  /* 0x0000000c1d10ac25 */ /* 0x000fe2000f8e000a */
[----:B------:R-:W-:Y:S02]  /*29b0*/  CS2R R84, SRZ ;  /* 0x0000000000547805 */ /* 0x000fe4000001ff00 */
[----:B------:R-:W-:Y:S02]  /*29c0*/  CS2R R78, SRZ ;  /* 0x00000000004e7805 */ /* 0x000fe4000001ff00 */
[----:B------:R-:W-:Y:S01]  /*29d0*/  CS2R R76, SRZ ;  /* 0x00000000004c7805 */ /* 0x000fe2000001ff00 */
[----:B------:R-:W-:Y:S01]  /*29e0*/  @!P6 IMAD.WIDE.U32 R6, R43, UR14, R12 ;  /* 0x0000000e2b06ec25 */ /* 0x000fe2000f8e000c */
[----:B------:R-:W2:Y:S01]  /*29f0*/  @!P1 LDC.64 R28, c[0x0][0x388] ;  /* 0x0000e200ff1c9b82 */ /* 0x000ea20000000a00 */
[----:B------:R-:W-:Y:S02]  /*2a00*/  CS2R R82, SRZ ;  /* 0x0000000000527805 */ /* 0x000fe4000001ff00 */
[----:B------:R-:W-:Y:S01]  /*2a10*/  CS2R R80, SRZ ;  /* 0x0000000000507805 */ /* 0x000fe2000001ff00 */
[C---:B------:R-:W-:Y:S01]  /*2a20*/  @!P1 IMAD R10, R37.reuse, UR12, RZ ;  /* 0x0000000c250a9c24 */ /* 0x040fe2000f8e02ff */
[----:B------:R-:W-:Y:S01]  /*2a30*/  CS2R R74, SRZ ;  /* 0x00000000004a7805 */ /* 0x000fe2000001ff00 */
[----:B------:R-:W-:Y:S01]  /*2a40*/  @!P1 IMAD.MOV.U32 R22, RZ, RZ, R4 ;  /* 0x000000ffff169224 */ /* 0x000fe200078e0004 */
[----:B------:R-:W-:Y:S01]  /*2a50*/  CS2R R72, SRZ ;  /* 0x0000000000487805 */ /* 0x000fe2000001ff00 */
[----:B------:R-:W-:Y:S01]  /*2a60*/  @!P1 IMAD.MOV.U32 R23, RZ, RZ, R5 ;  /* 0x000000ffff179224 */ /* 0x000fe200078e0005 */
[----:B------:R-:W-:Y:S01]  /*2a70*/  CS2R R70, SRZ ;  /* 0x0000000000467805 */ /* 0x000fe2000001ff00 */
[----:B------:R-:W-:Y:S01]  /*2a80*/  @!P1 IMAD R11, R37, UR14, RZ ;  /* 0x0000000e250b9c24 */ /* 0x000fe2000f8e02ff */
[----:B------:R-:W-:Y:S01]  /*2a90*/  CS2R R68, SRZ ;  /* 0x0000000000447805 */ /* 0x000fe2000001ff00 */
[----:B------:R-:W-:Y:S01]  /*2aa0*/  @!P6 IMAD R7, R43, UR15, R7 ;  /* 0x0000000f2b07ec24 */ /* 0x000fe2000f8e0207 */
[----:B------:R-:W-:Y:S01]  /*2ab0*/  UIADD3 UR48, UPT, UPT, UR48, 0x80, -UR26 ;  /* 0x0000008030307890 */ /* 0x000fe2000fffe81a */
[----:B------:R-:W-:Y:S01]  /*2ac0*/  @!P1 IMAD R37, R30, UR13, R10 ;  /* 0x0000000d1e259c24 */ /* 0x000fe2000f8e020a */
[----:B-1----:R-:W-:Y:S01]  /*2ad0*/  @!P6 LEA R10, P0, R6, R32, 0x1 ;  /* 0x00000020060ae211 */ /* 0x002fe200078008ff */
[C---:B------:R-:W-:Y:S01]  /*2ae0*/  @!P1 IMAD.WIDE.U32 R12, R30.reuse, UR14, R14 ;  /* 0x0000000e1e0c9c25 */ /* 0x040fe2000f8e000e */
[----:B------:R-:W1:Y:S03]  /*2af0*/  LDCU UR14, c[0x0][0x3b4] ;  /* 0x00007680ff0e77ac */ /* 0x000e660008000800 */
[C---:B------:R-:W-:Y:S01]  /*2b00*/  @!P1 IMAD.WIDE.U32 R14, R30.reuse, UR12, R22 ;  /* 0x0000000c1e0e9c25 */ /* 0x040fe2000f8e0016 */
[----:B------:R-:W1:Y:S01]  /*2b10*/  LDCU UR8, c[0x0][0x3e0] ;  /* 0x00007c00ff0877ac */ /* 0x000e620008000800 */
[----:B------:R-:W1:Y:S02]  /*2b20*/  @!P2 LDC.64 R22, c[0x0][0x390] ;  /* 0x0000e400ff16ab82 */ /* 0x000e640000000a00 */
[----:B------:R-:W-:Y:S01]  /*2b30*/  @!P1 IMAD R31, R30, UR15, R11 ;  /* 0x0000000f1e1f9c24 */ /* 0x000fe2000f8e020b */
[----:B------:R-:W-:Y:S01]  /*2b40*/  @!P6 LEA.HI.X R11, R6, R33, R7, 0x1, P0 ;  /* 0x00000021060be211 */ /* 0x000fe200000f0c07 */
[----:B------:R-:W-:Y:S01]  /*2b50*/  @!P3 IMAD.IADD R3, R3, 0x1, R36 ;  /* 0x000000010303b824 */ /* 0x000fe200078e0224 */
[C---:B------:R-:W-:Y:S01]  /*2b60*/  @!P3 LEA R6, P0, R2.reuse, R38, 0x1 ;  /* 0x000000260206b211 */ /* 0x040fe200078008ff */
[----:B------:R-:W1:Y:S02]  /*2b70*/  LDCU UR15, c[0x0][0x3b0] ;  /* 0x00007600ff0f77ac */ /* 0x000e640008000800 */
[----:B------:R4:W-:Y:S01]  /*2b80*/  @!P6 LDGSTS.E.BYPASS.LTC128B.128 [R0+0xc000], desc[UR34][R10.64] ;  /* 0x0c0000000a00efae */ /* 0x0009e2000b981a22 */
[----:B------:R-:W-:Y:S01]  /*2b90*/  @!P3 LEA.HI.X R7, R2, R39, R3, 0x1, P0 ;  /* 0x000000270207b211 */ /* 0x000fe200000f0c03 */
[----:B------:R-:W-:Y:S01]  /*2ba0*/  @!P6 IMAD.WIDE.U32 R2, R43, UR12, R4 ;  /* 0x0000000c2b02ec25 */ /* 0x000fe2000f8e0004 */
[----:B------:R-:W-:Y:S01]  /*2bb0*/  @!P2 LEA R4, P0, R8, R34, 0x1 ;  /* 0x000000220804a211 */ /* 0x000fe200078008ff */
[----:B------:R-:W-:Y:S01]  /*2bc0*/  @P6 STS.128 [R0+0xc000], RZ ;  /* 0x00c000ff00006388 */ /* 0x000fe20000000c00 */
[----:B------:R-:W1:Y:S01]  /*2bd0*/  LDCU UR9, c[0x0][0x45c] ;  /* 0x00008b80ff0977ac */ /* 0x000e620008000800 */
[----:B------:R-:W-:-:S02]  /*2be0*/  @!P2 IMAD.IADD R5, R9, 0x1, R40 ;  /* 0x000000010905a824 */ /* 0x000fc400078e0228 */
[----:B------:R-:W-:Y:S01]  /*2bf0*/  @P3 STS.128 [R0+0xd000], RZ ;  /* 0x00d000ff00003388 */ /* 0x000fe20000000c00 */
[----:B------:R-:W1:Y:S02]  /*2c00*/  LDCU.U8 UR12, c[0x0][0x4f8] ;  /* 0x00009f00ff0c77ac */ /* 0x000e640008000000 */
[----:B------:R-:W-:Y:S01]  /*2c10*/  @!P2 LEA.HI.X R5, R8, R35, R5, 0x1, P0 ;  /* 0x000000230805a211 */ /* 0x000fe200000f0c05 */
[----:B------:R-:W-:Y:S01]  /*2c20*/  @!PT LDS RZ, [RZ] ;  /* 0x00000000fffff984 */ /* 0x000fe20000000800 */
[----:B------:R-:W-:Y:S01]  /*2c30*/  @!PT LDS RZ, [RZ] ;  /* 0x00000000fffff984 */ /* 0x000fe20000000800 */
[----:B------:R-:W-:Y:S01]  /*2c40*/  @!PT LDS RZ, [RZ] ;  /* 0x00000000fffff984 */ /* 0x000fe20000000800 */
[----:B------:R3:W-:Y:S01]  /*2c50*/  @!P3 LDGSTS.E.BYPASS.LTC128B.128 [R0+0xd000], desc[UR34][R6.64] ;  /* 0x0d0000000600bfae */ /* 0x0007e2000b981a22 */
[----:B--2---:R-:W-:-:S03]  /*2c60*/  @!P1 LEA R8, P4, R12, R28, 0x1 ;  /* 0x0000001c0c089211 */ /* 0x004fc600078808ff */
[----:B------:R-:W-:Y:S04]  /*2c70*/  @P2 STS.128 [R0+0xe000], RZ ;  /* 0x00e000ff00002388 */ /* 0x000fe80000000c00 */
[----:B------:R-:W-:Y:S01]  /*2c80*/  @!PT LDS RZ, [RZ] ;  /* 0x00000000fffff984 */ /* 0x000fe20000000800 */
[----:B------:R-:W-:Y:S01]  /*2c90*/  @!PT LDS RZ, [RZ] ;  /* 0x00000000fffff984 */ /* 0x000fe20000000800 */
[----:B------:R-:W-:Y:S01]  /*2ca0*/  @!PT LDS RZ, [RZ] ;  /* 0x00000000fffff984 */ /* 0x000fe20000000800 */
[----:B------:R1:W-:Y:S04]  /*2cb0*/  @!P2 LDGSTS.E.BYPASS.LTC128B.128 [R0+0xe000], desc[UR34][R4.64] ;  /* 0x0e0000000400afae */ /* 0x0003e8000b981a22 */
[----:B------:R-:W-:Y:S01]  /*2cc0*/  @P1 STS.128 [R0+0xf000], RZ ;  /* 0x00f000ff00001388 */ /* 0x000fe20000000c00 */
[----:B----4-:R-:W-:Y:S01]  /*2cd0*/  @!P6 LEA R10, P0, R2, R26, 0x1 ;  /* 0x0000001a020ae211 */ /* 0x010fe200078008ff */
[----:B---3--:R-:W-:-:S02]  /*2ce0*/  @!P6 IMAD R6, R43, UR13, R3 ;  /* 0x0000000d2b06ec24 */ /* 0x008fc4000f8e0203 */
[----:B------:R-:W-:-:S03]  /*2cf0*/  @!P1 IMAD.IADD R3, R13, 0x1, R31 ;  /* 0x000000010d039824 */ /* 0x000fc600078e021f */
[----:B------:R-:W-:Y:S01]  /*2d00*/  @!P6 LEA.HI.X R11, R2, R27, R6, 0x1, P0 ;  /* 0x0000001b020be211 */ /* 0x000fe200000f0c06 */
[----:B------:R-:W-:Y:S01]  /*2d10*/  @!P3 IMAD.IADD R2, R19, 0x1, R42 ;  /* 0x000000011302b824 */ /* 0x000fe200078e022a */
[----:B------:R-:W-:Y:S01]  /*2d20*/  @!P1 LEA.HI.X R9, R12, R29, R3, 0x1, P4 ;  /* 0x0000001d0c099211 */ /* 0x000fe200020f0c03 */
[----:B------:R-:W-:Y:S01]  /*2d30*/  @!P2 IMAD.IADD R3, R17, 0x1, R41 ;  /* 0x000000011103a824 */ /* 0x000fe200078e0229 */
[----:B------:R-:W-:Y:S01]  /*2d40*/  @!P3 LEA R6, P0, R18, R20, 0x1 ;  /* 0x000000141206b211 */ /* 0x000fe200078008ff */
[----:B------:R-:W2:Y:S01]  /*2d50*/  LDC.64 R12, c[0x0][0x528] ;  /* 0x00014a00ff0c7b82 */ /* 0x000ea20000000a00 */
[----:B-1----:R-:W-:Y:S01]  /*2d60*/  @!P2 LEA R4, P4, R16, R22, 0x1 ;  /* 0x000000161004a211 */ /* 0x002fe200078808ff */
[----:B------:R-:W-:Y:S01]  /*2d70*/  @!PT LDS RZ, [RZ] ;  /* 0x00000000fffff984 */ /* 0x000fe20000000800 */
[----:B------:R-:W-:Y:S01]  /*2d80*/  @!PT LDS RZ, [RZ] ;  /* 0x00000000fffff984 */ /* 0x000fe20000000800 */
[----:B------:R-:W-:Y:S01]  /*2d90*/  @!PT LDS RZ, [RZ] ;  /* 0x00000000fffff984 */ /* 0x000fe20000000800 */
[----:B------:R1:W-:Y:S01]  /*2da0*/  @!P1 LDGSTS.E.BYPASS.LTC128B.128 [R0+0xf000], desc[UR34][R8.64] ;  /* 0x0f00000008009fae */ /* 0x0003e2000b981a22 */
[----:B------:R-:W-:Y:S02]  /*2db0*/  @!P3 LEA.HI.X R7, R18, R21, R2, 0x1, P0 ;  /* 0x000000151207b211 */ /* 0x000fe400000f0c02 */
[----:B------:R-:W-:Y:S01]  /*2dc0*/  @!P1 LEA R2, P0, R14, R24, 0x1 ;  /* 0x000000180e029211 */ /* 0x000fe200078008ff */
[----:B------:R3:W-:Y:S01]  /*2dd0*/  @!P6 LDGSTS.E.BYPASS.LTC128B.128 [R0+0x10000], desc[UR34][R10.64] ;  /* 0x100000000a00efae */ /* 0x0007e2000b981a22 */
[----:B------:R-:W-:-:S03]  /*2de0*/  @!P2 LEA.HI.X R5, R16, R23, R3, 0x1, P4 ;  /* 0x000000171005a211 */ /* 0x000fc600020f0c03 */
[----:B------:R-:W-:Y:S04]  /*2df0*/  @P6 STS.128 [R0+0x10000], RZ ;  /* 0x010000ff00006388 */ /* 0x000fe80000000c00 */
[----:B------:R-:W-:Y:S04]  /*2e00*/  @P3 STS.128 [R0+0x11000], RZ ;  /* 0x011000ff00003388 */ /* 0x000fe80000000c00 */
[----:B------:R-:W-:Y:S01]  /*2e10*/  @!PT LDS RZ, [RZ] ;  /* 0x00000000fffff984 */ /* 0x000fe20000000800 */
[----:B------:R-:W-:Y:S01]  /*2e20*/  @!PT LDS RZ, [RZ] ;  /* 0x00000000fffff984 */ /* 0x000fe20000000800 */
[----:B------:R-:W-:Y:S01]  /*2e30*/  @!PT LDS RZ, [RZ] ;  /* 0x00000000fffff984 */ /* 0x000fe20000000800 */
[----:B------:R-:W-:Y:S04]  /*2e40*/  @!P3 LDGSTS.E.BYPASS.LTC128B.128 [R0+0x11000], desc[UR34][R6.64] ;  /* 0x110000000600bfae */ /* 0x000fe8000b981a22 */
[----:B------:R-:W-:Y:S04]  /*2e50*/  @P2 STS.128 [R0+0x12000], RZ ;  /* 0x012000ff00002388 */ /* 0x000fe80000000c00 */
[----:B------:R-:W-:Y:S01]  /*2e60*/  @!PT LDS RZ, [RZ] ;  /* 0x00000000fffff984 */ /* 0x000fe20000000800 */
[----:B------:R-:W-:Y:S01]  /*2e70*/  @!PT LDS RZ, [RZ] ;  /* 0x00000000fffff984 */ /* 0x000fe20000000800 */
[----:B------:R-:W-:Y:S01]  /*2e80*/  @!PT LDS RZ, [RZ] ;  /* 0x00000000fffff984 */ /* 0x000fe20000000800 */
[----:B------:R-:W-:Y:S01]  /*2e90*/  @!P2 LDGSTS.E.BYPASS.LTC128B.128 [R0+0x12000], desc[UR34][R4.64] ;  /* 0x120000000400afae */ /* 0x000fe2000b981a22 */
[----:B-1----:R-:W-:-:S03]  /*2ea0*/  @!P1 IMAD.IADD R8, R15, 0x1, R37 ;  /* 0x000000010f089824 */ /* 0x002fc600078e0225 */
[----:B------:R1:W-:Y:S02]  /*2eb0*/  @P1 STS.128 [R0+0x13000], RZ ;  /* 0x013000ff00001388 */ /* 0x0003e40000000c00 */
[----:B------:R-:W-:Y:S02]  /*2ec0*/  @!P1 LEA.HI.X R3, R14, R25, R8, 0x1, P0 ;  /* 0x000000190e039211 */ /* 0x000fe400000f0c08 */
[--C-:B---3--:R-:W-:Y:S01]  /*2ed0*/  SHF.R.U32.HI R10, RZ, 0x1, R44.reuse ;  /* 0x00000001ff0a7819 */ /* 0x108fe2000001162c */
[----:B--2---:R-:W2:Y:S03]  /*2ee0*/  LDG.E.64 R8, desc[UR34][R12.64] ;  /* 0x000000220c087981 */ /* 0x004ea6000c1e1b00 */
[----:B------:R-:W-:Y:S01]  /*2ef0*/  LOP3.LUT R241, R10, 0x30, RZ, 0xc0, !PT ;  /* 0x000000300af17812 */ /* 0x000fe200078ec0ff */
[----:B------:R-:W-:Y:S01]  /*2f00*/  @!PT LDS RZ, [RZ] ;  /* 0x00000000fffff984 */ /* 0x000fe20000000800 */
[----:B------:R-:W-:Y:S01]  /*2f10*/  @!PT LDS RZ, [RZ] ;  /* 0x00000000fffff984 */ /* 0x000fe20000000800 */
[----:B------:R-:W-:Y:S01]  /*2f20*/  @!PT LDS RZ, [RZ] ;  /* 0x00000000fffff984 */ /* 0x000fe20000000800 */
[----:B------:R1:W-:Y:S04]  /*2f30*/  @!P1 LDGSTS.E.BYPASS.LTC128B.128 [R0+0x13000], desc[UR34][R2.64] ;  /* 0x1300000002009fae */ /* 0x0003e8000b981a22 */
[----:B------:R-:W0:Y:S04]  /*2f40*/  LDGDEPBAR ;  /* 0x00000000000079af */ /* 0x000e280000000000 */
[----:B------:R3:W4:Y:S01]  /*2f50*/  LDG.E.64 R6, desc[UR34][R12.64+0x8] ;  /* 0x000008220c067981 */ /* 0x000722000c1e1b00 */
[----:B-1----:R-:W-:-:S04]  /*2f60*/  SHF.R.U32.HI R0, RZ, 0x2, R44 ;  /* 0x00000002ff007819 */ /* 0x002fc8000001162c */
[----:B------:R-:W-:-:S05]  /*2f70*/  LOP3.LUT R241, R241, 0x7, R0, 0xf8, !PT ;  /* 0x00000007f1f17812 */ /* 0x000fca00078ef800 */
[C---:B------:R-:W-:Y:S01]  /*2f80*/  VIADD R3, R241.reuse, 0x8 ;  /* 0x00000008f1037836 */ /* 0x040fe20000000000 */
[C---:B------:R-:W-:Y:S02]  /*2f90*/  LOP3.LUT R2, R241.reuse, 0x40, RZ, 0xfc, !PT ;  /* 0x00000040f1027812 */ /* 0x040fe400078efcff */
[----:B------:R-:W-:Y:S02]  /*2fa0*/  ISETP.GE.AND P3, PT, R241, UR50, PT ;  /* 0x00000032f1007c0c */ /* 0x000fe4000bf66270 */
[----:B------:R-:W-:Y:S02]  /*2fb0*/  ISETP.GE.AND P2, PT, R3, UR50, PT ;  /* 0x0000003203007c0c */ /* 0x000fe4000bf46270 */
[----:B------:R-:W-:Y:S01]  /*2fc0*/  ISETP.GE.AND P1, PT, R2, UR50, PT ;  /* 0x0000003202007c0c */ /* 0x000fe2000bf26270 */
[----:B------:R-:W-:-:S04]  /*2fd0*/  IMAD.MOV.U32 R2, RZ, RZ, 0x4 ;  /* 0x00000004ff027424 */ /* 0x000fc800078e00ff */
[----:B------:R-:W-:-:S05]  /*2fe0*/  IMAD.WIDE.U32 R2, R241, R2, UR52 ;  /* 0x00000034f1027e25 */ /* 0x000fca000f8e0002 */
[----:B------:R-:W2:Y:S04]  /*2ff0*/  @!P3 LDG.E R48, desc[UR34][R2.64] ;  /* 0x000000220230b981 */ /* 0x000ea8000c1e1900 */
[----:B------:R-:W2:Y:S01]  /*3000*/  @!P2 LDG.E R47, desc[UR34][R2.64+0x20] ;  /* 0x00002022022fa981 */ /* 0x000ea2000c1e1900 */
[----:B------:R-:W-:Y:S01]  /*3010*/  VIADD R0, R241, 0x48 ;  /* 0x00000048f1007836 */ /* 0x000fe20000000000 */
[----:B------:R-:W-:Y:S02]  /*3020*/  SHF.R.U32.HI R5, RZ, 0x6, R44 ;  /* 0x00000006ff057819 */ /* 0x000fe4000001162c */
[----:B------:R-:W5:Y:S02]  /*3030*/  @!P1 LDG.E R252, desc[UR34][R2.64+0x100] ;  /* 0x0001002202fc9981 */ /* 0x000f64000c1e1900 */
[----:B------:R-:W-:-:S02]  /*3040*/  ISETP.GE.AND P0, PT, R0, UR50, PT ;  /* 0x0000003200007c0c */ /* 0x000fc4000bf06270 */
[----:B------:R-:W-:Y:S02]  /*3050*/  LOP3.LUT R5, R5, 0xe, RZ, 0xc0, !PT ;  /* 0x0000000e05057812 */ /* 0x000fe400078ec0ff */
[----:B------:R-:W-:Y:S01]  /*3060*/  SHF.R.U32.HI R4, RZ, 0x4, R44 ;  /* 0x00000004ff047819 */ /* 0x000fe2000001162c */
[----:B------:R-:W-:-:S08]  /*3070*/  IMAD.U32 R0, RZ, RZ, UR41 ;  /* 0x00000029ff007e24 */ /* 0x000fd0000f8e00ff */
[----:B------:R1:W5:Y:S01]  /*3080*/  @!P0 LDG.E R251, desc[UR34][R2.64+0x120] ;  /* 0x0001202202fb8981 */ /* 0x000362000c1e1900 */
[----:B------:R-:W-:Y:S02]  /*3090*/  IMAD R242, R0, 0x8, R242 ;  /* 0x0000000800f27824 */ /* 0x000fe400078e02f2 */
[C---:B---3--:R-:W-:Y:S02]  /*30a0*/  IMAD.SHL.U32 R12, R183.reuse, 0x2, RZ ;  /* 0x00000002b70c7824 */ /* 0x048fe400078e00ff */
[----:B------:R-:W-:Y:S02]  /*30b0*/  IMAD.SHL.U32 R11, R183, 0x10, RZ ;  /* 0x00000010b70b7824 */ /* 0x000fe400078e00ff */
[----:B-1----:R-:W-:Y:S01]  /*30c0*/  IMAD.U32 R2, RZ, RZ, UR28 ;  /* 0x0000001cff027e24 */ /* 0x002fe2000f8e00ff */
[----:B------:R-:W-:-:S03]  /*30d0*/  LOP3.LUT R3, R176, 0x1c0, RZ, 0xc0, !PT ;  /* 0x000001c0b0037812 */ /* 0x000fc600078ec0ff */
[----:B------:R-:W-:Y:S01]  /*30e0*/  IMAD R5, R2, 0x4, R5 ;  /* 0x0000000402057824 */ /* 0x000fe200078e0205 */
[----:B------:R-:W-:Y:S02]  /*30f0*/  LOP3.LUT R2, R4, 0x8, RZ, 0xc0, !PT ;  /* 0x0000000804027812 */ /* 0x000fe400078ec0ff */
[----:B------:R-:W-:Y:S02]  /*3100*/  LOP3.LUT R0, R3, 0x38, R45, 0xf8, !PT ;  /* 0x0000003803007812 */ /* 0x000fe400078ef82d */
[----:B------:R-:W-:Y:S02]  /*3110*/  LOP3.LUT R2, R2, 0x10, R44, 0xf8, !PT ;  /* 0x0000001002027812 */ /* 0x000fe400078ef82c */
[----:B------:R-:W-:Y:S02]  /*3120*/  LOP3.LUT R4, R176, 0x200, RZ, 0xc0, !PT ;  /* 0x00000200b0047812 */ /* 0x000fe400078ec0ff */
[----:B------:R-:W-:Y:S02]  /*3130*/  LOP3.LUT R3, R0, 0x8, R10, 0x78, !PT ;  /* 0x0000000800037812 */ /* 0x000fe400078e780a */
[----:B------:R-:W-:-:S02]  /*3140*/  LOP3.LUT R2, R2, R0, RZ, 0x3c, !PT ;  /* 0x0000000002027212 */ /* 0x000fc400078e3cff */
[----:B------:R-:W-:Y:S02]  /*3150*/  LOP3.LUT R0, R0, 0x8, R44, 0x78, !PT ;  /* 0x0000000800007812 */ /* 0x000fe400078e782c */
[--C-:B------:R-:W-:Y:S02]  /*3160*/  LOP3.LUT R4, R4, 0xc00, R153.reuse, 0xf8, !PT ;  /* 0x00000c0004047812 */ /* 0x100fe400078ef899 */
[----:B------:R-:W-:Y:S01]  /*3170*/  LOP3.LUT R153, R0, 0x7200, R153, 0xf8, !PT ;  /* 0x0000720000997812 */ /* 0x000fe200078ef899 */
[----:B------:R-:W-:Y:S01]  /*3180*/  IMAD.U32 R0, RZ, RZ, UR42 ;  /* 0x0000002aff007e24 */ /* 0x000fe2000f8e00ff */
[----:B------:R-:W-:Y:S01]  /*3190*/  LOP3.LUT R180, R4, R3, RZ, 0xfc, !PT ;  /* 0x0000000304b47212 */ /* 0x000fe200078efcff */
[C---:B------:R-:W-:Y:S01]  /*31a0*/  IMAD.SHL.U32 R4, R183.reuse, 0x40, RZ ;  /* 0x00000040b7047824 */ /* 0x040fe200078e00ff */
[----:B------:R-:W-:Y:S01]  /*31b0*/  LOP3.LUT R176, R2, 0x200, R176, 0xf8, !PT ;  /* 0x0000020002b07812 */ /* 0x000fe200078ef8b0 */
[----:B------:R-:W-:Y:S01]  /*31c0*/  IMAD.U32 R2, RZ, RZ, UR43 ;  /* 0x0000002bff027e24 */ /* 0x000fe2000f8e00ff */
[----:B------:R-:W-:Y:S01]  /*31d0*/  IADD3 R0, PT, PT, R0, UR26, R241 ;  /* 0x0000001a00007c10 */ /* 0x000fe2000fffe0f1 */
[----:B------:R-:W-:Y:S01]  /*31e0*/  IMAD.SHL.U32 R10, R183, 0x20, RZ ;  /* 0x00000020b70a7824 */ /* 0x000fe200078e00ff */
[----:B------:R-:W-:Y:S01]  /*31f0*/  LOP3.LUT R3, R12, 0xe006, R4, 0xc8, !PT ;  /* 0x0000e0060c037812 */ /* 0x000fe200078ec804 */
[----:B------:R-:W1:Y:S01]  /*3200*/  LDCU UR43, c[0x0][0x590] ;  /* 0x0000b200ff2b77ac */ /* 0x000e620008000800 */
[----:B------:R-:W-:-:S02]  /*3210*/  LOP3.LUT R11, R11, 0x1c0, RZ, 0xc0, !PT ;  /* 0x000001c00b0b7812 */ /* 0x000fc400078ec0ff */
[----:B------:R-:W-:Y:S02]  /*3220*/  IADD3 R236, PT, PT, R0, -0x3f, -R2 ;  /* 0xffffffc100ec7810 */ /* 0x000fe40007ffe802 */
[----:B------:R-:W-:Y:S02]  /*3230*/  LOP3.LUT R2, R3, 0xc00, R10, 0xf8, !PT ;  /* 0x00000c0003027812 */ /* 0x000fe400078ef80a */
[----:B------:R-:W-:Y:S02]  /*3240*/  LOP3.LUT R0, R11, 0x38, R12, 0xf8, !PT ;  /* 0x000000380b007812 */ /* 0x000fe400078ef80c */
[----:B------:R-:W-:Y:S02]  /*3250*/  LOP3.LUT R3, R4, 0x1c0, RZ, 0xc0, !PT ;  /* 0x000001c004037812 */ /* 0x000fe400078ec0ff */
[----:B------:R-:W-:Y:S02]  /*3260*/  LOP3.LUT R0, R2, R0, RZ, 0xfc, !PT ;  /* 0x0000000002007212 */ /* 0x000fe400078efcff */
[----:B------:R-:W-:-:S02]  /*3270*/  LOP3.LUT R2, R4, 0x200, RZ, 0xc0, !PT ;  /* 0x0000020004027812 */ /* 0x000fc400078ec0ff */
[----:B------:R-:W-:Y:S02]  /*3280*/  SHF.R.U32.HI R11, RZ, 0x1, R183 ;  /* 0x00000001ff0b7819 */ /* 0x000fe400000116b7 */
[----:B------:R-:W-:Y:S02]  /*3290*/  R2P PR, R44, 0x6 ;  /* 0x000000062c007804 */ /* 0x000fe40000000000 */
[----:B------:R-:W-:Y:S02]  /*32a0*/  LOP3.LUT R2, R2, 0xc00, R10, 0xf8, !PT ;  /* 0x00000c0002027812 */ /* 0x000fe400078ef80a */
[----:B------:R-:W-:Y:S02]  /*32b0*/  LEA R153, R153, UR25, 0x1 ;  /* 0x0000001999997c11 */ /* 0x000fe4000f8e08ff */
[----:B------:R-:W-:Y:S02]  /*32c0*/  SEL R157, R157, 0xffffffc0, !P2 ;  /* 0xffffffc09d9d7807 */ /* 0x000fe40005000000 */
[----:B------:R-:W-:-:S02]  /*32d0*/  SEL R179, R179, 0xffffffe0, !P1 ;  /* 0xffffffe0b3b37807 */ /* 0x000fc40004800000 */
[----:B------:R-:W-:Y:S01]  /*32e0*/  LEA R180, R180, UR25, 0x1 ;  /* 0x00000019b4b47c11 */ /* 0x000fe2000f8e08ff */
[--C-:B------:R-:W-:Y:S01]  /*32f0*/  IMAD.IADD R177, R157, 0x1, R153.reuse ;  /* 0x000000019db17824 */ /* 0x100fe200078e0299 */
[----:B------:R-:W-:Y:S01]  /*3300*/  LEA R176, R176, UR25, 0x1 ;  /* 0x00000019b0b07c11 */ /* 0x000fe2000f8e08ff */
[----:B------:R-:W-:Y:S01]  /*3310*/  VIADD R242, R242, 0xfffffff8 ;  /* 0xfffffff8f2f27836 */ /* 0x000fe20000000000 */
[C---:B------:R-:W-:Y:S01]  /*3320*/  LOP3.LUT P1, RZ, R183.reuse, 0x2, RZ, 0xc0, !PT ;  /* 0x00000002b7ff7812 */ /* 0x040fe2000782c0ff */
[----:B------:R-:W-:Y:S01]  /*3330*/  VIADD R180, R180, UR40 ;  /* 0x00000028b4b47c36 */ /* 0x000fe20008000000 */
[----:B------:R-:W-:Y:S01]  /*3340*/  LOP3.LUT P2, RZ, R183, 0x10, RZ, 0xc0, !PT ;  /* 0x00000010b7ff7812 */ /* 0x000fe2000784c0ff */
[----:B------:R-:W-:Y:S02]  /*3350*/  VIADD R176, R176, UR40 ;  /* 0x00000028b0b07c36 */ /* 0x000fe40008000000 */
[C---:B------:R-:W-:Y:S02]  /*3360*/  IMAD.IADD R156, R179.reuse, 0x1, R153 ;  /* 0x00000001b39c7824 */ /* 0x040fe400078e0299 */
[----:B------:R-:W-:Y:S01]  /*3370*/  IMAD.IADD R178, R179, 0x1, R177 ;  /* 0x00000001b3b27824 */ /* 0x000fe200078e02b1 */
[----:B------:R-:W-:-:S02]  /*3380*/  USHF.L.U32 UR13, UR15, 0x7, URZ ;  /* 0x000000070f0d7899 */ /* 0x000fc400080006ff */
[----:B------:R-:W-:Y:S02]  /*3390*/  USHF.L.U64.HI UR14, UR15, 0x6, UR14 ;  /* 0x000000060f0e7899 */ /* 0x000fe4000801020e */
[----:B-1----:R-:W-:Y:S02]  /*33a0*/  USHF.L.U32 UR31, UR43, 0x7, URZ ;  /* 0x000000072b1f7899 */ /* 0x002fe400080006ff */
[----:B------:R-:W-:Y:S02]  /*33b0*/  USHF.L.U64.HI UR39, UR43, 0x6, UR39 ;  /* 0x000000062b277899 */ /* 0x000fe40008010227 */
[----:B------:R-:W-:Y:S02]  /*33c0*/  USHF.L.U32 UR15, UR15, 0x6, URZ ;  /* 0x000000060f0f7899 */ /* 0x000fe400080006ff */
[----:B------:R-:W-:Y:S01]  /*33d0*/  USHF.L.U32 UR43, UR43, 0x6, URZ ;  /* 0x000000062b2b7899 */ /* 0x000fe200080006ff */
[----:B----4-:R-:W-:Y:S01]  /*33e0*/  IADD3 R4, P3, P0, R6, UR45, R46 ;  /* 0x0000002d06047c10 */ /* 0x010fe2000f87e02e */
[----:B------:R-:W-:Y:S01]  /*33f0*/  IMAD.MOV.U32 R6, RZ, RZ, 0x20 ;  /* 0x00000020ff067424 */ /* 0x000fe200078e00ff */
[----:B--2---:R-:W-:Y:S01]  /*3400*/  R2UR UR54, R8 ;  /* 0x00000000083672ca */ /* 0x004fe200000e0000 */
[----:B------:R-:W-:Y:S04]  /*3410*/  STL [R1], R47 ;  /* 0x0000002f01007387 */ /* 0x000fe80000100800 */
[----:B------:R-:W-:Y:S04]  /*3420*/  STL [R1+0x4], R48 ;  /* 0x0000043001007387 */ /* 0x000fe80000100800 */
[----:B------:R1:W-:Y:S02]  /*3430*/  STL [R1+0x18], R0 ;  /* 0x0000180001007387 */ /* 0x0003e40000100800 */
[----:B-1----:R-:W-:-:S04]  /*3440*/  LOP3.LUT R0, R3, 0x38, R182, 0xf8, !PT ;  /* 0x0000003803007812 */ /* 0x002fc800078ef8b6 */
[C---:B------:R-:W-:Y:S02]  /*3450*/  LOP3.LUT R3, R0.reuse, 0x8, R183, 0x78, !PT ;  /* 0x0000000800037812 */ /* 0x040fe400078e78b7 */
[----:B------:R-:W-:Y:S02]  /*3460*/  LOP3.LUT R0, R0, 0x8, R11, 0x78, !PT ;  /* 0x0000000800007812 */ /* 0x000fe400078e780b */
[----:B------:R-:W-:Y:S02]  /*3470*/  LOP3.LUT R3, R3, 0x7200, R10, 0xf8, !PT ;  /* 0x0000720003037812 */ /* 0x000fe400078ef80a */
[----:B------:R-:W-:Y:S02]  /*3480*/  LOP3.LUT R181, R2, R0, RZ, 0xfc, !PT ;  /* 0x0000000002b57212 */ /* 0x000fe400078efcff */
[----:B------:R-:W-:Y:S01]  /*3490*/  IADD3.X R0, PT, PT, R7, UR4, RZ, P3, P0 ;  /* 0x0000000407007c10 */ /* 0x000fe20009fe04ff */
[----:B------:R-:W-:Y:S01]  /*34a0*/  STL [R1+0x14], R3 ;  /* 0x0000140301007387 */ /* 0x000fe20000100800 */
[----:B------:R-:W-:-:S03]  /*34b0*/  LOP3.LUT P0, RZ, R183, 0x4, RZ, 0xc0, !PT ;  /* 0x00000004b7ff7812 */ /* 0x000fc6000780c0ff */
[----:B------:R1:W-:Y:S01]  /*34c0*/  STL [R1+0x10], R0 ;  /* 0x0000100001007387 */ /* 0x0003e20000100800 */
[----:B------:R-:W-:Y:S02]  /*34d0*/  LOP3.LUT P3, RZ, R183, 0x8, RZ, 0xc0, !PT ;  /* 0x00000008b7ff7812 */ /* 0x000fe4000786c0ff */
[----:B------:R-:W-:Y:S01]  /*34e0*/  R2UR UR4, R9 ;  /* 0x00000000090472ca */ /* 0x000fe200000e0000 */
[----:B-1----:R-:W-:-:S05]  /*34f0*/  IMAD.MOV.U32 R0, RZ, RZ, 0x10 ;  /* 0x00000010ff007424 */ /* 0x002fca00078e00ff */
[----:B------:R-:W-:Y:S01]  /*3500*/  SEL R2, R0, 0xfffffff0, !P0 ;  /* 0xfffffff000027807 */ /* 0x000fe20004000000 */
[----:B------:R-:W-:Y:S01]  /*3510*/  IMAD.WIDE.U32 R2, R4, -0x2daee0ad, RZ ;  /* 0xd2511f5304027825 */ /* 0x000fe200078e00ff */
[----:B------:R-:W-:-:S04]  /*3520*/  SEL R4, R6, 0xffffffe0, !P3 ;  /* 0xffffffe006047807 */ /* 0x000fc80005800000 */
[----:B------:R1:W-:Y:S04]  /*3530*/  STL.64 [R1+0x8], R2 ;  /* 0x0000080201007387 */ /* 0x0003e80000100a00 */
[----:B------:R1:W-:Y:S01]  /*3540*/  STL [R1+0x1c], R4 ;  /* 0x00001c0401007387 */ /* 0x0003e20000100800 */
[C---:B------:R-:W-:Y:S01]  /*3550*/  VIADD R0, R5.reuse, 0x1 ;  /* 0x0000000105007836 */ /* 0x040fe20000000000 */
[----:B------:R-:W-:-:S04]  /*3560*/  LOP3.LUT R5, R5, UR4, RZ, 0x3c, !PT ;  /* 0x0000000405057c12 */ /* 0x000fc8000f8e3cff */
[----:B------:R-:W-:Y:S02]  /*3570*/  LOP3.LUT R0, R0, UR4, RZ, 0x3c, !PT ;  /* 0x0000000400007c12 */ /* 0x000fe4000f8e3cff */
[C---:B------:R-:W-:Y:S02]  /*3580*/  LOP3.LUT R5, R3.reuse, R5, RZ, 0x3c, !PT ;  /* 0x0000000503057212 */ /* 0x040fe400078e3cff */
[----:B------:R-:W-:-:S03]  /*3590*/  LOP3.LUT R0, R3, R0, RZ, 0x3c, !PT ;  /* 0x0000000003007212 */ /* 0x000fc600078e3cff */
[----:B------:R-:W-:Y:S01]  /*35a0*/  IMAD.WIDE.U32 R246, R5, -0x326172a9, RZ ;  /* 0xcd9e8d5705f67825 */ /* 0x000fe200078e00ff */
[----:B------:R-:W-:-:S03]  /*35b0*/  UIADD3 UR51, UPT, UPT, UR4, -0x4498517b, URZ ;  /* 0xbb67ae8504337890 */ /* 0x000fc6000fffe0ff */
[----:B------:R-:W-:Y:S01]  /*35c0*/  IMAD.WIDE.U32 R244, R0, -0x326172a9, RZ ;  /* 0xcd9e8d5700f47825 */ /* 0x000fe200078e00ff */
[----:B------:R-:W-:Y:S02]  /*35d0*/  UIADD3 UR50, UPT, UPT, UR4, 0x76cf5d0a, URZ ;  /* 0x76cf5d0a04327890 */ /* 0x000fe4000fffe0ff */
[----:B------:R-:W-:Y:S02]  /*35e0*/  UIADD3 UR49, UPT, UPT, UR4, 0x32370b8f, URZ ;  /* 0x32370b8f04317890 */ /* 0x000fe4000fffe0ff */
[----:B------:R-:W-:Y:S02]  /*35f0*/  UIADD3 UR46, UPT, UPT, UR4, -0x126145ec, URZ ;  /* 0xed9eba14042e7890 */ /* 0x000fe4000fffe0ff */
[----:B------:R-:W-:Y:S02]  /*3600*/  UIADD3 UR45, UPT, UPT, UR4, -0x56f99767, URZ ;  /* 0xa9066899042d7890 */ /* 0x000fe4000fffe0ff */
[----:B-1----:R-:W-:-:S12]  /*3610*/  UIADD3 UR44, UPT, UPT, UR4, 0x646e171e, URZ ;  /* 0x646e171e042c7890 */ /* 0x002fd8000fffe0ff */
.L_x_1149:
[----:B------:R-:W0:Y:S01]  /*3620*/  LDGDEPBAR ;  /* 0x00000000000079af */ /* 0x000e220000000000 */
[C---:B------:R-:W-:Y:S01]  /*3630*/  IMAD.IADD R144, R180.reuse, 0x1, R179 ;  /* 0x00000001b4907824 */ /* 0x040fe200078e02b3 */
[----:B------:R-:W-:Y:S01]  /*3640*/  UIADD3 UR55, UPT, UPT, UR54, -0x61c88647, URZ ;  /* 0x9e3779b936377890 */ /* 0x000fe2000fffe0ff */
[----:B------:R-:W-:Y:S05]  /*3650*/  IMAD.IADD R0, R180, 0x1, R157 ;  /* 0x00000001b4007824 */ /* 0x000fea00078e029d */
[----:B------:R-:W2:Y:S01]  /*3660*/  LDL R186, [R1+0x10] ;  /* 0x0000100001ba7983 */ /* 0x000ea20000100800 */
[----:B------:R-:W-:Y:S01]  /*3670*/  VIADD R2, R242, 0x4 ;  /* 0x00000004f2027836 */ /* 0x000fe20000000000 */
[----:B------:R-:W-:Y:S01]  /*3680*/  USHF.L.U32 UR40, UR28, 0x7, URZ ;  /* 0x000000071c287899 */ /* 0x000fe200080006ff */
[----:B-----5:R-:W-:Y:S01]  /*3690*/  FSETP.NEU.FTZ.AND P4, PT, R252, -INF , PT ;  /* 0xff800000fc00780b */ /* 0x020fe20003f9d000 */
[----:B------:R-:W3:Y:S01]  /*36a0*/  LDL.64 R184, [R1+0x8] ;  /* 0x0000080001b87983 */ /* 0x000ee20000100a00 */
[----:B------:R-:W-:Y:S01]  /*36b0*/  IMAD.WIDE.U32 R2, R2, -0x326172a9, RZ ;  /* 0xcd9e8d5702027825 */ /* 0x000fe200078e00ff */
[----:B------:R-:W-:Y:S01]  /*36c0*/  UIADD3 UR42, UPT, UPT, UR42, -0x80, URZ ;  /* 0xffffff802a2a7890 */ /* 0x000fe2000fffe0ff */
[----:B------:R-:W1:Y:S01]  /*36d0*/  S2UR UR4, SR_CgaCtaId ;  /* 0x00000000000479c3 */ /* 0x000e620000008800 */
[----:B------:R-:W-:Y:S02]  /*36e0*/  UIADD3 UR40, UPT, UPT, UR40, 0x80, URZ ;  /* 0x0000008028287890 */ /* 0x000fe4000fffe0ff */
[----:B------:R-:W-:Y:S01]  /*36f0*/  UISETP.GE.AND UP0, UPT, UR42, UR48, UPT ;  /* 0x000000302a00728c */ /* 0x000fe2000bf06270 */
[----:B------:R-:W-:Y:S01]  /*3700*/  UMOV UR5, 0x400 ;  /* 0x0000040000057882 */ /* 0x000fe20000000000 */
[----:B------:R-:W-:Y:S02]  /*3710*/  UIADD3 UR41, UPT, UPT, UR41, -0x1, URZ ;  /* 0xffffffff29297890 */ /* 0x000fe4000fffe0ff */
[----:B------:R-:W-:Y:S02]  /*3720*/  UISETP.LT.AND UP0, UPT, UR40, UR26, UP0 ;  /* 0x0000001a2800728c */ /* 0x000fe40008701270 */
[----:B------:R-:W-:Y:S04]  /*3730*/  UIADD3 UR40, UPT, UPT, UR54, -0x255992d5, URZ ;  /* 0xdaa66d2b36287890 */ /* 0x000fe8000fffe0ff */
[----:B------:R-:W-:Y:S01]  /*3740*/  PLOP3.LUT P5, PT, PT, PT, UP0, 0x80, 0x8 ;  /* 0x000000000008781c */ /* 0x000fe20003faf008 */
[----:B------:R-:W-:Y:S01]  /*3750*/  UISETP.GT.AND UP0, UPT, UR41, UR47, UPT ;  /* 0x0000002f2900728c */ /* 0x000fe2000bf04270 */
[----:B------:R-:W-:Y:S04]  /*3760*/  DEPBAR.LE SB0, 0x0 ;  /* 0x000080000000791a */ /* 0x000fe80000000000 */
[----:B------:R-:W-:Y:S01]  /*3770*/  BAR.SYNC.DEFER_BLOCKING 0x0 ;  /* 0x0000000000007b1d */ /* 0x000fe20000010000 */
[----:B-1----:R-:W-:Y:S05]  /*3780*/  ULEA UR4, UR4, UR5, 0x18 ;  /* 0x0000000504047291 */ /* 0x002fea000f8ec0ff */
[----:B------:R-:W-:Y:S08]  /*3790*/  LDSM.16.M88.4 R64, [R180] ;  /* 0x00000000b440783b */ /* 0x000ff00000000200 */
[----:B------:R-:W1:Y:S08]  /*37a0*/  LDSM.16.M88.4 R16, [R153+0xc000] ;  /* 0x00c000009910783b */ /* 0x000e700000000200 */
[----:B------:R-:W4:Y:S08]  /*37b0*/  LDSM.16.M88.4 R60, [R180+0x2000] ;  /* 0x00200000b43c783b */ /* 0x000f300000000200 */
[----:B------:R-:W4:Y:S08]  /*37c0*/  LDSM.16.M88.4 R32, [R153+0xc800] ;  /* 0x00c800009920783b */ /* 0x000f300000000200 */
[----:B------:R-:W4:Y:S08]  /*37d0*/  LDSM.16.M88.4 R48, [R153+0xd000] ;  /* 0x00d000009930783b */ /* 0x000f300000000200 */
[----:B------:R-:W4:Y:S01]  /*37e0*/  LDSM.16.M88.4 R132, [R153+0xd800] ;  /* 0x00d800009984783b */ /* 0x000f220000000200 */
[-C--:B-1----:R-:W-:Y:S07]  /*37f0*/  HMMA.16816.F32.BF16 R4, R64, R16.reuse, RZ ;  /* 0x000000104004723c */ /* 0x082fee00000418ff */
[----:B------:R-:W-:Y:S01]  /*3800*/  LDSM.16.M88.4 R136, [R144] ;  /* 0x000000009088783b */ /* 0x000fe20000000200 */
[C---:B----4-:R-:W-:Y:S07]  /*3810*/  HMMA.16816.F32.BF16 R8, R60.reuse, R16, RZ ;  /* 0x000000103c08723c */ /* 0x050fee00000418ff */
[----:B------:R-:W1:Y:S01]  /*3820*/  LDSM.16.M88.4 R140, [R156+0xc000] ;  /* 0x00c000009c8c783b */ /* 0x000e620000000200 */
[-C--:B------:R-:W-:Y:S07]  /*3830*/  HMMA.16816.F32.BF16 R12, R60, R18.reuse, RZ ;  /* 0x000000123c0c723c */ /* 0x080fee00000418ff */
[----:B------:R-:W4:Y:S01]  /*3840*/  LDSM.16.M88.4 R144, [R144+0x2000] ;  /* 0x002000009090783b */ /* 0x000f220000000200 */
[C---:B------:R-:W-:Y:S07]  /*3850*/  HMMA.16816.F32.BF16 R16, R64.reuse, R18, RZ ;  /* 0x000000124010723c */ /* 0x040fee00000418ff */
[----:B------:R-:W4:Y:S01]  /*3860*/  LDSM.16.M88.4 R148, [R156+0xc800] ;  /* 0x00c800009c94783b */ /* 0x000f220000000200 */
[-C--:B------:R-:W-:Y:S07]  /*3870*/  HMMA.16816.F32.BF16 R20, R64, R32.reuse, RZ ;  /* 0x000000204014723c */ /* 0x080fee00000418ff */
[----:B------:R-:W4:Y:S01]  /*3880*/  LDSM.16.M88.4 R152, [R156+0xd000] ;  /* 0x00d000009c98783b */ /* 0x000f220000000200 */
[C---:B------:R-:W-:Y:S07]  /*3890*/  HMMA.16816.F32.BF16 R24, R60.reuse, R32, RZ ;  /* 0x000000203c18723c */ /* 0x040fee00000418ff */
[----:B------:R-:W4:Y:S01]  /*38a0*/  LDSM.16.M88.4 R156, [R156+0xd800] ;  /* 0x00d800009c9c783b */ /* 0x000f220000000200 */
[-C--:B------:R-:W-:Y:S07]  /*38b0*/  HMMA.16816.F32.BF16 R28, R60, R34.reuse, RZ ;  /* 0x000000223c1c723c */ /* 0x080fee00000418ff */
[----:B------:R-:W-:Y:S01]  /*38c0*/  LDSM.16.M88.4 R164, [R177+0xc000] ;  /* 0x00c00000b1a4783b */ /* 0x000fe20000000200 */
[C---:B------:R-:W-:Y:S07]  /*38d0*/  HMMA.16816.F32.BF16 R32, R64.reuse, R34, RZ ;  /* 0x000000224020723c */ /* 0x040fee00000418ff */
[----:B------:R-:W-:Y:S01]  /*38e0*/  LDSM.16.M88.4 R172, [R177+0xc800] ;  /* 0x00c80000b1ac783b */ /* 0x000fe20000000200 */
[-C--:B------:R-:W-:Y:S07]  /*38f0*/  HMMA.16816.F32.BF16 R36, R64, R48.reuse, RZ ;  /* 0x000000304024723c */ /* 0x080fee00000418ff */
[----:B------:R-:W2:Y:S01]  /*3900*/  LDSM.16.M88.4 R160, [R0] ;  /* 0x0000000000a0783b */ /* 0x000ea20000000200 */
[C---:B------:R-:W-:Y:S07]  /*3910*/  HMMA.16816.F32.BF16 R40, R60.reuse, R48, RZ ;  /* 0x000000303c28723c */ /* 0x040fee00000418ff */
[----:B------:R4:W2:Y:S01]  /*3920*/  LDSM.16.M88.4 R168, [R0+0x2000] ;  /* 0x0020000000a8783b */ /* 0x0008a20000000200 */
        /* <DEDUP_REMOVED lines=8> */
[C---:B----4-:R-:W-:Y:S08]  /*39b0*/  HMMA.16816.F32.BF16 R8, R144.reuse, R140, R8 ;  /* 0x0000008c9008723c */ /* 0x050ff00000041808 */
        /* <DEDUP_REMOVED lines=15> */
[----:B------:R-:W-:Y:S01]  /*3ab0*/  LOP3.LUT R0, R2, UR55, R245, 0x96, !PT ;  /* 0x0000003702007c12 */ /* 0x000fe2000f8e96f5 */
[----:B------:R-:W4:Y:S03]  /*3ac0*/  LDL R179, [R1+0x4] ;  /* 0x0000040001b37983 */ /* 0x000f260000100800 */
[----:B------:R-:W-:Y:S01]  /*3ad0*/  HMMA.16816.F32.BF16 R64, R136, R158, R64 ;  /* 0x0000009e8840723c */ /* 0x000fe20000041840 */
[----:B------:R1:W3:Y:S07]  /*3ae0*/  LDSM.16.M88.4 R136, [R177+0xd800] ;  /* 0x00d80000b188783b */ /* 0x0002ee0000000200 */
[-C--:B--2---:R-:W-:Y:S08]  /*3af0*/  HMMA.16816.F32.BF16 R4, R160, R164.reuse, R4 ;  /* 0x000000a4a004723c */ /* 0x084ff00000041804 */
[C---:B------:R-:W-:Y:S01]  /*3b00*/  HMMA.16816.F32.BF16 R8, R168.reuse, R164, R8 ;  /* 0x000000a4a808723c */ /* 0x040fe20000041808 */
[----:B-1----:R-:W2:Y:S07]  /*3b10*/  LDL R177, [R1] ;  /* 0x0000000001b17983 */ /* 0x002eae0000100800 */
[-C--:B------:R-:W-:Y:S08]  /*3b20*/  HMMA.16816.F32.BF16 R12, R168, R166.reuse, R12 ;  /* 0x000000a6a80c723c */ /* 0x080ff0000004180c */
[C---:B------:R-:W-:Y:S08]  /*3b30*/  HMMA.16816.F32.BF16 R16, R160.reuse, R166, R16 ;  /* 0x000000a6a010723c */ /* 0x040ff00000041810 */
[-C--:B------:R-:W-:Y:S08]  /*3b40*/  HMMA.16816.F32.BF16 R20, R160, R172.reuse, R20 ;  /* 0x000000aca014723c */ /* 0x080ff00000041814 */
[C---:B------:R-:W-:Y:S08]  /*3b50*/  HMMA.16816.F32.BF16 R24, R168.reuse, R172, R24 ;  /* 0x000000aca818723c */ /* 0x040ff00000041818 */
[-C--:B------:R-:W-:Y:S08]  /*3b60*/  HMMA.16816.F32.BF16 R28, R168, R174.reuse, R28 ;  /* 0x000000aea81c723c */ /* 0x080ff0000004181c */
[C---:B------:R-:W-:Y:S04]  /*3b70*/  HMMA.16816.F32.BF16 R32, R160.reuse, R174, R32 ;  /* 0x000000aea020723c */ /* 0x040fe80000041820 */
[----:B------:R-:W-:Y:S04]  /*3b80*/  IMAD.WIDE.U32 R174, R0, -0x2daee0ad, RZ ;  /* 0xd2511f5300ae7825 */ /* 0x000fe800078e00ff */
[-C--:B---3--:R-:W-:Y:S08]  /*3b90*/  HMMA.16816.F32.BF16 R36, R160, R132.reuse, R36 ;  /* 0x00000084a024723c */ /* 0x088ff00000041824 */
[C---:B------:R-:W-:Y:S04]  /*3ba0*/  HMMA.16816.F32.BF16 R40, R168.reuse, R132, R40 ;  /* 0x00000084a828723c */ /* 0x040fe80000041828 */
[----:B------:R-:W-:Y:S04]  /*3bb0*/  IMAD.WIDE.U32 R132, R242, -0x326172a9, RZ ;  /* 0xcd9e8d57f2847825 */ /* 0x000fe800078e00ff */
[-C--:B------:R-:W-:Y:S03]  /*3bc0*/  HMMA.16816.F32.BF16 R44, R168, R134.reuse, R44 ;  /* 0x00000086a82c723c */ /* 0x080fe6000004182c */
[----:B------:R-:W-:Y:S02]  /*3bd0*/  LOP3.LUT R141, R186, UR54, R133, 0x96, !PT ;  /* 0x00000036ba8d7c12 */ /* 0x000fe4000f8e9685 */
[C---:B------:R-:W-:Y:S02]  /*3be0*/  LOP3.LUT R148, R132.reuse, UR55, R247, 0x96, !PT ;  /* 0x0000003784947c12 */ /* 0x040fe4000f8e96f7 */
[----:B------:R-:W-:Y:S01]  /*3bf0*/  LOP3.LUT R140, R132, UR55, R245, 0x96, !PT ;  /* 0x00000037848c7c12 */ /* 0x000fe2000f8e96f5 */
[----:B------:R-:W-:Y:S01]  /*3c00*/  IMAD.WIDE.U32 R146, R141, -0x2daee0ad, RZ ;  /* 0xd2511f538d927825 */ /* 0x000fe200078e00ff */
[----:B------:R-:W-:Y:S01]  /*3c10*/  LOP3.LUT R133, R186, UR54, R3, 0x96, !PT ;  /* 0x00000036ba857c12 */ /* 0x000fe2000f8e9603 */
[C---:B------:R-:W-:Y:S04]  /*3c20*/  HMMA.16816.F32.BF16 R48, R160.reuse, R134, R48 ;  /* 0x00000086a030723c */ /* 0x040fe80000041830 */
[----:B------:R-:W-:Y:S01]  /*3c30*/  LOP3.LUT R132, R2, UR55, R247, 0x96, !PT ;  /* 0x0000003702847c12 */ /* 0x000fe2000f8e96f7 */
[----:B------:R-:W-:Y:S01]  /*3c40*/  IMAD.WIDE.U32 R2, R140, -0x2daee0ad, RZ ;  /* 0xd2511f538c027825 */ /* 0x000fe200078e00ff */
[----:B------:R-:W-:Y:S01]  /*3c50*/  LOP3.LUT R151, R184, UR51, R147, 0x96, !PT ;  /* 0x00000033b8977c12 */ /* 0x000fe2000f8e9693 */
[----:B------:R-:W-:Y:S01]  /*3c60*/  LDSM.16.M88.4 R140, [R178+0xc000] ;  /* 0x00c00000b28c783b */ /* 0x000fe20000000200 */
[-C--:B------:R-:W-:Y:S01]  /*3c70*/  HMMA.16816.F32.BF16 R52, R160, R136.reuse, R52 ;  /* 0x00000088a034723c */ /* 0x080fe20000041834 */
[----:B------:R-:W-:Y:S02]  /*3c80*/  UIADD3 UR55, UPT, UPT, UR54, 0x3c6ef372, URZ ;  /* 0x3c6ef37236377890 */ /* 0x000fe4000fffe0ff */
        /* <DEDUP_REMOVED lines=19> */
[----:B------:R-:W2:Y:S01]  /*3dc0*/  LDL R161, [R1+0x18] ;  /* 0x0000180001a17983 */ /* 0x000ea20000100800 */
        /* <DEDUP_REMOVED lines=18> */
[----:B------:R-:W-:Y:S01]  /*3ef0*/  IMAD.WIDE.U32 R154, R136, -0x2daee0ad, RZ ;  /* 0xd2511f53889a7825 */ /* 0x000fe200078e00ff */
[C---:B---3--:R-:W-:Y:S01]  /*3f00*/  HMMA.16816.F32.BF16 R8, R144.reuse, R140, R8 ;  /* 0x0000008c9008723c */ /* 0x048fe20000041808 */
[----:B------:R-:W1:Y:S03]  /*3f10*/  LDSM.16.M88.4 R136, [R178+0xc800] ;  /* 0x00c80000b288783b */ /* 0x000e660000000200 */
[----:B------:R-:W-:Y:S01]  /*3f20*/  LOP3.LUT R155, R150, UR46, R155, 0x96, !PT ;  /* 0x0000002e969b7c12 */ /* 0x000fe2000f8e969b */
[----:B------:R-:W-:Y:S01]  /*3f30*/  IMAD.WIDE.U32 R156, R149, -0x2daee0ad, RZ ;  /* 0xd2511f53959c7825 */ /* 0x000fe200078e00ff */
[----:B------:R-:W-:Y:S02]  /*3f40*/  @!P5 VIMNMX R150, PT, PT, R236, UR26, PT ;  /* 0x0000001aec96dc48 */ /* 0x000fe4000bfe0100 */
[-C--:B------:R-:W-:Y:S03]  /*3f50*/  HMMA.16816.F32.BF16 R12, R144, R142.reuse, R12 ;  /* 0x0000008e900c723c */ /* 0x080fe6000004180c */
[----:B------:R-:W-:Y:S01]  /*3f60*/  LOP3.LUT R159, R152, UR46, R157, 0x96, !PT ;  /* 0x0000002e989f7c12 */ /* 0x000fe2000f8e969d */
[----:B------:R-:W-:Y:S01]  /*3f70*/  @!P5 IMAD R0, R3, 0x80, R0 ;  /* 0x000000800300d824 */ /* 0x000fe200078e0200 */
[----:B------:R-:W-:Y:S01]  /*3f80*/  LOP3.LUT R157, R2, UR49, R151, 0x96, !PT ;  /* 0x00000031029d7c12 */ /* 0x000fe2000f8e9697 */
[----:B------:R-:W-:Y:S01]  /*3f90*/  FMUL.FTZ R3, R252, 1.4426950216293334961 ;  /* 0x3fb8aa3bfc037820 */ /* 0x000fe20000410000 */
[----:B------:R-:W-:Y:S01]  /*3fa0*/  FMUL.FTZ R2, R251, 1.4426950216293334961 ;  /* 0x3fb8aa3bfb027820 */ /* 0x000fe20000410000 */
[C---:B------:R-:W-:Y:S04]  /*3fb0*/  HMMA.16816.F32.BF16 R16, R132.reuse, R142, R16 ;  /* 0x0000008e8410723c */ /* 0x040fe80000041810 */
[----:B------:R-:W-:Y:S01]  /*3fc0*/  FSEL R3, R3, RZ, P4 ;  /* 0x000000ff03037208 */ /* 0x000fe20002000000 */
[C---:B------:R-:W-:Y:S02]  /*3fd0*/  @!P5 VIADD R141, R0.reuse, 0x8 ;  /* 0x00000008008dd836 */ /* 0x040fe40000000000 */
[C---:B------:R-:W-:Y:S01]  /*3fe0*/  @!P5 VIADD R140, R0.reuse, 0x1 ;  /* 0x00000001008cd836 */ /* 0x040fe20000000000 */
[-C--:B-1----:R-:W-:Y:S08]  /*3ff0*/  HMMA.16816.F32.BF16 R20, R132, R136.reuse, R20 ;  /* 0x000000888414723c */ /* 0x082ff00000041814 */
[C---:B------:R-:W-:Y:S04]  /*4000*/  HMMA.16816.F32.BF16 R24, R144.reuse, R136, R24 ;  /* 0x000000889018723c */ /* 0x040fe80000041818 */
[C---:B------:R-:W-:Y:S02]  /*4010*/  @!P5 VIADD R137, R0.reuse, 0x10 ;  /* 0x000000100089d836 */ /* 0x040fe40000000000 */
[----:B------:R-:W-:Y:S02]  /*4020*/  @!P5 VIADD R136, R0, 0x11 ;  /* 0x000000110088d836 */ /* 0x000fe40000000000 */
[-C--:B------:R-:W-:Y:S08]  /*4030*/  HMMA.16816.F32.BF16 R28, R144, R138.reuse, R28 ;  /* 0x0000008a901c723c */ /* 0x080ff0000004181c */
[C---:B------:R-:W-:Y:S04]  /*4040*/  HMMA.16816.F32.BF16 R32, R132.reuse, R138, R32 ;  /* 0x0000008a8420723c */ /* 0x040fe80000041820 */
[C---:B----4-:R-:W-:Y:S01]  /*4050*/  FSETP.NEU.FTZ.AND P3, PT, R179.reuse, -INF , PT ;  /* 0xff800000b300780b */ /* 0x050fe20003f7d000 */
[----:B------:R-:W-:Y:S01]  /*4060*/  FMUL.FTZ R153, R179, 1.4426950216293334961 ;  /* 0x3fb8aa3bb3997820 */ /* 0x000fe20000410000 */
[----:B------:R-:W-:Y:S04]  /*4070*/  IMAD.MOV.U32 R179, RZ, RZ, 0x40 ;  /* 0x00000040ffb37424 */ /* 0x000fe800078e00ff */
[----:B------:R-:W-:Y:S02]  /*4080*/  FSEL R153, R153, RZ, P3 ;  /* 0x000000ff99997208 */ /* 0x000fe40001800000 */
[----:B------:R-:W-:Y:S02]  /*4090*/  @!P5 VIADDMNMX R152, R236, -R179, UR26, PT ;  /* 0x0000001aec98de46 */ /* 0x000fe4000b8009b3 */
[----:B------:R-:W-:Y:S02]  /*40a0*/  FSETP.NEU.FTZ.AND P3, PT, R251, -INF , PT ;  /* 0xff800000fb00780b */ /* 0x000fe40003f7d000 */
[-C--:B------:R-:W-:Y:S02]  /*40b0*/  @!P5 ISETP.GE.AND P4, PT, R0, R152.reuse, PT ;  /* 0x000000980000d20c */ /* 0x080fe40003f86270 */
[----:B------:R-:W-:Y:S02]  /*40c0*/  FSEL R2, R2, RZ, P3 ;  /* 0x000000ff02027208 */ /* 0x000fe40001800000 */
[----:B------:R-:W-:Y:S05]  /*40d0*/  @!P5 FSEL R4, R4, -INF , !P4 ;  /* 0xff8000000404d808 */ /* 0x000fea0006000000 */
[----:B------:R-:W-:Y:S04]  /*40e0*/  FFMA.FTZ R4, R4, UR9, -R153 ;  /* 0x0000000904047c23 */ /* 0x000fe80008010899 */
[----:B------:R1:W3:Y:S01]  /*40f0*/  MUFU.EX2 R207, R4 ;  /* 0x0000000400cf7308 */ /* 0x0002e20000000800 */
[C---:B--2---:R-:W-:Y:S01]  /*4100*/  FSETP.NEU.FTZ.AND P6, PT, R177.reuse, -INF , PT ;  /* 0xff800000b100780b */ /* 0x044fe20003fdd000 */
[----:B------:R-:W-:Y:S01]  /*4110*/  FMUL.FTZ R148, R177, 1.4426950216293334961 ;  /* 0x3fb8aa3bb1947820 */ /* 0x000fe20000410000 */
[----:B------:R-:W-:Y:S04]  /*4120*/  IMAD.MOV.U32 R177, RZ, RZ, 0x38 ;  /* 0x00000038ffb17424 */ /* 0x000fe800078e00ff */
[----:B------:R-:W-:Y:S02]  /*4130*/  FSEL R148, R148, RZ, P6 ;  /* 0x000000ff94947208 */ /* 0x000fe40003000000 */
[----:B------:R-:W-:Y:S01]  /*4140*/  @!P5 VIADDMNMX R151, R236, -R177, UR26, PT ;  /* 0x0000001aec97de46 */ /* 0x000fe2000b8009b1 */
[----:B------:R-:W-:Y:S01]  /*4150*/  IMAD.MOV.U32 R177, RZ, RZ, 0x8 ;  /* 0x00000008ffb17424 */ /* 0x000fe200078e00ff */
[----:B------:R-:W-:Y:S02]  /*4160*/  @!P5 ISETP.GE.AND P6, PT, R140, R152, PT ;  /* 0x000000988c00d20c */ /* 0x000fe40003fc6270 */
[-C--:B------:R-:W-:Y:S02]  /*4170*/  @!P5 ISETP.GE.AND P3, PT, R0, R151.reuse, PT ;  /* 0x000000970000d20c */ /* 0x080fe40003f66270 */
[----:B------:R-:W-:Y:S01]  /*4180*/  @!P5 ISETP.GE.AND P4, PT, R140, R151, PT ;  /* 0x000000978c00d20c */ /* 0x000fe20003f86270 */
[----:B-1----:R-:W-:Y:S01]  /*4190*/  @!P5 VIADD R4, R0, 0x18 ;  /* 0x000000180004d836 */ /* 0x002fe20000000000 */
[----:B------:R-:W-:Y:S02]  /*41a0*/  @!P5 FSEL R5, R5, -INF , !P6 ;  /* 0xff8000000505d808 */ /* 0x000fe40007000000 */
[----:B------:R-:W-:Y:S02]  /*41b0*/  @!P5 VIADDMNMX R149, R236, R177, UR26, PT ;  /* 0x0000001aec95de46 */ /* 0x000fe4000b8001b1 */
[-C--:B------:R-:W-:Y:S02]  /*41c0*/  @!P5 ISETP.GE.AND P6, PT, R0, R150.reuse, PT ;  /* 0x000000960000d20c */ /* 0x080fe40003fc6270 */
        /* <DEDUP_REMOVED lines=9> */
[----:B------:R-:W1:Y:S01]  /*4260*/  MUFU.EX2 R202, R6 ;  /* 0x0000000600ca7308 */ /* 0x000e620000000800 */
[----:B------:R-:W-:Y:S02]  /*4270*/  @!P5 FSEL R9, R9, -INF , !P3 ;  /* 0xff8000000909d808 */ /* 0x000fe40005800000 */
[----:B------:R-:W-:Y:S02]  /*4280*/  @!P5 FSEL R10, R10, -INF , !P6 ;  /* 0xff8000000a0ad808 */ /* 0x000fe40007000000 */
[-C--:B------:R-:W-:Y:S01]  /*4290*/  @!P5 ISETP.GE.AND P3, PT, R141, R150.reuse, PT ;  /* 0x000000968d00d20c */ /* 0x080fe20003f66270 */
[--C-:B------:R-:W-:Y:S01]  /*42a0*/  FFMA.FTZ R9, R9, UR9, -R3.reuse ;  /* 0x0000000909097c23 */ /* 0x100fe20008010803 */
[----:B------:R-:W-:Y:S03]  /*42b0*/  @!P5 ISETP.GE.AND P6, PT, R140, R150, PT ;  /* 0x000000968c00d20c */ /* 0x000fe60003fc6270 */
[----:B------:R-:W-:Y:S01]  /*42c0*/  MUFU.EX2 R227, R7 ;  /* 0x0000000700e37308 */ /* 0x000fe20000000800 */
        /* <DEDUP_REMOVED lines=25> */
[----:B--2---:R-:W-:Y:S01]  /*4460*/  @!P5 VIADD R9, R0, 0x29 ;  /* 0x000000290009d836 */ /* 0x004fe20000000000 */
[----:B------:R-:W-:Y:S01]  /*4470*/  @!P5 ISETP.GE.AND P4, PT, R136, R152, PT ;  /* 0x000000988800d20c */ /* 0x000fe20003f86270 */
[--C-:B------:R-:W-:Y:S01]  /*4480*/  FFMA.FTZ R18, R18, UR9, -R148.reuse ;  /* 0x0000000912127c23 */ /* 0x100fe20008010894 */
[----:B------:R-:W-:Y:S01]  /*4490*/  @!P5 FSEL R20, R20, -INF , !P3 ;  /* 0xff8000001414d808 */ /* 0x000fe20005800000 */
[--C-:B------:R-:W-:Y:S01]  /*44a0*/  FFMA.FTZ R17, R17, UR9, -R153.reuse ;  /* 0x0000000911117c23 */ /* 0x100fe20008010899 */
[----:B------:R-:W-:Y:S01]  /*44b0*/  @!P5 FSEL R21, R21, -INF , !P4 ;  /* 0xff8000001515d808 */ /* 0x000fe20006000000 */
[----:B------:R-:W-:Y:S01]  /*44c0*/  MUFU.EX2 R220, R18 ;  /* 0x0000001200dc7308 */ /* 0x000fe20000000800 */
        /* <DEDUP_REMOVED lines=21> */
[----:B------:R2:W-:Y:S01]  /*4620*/  MUFU.EX2 R219, R19 ;  /* 0x0000001300db7308 */ /* 0x0005e20000000800 */
[-C--:B------:R-:W-:Y:S01]  /*4630*/  @!P5 ISETP.GE.AND P3, PT, R4, R150.reuse, PT ;  /* 0x000000960400d20c */ /* 0x080fe20003f66270 */
[----:B------:R-:W-:Y:S01]  /*4640*/  FFMA.FTZ R22, R22, UR9, -R148 ;  /* 0x0000000916167c23 */ /* 0x000fe20008010894 */
[----:B------:R-:W-:Y:S01]  /*4650*/  @!P5 ISETP.GE.AND P6, PT, R5, R150, PT ;  /* 0x000000960500d20c */ /* 0x000fe20003fc6270 */
[--C-:B------:R-:W-:Y:S01]  /*4660*/  FFMA.FTZ R24, R24, UR9, -R3.reuse ;  /* 0x0000000918187c23 */ /* 0x100fe20008010803 */
[----:B------:R-:W-:Y:S01]  /*4670*/  @!P5 FSEL R27, R27, -INF , !P4 ;  /* 0xff8000001b1bd808 */ /* 0x000fe20006000000 */
[-C--:B----4-:R-:W-:Y:S04]  /*4680*/  HMMA.16816.F32.BF16 R36, R132, R140.reuse, R36 ;  /* 0x0000008c8424723c */ /* 0x090fe80000041824 */
[----:B------:R-:W-:Y:S01]  /*4690*/  MUFU.EX2 R216, R22 ;  /* 0x0000001600d87308 */ /* 0x000fe20000000800 */
[----:B------:R-:W-:Y:S01]  /*46a0*/  @!P5 FSEL R28, R28, -INF , !P3 ;  /* 0xff8000001c1cd808 */ /* 0x000fe20005800000 */
[--C-:B------:R-:W-:Y:S01]  /*46b0*/  FFMA.FTZ R25, R25, UR9, -R3.reuse ;  /* 0x0000000919197c23 */ /* 0x100fe20008010803 */
[----:B------:R-:W-:Y:S01]  /*46c0*/  @!P5 FSEL R29, R29, -INF , !P6 ;  /* 0xff8000001d1dd808 */ /* 0x000fe20007000000 */
[--C-:B------:R-:W-:Y:S01]  /*46d0*/  FFMA.FTZ R26, R26, UR9, -R2.reuse ;  /* 0x000000091a1a7c23 */ /* 0x100fe20008010802 */
[CC--:B------:R-:W-:Y:S01]  /*46e0*/  @!P5 ISETP.GE.AND P4, PT, R4.reuse, R149.reuse, PT ;  /* 0x000000950400d20c */ /* 0x0c0fe20003f86270 */
[C---:B------:R-:W-:Y:S04]  /*46f0*/  HMMA.16816.F32.BF16 R40, R144.reuse, R140, R40 ;  /* 0x0000008c9028723c */ /* 0x040fe80000041828 */
[----:B------:R-:W-:Y:S01]  /*4700*/  MUFU.EX2 R230, R137 ;  /* 0x0000008900e67308 */ /* 0x000fe20000000800 */
[----:B------:R-:W-:Y:S01]  /*4710*/  @!P5 ISETP.GE.AND P3, PT, R5, R149, PT ;  /* 0x000000950500d20c */ /* 0x000fe20003f66270 */
[----:B--2---:R-:W-:Y:S01]  /*4720*/  IMAD.WIDE.U32 R18, R159, -0x326172a9, RZ ;  /* 0xcd9e8d579f127825 */ /* 0x004fe200078e00ff */
[-C--:B------:R-:W-:Y:S02]  /*4730*/  @!P5 ISETP.GE.AND P6, PT, R4, R152.reuse, PT ;  /* 0x000000980400d20c */ /* 0x080fe40003fc6270 */
[----:B------:R-:W-:Y:S01]  /*4740*/  @!P5 FSEL R30, R30, -INF , !P4 ;  /* 0xff8000001e1ed808 */ /* 0x000fe20006000000 */
[-C--:B------:R-:W-:Y:S04]  /*4750*/  HMMA.16816.F32.BF16 R44, R144, R142.reuse, R44 ;  /* 0x0000008e902c723c */ /* 0x080fe8000004182c */
[----:B------:R2:W4:Y:S01]  /*4760*/  MUFU.EX2 R203, R136 ;  /* 0x0000008800cb7308 */ /* 0x0005220000000800 */
[----:B------:R-:W-:Y:S01]  /*4770*/  @!P5 FSEL R31, R31, -INF , !P3 ;  /* 0xff8000001f1fd808 */ /* 0x000fe20005800000 */
[--C-:B------:R-:W-:Y:S01]  /*4780*/  FFMA.FTZ R27, R27, UR9, -R2.reuse ;  /* 0x000000091b1b7c23 */ /* 0x100fe20008010802 */
[----:B------:R-:W-:Y:S01]  /*4790*/  @!P5 FSEL R32, R32, -INF , !P6 ;  /* 0xff8000002020d808 */ /* 0x000fe20007000000 */
[----:B------:R-:W-:Y:S01]  /*47a0*/  FFMA.FTZ R28, R28, UR9, -R3 ;  /* 0x000000091c1c7c23 */ /* 0x000fe20008010803 */
[-C--:B------:R-:W-:Y:S01]  /*47b0*/  @!P5 ISETP.GE.AND P4, PT, R4, R151.reuse, PT ;  /* 0x000000970400d20c */ /* 0x080fe20003f86270 */
[C---:B------:R-:W-:Y:S04]  /*47c0*/  HMMA.16816.F32.BF16 R48, R132.reuse, R142, R48 ;  /* 0x0000008e8430723c */ /* 0x040fe80000041830 */
[----:B------:R3:W-:Y:S01]  /*47d0*/  MUFU.EX2 R234, R11 ;  /* 0x0000000b00ea7308 */ /* 0x0007e20000000800 */
[CC--:B------:R-:W-:Y:S01]  /*47e0*/  @!P5 ISETP.GE.AND P3, PT, R5.reuse, R152.reuse, PT ;  /* 0x000000980500d20c */ /* 0x0c0fe20003f66270 */
[--C-:B------:R-:W-:Y:S01]  /*47f0*/  FFMA.FTZ R32, R32, UR9, -R153.reuse ;  /* 0x0000000920207c23 */ /* 0x100fe20008010899 */
[-C--:B------:R-:W-:Y:S01]  /*4800*/  @!P5 ISETP.GE.AND P6, PT, R5, R151.reuse, PT ;  /* 0x000000970500d20c */ /* 0x080fe20003fc6270 */
[----:B------:R-:W-:Y:S01]  /*4810*/  FFMA.FTZ R30, R30, UR9, -R2 ;  /* 0x000000091e1e7c23 */ /* 0x000fe20008010802 */
[----:B------:R-:W-:Y:S01]  /*4820*/  @!P5 FSEL R33, R33, -INF , !P3 ;  /* 0xff8000002121d808 */ /* 0x000fe20005800000 */
[----:B------:R-:W1:Y:S01]  /*4830*/  LDSM.16.M88.4 R4, [R178+0xd800] ;  /* 0x00d80000b204783b */ /* 0x000e620000000200 */
[----:B------:R-:W-:Y:S01]  /*4840*/  @!P5 FSEL R34, R34, -INF , !P4 ;  /* 0xff8000002222d808 */ /* 0x000fe20006000000 */
[----:B--2---:R-:W-:Y:S01]  /*4850*/  @!P5 VIADD R136, R0, 0x20 ;  /* 0x000000200088d836 */ /* 0x004fe20000000000 */
[-C--:B------:R-:W-:Y:S01]  /*4860*/  @!P5 ISETP.GE.AND P4, PT, R8, R152.reuse, PT ;  /* 0x000000980800d20c */ /* 0x080fe20003f86270 */
[----:B------:R-:W-:Y:S01]  /*4870*/  MUFU.EX2 R192, R32 ;  /* 0x0000002000c07308 */ /* 0x000fe20000000800 */
[----:B------:R-:W-:Y:S01]  /*4880*/  @!P5 FSEL R35, R35, -INF , !P6 ;  /* 0xff8000002323d808 */ /* 0x000fe20007000000 */
[--C-:B------:R-:W-:Y:S01]  /*4890*/  FFMA.FTZ R34, R34, UR9, -R148.reuse ;  /* 0x0000000922227c23 */ /* 0x100fe20008010894 */
[----:B------:R-:W-:Y:S01]  /*48a0*/  @!P5 ISETP.GE.AND P3, PT, R136, R152, PT ;  /* 0x000000988800d20c */ /* 0x000fe20003f66270 */
[----:B------:R-:W-:Y:S01]  /*48b0*/  FFMA.FTZ R33, R33, UR9, -R153 ;  /* 0x0000000921217c23 */ /* 0x000fe20008010899 */
[----:B------:R-:W-:Y:S01]  /*48c0*/  @!P5 FSEL R37, R37, -INF , !P4 ;  /* 0xff8000002525d808 */ /* 0x000fe20006000000 */
[----:B------:R-:W-:Y:S01]  /*48d0*/  FFMA.FTZ R35, R35, UR9, -R148 ;  /* 0x0000000923237c23 */ /* 0x000fe20008010894 */
[----:B------:R-:W-:Y:S03]  /*48e0*/  @!P5 FSEL R36, R36, -INF , !P3 ;  /* 0xff8000002424d808 */ /* 0x000fe60005800000 */
[----:B------:R-:W-:Y:S01]  /*48f0*/  MUFU.EX2 R199, R34 ;  /* 0x0000002200c77308 */ /* 0x000fe20000000800 */
[----:B------:R-:W-:Y:S01]  /*4900*/  @!P5 ISETP.GE.AND P3, PT, R8, R151, PT ;  /* 0x000000970800d20c */ /* 0x000fe20003f66270 */
[----:B---3--:R-:W-:Y:S01]  /*4910*/  IMAD.WIDE.U32 R10, R169, -0x2daee0ad, RZ ;  /* 0xd2511f53a90a7825 */ /* 0x008fe200078e00ff */
[-C--:B------:R-:W-:Y:S02]  /*4920*/  @!P5 ISETP.GE.AND P4, PT, R136, R150.reuse, PT ;  /* 0x000000968800d20c */ /* 0x080fe40003f86270 */
[----:B------:R-:W-:Y:S01]  /*4930*/  @!P5 FSEL R39, R39, -INF , !P3 ;  /* 0xff8000002727d808 */ /* 0x000fe20005800000 */
[----:B------:R-:W-:Y:S01]  /*4940*/  FFMA.FTZ R29, R29, UR9, -R3 ;  /* 0x000000091d1d7c23 */ /* 0x000fe20008010803 */
        /* <DEDUP_REMOVED lines=8> */
[----:B------:R-:W-:Y:S03]  /*49d0*/  @!P5 ISETP.GE.AND P6, PT, R136, R151, PT ;  /* 0x000000978800d20c */ /* 0x000fe60003fc6270 */
[----:B------:R-:W-:Y:S01]  /*49e0*/  MUFU.EX2 R198, R35 ;  /* 0x0000002300c67308 */ /* 0x000fe20000000800 */
[----:B------:R-:W-:Y:S01]  /*49f0*/  @!P5 ISETP.GE.AND P3, PT, R8, R150, PT ;  /* 0x000000960800d20c */ /* 0x000fe20003f66270 */
[----:B------:R-:W-:Y:S01]  /*4a00*/  FFMA.FTZ R37, R37, UR9, -R153 ;  /* 0x0000000925257c23 */ /* 0x000fe20008010899 */
[----:B------:R-:W-:Y:S01]  /*4a10*/  @!P5 FSEL R43, R43, -INF , !P4 ;  /* 0xff8000002b2bd808 */ /* 0x000fe20006000000 */
[----:B------:R-:W-:Y:S01]  /*4a20*/  FFMA.FTZ R39, R39, UR9, -R148 ;  /* 0x0000000927277c23 */ /* 0x000fe20008010894 */
[----:B------:R-:W-:Y:S01]  /*4a30*/  @!P5 FSEL R44, R44, -INF , !P3 ;  /* 0xff8000002c2cd808 */ /* 0x000fe20005800000 */
[--C-:B------:R-:W-:Y:S01]  /*4a40*/  FFMA.FTZ R40, R40, UR9, -R3.reuse ;  /* 0x0000000928287c23 */ /* 0x100fe20008010803 */
[----:B------:R-:W-:Y:S01]  /*4a50*/  @!P5 FSEL R38, R38, -INF , !P6 ;  /* 0xff8000002626d808 */ /* 0x000fe20007000000 */
[----:B------:R-:W-:Y:S01]  /*4a60*/  FFMA.FTZ R43, R43, UR9, -R2 ;  /* 0x000000092b2b7c23 */ /* 0x000fe20008010802 */
[-C--:B------:R-:W-:Y:S01]  /*4a70*/  @!P5 ISETP.GE.AND P4, PT, R8, R149.reuse, PT ;  /* 0x000000950800d20c */ /* 0x080fe20003f86270 */
[--C-:B------:R-:W-:Y:S01]  /*4a80*/  FFMA.FTZ R41, R41, UR9, -R3.reuse ;  /* 0x0000000929297c23 */ /* 0x100fe20008010803 */
[-C--:B------:R-:W-:Y:S01]  /*4a90*/  @!P5 ISETP.GE.AND P3, PT, R9, R149.reuse, PT ;  /* 0x000000950900d20c */ /* 0x080fe20003f66270 */
[-C--:B-1----:R-:W-:Y:S01]  /*4aa0*/  HMMA.16816.F32.BF16 R52, R132, R4.reuse, R52 ;  /* 0x000000048434723c */ /* 0x082fe20000041834 */
[----:B------:R1:W2:Y:S02]  /*4ab0*/  MUFU.EX2 R229, R12 ;  /* 0x0000000c00e57308 */ /* 0x0002a40000000800 */
[----:B------:R-:W-:Y:S01]  /*4ac0*/  @!P5 ISETP.GE.AND P6, PT, R136, R149, PT ;  /* 0x000000958800d20c */ /* 0x000fe20003fc6270 */
[----:B------:R-:W-:Y:S01]  /*4ad0*/  IMAD.WIDE.U32 R136, R155, -0x326172a9, RZ ;  /* 0xcd9e8d579b887825 */ /* 0x000fe200078e00ff */
[----:B------:R-:W-:Y:S02]  /*4ae0*/  @!P5 FSEL R46, R46, -INF , !P4 ;  /* 0xff8000002e2ed808 */ /* 0x000fe40006000000 */
[----:B------:R-:W-:Y:S01]  /*4af0*/  @!P5 FSEL R47, R47, -INF , !P3 ;  /* 0xff8000002f2fd808 */ /* 0x000fe20005800000 */
[C---:B------:R-:W-:Y:S03]  /*4b00*/  HMMA.16816.F32.BF16 R56, R144.reuse, R4, R56 ;  /* 0x000000049038723c */ /* 0x040fe60000041838 */
[----:B------:R3:W-:Y:S01]  /*4b10*/  MUFU.EX2 R205, R21 ;  /* 0x0000001500cd7308 */ /* 0x0007e20000000800 */
[----:B------:R-:W-:Y:S01]  /*4b20*/  @!P5 FSEL R42, R42, -INF , !P6 ;  /* 0xff8000002a2ad808 */ /* 0x000fe20007000000 */
[----:B------:R-:W-:Y:S01]  /*4b30*/  @!P5 VIADD R5, R0, 0x30 ;  /* 0x000000300005d836 */ /* 0x000fe20000000000 */
[-C--:B------:R-:W-:Y:S01]  /*4b40*/  @!P5 ISETP.GE.AND P4, PT, R8, R151.reuse, PT ;  /* 0x000000970800d20c */ /* 0x080fe20003f86270 */
[----:B------:R-:W-:Y:S01]  /*4b50*/  @!P5 VIADD R4, R0, 0x31 ;  /* 0x000000310004d836 */ /* 0x000fe20000000000 */
[C---:B------:R-:W-:Y:S01]  /*4b60*/  @!P5 ISETP.GE.AND P3, PT, R9.reuse, R152, PT ;  /* 0x000000980900d20c */ /* 0x040fe20003f66270 */
[-C--:B------:R-:W-:Y:S04]  /*4b70*/  HMMA.16816.F32.BF16 R60, R144, R6.reuse, R60 ;  /* 0x00000006903c723c */ /* 0x080fe8000004183c */
[----:B------:R-:W2:Y:S01]  /*4b80*/  MUFU.EX2 R228, R13 ;  /* 0x0000000d00e47308 */ /* 0x000ea20000000800 */
[----:B------:R-:W-:Y:S01]  /*4b90*/  @!P5 ISETP.GE.AND P6, PT, R9, R150, PT ;  /* 0x000000960900d20c */ /* 0x000fe20003fc6270 */
[--C-:B------:R-:W-:Y:S01]  /*4ba0*/  FFMA.FTZ R38, R38, UR9, -R148.reuse ;  /* 0x0000000926267c23 */ /* 0x100fe20008010894 */
[----:B------:R-:W-:Y:S01]  /*4bb0*/  @!P5 FSEL R49, R49, -INF , !P3 ;  /* 0xff8000003131d808 */ /* 0x000fe20005800000 */
[----:B------:R-:W-:Y:S01]  /*4bc0*/  FFMA.FTZ R44, R44, UR9, -R3 ;  /* 0x000000092c2c7c23 */ /* 0x000fe20008010803 */
[----:B------:R-:W-:Y:S01]  /*4bd0*/  @!P5 FSEL R50, R50, -INF , !P4 ;  /* 0xff8000003232d808 */ /* 0x000fe20006000000 */
[----:B------:R-:W-:Y:S04]  /*4be0*/  HMMA.16816.F32.BF16 R64, R132, R6, R64 ;  /* 0x000000068440723c */ /* 0x000fe80000041840 */
[----:B------:R4:W-:Y:S01]  /*4bf0*/  MUFU.EX2 R233, R14 ;  /* 0x0000000e00e97308 */ /* 0x0009e20000000800 */
[----:B------:R-:W-:Y:S01]  /*4c00*/  @!P5 FSEL R45, R45, -INF , !P6 ;  /* 0xff8000002d2dd808 */ /* 0x000fe20007000000 */
[----:B------:R-:W-:Y:S01]  /*4c10*/  IMAD.WIDE.U32 R132, R168, -0x2daee0ad, RZ ;  /* 0xd2511f53a8847825 */ /* 0x000fe200078e00ff */
[-C--:B------:R-:W-:Y:S02]  /*4c20*/  @!P5 ISETP.GE.AND P3, PT, R5, R152.reuse, PT ;  /* 0x000000980500d20c */ /* 0x080fe40003f66270 */
[-C--:B------:R-:W-:Y:S01]  /*4c30*/  @!P5 ISETP.GE.AND P4, PT, R4, R152.reuse, PT ;  /* 0x000000980400d20c */ /* 0x080fe20003f86270 */
[----:B------:R-:W-:Y:S01]  /*4c40*/  IMAD.WIDE.U32 R134, R167, -0x2daee0ad, RZ ;  /* 0xd2511f53a7867825 */ /* 0x000fe200078e00ff */
[----:B------:R-:W-:Y:S03]  /*4c50*/  @!P5 ISETP.GE.AND P6, PT, R8, R152, PT ;  /* 0x000000980800d20c */ /* 0x000fe60003fc6270 */
[----:B------:R2:W-:Y:S01]  /*4c60*/  MUFU.EX2 R215, R23 ;  /* 0x0000001700d77308 */ /* 0x0005e20000000800 */
[----:B------:R-:W-:Y:S01]  /*4c70*/  @!P5 FSEL R52, R52, -INF , !P3 ;  /* 0xff8000003434d808 */ /* 0x000fe20005800000 */
[----:B------:R-:W-:Y:S01]  /*4c80*/  FFMA.FTZ R50, R50, UR9, -R148 ;  /* 0x0000000932327c23 */ /* 0x000fe20008010894 */
[----:B------:R-:W-:Y:S01]  /*4c90*/  @!P5 FSEL R53, R53, -INF , !P4 ;  /* 0xff8000003535d808 */ /* 0x000fe20006000000 */
[--C-:B------:R-:W-:Y:S01]  /*4ca0*/  FFMA.FTZ R49, R49, UR9, -R153.reuse ;  /* 0x0000000931317c23 */ /* 0x100fe20008010899 */
[----:B------:R-:W-:Y:S01]  /*4cb0*/  @!P5 FSEL R48, R48, -INF , !P6 ;  /* 0xff8000003030d808 */ /* 0x000fe20007000000 */
[--C-:B------:R-:W-:Y:S01]  /*4cc0*/  FFMA.FTZ R42, R42, UR9, -R2.reuse ;  /* 0x000000092a2a7c23 */ /* 0x100fe20008010802 */
[-C--:B------:R-:W-:Y:S03]  /*4cd0*/  @!P5 ISETP.GE.AND P3, PT, R4, R151.reuse, PT ;  /* 0x000000970400d20c */ /* 0x080fe60003f66270 */
[----:B------:R-:W-:Y:S01]  /*4ce0*/  MUFU.EX2 R185, R50 ;  /* 0x0000003200b97308 */ /* 0x000fe20000000800 */
[-C--:B------:R-:W-:Y:S01]  /*4cf0*/  @!P5 ISETP.GE.AND P4, PT, R5, R150.reuse, PT ;  /* 0x000000960500d20c */ /* 0x080fe20003f86270 */
[----:B------:R-:W-:Y:S01]  /*4d00*/  FFMA.FTZ R48, R48, UR9, -R153 ;  /* 0x0000000930307c23 */ /* 0x000fe20008010899 */
[----:B------:R-:W-:Y:S01]  /*4d10*/  @!P5 ISETP.GE.AND P6, PT, R9, R151, PT ;  /* 0x000000970900d20c */ /* 0x000fe20003fc6270 */
[----:B------:R-:W-:Y:S01]  /*4d20*/  IMAD.WIDE.U32 R8, R157, -0x326172a9, RZ ;  /* 0xcd9e8d579d087825 */ /* 0x000fe200078e00ff */
[----:B------:R-:W-:Y:S02]  /*4d30*/  @!P5 FSEL R55, R55, -INF , !P3 ;  /* 0xff8000003737d808 */ /* 0x000fe40005800000 */
[----:B------:R-:W-:Y:S03]  /*4d40*/  @!P5 FSEL R56, R56, -INF , !P4 ;  /* 0xff8000003838d808 */ /* 0x000fe60006000000 */
[----:B------:R-:W-:Y:S01]  /*4d50*/  MUFU.EX2 R171, R48 ;  /* 0x0000003000ab7308 */ /* 0x000fe20000000800 */
[----:B------:R-:W-:Y:S01]  /*4d60*/  @!P5 FSEL R51, R51, -INF , !P6 ;  /* 0xff8000003333d808 */ /* 0x000fe20007000000 */
[----:B------:R-:W-:Y:S01]  /*4d70*/  FFMA.FTZ R47, R47, UR9, -R2 ;  /* 0x000000092f2f7c23 */ /* 0x000fe20008010802 */
[CC--:B------:R-:W-:Y:S01]  /*4d80*/  @!P5 ISETP.GE.AND P3, PT, R4.reuse, R150.reuse, PT ;  /* 0x000000960400d20c */ /* 0x0c0fe20003f66270 */
[----:B------:R-:W-:Y:S01]  /*4d90*/  FFMA.FTZ R45, R45, UR9, -R3 ;  /* 0x000000092d2d7c23 */ /* 0x000fe20008010803 */
[----:B------:R-:W-:Y:S01]  /*4da0*/  @!P5 ISETP.GE.AND P4, PT, R4, R149, PT ;  /* 0x000000950400d20c */ /* 0x000fe20003f86270 */
[----:B------:R-:W-:Y:S01]  /*4db0*/  FFMA.FTZ R51, R51, UR9, -R148 ;  /* 0x0000000933337c23 */ /* 0x000fe20008010894 */
[----:B------:R-:W-:Y:S01]  /*4dc0*/  @!P5 ISETP.GE.AND P6, PT, R5, R151, PT ;  /* 0x000000970500d20c */ /* 0x000fe20003fc6270 */
[----:B------:R-:W-:Y:S01]  /*4dd0*/  @!P5 VIADD R4, R0, 0x38 ;  /* 0x000000380004d836 */ /* 0x000fe20000000000 */
[----:B------:R-:W-:Y:S01]  /*4de0*/  @!P5 FSEL R57, R57, -INF , !P3 ;  /* 0xff8000003939d808 */ /* 0x000fe20005800000 */
[----:B------:R-:W-:Y:S01]  /*4df0*/  MUFU.EX2 R169, R49 ;  /* 0x0000003100a97308 */ /* 0x000fe20000000800 */
[----:B------:R-:W-:Y:S01]  /*4e00*/  @!P5 FSEL R54, R54, -INF , !P6 ;  /* 0xff8000003636d808 */ /* 0x000fe20007000000 */
[----:B------:R-:W-:Y:S01]  /*4e10*/  @!P5 VIADD R0, R0, 0x39 ;  /* 0x000000390000d836 */ /* 0x000fe20000000000 */
[-C--:B------:R-:W-:Y:S01]  /*4e20*/  @!P5 ISETP.GE.AND P6, PT, R5, R149.reuse, PT ;  /* 0x000000950500d20c */ /* 0x080fe20003fc6270 */
[----:B------:R-:W-:Y:S01]  /*4e30*/  FFMA.FTZ R46, R46, UR9, -R2 ;  /* 0x000000092e2e7c23 */ /* 0x000fe20008010802 */
[-C--:B------:R-:W-:Y:S01]  /*4e40*/  @!P5 ISETP.GE.AND P3, PT, R4, R150.reuse, PT ;  /* 0x000000960400d20c */ /* 0x080fe20003f66270 */
[--C-:B------:R-:W-:Y:S01]  /*4e50*/  FFMA.FTZ R52, R52, UR9, -R153.reuse ;  /* 0x0000000934347c23 */ /* 0x100fe20008010899 */
[----:B------:R-:W-:Y:S01]  /*4e60*/  @!P5 FSEL R58, R58, -INF , !P6 ;  /* 0xff8000003a3ad808 */ /* 0x000fe20007000000 */
[----:B------:R-:W-:Y:S01]  /*4e70*/  FFMA.FTZ R53, R53, UR9, -R153 ;  /* 0x0000000935357c23 */ /* 0x000fe20008010899 */
[----:B------:R-:W-:Y:S01]  /*4e80*/  @!P5 FSEL R60, R60, -INF , !P3 ;  /* 0xff8000003c3cd808 */ /* 0x000fe20005800000 */
[----:B------:R-:W-:Y:S01]  /*4e90*/  MUFU.EX2 R167, R52 ;  /* 0x0000003400a77308 */ /* 0x000fe20000000800 */
[----:B------:R-:W-:Y:S01]  /*4ea0*/  @!P5 ISETP.GE.AND P6, PT, R0, R150, PT ;  /* 0x000000960000d20c */ /* 0x000fe20003fc6270 */
[----:B------:R-:W-:Y:S01]  /*4eb0*/  FFMA.FTZ R54, R54, UR9, -R148 ;  /* 0x0000000936367c23 */ /* 0x000fe20008010894 */
[-C--:B------:R-:W-:Y:S01]  /*4ec0*/  @!P5 ISETP.GE.AND P3, PT, R0, R149.reuse, PT ;  /* 0x000000950000d20c */ /* 0x080fe20003f66270 */
[--C-:B------:R-:W-:Y:S01]  /*4ed0*/  FFMA.FTZ R60, R60, UR9, -R3.reuse ;  /* 0x000000093c3c7c23 */ /* 0x100fe20008010803 */
[----:B------:R-:W-:Y:S01]  /*4ee0*/  @!P5 FSEL R59, R59, -INF , !P4 ;  /* 0xff8000003b3bd808 */ /* 0x000fe20006000000 */
[--C-:B------:R-:W-:Y:S01]  /*4ef0*/  FFMA.FTZ R56, R56, UR9, -R3.reuse ;  /* 0x0000000938387c23 */ /* 0x100fe20008010803 */
[----:B------:R-:W-:Y:S03]  /*4f00*/  @!P5 FSEL R61, R61, -INF , !P6 ;  /* 0xff8000003d3dd808 */ /* 0x000fe60007000000 */
[----:B------:R-:W-:Y:S01]  /*4f10*/  MUFU.EX2 R173, R60 ;  /* 0x0000003c00ad7308 */ /* 0x000fe20000000800 */
[----:B------:R-:W-:Y:S01]  /*4f20*/  @!P5 FSEL R63, R63, -INF , !P3 ;  /* 0xff8000003f3fd808 */ /* 0x000fe20005800000 */
[--C-:B------:R-:W-:Y:S01]  /*4f30*/  FFMA.FTZ R57, R57, UR9, -R3.reuse ;  /* 0x0000000939397c23 */ /* 0x100fe20008010803 */
[C---:B------:R-:W-:Y:S01]  /*4f40*/  @!P5 ISETP.GE.AND P4, PT, R4.reuse, R149, PT ;  /* 0x000000950400d20c */ /* 0x040fe20003f86270 */
[----:B------:R-:W-:Y:S01]  /*4f50*/  FFMA.FTZ R3, R61, UR9, -R3 ;  /* 0x000000093d037c23 */ /* 0x000fe20008010803 */
[-C--:B------:R-:W-:Y:S01]  /*4f60*/  @!P5 ISETP.GE.AND P6, PT, R4, R152.reuse, PT ;  /* 0x000000980400d20c */ /* 0x080fe20003fc6270 */
[----:B------:R-:W-:Y:S01]  /*4f70*/  FFMA.FTZ R58, R58, UR9, -R2 ;  /* 0x000000093a3a7c23 */ /* 0x000fe20008010802 */
[-C--:B------:R-:W-:Y:S01]  /*4f80*/  @!P5 ISETP.GE.AND P3, PT, R4, R151.reuse, PT ;  /* 0x000000970400d20c */ /* 0x080fe20003f66270 */
[----:B------:R-:W-:Y:S01]  /*4f90*/  IMAD.WIDE.U32 R4, R165, -0x2daee0ad, RZ ;  /* 0xd2511f53a5047825 */ /* 0x000fe200078e00ff */
[----:B------:R-:W-:Y:S01]  /*4fa0*/  @!P5 FSEL R62, R62, -INF , !P4 ;  /* 0xff8000003e3ed808 */ /* 0x000fe20006000000 */
[----:B------:R-:W-:Y:S01]  /*4fb0*/  MUFU.EX2 R175, R54 ;  /* 0x0000003600af7308 */ /* 0x000fe20000000800 */
[----:B------:R-:W-:Y:S01]  /*4fc0*/  @!P5 FSEL R64, R64, -INF , !P6 ;  /* 0xff8000004040d808 */ /* 0x000fe20007000000 */
[----:B------:R-:W-:Y:S01]  /*4fd0*/  FFMA.FTZ R55, R55, UR9, -R148 ;  /* 0x0000000937377c23 */ /* 0x000fe20008010894 */
[----:B------:R-:W-:Y:S01]  /*4fe0*/  @!P5 ISETP.GE.AND P4, PT, R0, R152, PT ;  /* 0x000000980000d20c */ /* 0x000fe20003f86270 */
[--C-:B------:R-:W-:Y:S01]  /*4ff0*/  FFMA.FTZ R62, R62, UR9, -R2.reuse ;  /* 0x000000093e3e7c23 */ /* 0x100fe20008010802 */
[----:B------:R-:W-:Y:S01]  /*5000*/  @!P5 ISETP.GE.AND P6, PT, R0, R151, PT ;  /* 0x000000970000d20c */ /* 0x000fe20003fc6270 */
[----:B------:R-:W-:Y:S01]  /*5010*/  FFMA.FTZ R64, R64, UR9, -R153 ;  /* 0x0000000940407c23 */ /* 0x000fe20008010899 */
[----:B------:R-:W-:Y:S03]  /*5020*/  LOP3.LUT R0, R172, UR49, R5, 0x96, !PT ;  /* 0x00000031ac007c12 */ /* 0x000fe6000f8e9605 */
[----:B------:R-:W-:Y:S01]  /*5030*/  MUFU.EX2 R189, R62 ;  /* 0x0000003e00bd7308 */ /* 0x000fe20000000800 */
[----:B------:R-:W-:Y:S01]  /*5040*/  LOP3.LUT R20, R4, UR46, R133, 0x96, !PT ;  /* 0x0000002e04147c12 */ /* 0x000fe2000f8e9685 */
[----:B------:R-:W-:Y:S01]  /*5050*/  IMAD.WIDE.U32 R4, R160, -0x326172a9, RZ ;  /* 0xcd9e8d57a0047825 */ /* 0x000fe200078e00ff */
[----:B------:R-:W-:Y:S02]  /*5060*/  LOP3.LUT R22, R10, UR46, R135, 0x96, !PT ;  /* 0x0000002e0a167c12 */ /* 0x000fe4000f8e9687 */
[----:B------:R-:W-:Y:S01]  /*5070*/  LOP3.LUT R6, R174, UR49, R11, 0x96, !PT ;  /* 0x00000031ae067c12 */ /* 0x000fe2000f8e960b */
[----:B------:R-:W-:Y:S01]  /*5080*/  FFMA.FTZ R59, R59, UR9, -R2 ;  /* 0x000000093b3b7c23 */ /* 0x000fe20008010802 */
[----:B-1----:R-:W-:Y:S03]  /*5090*/  LOP3.LUT R12, R158, UR55, R5, 0x96, !PT ;  /* 0x000000379e0c7c12 */ /* 0x002fe6000f8e9605 */
[----:B------:R1:W-:Y:S01]  /*50a0*/  MUFU.EX2 R222, R24 ;  /* 0x0000001800de7308 */ /* 0x0003e20000000800 */
[----:B------:R-:W-:Y:S01]  /*50b0*/  LOP3.LUT R10, R4, UR40, R19, 0x96, !PT ;  /* 0x00000028040a7c12 */ /* 0x000fe2000f8e9613 */
[----:B------:R-:W-:Y:S01]  /*50c0*/  IMAD.WIDE.U32 R4, R0, -0x326172a9, RZ ;  /* 0xcd9e8d5700047825 */ /* 0x000fe200078e00ff */
[----:B------:R-:W-:Y:S02]  /*50d0*/  LOP3.LUT R8, R8, UR40, R137, 0x96, !PT ;  /* 0x0000002808087c12 */ /* 0x000fe4000f8e9689 */
[----:B------:R-:W-:Y:S01]  /*50e0*/  @!P5 FSEL R65, R65, -INF , !P4 ;  /* 0xff8000004141d808 */ /* 0x000fe20006000000 */
[----:B---3--:R-:W-:Y:S01]  /*50f0*/  IMAD.WIDE.U32 R20, R20, -0x326172a9, RZ ;  /* 0xcd9e8d5714147825 */ /* 0x008fe200078e00ff */
[----:B----4-:R-:W-:Y:S03]  /*5100*/  LOP3.LUT R14, R184, UR55, R5, 0x96, !PT ;  /* 0x00000037b80e7c12 */ /* 0x010fe6000f8e9605 */
[----:B------:R3:W4:Y:S01]  /*5110*/  MUFU.EX2 R210, R16 ;  /* 0x0000001000d27308 */ /* 0x0007220000000800 */
[----:B------:R-:W-:Y:S01]  /*5120*/  @!P5 FSEL R66, R66, -INF , !P3 ;  /* 0xff8000004242d808 */ /* 0x000fe20005800000 */
[----:B------:R-:W-:Y:S01]  /*5130*/  IMAD.WIDE.U32 R12, R12, -0x2daee0ad, RZ ;  /* 0xd2511f530c0c7825 */ /* 0x000fe200078e00ff */
[----:B------:R-:W-:Y:S02]  /*5140*/  LOP3.LUT R0, R4, UR40, R21, 0x96, !PT ;  /* 0x0000002804007c12 */ /* 0x000fe4000f8e9615 */
[----:B------:R-:W-:Y:S01]  /*5150*/  @!P5 FSEL R67, R67, -INF , !P6 ;  /* 0xff8000004343d808 */ /* 0x000fe20007000000 */
[----:B--2---:R-:W-:Y:S01]  /*5160*/  IMAD.WIDE.U32 R22, R22, -0x326172a9, RZ ;  /* 0xcd9e8d5716167825 */ /* 0x004fe200078e00ff */
[----:B------:R-:W-:Y:S03]  /*5170*/  LEA R158, R161, UR4, 0x1 ;  /* 0x00000004a19e7c11 */ /* 0x000fe6000f8e08ff */
[----:B------:R2:W4:Y:S01]  /*5180*/  MUFU.EX2 R232, R15 ;  /* 0x0000000f00e87308 */ /* 0x0005220000000800 */
[----:B------:R-:W-:Y:S01]  /*5190*/  LEA R152, R181, UR4, 0x1 ;  /* 0x00000004b5987c11 */ /* 0x000fe2000f8e08ff */
[----:B------:R-:W-:Y:S04]  /*51a0*/  IMAD.WIDE.U32 R6, R6, -0x326172a9, RZ ;  /* 0xcd9e8d5706067825 */ /* 0x000fe800078e00ff */
[----:B------:R-:W-:Y:S01]  /*51b0*/  FFMA.FTZ R153, R65, UR9, -R153 ;  /* 0x0000000941997c23 */ /* 0x000fe20008010899 */
[--C-:B------:R-:W-:Y:S01]  /*51c0*/  FFMA.FTZ R66, R66, UR9, -R148.reuse ;  /* 0x0000000942427c23 */ /* 0x100fe20008010894 */
[----:B------:R-:W-:Y:S01]  /*51d0*/  IMAD.WIDE.U32 R4, R10, -0x2daee0ad, RZ ;  /* 0xd2511f530a047825 */ /* 0x000fe200078e00ff */
[----:B------:R-:W-:Y:S01]  /*51e0*/  LOP3.LUT R10, R156, UR45, R13, 0x96, !PT ;  /* 0x0000002d9c0a7c12 */ /* 0x000fe2000f8e960d */
[----:B------:R4:W4:Y:S01]  /*51f0*/  MUFU.EX2 R209, R17 ;  /* 0x0000001100d17308 */ /* 0x0009220000000800 */
[----:B-1----:R-:W-:Y:S01]  /*5200*/  LOP3.LUT R24, R6, UR40, R23, 0x96, !PT ;  /* 0x0000002806187c12 */ /* 0x002fe2000f8e9617 */
[----:B------:R-:W-:Y:S01]  /*5210*/  UIADD3 UR40, UPT, UPT, UR54, -0x4ab325aa, URZ ;  /* 0xb54cda5636287890 */ /* 0x000fe2000fffe0ff */
[----:B---3--:R-:W-:Y:S01]  /*5220*/  LOP3.LUT R16, R164, UR55, R9, 0x96, !PT ;  /* 0x00000037a4107c12 */ /* 0x008fe2000f8e9609 */
[----:B------:R-:W-:Y:S01]  /*5230*/  IMAD.WIDE.U32 R10, R10, -0x326172a9, RZ ;  /* 0xcd9e8d570a0a7825 */ /* 0x000fe200078e00ff */
[----:B------:R-:W-:Y:S02]  /*5240*/  LOP3.LUT R166, R166, UR55, R7, 0x96, !PT ;  /* 0x00000037a6a67c12 */ /* 0x000fe4000f8e9607 */
[----:B------:R-:W-:Y:S01]  /*5250*/  PRMT R19, R4, 0x7771, RZ ;  /* 0x0000777104137816 */ /* 0x000fe200000000ff */
[----:B------:R-:W-:Y:S01]  /*5260*/  IMAD.WIDE.U32 R6, R0, -0x2daee0ad, RZ ;  /* 0xd2511f5300067825 */ /* 0x000fe200078e00ff */
[----:B------:R-:W-:Y:S01]  /*5270*/  LOP3.LUT R11, R18, UR40, R11, 0x96, !PT ;  /* 0x00000028120b7c12 */ /* 0x000fe2000f8e960b */
[----:B------:R-:W1:Y:S01]  /*5280*/  MUFU.EX2 R221, R25 ;  /* 0x0000001900dd7308 */ /* 0x000e620000000800 */
[----:B------:R-:W-:Y:S01]  /*5290*/  PRMT R21, R4, 0x7770, RZ ;  /* 0x0000777004157816 */ /* 0x000fe200000000ff */
[----:B--2---:R-:W-:Y:S01]  /*52a0*/  IMAD.WIDE.U32 R14, R14, -0x2daee0ad, RZ ;  /* 0xd2511f530e0e7825 */ /* 0x004fe200078e00ff */
[----:B------:R-:W-:Y:S02]  /*52b0*/  PRMT R23, R4, 0x7773, RZ ;  /* 0x0000777304177816 */ /* 0x000fe400000000ff */
[----:B------:R-:W-:Y:S01]  /*52c0*/  LOP3.LUT R12, R12, UR44, R5, 0x96, !PT ;  /* 0x0000002c0c0c7c12 */ /* 0x000fe2000f8e9605 */
[----:B------:R-:W-:Y:S01]  /*52d0*/  IMAD.WIDE.U32 R8, R8, -0x2daee0ad, RZ ;  /* 0xd2511f5308087825 */ /* 0x000fe200078e00ff */
[----:B------:R-:W-:Y:S03]  /*52e0*/  LOP3.LUT R0, R14, UR44, R7, 0x96, !PT ;  /* 0x0000002c0e007c12 */ /* 0x000fe6000f8e9607 */
[----:B------:R-:W-:Y:S01]  /*52f0*/  MUFU.EX2 R226, R26 ;  /* 0x0000001a00e27308 */ /* 0x000fe20000000800 */
[----:B------:R-:W-:Y:S01]  /*5300*/  LOP3.LUT R7, R11, 0xff, RZ, 0xc0, !PT ;  /* 0x000000ff0b077812 */ /* 0x000fe200078ec0ff */
[----:B----4-:R-:W-:Y:S01]  /*5310*/  IMAD.WIDE.U32 R16, R16, -0x2daee0ad, RZ ;  /* 0xd2511f5310107825 */ /* 0x010fe200078e00ff */
[----:B------:R-:W-:Y:S02]  /*5320*/  PRMT R14, R8, 0x7773, RZ ;  /* 0x00007773080e7816 */ /* 0x000fe400000000ff */
[----:B------:R-:W-:Y:S01]  /*5330*/  ISETP.LE.U32.AND P4, PT, R7, UR12, PT ;  /* 0x0000000c07007c0c */ /* 0x000fe2000bf83070 */
[----:B------:R-:W-:Y:S01]  /*5340*/  IMAD.MOV.U32 R161, RZ, RZ, 0x10 ;  /* 0x00000010ffa17424 */ /* 0x000fe200078e00ff */
[----:B------:R-:W-:Y:S03]  /*5350*/  LOP3.LUT R154, R154, UR45, R17, 0x96, !PT ;  /* 0x0000002d9a9a7c12 */ /* 0x000fe6000f8e9611 */
[----:B------:R-:W-:Y:S01]  /*5360*/  MUFU.EX2 R225, R27 ;  /* 0x0000001b00e17308 */ /* 0x000fe20000000800 */
[----:B------:R-:W-:Y:S01]  /*5370*/  PRMT R17, R4, 0x7772, RZ ;  /* 0x0000777204117816 */ /* 0x000fe200000000ff */
[----:B------:R-:W-:Y:S01]  /*5380*/  VIADD R155, R158, 0x1c040 ;  /* 0x0001c0409e9b7836 */ /* 0x000fe20000000000 */
[----:B------:R-:W-:Y:S01]  /*5390*/  LOP3.LUT R4, R132, UR45, R15, 0x96, !PT ;  /* 0x0000002d84047c12 */ /* 0x000fe2000f8e960f */
[----:B------:R-:W-:Y:S01]  /*53a0*/  FFMA.FTZ R148, R67, UR9, -R148 ;  /* 0x0000000943947c23 */ /* 0x000fe20008010894 */
[----:B------:R-:W-:Y:S01]  /*53b0*/  LOP3.LUT R7, R11, 0xffff, RZ, 0xc0, !PT ;  /* 0x0000ffff0b077812 */ /* 0x000fe200078ec0ff */
[----:B------:R-:W-:Y:S01]  /*53c0*/  FFMA.FTZ R2, R63, UR9, -R2 ;  /* 0x000000093f027c23 */ /* 0x000fe20008010802 */
[----:B------:R-:W-:Y:S01]  /*53d0*/  LOP3.LUT R13, R16, UR44, R9, 0x96, !PT ;  /* 0x0000002c100d7c12 */ /* 0x000fe2000f8e9609 */
[----:B------:R-:W-:Y:S01]  /*53e0*/  IMAD.WIDE.U32 R4, R4, -0x326172a9, RZ ;  /* 0xcd9e8d5704047825 */ /* 0x000fe200078e00ff */
[--C-:B------:R-:W-:Y:S01]  /*53f0*/  SHF.R.U32.HI R9, RZ, 0x18, R11.reuse ;  /* 0x00000018ff097819 */ /* 0x100fe2000001160b */
[----:B------:R-:W-:Y:S01]  /*5400*/  MUFU.EX2 R218, R28 ;  /* 0x0000001c00da7308 */ /* 0x000fe20000000800 */
[----:B------:R-:W-:Y:S01]  /*5410*/  PRMT R11, R11, 0x7632, R11 ;  /* 0x000076320b0b7816 */ /* 0x000fe2000000000b */
[----:B------:R-:W-:Y:S01]  /*5420*/  @!P4 FADD.FTZ R207, -R207, -RZ ;  /* 0x800000ffcfcfc221 */ /* 0x000fe20000010100 */
[----:B------:R-:W-:Y:S02]  /*5430*/  SHF.R.U32.HI R7, RZ, 0x8, R7 ;  /* 0x00000008ff077819 */ /* 0x000fe40000011607 */
[----:B------:R-:W-:Y:S02]  /*5440*/  LOP3.LUT R11, R11, 0xff, RZ, 0xc0, !PT ;  /* 0x000000ff0b0b7812 */ /* 0x000fe400078ec0ff */
[----:B------:R-:W-:Y:S03]  /*5450*/  LOP3.LUT R7, R7, 0xffff, RZ, 0xc0, !PT ;  /* 0x0000ffff07077812 */ /* 0x000fe600078ec0ff */
[----:B------:R-:W-:Y:S01]  /*5460*/  MUFU.EX2 R224, R30 ;  /* 0x0000001e00e07308 */ /* 0x000fe20000000800 */
[----:B------:R-:W-:Y:S02]  /*5470*/  LOP3.LUT R5, R20, UR40, R5, 0x96, !PT ;  /* 0x0000002814057c12 */ /* 0x000fe4000f8e9605 */
[----:B------:R-:W-:Y:S02]  /*5480*/  ISETP.LE.U32.AND P5, PT, R11, UR12, PT ;  /* 0x0000000c0b007c0c */ /* 0x000fe4000bfa3070 */
[----:B------:R-:W-:Y:S02]  /*5490*/  ISETP.LE.U32.AND P6, PT, R7, UR12, PT ;  /* 0x0000000c07007c0c */ /* 0x000fe4000bfc3070 */
[C---:B------:R-:W-:Y:S03]  /*54a0*/  LOP3.LUT R11, R5.reuse, 0xff, RZ, 0xc0, !PT ;  /* 0x000000ff050b7812 */ /* 0x040fe600078ec0ff */
[----:B------:R-:W2:Y:S01]  /*54b0*/  MUFU.EX2 R217, R29 ;  /* 0x0000001d00d97308 */ /* 0x000ea20000000800 */
        /* <DEDUP_REMOVED lines=15> */
[----:B------:R-:W4:Y:S01]  /*55b0*/  MUFU.EX2 R187, R36 ;  /* 0x0000002400bb7308 */ /* 0x000f220000000800 */
[----:B------:R-:W-:Y:S02]  /*55c0*/  ISETP.LE.U32.AND P3, PT, R7, UR12, PT ;  /* 0x0000000c07007c0c */ /* 0x000fe4000bf63070 */
[----:B------:R-:W-:Y:S02]  /*55d0*/  ISETP.LE.U32.AND P4, PT, R5, UR12, PT ;  /* 0x0000000c05007c0c */ /* 0x000fe4000bf83070 */
[----:B------:R-:W-:Y:S02]  /*55e0*/  ISETP.LE.U32.AND P6, PT, R9, UR12, PT ;  /* 0x0000000c09007c0c */ /* 0x000fe4000bfc3070 */
[C---:B------:R-:W-:Y:S01]  /*55f0*/  PRMT R9, R4.reuse, 0x7771, RZ ;  /* 0x0000777104097816 */ /* 0x040fe200000000ff */
[----:B------:R-:W-:Y:S01]  /*5600*/  @!P5 FADD.FTZ R231, -R231, -RZ ;  /* 0x800000ffe7e7d221 */ /* 0x000fe20000010100 */
[C---:B------:R-:W-:Y:S01]  /*5610*/  PRMT R7, R4.reuse, 0x7772, RZ ;  /* 0x0000777204077816 */ /* 0x040fe200000000ff */
[----:B------:R-:W4:Y:S01]  /*5620*/  MUFU.EX2 R186, R37 ;  /* 0x0000002500ba7308 */ /* 0x000f220000000800 */
        /* <DEDUP_REMOVED lines=8> */
[----:B------:R-:W4:Y:S01]  /*56b0*/  MUFU.EX2 R194, R39 ;  /* 0x0000002700c27308 */ /* 0x000f220000000800 */
[----:B------:R-:W-:Y:S02]  /*56c0*/  ISETP.GT.U32.AND P6, PT, R7, UR12, PT ;  /* 0x0000000c07007c0c */ /* 0x000fe4000bfc4070 */
[C---:B------:R-:W-:Y:S02]  /*56d0*/  PRMT R5, R10.reuse, 0x7771, RZ ;  /* 0x000077710a057816 */ /* 0x040fe400000000ff */
[C---:B------:R-:W-:Y:S02]  /*56e0*/  PRMT R7, R10.reuse, 0x7772, RZ ;  /* 0x000077720a077816 */ /* 0x040fe400000000ff */
[----:B------:R-:W-:Y:S01]  /*56f0*/  PRMT R10, R10, 0x7773, RZ ;  /* 0x000077730a0a7816 */ /* 0x000fe200000000ff */
[----:B------:R-:W-:Y:S01]  /*5700*/  @P5 FADD.FTZ R228, -R228, -RZ ;  /* 0x800000ffe4e45221 */ /* 0x000fe20000010100 */
[----:B------:R-:W-:Y:S01]  /*5710*/  LOP3.LUT R4, R12, 0xff, RZ, 0xc0, !PT ;  /* 0x000000ff0c047812 */ /* 0x000fe200078ec0ff */
[----:B------:R-:W-:Y:S01]  /*5720*/  @!P3 FADD.FTZ R210, -R210, -RZ ;  /* 0x800000ffd2d2b221 */ /* 0x000fe20000010100 */
        /* <DEDUP_REMOVED lines=17> */
[----:B------:R-:W4:Y:S01]  /*5840*/  MUFU.EX2 R195, R38 ;  /* 0x0000002600c37308 */ /* 0x000f220000000800 */
        /* <DEDUP_REMOVED lines=29> */
[----:B--2---:R-:W-:Y:S01]  /*5a20*/  @P6 FADD.FTZ R217, -R217, -RZ ;  /* 0x800000ffd9d96221 */ /* 0x004fe20000010100 */
        /* <DEDUP_REMOVED lines=11> */
[----:B------:R-:W-:Y:S01]  /*5ae0*/  ISETP.LE.U32.AND P5, PT, R21, UR12, PT ;  /* 0x0000000c15007c0c */ /* 0x000fe2000bfa3070 */
[----:B------:R-:W2:Y:S01]  /*5af0*/  MUFU.EX2 R200, R45 ;  /* 0x0000002d00c87308 */ /* 0x000ea20000000800 */
[----:B------:R-:W-:Y:S01]  /*5b00*/  ISETP.GT.U32.AND P6, PT, R19, UR12, PT ;  /* 0x0000000c13007c0c */ /* 0x000fe2000bfc4070 */
[----:B------:R-:W-:Y:S01]  /*5b10*/  IMAD.WIDE.U32 R6, R24, -0x2daee0ad, RZ ;  /* 0xd2511f5318067825 */ /* 0x000fe200078e00ff */
[----:B------:R-:W-:Y:S03]  /*5b20*/  LOP3.LUT R9, R136, UR40, R9, 0x96, !PT ;  /* 0x0000002888097c12 */ /* 0x000fe6000f8e9609 */
[----:B------:R-:W-:Y:S01]  /*5b30*/  @P4 FADD.FTZ R224, -R224, -RZ ;  /* 0x800000ffe0e04221 */ /* 0x000fe20000010100 */
[----:B------:R-:W-:Y:S02]  /*5b40*/  ISETP.GT.U32.AND P4, PT, R17, UR12, PT ;  /* 0x0000000c11007c0c */ /* 0x000fe4000bf84070 */
[----:B------:R-:W-:Y:S01]  /*5b50*/  LOP3.LUT R0, R10, UR44, R7, 0x96, !PT ;  /* 0x0000002c0a007c12 */ /* 0x000fe2000f8e9607 */
[----:B---3--:R-:W-:Y:S01]  /*5b60*/  @P3 FADD.FTZ R223, -R223, -RZ ;  /* 0x800000ffdfdf3221 */ /* 0x008fe20000010100 */
[----:B------:R-:W-:Y:S01]  /*5b70*/  LOP3.LUT R4, R134, UR45, R11, 0x96, !PT ;  /* 0x0000002d86047c12 */ /* 0x000fe2000f8e960b */
[----:B------:R-:W3:Y:S01]  /*5b80*/  MUFU.EX2 R212, R46 ;  /* 0x0000002e00d47308 */ /* 0x000ee20000000800 */
[----:B------:R-:W-:Y:S01]  /*5b90*/  LOP3.LUT R10, R9, 0xffff, RZ, 0xc0, !PT ;  /* 0x0000ffff090a7812 */ /* 0x000fe200078ec0ff */
[----:B------:R-:W-:Y:S01]  /*5ba0*/  @!P5 FADD.FTZ R192, -R192, -RZ ;  /* 0x800000ffc0c0d221 */ /* 0x000fe20000010100 */
[----:B------:R-:W-:Y:S01]  /*5bb0*/  ISETP.GT.U32.AND P3, PT, R23, UR12, PT ;  /* 0x0000000c17007c0c */ /* 0x000fe2000bf64070 */
[----:B------:R-:W-:Y:S01]  /*5bc0*/  IMAD.WIDE.U32 R4, R4, -0x326172a9, RZ ;  /* 0xcd9e8d5704047825 */ /* 0x000fe200078e00ff */
[----:B------:R-:W-:Y:S02]  /*5bd0*/  LOP3.LUT R7, R9, 0xff, RZ, 0xc0, !PT ;  /* 0x000000ff09077812 */ /* 0x000fe400078ec0ff */
[----:B------:R-:W-:Y:S01]  /*5be0*/  SHF.R.U32.HI R10, RZ, 0x8, R10 ;  /* 0x00000008ff0a7819 */ /* 0x000fe2000001160a */
[----:B------:R-:W-:Y:S01]  /*5bf0*/  @P4 FADD.FTZ R199, -R199, -RZ ;  /* 0x800000ffc7c74221 */ /* 0x000fe20000010100 */
[----:B------:R-:W-:Y:S01]  /*5c00*/  ISETP.LE.U32.AND P5, PT, R7, UR12, PT ;  /* 0x0000000c07007c0c */ /* 0x000fe2000bfa3070 */
[----:B------:R-:W-:Y:S01]  /*5c10*/  @P6 FADD.FTZ R190, -R190, -RZ ;  /* 0x800000ffbebe6221 */ /* 0x000fe20000010100 */
[----:B------:R-:W-:Y:S01]  /*5c20*/  LOP3.LUT R10, R10, 0xffff, RZ, 0xc0, !PT ;  /* 0x0000ffff0a0a7812 */ /* 0x000fe200078ec0ff */
[----:B------:R-:W3:Y:S01]  /*5c30*/  MUFU.EX2 R184, R51 ;  /* 0x0000003300b87308 */ /* 0x000ee20000000800 */
[--C-:B------:R-:W-:Y:S02]  /*5c40*/  SHF.R.U32.HI R7, RZ, 0x18, R9.reuse ;  /* 0x00000018ff077819 */ /* 0x100fe40000011609 */
[----:B------:R-:W-:Y:S01]  /*5c50*/  PRMT R9, R9, 0x7632, R9 ;  /* 0x0000763209097816 */ /* 0x000fe20000000009 */
[----:B------:R-:W-:Y:S01]  /*5c60*/  @P3 FADD.FTZ R198, -R198, -RZ ;  /* 0x800000ffc6c63221 */ /* 0x000fe20000010100 */
[----:B------:R-:W-:Y:S02]  /*5c70*/  LOP3.LUT R5, R22, UR40, R5, 0x96, !PT ;  /* 0x0000002816057c12 */ /* 0x000fe4000f8e9605 */
[----:B------:R-:W-:Y:S03]  /*5c80*/  ISETP.LE.U32.AND P4, PT, R10, UR12, PT ;  /* 0x0000000c0a007c0c */ /* 0x000fe6000bf83070 */
[----:B------:R-:W3:Y:S01]  /*5c90*/  MUFU.EX2 R166, R53 ;  /* 0x0000003500a67308 */ /* 0x000ee20000000800 */
[----:B------:R-:W-:Y:S01]  /*5ca0*/  ISETP.LE.U32.AND P6, PT, R7, UR12, PT ;  /* 0x0000000c07007c0c */ /* 0x000fe2000bfc3070 */
[----:B----4-:R-:W-:Y:S01]  /*5cb0*/  @!P5 FADD.FTZ R187, -R187, -RZ ;  /* 0x800000ffbbbbd221 */ /* 0x010fe20000010100 */
[----:B------:R-:W-:Y:S02]  /*5cc0*/  LOP3.LUT R9, R9, 0xff, RZ, 0xc0, !PT ;  /* 0x000000ff09097812 */ /* 0x000fe400078ec0ff */
[----:B------:R-:W-:Y:S02]  /*5cd0*/  LOP3.LUT R7, R5, 0xffff, RZ, 0xc0, !PT ;  /* 0x0000ffff05077812 */ /* 0x000fe400078ec0ff */
[----:B------:R-:W-:Y:S03]  /*5ce0*/  ISETP.LE.U32.AND P3, PT, R9, UR12, PT ;  /* 0x0000000c09007c0c */ /* 0x000fe6000bf63070 */
[----:B------:R-:W-:Y:S01]  /*5cf0*/  MUFU.EX2 R193, R56 ;  /* 0x0000003800c17308 */ /* 0x000fe20000000800 */
[----:B------:R-:W-:Y:S02]  /*5d00*/  LOP3.LUT R9, R5, 0xff, RZ, 0xc0, !PT ;  /* 0x000000ff05097812 */ /* 0x000fe400078ec0ff */
[----:B------:R-:W-:Y:S01]  /*5d10*/  SHF.R.U32.HI R7, RZ, 0x8, R7 ;  /* 0x00000008ff077819 */ /* 0x000fe20000011607 */
[----:B------:R-:W-:Y:S01]  /*5d20*/  @!P4 FADD.FTZ R186, -R186, -RZ ;  /* 0x800000ffbabac221 */ /* 0x000fe20000010100 */
[----:B------:R-:W-:Y:S01]  /*5d30*/  ISETP.LE.U32.AND P5, PT, R9, UR12, PT ;  /* 0x0000000c09007c0c */ /* 0x000fe2000bfa3070 */
[----:B------:R-:W-:Y:S01]  /*5d40*/  @!P6 FADD.FTZ R194, -R194, -RZ ;  /* 0x800000ffc2c2e221 */ /* 0x000fe20000010100 */
[----:B------:R-:W-:Y:S03]  /*5d50*/  LOP3.LUT R7, R7, 0xffff, RZ, 0xc0, !PT ;  /* 0x0000ffff07077812 */ /* 0x000fe600078ec0ff */
[----:B------:R-:W-:Y:S01]  /*5d60*/  MUFU.EX2 R191, R57 ;  /* 0x0000003900bf7308 */ /* 0x000fe20000000800 */
[----:B------:R-:W-:Y:S02]  /*5d70*/  PRMT R9, R5, 0x7632, R9 ;  /* 0x0000763205097816 */ /* 0x000fe40000000009 */
[----:B------:R-:W-:Y:S01]  /*5d80*/  ISETP.LE.U32.AND P4, PT, R7, UR12, PT ;  /* 0x0000000c07007c0c */ /* 0x000fe2000bf83070 */
[----:B------:R-:W-:Y:S01]  /*5d90*/  @!P3 FADD.FTZ R195, -R195, -RZ ;  /* 0x800000ffc3c3b221 */ /* 0x000fe20000010100 */
[----:B------:R-:W-:Y:S02]  /*5da0*/  LOP3.LUT R7, R9, 0xff, RZ, 0xc0, !PT ;  /* 0x000000ff09077812 */ /* 0x000fe400078ec0ff */
[----:B------:R-:W4:Y:S01]  /*5db0*/  LDL R9, [R1+0x1c] ;  /* 0x00001c0001097983 */ /* 0x000f220000100800 */
[----:B------:R-:W-:Y:S02]  /*5dc0*/  SHF.R.U32.HI R5, RZ, 0x18, R5 ;  /* 0x00000018ff057819 */ /* 0x000fe40000011605 */
[----:B------:R-:W-:Y:S01]  /*5dd0*/  MUFU.EX2 R197, R58 ;  /* 0x0000003a00c57308 */ /* 0x000fe20000000800 */
[----:B------:R-:W-:Y:S01]  /*5de0*/  @!P5 FADD.FTZ R206, -R206, -RZ ;  /* 0x800000ffceced221 */ /* 0x000fe20000010100 */
[----:B------:R-:W-:Y:S02]  /*5df0*/  ISETP.LE.U32.AND P3, PT, R7, UR12, PT ;  /* 0x0000000c07007c0c */ /* 0x000fe4000bf63070 */
[----:B------:R-:W-:Y:S02]  /*5e00*/  ISETP.LE.U32.AND P6, PT, R5, UR12, PT ;  /* 0x0000000c05007c0c */ /* 0x000fe4000bfc3070 */
[----:B------:R-:W-:Y:S01]  /*5e10*/  PRMT R5, R4, 0x7770, RZ ;  /* 0x0000777004057816 */ /* 0x000fe200000000ff */
[----:B------:R-:W-:Y:S01]  /*5e20*/  @!P4 FADD.FTZ R204, -R204, -RZ ;  /* 0x800000ffccccc221 */ /* 0x000fe20000010100 */
[C---:B------:R-:W-:Y:S02]  /*5e30*/  PRMT R7, R4.reuse, 0x7771, RZ ;  /* 0x0000777104077816 */ /* 0x040fe400000000ff */
[----:B------:R-:W3:Y:S01]  /*5e40*/  MUFU.EX2 R174, R55 ;  /* 0x0000003700ae7308 */ /* 0x000ee20000000800 */
        /* <DEDUP_REMOVED lines=13> */
[----:B------:R-:W-:Y:S01]  /*5f20*/  MUFU.EX2 R165, R153 ;  /* 0x0000009900a57308 */ /* 0x000fe20000000800 */
[----:B------:R-:W-:Y:S01]  /*5f30*/  PRMT R5, R8, 0x7771, RZ ;  /* 0x0000777108057816 */ /* 0x000fe200000000ff */
[----:B--2---:R-:W-:Y:S01]  /*5f40*/  @P4 FADD.FTZ R200, -R200, -RZ ;  /* 0x800000ffc8c84221 */ /* 0x004fe20000010100 */
[----:B------:R-:W-:Y:S01]  /*5f50*/  PRMT R8, R8, 0x7773, RZ ;  /* 0x0000777308087816 */ /* 0x000fe200000000ff */
[----:B------:R-:W-:Y:S01]  /*5f60*/  @P6 FADD.FTZ R211, -R211, -RZ ;  /* 0x800000ffd3d36221 */ /* 0x000fe20000010100 */
[----:B------:R-:W-:Y:S02]  /*5f70*/  ISETP.GT.U32.AND P6, PT, R4, UR12, PT ;  /* 0x0000000c04007c0c */ /* 0x000fe4000bfc4070 */
[----:B------:R-:W-:Y:S01]  /*5f80*/  LOP3.LUT R4, R13, 0xffff, RZ, 0xc0, !PT ;  /* 0x0000ffff0d047812 */ /* 0x000fe200078ec0ff */
[----:B---3--:R-:W-:Y:S01]  /*5f90*/  @P3 FADD.FTZ R212, -R212, -RZ ;  /* 0x800000ffd4d43221 */ /* 0x008fe20000010100 */
[----:B------:R-:W-:Y:S01]  /*5fa0*/  ISETP.GT.U32.AND P4, PT, R5, UR12, PT ;  /* 0x0000000c05007c0c */ /* 0x000fe2000bf84070 */
[----:B------:R-:W-:Y:S01]  /*5fb0*/  @!P5 FADD.FTZ R171, -R171, -RZ ;  /* 0x800000ffababd221 */ /* 0x000fe20000010100 */
[----:B------:R-:W-:Y:S01]  /*5fc0*/  ISETP.GT.U32.AND P5, PT, R8, UR12, PT ;  /* 0x0000000c08007c0c */ /* 0x000fe2000bfa4070 */
[----:B------:R-:W-:Y:S01]  /*5fd0*/  MUFU.EX2 R170, R66 ;  /* 0x0000004200aa7308 */ /* 0x000fe20000000800 */
[----:B------:R-:W-:Y:S01]  /*5fe0*/  LOP3.LUT R5, R13, 0xff, RZ, 0xc0, !PT ;  /* 0x000000ff0d057812 */ /* 0x000fe200078ec0ff */
[----:B------:R-:W2:Y:S01]  /*5ff0*/  LDL R8, [R1+0x14] ;  /* 0x0000140001087983 */ /* 0x000ea20000100800 */
[----:B------:R-:W-:Y:S02]  /*6000*/  SHF.R.U32.HI R4, RZ, 0x8, R4 ;  /* 0x00000008ff047819 */ /* 0x000fe40000011604 */
[----:B------:R-:W-:Y:S01]  /*6010*/  ISETP.LE.U32.AND P3, PT, R5, UR12, PT ;  /* 0x0000000c05007c0c */ /* 0x000fe2000bf63070 */
[----:B------:R-:W-:Y:S01]  /*6020*/  @P6 FADD.FTZ R185, -R185, -RZ ;  /* 0x800000ffb9b96221 */ /* 0x000fe20000010100 */
[--C-:B------:R-:W-:Y:S03]  /*6030*/  SHF.R.U32.HI R5, RZ, 0x18, R13.reuse ;  /* 0x00000018ff057819 */ /* 0x100fe6000001160d */
[----:B------:R-:W1:Y:S01]  /*6040*/  MUFU.EX2 R196, R59 ;  /* 0x0000003b00c47308 */ /* 0x000e620000000800 */
[----:B------:R-:W-:Y:S01]  /*6050*/  PRMT R13, R13, 0x7632, R13 ;  /* 0x000076320d0d7816 */ /* 0x000fe2000000000d */
[----:B------:R-:W-:Y:S01]  /*6060*/  @P4 FADD.FTZ R169, -R169, -RZ ;  /* 0x800000ffa9a94221 */ /* 0x000fe20000010100 */
[----:B------:R-:W-:Y:S01]  /*6070*/  LOP3.LUT R4, R4, 0xffff, RZ, 0xc0, !PT ;  /* 0x0000ffff04047812 */ /* 0x000fe200078ec0ff */
[----:B------:R-:W-:Y:S01]  /*6080*/  @P5 FADD.FTZ R184, -R184, -RZ ;  /* 0x800000ffb8b85221 */ /* 0x000fe20000010100 */
[----:B------:R-:W-:Y:S02]  /*6090*/  LOP3.LUT R13, R13, 0xff, RZ, 0xc0, !PT ;  /* 0x000000ff0d0d7812 */ /* 0x000fe400078ec0ff */
[----:B------:R-:W-:Y:S03]  /*60a0*/  ISETP.LE.U32.AND P6, PT, R4, UR12, PT ;  /* 0x0000000c04007c0c */ /* 0x000fe6000bfc3070 */
[----:B------:R-:W3:Y:S01]  /*60b0*/  MUFU.EX2 R168, R148 ;  /* 0x0000009400a87308 */ /* 0x000ee20000000800 */
[C---:B------:R-:W-:Y:S01]  /*60c0*/  LOP3.LUT R4, R0.reuse, 0xffff, RZ, 0xc0, !PT ;  /* 0x0000ffff00047812 */ /* 0x040fe200078ec0ff */
[----:B------:R-:W-:Y:S01]  /*60d0*/  @!P3 FADD.FTZ R167, -R167, -RZ ;  /* 0x800000ffa7a7b221 */ /* 0x000fe20000010100 */
[----:B------:R-:W-:Y:S02]  /*60e0*/  ISETP.LE.U32.AND P5, PT, R13, UR12, PT ;  /* 0x0000000c0d007c0c */ /* 0x000fe4000bfa3070 */
[----:B------:R-:W-:Y:S02]  /*60f0*/  SHF.R.U32.HI R4, RZ, 0x8, R4 ;  /* 0x00000008ff047819 */ /* 0x000fe40000011604 */
[----:B------:R-:W-:Y:S03]  /*6100*/  ISETP.LE.U32.AND P4, PT, R5, UR12, PT ;  /* 0x0000000c05007c0c */ /* 0x000fe6000bf83070 */
[----:B------:R-:W3:Y:S01]  /*6110*/  MUFU.EX2 R172, R3 ;  /* 0x0000000300ac7308 */ /* 0x000ee20000000800 */
[C---:B------:R-:W-:Y:S02]  /*6120*/  LOP3.LUT R5, R0.reuse, 0xff, RZ, 0xc0, !PT ;  /* 0x000000ff00057812 */ /* 0x040fe400078ec0ff */
[----:B------:R-:W-:Y:S01]  /*6130*/  PRMT R7, R0, 0x7632, R7 ;  /* 0x0000763200077816 */ /* 0x000fe20000000007 */
[----:B------:R-:W-:Y:S01]  /*6140*/  @!P6 FADD.FTZ R166, -R166, -RZ ;  /* 0x800000ffa6a6e221 */ /* 0x000fe20000010100 */
[----:B------:R-:W-:Y:S02]  /*6150*/  LOP3.LUT R4, R4, 0xffff, RZ, 0xc0, !PT ;  /* 0x0000ffff04047812 */ /* 0x000fe400078ec0ff */
[----:B------:R-:W-:Y:S01]  /*6160*/  ISETP.LE.U32.AND P3, PT, R5, UR12, PT ;  /* 0x0000000c05007c0c */ /* 0x000fe2000bf63070 */
[----:B------:R-:W-:Y:S01]  /*6170*/  @!P5 FADD.FTZ R175, -R175, -RZ ;  /* 0x800000ffafafd221 */ /* 0x000fe20000010100 */
[----:B------:R-:W-:Y:S01]  /*6180*/  LOP3.LUT R5, R7, 0xff, RZ, 0xc0, !PT ;  /* 0x000000ff07057812 */ /* 0x000fe200078ec0ff */
[----:B------:R3:W3:Y:S01]  /*6190*/  MUFU.EX2 R188, R2 ;  /* 0x0000000200bc7308 */ /* 0x0006e20000000800 */
        /* <DEDUP_REMOVED lines=43> */
[----:B------:R-:W-:Y:S02]  /*6450*/  FSETP.GE.FTZ.AND P5, PT, R207, RZ, PT ;  /* 0x000000ffcf00720b */ /* 0x000fe40003fb6000 */
[----:B------:R-:W-:Y:S03]  /*6460*/  FSETP.GE.FTZ.AND P6, PT, R210, RZ, PT ;  /* 0x000000ffd200720b */ /* 0x000fe60003fd6000 */
        /* <DEDUP_REMOVED lines=16> */
[----:B----4-:R-:W-:Y:S02]  /*6570*/  IMAD.IADD R160, R158, 0x1, R9 ;  /* 0x000000019ea07824 */ /* 0x010fe400078e0209 */
[----:B------:R-:W-:Y:S02]  /*6580*/  IMAD.IADD R159, R9, 0x1, R155 ;  /* 0x00000001099f7824 */ /* 0x000fe400078e029b */
[----:B------:R-:W-:Y:S01]  /*6590*/  IMAD.IADD R162, R161, 0x1, R160 ;  /* 0x00000001a1a27824 */ /* 0x000fe200078e02a0 */
[----:B------:R1:W-:Y:S04]  /*65a0*/  STS [R160+0x1c000], R6 ;  /* 0x01c00006a0007388 */ /* 0x0003e80000000800 */
[----:B------:R3:W-:Y:S04]  /*65b0*/  STS [R160+0x1c400], R5 ;  /* 0x01c40005a0007388 */ /* 0x0007e80000000800 */
[----:B------:R4:W-:Y:S04]  /*65c0*/  STS [R162+0x1c000], R4 ;  /* 0x01c00004a2007388 */ /* 0x0009e80000000800 */
[----:B------:R4:W-:Y:S01]  /*65d0*/  STS [R162+0x1c400], R0 ;  /* 0x01c40000a2007388 */ /* 0x0009e20000000800 */
[----:B-1----:R-:W-:Y:S02]  /*65e0*/  F2FP.RELU.BF16.F32.PACK_AB R6, R221, R222 ;  /* 0x000000dedd06723e */ /* 0x002fe400000018ff */
[----:B---3--:R-:W-:Y:S03]  /*65f0*/  F2FP.RELU.BF16.F32.PACK_AB R5, R225, R226 ;  /* 0x000000e2e105723e */ /* 0x008fe600000018ff */
[----:B------:R1:W-:Y:S01]  /*6600*/  STS [R160+0x1e000], R6 ;  /* 0x01e00006a0007388 */ /* 0x0003e20000000800 */
[----:B----4-:R-:W-:Y:S03]  /*6610*/  F2FP.RELU.BF16.F32.PACK_AB R4, R217, R218 ;  /* 0x000000dad904723e */ /* 0x010fe600000018ff */
[----:B------:R3:W-:Y:S01]  /*6620*/  STS [R160+0x1e400], R5 ;  /* 0x01e40005a0007388 */ /* 0x0007e20000000800 */
[----:B------:R-:W-:Y:S03]  /*6630*/  F2FP.RELU.BF16.F32.PACK_AB R0, R223, R224 ;  /* 0x000000e0df00723e */ /* 0x000fe600000018ff */
[----:B------:R4:W-:Y:S01]  /*6640*/  STS [R162+0x1e000], R4 ;  /* 0x01e00004a2007388 */ /* 0x0009e20000000800 */
[----:B--2---:R-:W-:Y:S03]  /*6650*/  LEA R153, R8, UR4, 0x1 ;  /* 0x0000000408997c11 */ /* 0x004fe6000f8e08ff */
[----:B------:R2:W-:Y:S02]  /*6660*/  STS [R162+0x1e400], R0 ;  /* 0x01e40000a2007388 */ /* 0x0005e40000000800 */
[----:B------:R-:W-:Y:S01]  /*6670*/  IMAD.IADD R156, R179, 0x1, R153 ;  /* 0x00000001b39c7824 */ /* 0x000fe200078e0299 */
[----:B-1----:R-:W-:Y:S02]  /*6680*/  F2FP.RELU.BF16.F32.PACK_AB R6, R204, R206 ;  /* 0x000000cecc06723e */ /* 0x002fe400000018ff */
[----:B---3--:R-:W-:Y:S02]  /*6690*/  F2FP.RELU.BF16.F32.PACK_AB R5, R213, R214 ;  /* 0x000000d6d505723e */ /* 0x008fe400000018ff */
[----:B----4-:R-:W-:Y:S02]  /*66a0*/  F2FP.RELU.BF16.F32.PACK_AB R4, R186, R187 ;  /* 0x000000bbba04723e */ /* 0x010fe400000018ff */
[----:B--2---:R-:W-:Y:S03]  /*66b0*/  F2FP.RELU.BF16.F32.PACK_AB R0, R194, R195 ;  /* 0x000000c3c200723e */ /* 0x004fe600000018ff */
        /* <DEDUP_REMOVED lines=36> */
[----:B------:R-:W-:Y:S01]  /*6900*/  IMAD.IADD R178, R179, 0x1, R177 ;  /* 0x00000001b3b27824 */ /* 0x000fe200078e02b1 */
        /* <DEDUP_REMOVED lines=207> */
.L_x_1147:
        /* <DEDUP_REMOVED lines=116> */
[-C--:B------:R-:W-:Y:S01]  /*7d40*/  FSEL R4, R4, R6.reuse, P3 ;  /* 0x0000000604047208 */ /* 0x080fe20001800000 */
[----:B------:R-:W-:Y:S01]  /*7d50*/  IMAD R139, R240, UR8, RZ ;  /* 0x00000008f08b7c24 */ /* 0x000fe2000f8e02ff */
        /* <DEDUP_REMOVED lines=127> */
[----:B------:R-:W-:Y:S05]  /*8550*/  STS [R161+-0x7c00], R145 ;  /* 0xff840091a1007388 */ /* 0x000fea0000000800 */
[----:B------:R-:W-:Y:S05]  /*8560*/  STS [R159+-0x6000], R17 ;  /* 0xffa000119f007388 */ /* 0x000fea0000000800 */
[----:B------:R-:W-:Y:S01]  /*8570*/  STS [R159+-0x5c00], R7 ;  /* 0xffa400079f007388 */ /* 0x000fe20000000800 */
[----:B-1----:R-:W-:Y:S04]  /*8580*/  IMAD.IADD R3, R2, 0x1, R157 ;  /* 0x0000000102037824 */ /* 0x002fe800078e029d */
[----:B------:R-:W-:Y:S05]  /*8590*/  STS [R161+-0x6000], R18 ;  /* 0xffa00012a1007388 */ /* 0x000fea0000000800 */
        /* <DEDUP_REMOVED lines=91> */
[----:B------:R-:W-:Y:S01]  /*8b50*/  IMAD.U32 R4, R139, -0x80, RZ ;  /* 0xffffff808b047824 */ /* 0x000fe200078e00ff */
[----:B------:R-:W-:Y:S03]  /*8b60*/  LOP3.LUT R5, R182, 0x1f8, RZ, 0xc0, !PT ;  /* 0x000001f8b6057812 */ /* 0x000fe600078ec0ff */
        /* <DEDUP_REMOVED lines=38> */
.L_x_1148:
        /* <DEDUP_REMOVED lines=17> */
[----:B------:R-:W4:Y:S04]  /*8ee0*/  LDL R174, [R1] ;  /* 0x0000000001ae7983 */ /* 0x000f280000100800 */
[----:B------:R-:W3:Y:S04]  /*8ef0*/  LDSM.16.MT88.4 R44, [R2+0xc800] ;  /* 0x00c80000022c783b */ /* 0x000ee80000004200 */
[----:B------:R-:W3:Y:S04]  /*8f00*/  LDSM.16.M88.4 R48, [R154+0x16000] ;  /* 0x016000009a30783b */ /* 0x000ee80000000200 */
[----:B------:R-:W3:Y:S04]  /*8f10*/  LDSM.16.MT88.4 R52, [R3+0xc800] ;  /* 0x00c800000334783b */ /* 0x000ee80000004200 */
[----:B------:R-:W-:Y:S01]  /*8f20*/  LDSM.16.M88.4 R56, [R148+0x14000] ;  /* 0x014000009438783b */ /* 0x000fe20000000200 */
[-C--:B-1----:R-:W-:Y:S03]  /*8f30*/  HMMA.16816.F32.BF16 R4, R32, R16.reuse, RZ ;  /* 0x000000102004723c */ /* 0x082fe600000418ff */
[----:B------:R-:W1:Y:S04]  /*8f40*/  LDSM.16.MT88.4 R60, [R2+0xd000] ;  /* 0x00d00000023c783b */ /* 0x000e680000004200 */
[----:B------:R-:W1:Y:S01]  /*8f50*/  LDSM.16.M88.4 R64, [R148+0x16000] ;  /* 0x016000009440783b */ /* 0x000e620000000200 */
[C---:B--2---:R-:W-:Y:S03]  /*8f60*/  HMMA.16816.F32.BF16 R8, R28.reuse, R16, RZ ;  /* 0x000000101c08723c */ /* 0x044fe600000418ff */
[----:B------:R-:W2:Y:S05]  /*8f70*/  LDSM.16.MT88.4 R132, [R3+0xd000] ;  /* 0x00d000000384783b */ /* 0x000eaa0000004200 */
[-C--:B------:R-:W-:Y:S08]  /*8f80*/  HMMA.16816.F32.BF16 R12, R28, R18.reuse, RZ ;  /* 0x000000121c0c723c */ /* 0x080ff000000418ff */
        /* <DEDUP_REMOVED lines=16> */
[----:B------:R-:W3:Y:S04]  /*9090*/  LDSM.16.MT88.4 R40, [R3+0xd800] ;  /* 0x00d800000328783b */ /* 0x000ee80000004200 */
[----:B------:R-:W-:Y:S03]  /*90a0*/  LDSM.16.M88.4 R52, [R152+0x18000] ;  /* 0x018000009834783b */ /* 0x000fe60000000200 */
        /* <DEDUP_REMOVED lines=27> */
[----:B------:R1:W2:Y:S01]  /*9260*/  LDSM.16.M88.4 R36, [R154+0x18000] ;  /* 0x018000009a24783b */ /* 0x0002a20000000200 */
        /* <DEDUP_REMOVED lines=19> */
[----:B------:R-:W3:Y:S01]  /*93a0*/  LDSM.16.MT88.4 R52, [R2+0xf000] ;  /* 0x00f000000234783b */ /* 0x000ee20000004200 */
[C---:B-1----:R-:W-:Y:S02]  /*93b0*/  LEA R154, P3, R139.reuse, R158, 0x5 ;  /* 0x0000009e8b9a7211 */ /* 0x042fe400078628ff */
        /* <DEDUP_REMOVED lines=22> */
[C---:B-1----:R-:W-:Y:S03]  /*9520*/  LEA R148, P3, R139.reuse, R132, 0x5 ;  /* 0x000000848b947211 */ /* 0x042fe600078628ff */
[----:B------:R-:W-:Y:S01]  /*9530*/  HMMA.16816.F32.BF16 R32, R36, R58, R32 ;  /* 0x0000003a2420723c */ /* 0x000fe20000041820 */
[----:B------:R-:W1:Y:S03]  /*9540*/  LDSM.16.MT88.4 R36, [R3+0xf000] ;  /* 0x00f000000324783b */ /* 0x000e660000004200 */
[C---:B------:R-:W-:Y:S01]  /*9550*/  LEA.HI.X.SX32 R149, R139.reuse, R133, 0x5, P3 ;  /* 0x000000858b957211 */ /* 0x040fe200018f2eff */
[----:B------:R-:W-:Y:S03]  /*9560*/  LDSM.16.M88.4 R56, [R144+0x1a000] ;  /* 0x01a000009038783b */ /* 0x000fe60000000200 */
[-C--:B---3--:R-:W-:Y:S05]  /*9570*/  HMMA.16816.F32.BF16 R4, R44, R52.reuse, R4 ;  /* 0x000000342c04723c */ /* 0x088fea0000041804 */
[C---:B------:R-:W-:Y:S03]  /*9580*/  IMAD.WIDE R172, R139.reuse, -0x1c0, R148 ;  /* 0xfffffe408bac7825 */ /* 0x040fe600078e0294 */
[C---:B--2---:R-:W-:Y:S04]  /*9590*/  HMMA.16816.F32.BF16 R8, R40.reuse, R52, R8 ;  /* 0x000000342808723c */ /* 0x044fe80000041808 */
        /* <DEDUP_REMOVED lines=8> */
[-C--:B-1----:R-:W-:Y:S03]  /*9620*/  HMMA.16816.F32.BF16 R20, R44, R36.reuse, R20 ;  /* 0x000000242c14723c */ /* 0x082fe60000041814 */
[C---:B------:R-:W-:Y:S02]  /*9630*/  LEA.HI.X.SX32 R63, R139.reuse, R65, 0x5, P3 ;  /* 0x000000418b3f7211 */ /* 0x040fe400018f2eff */
[C---:B------:R-:W-:Y:S03]  /*9640*/  LEA R60, P3, R139.reuse, R62, 0x5 ;  /* 0x0000003e8b3c7211 */ /* 0x040fe600078628ff */
[C---:B------:R-:W-:Y:S04]  /*9650*/  HMMA.16816.F32.BF16 R24, R40.reuse, R36, R24 ;  /* 0x000000242818723c */ /* 0x040fe80000041818 */
[C---:B------:R-:W-:Y:S02]  /*9660*/  LEA.HI.X.SX32 R61, R139.reuse, R63, 0x5, P3 ;  /* 0x0000003f8b3d7211 */ /* 0x040fe400018f2eff */
[----:B--2---:R-:W-:Y:S02]  /*9670*/  @P5 SHF.R.U32.HI R2, RZ, 0x2, R183 ;  /* 0x00000002ff025819 */ /* 0x004fe400000116b7 */
        /* <DEDUP_REMOVED lines=17> */
[----:B------:R-:W4:Y:S01]  /*9790*/  @P5 LDG.E R174, desc[UR34][R2.64+-0x1e0] ;  /* 0xfffe202202ae5981 */ /* 0x000f22000c1e1900 */
[C---:B------:R-:W-:Y:S02]  /*97a0*/  LEA R44, P3, R139.reuse, R46, 0x5 ;  /* 0x0000002e8b2c7211 */ /* 0x040fe400078628ff */
[-C--:B--2---:R-:W-:Y:S01]  /*97b0*/  HMMA.16816.F32.BF16 R20, R48, R36.reuse, R20 ;  /* 0x000000243014723c */ /* 0x084fe20000041814 */
[----:B------:R-:W5:Y:S02]  /*97c0*/  @P5 LDG.E R252, desc[UR34][R2.64+-0x100] ;  /* 0xffff002202fc5981 */ /* 0x000f64000c1e1900 */
        /* <DEDUP_REMOVED lines=20> */
[C---:B--2---:R-:W-:Y:S03]  /*9910*/  LEA R6, P3, R139.reuse, R36, 0x5 ;  /* 0x000000248b067211 */ /* 0x044fe600078628ff */
[----:B------:R-:W-:Y:S01]  /*9920*/  REDG.E.ADD.F32.FTZ.RN.STRONG.GPU desc[UR34][R150.64], R17 ;  /* 0x00000011960079a6 */ /* 0x000fe2000c12f322 */
[C---:B-1----:R-:W-:Y:S03]  /*9930*/  LEA.HI.X.SX32 R7, R139.reuse, R37, 0x5, P3 ;  /* 0x000000258b077211 */ /* 0x042fe600018f2eff */
        /* <DEDUP_REMOVED lines=29> */
[----:B------:R-:W2:Y:S04]  /*9b10*/  LDSM.16.MT88.4 R8, [R176] ;  /* 0x00000000b008783b */ /* 0x000ea80000004200 */
[----:B------:R-:W2:Y:S04]  /*9b20*/  LDSM.16.MT88.4 R12, [R0+0x18000] ;  /* 0x01800000000c783b */ /* 0x000ea80000004200 */
        /* <DEDUP_REMOVED lines=9> */
[-C--:B--2---:R-:W-:Y:S08]  /*9bc0*/  HMMA.16816.F32.BF16 R100, R4, R8.reuse, R100 ;  /* 0x000000080464723c */ /* 0x084ff00000041864 */
        /* <DEDUP_REMOVED lines=19> */
[----:B------:R-:W-:Y:S04]  /*9d00*/  LDSM.16.MT88.4 R32, [R0+0x1a000] ;  /* 0x01a000000020783b */ /* 0x000fe80000004200 */
[----:B----4-:R-:W-:Y:S03]  /*9d10*/  @P5 STL [R1], R174 ;  /* 0x000000ae01005387 */ /* 0x010fe60000100800 */
[----:B------:R-:W-:Y:S01]  /*9d20*/  HMMA.16816.F32.BF16 R128, R20, R30, R128 ;  /* 0x0000001e1480723c */ /* 0x000fe20000041880 */
[----:B------:R-:W-:Y:S04]  /*9d30*/  LDSM.16.MT88.4 R20, [R0+0x16000] ;  /* 0x016000000014783b */ /* 0x000fe80000004200 */
[----:B------:R-:W4:Y:S03]  /*9d40*/  LDSM.16.MT88.4 R28, [R176+0x2000] ;  /* 0x00200000b01c783b */ /* 0x000f260000004200 */
[-C--:B--2---:R-:W-:Y:S01]  /*9d50*/  HMMA.16816.F32.BF16 R100, R8, R36.reuse, R100 ;  /* 0x000000240864723c */ /* 0x084fe20000041864 */
[----:B---3--:R-:W-:Y:S07]  /*9d60*/  @P5 STL [R1+0x4], R175 ;  /* 0x000004af01005387 */ /* 0x008fee0000100800 */
        /* <DEDUP_REMOVED lines=47> */
[-C--:B------:R-:W-:Y:S08]  /*a060*/  HMMA.16816.F32.BF16 R100, R4, R24.reuse, R100 ;  /* 0x000000180464723c */ /* 0x080ff00000041864 */
[C---:B----4-:R-:W-:Y:S08]  /*a070*/  HMMA.16816.F32.BF16 R104, R28.reuse, R24, R104 ;  /* 0x000000181c68723c */ /* 0x050ff00000041868 */
        /* <DEDUP_REMOVED lines=179> */
.L_x_1150:
[----:B------:R-:W2:Y:S01]  /*abb0*/  LDCU.64 UR10, c[0x0][0x5c0] ;  /* 0x0000b800ff0a77ac */ /* 0x000ea20008000a00 */
[----:B------:R-:W-:-:S04]  /*abc0*/  UIADD3 UR4, UPT, UPT, UR27, UR38, URZ ;  /* 0x000000261b047290 */ /* 0x000fc8000fffe0ff */
[----:B--2---:R-:W-:Y:S02]  /*abd0*/  UIMAD.WIDE.U32 UR40, UR4, UR10, URZ ;  /* 0x0000000a042872a5 */ /* 0x004fe4000f8e00ff */
[----:B------:R-:W-:-:S04]  /*abe0*/  UIMAD UR4, UR4, UR11, URZ ;  /* 0x0000000b040472a4 */ /* 0x000fc8000f8e02ff */
[----:B------:R-:W-:-:S06]  /*abf0*/  UIADD3 UR4, UPT, UPT, UR41, UR4, URZ ;  /* 0x0000000429047290 */ /* 0x000fcc000fffe0ff */
[----:B-1----:R-:W-:Y:S02]  /*ac00*/  MOV R0, UR4 ;  /* 0x0000000400007c02 */ /* 0x002fe40008000f00 */
.L_x_1151:
        /* <DEDUP_REMOVED lines=12> */
.L_x_1152:
[----:B------:R-:W1:Y:S01]  /*acd0*/  LDCU.64 UR8, c[0x0][0x5c8] ;  /* 0x0000b900ff0877ac */ /* 0x000e620008000a00 */
[----:B------:R-:W-:-:S04]  /*ace0*/  UIADD3 UR4, UPT, UPT, UR27, UR38, URZ ;  /* 0x000000261b047290 */ /* 0x000fc8000fffe0ff */
[----:B-1----:R-:W-:Y:S02]  /*acf0*/  UIMAD.WIDE.U32 UR14, UR4, UR8, URZ ;  /* 0x00000008040e72a5 */ /* 0x002fe4000f8e00ff */
[----:B------:R-:W-:-:S04]  /*ad00*/  UIMAD UR4, UR4, UR9, URZ ;  /* 0x00000009040472a4 */ /* 0x000fc8000f8e02ff */
[----:B------:R-:W-:-:S06]  /*ad10*/  UIADD3 UR4, UPT, UPT, UR15, UR4, URZ ;  /* 0x000000040f047290 */ /* 0x000fcc000fffe0ff */
[----:B------:R-:W-:-:S07]  /*ad20*/  MOV R20, UR4 ;  /* 0x0000000400147c02 */ /* 0x000fce0008000f00 */
.L_x_1153:
        /* <DEDUP_REMOVED lines=42> */
.L_x_1155:
[----:B------:R-:W-:Y:S05]  /*afd0*/  BSYNC.RECONVERGENT B0 ;  /* 0x0000000000007941 */ /* 0x000fea0003800200 */
.L_x_1154:
        /* <DEDUP_REMOVED lines=12> */
.L_x_1157:
[----:B------:R-:W-:Y:S05]  /*b0a0*/  BSYNC.RECONVERGENT B0 ;  /* 0x0000000000007941 */ /* 0x000fea0003800200 */
.L_x_1156:
        /* <DEDUP_REMOVED lines=14> */
.L_x_1159:
[----:B------:R-:W-:Y:S05]  /*b190*/  BSYNC.RECONVERGENT B0 ;  /* 0x0000000000007941 */ /* 0x000fea0003800200 */
.L_x_1158:
        /* <DEDUP_REMOVED lines=18> */
.L_x_1161:
[----:B------:R-:W-:Y:S05]  /*b2c0*/  BSYNC.RECONVERGENT B0 ;  /* 0x0000000000007941 */ /* 0x000fea0003800200 */
.L_x_1160:
        /* <DEDUP_REMOVED lines=32> */
.L_x_1163:
[----:B------:R-:W-:Y:S05]  /*b4d0*/  BSYNC.RECONVERGENT B0 ;  /* 0x0000000000007941 */ /* 0x000fea0003800200 */
.L_x_1162:
        /* <DEDUP_REMOVED lines=12> */
.L_x_1165:
[----:B------:R-:W-:Y:S05]  /*b5a0*/  BSYNC.RECONVERGENT B0 ;  /* 0x0000000000007941 */ /* 0x000fea0003800200 */
.L_x_1164:
        /* <DEDUP_REMOVED lines=11> */
.L_x_1146:
[----:B------:R-:W-:Y:S05]  /*b660*/  BSYNC.RECONVERGENT B1 ;  /* 0x0000000000017941 */ /* 0x000fea0003800200 */
.L_x_1120:
        /* <DEDUP_REMOVED lines=11> */
.L_x_1167:
        /* <DEDUP_REMOVED lines=14> */
.L_x_1427:


//--------------------- .text._ZN5flash44flash_bwd_dq_dk_dv_loop_seqk_parallel_kernelI23Flash_bwd_kernel_traitsILi64ELi128ELi128ELi8ELi4ELi4ELi4ELb0ELb0EN7cutlass10bfloat16_tE19Flash_kernel_traitsILi64ELi128ELi128ELi8ES3_EELb0ELb1ELb0ELb0ELb0ELb1ELb1EEEvNS_16Flash_bwd_paramsE --------------------------
	.section	.text._ZN5flash44flash_bwd_dq_dk_dv_loop_seqk_parallel_kernelI23Flash_bwd_kernel_traitsILi64ELi128ELi128ELi8ELi4ELi4ELi4ELb0ELb0EN7cutlass10bfloat16_tE19Flash_kernel_traitsILi64ELi128ELi128ELi8ES3_EELb0ELb1ELb0ELb0ELb0ELb1ELb1EEEvNS_16Flash_bwd_paramsE,"ax",@progbits
	.align	128
        .global         _ZN5flash44flash_bwd_dq_dk_dv_loop_seqk_parallel_kernelI23Flash_bwd_kernel_traitsILi64ELi128ELi128ELi8ELi4ELi4ELi4ELb0ELb0EN7cutlass10bfloat16_tE19Flash_kernel_traitsILi64ELi128ELi128ELi8ES3_EELb0ELb1ELb0ELb0ELb0ELb1ELb1EEEvNS_16Flash_bwd_paramsE
        .type           _ZN5flash44flash_bwd_dq_dk_dv_loop_seqk_parallel_kernelI23Flash_bwd_kernel_traitsILi64ELi128ELi128ELi8ELi4ELi4ELi4ELb0ELb0EN7cutlass10bfloat16_tE19Flash_kernel_traitsILi64ELi128ELi128ELi8ES3_EELb0ELb1ELb0ELb0ELb0ELb1ELb1EEEvNS_16Flash_bwd_paramsE,@function
        .size           _ZN5flash44flash_bwd_dq_dk_dv_loop_seqk_parallel_kernelI23Flash_bwd_kernel_traitsILi64ELi128ELi128ELi8ELi4ELi4ELi4ELb0ELb0EN7cutlass10bfloat16_tE19Flash_kernel_traitsILi64ELi128ELi128ELi8ES3_EELb0ELb1ELb0ELb0ELb0ELb1ELb1EEEvNS_16Flash_bwd_paramsE,(.L_x_1428 - _ZN5flash44flash_bwd_dq_dk_dv_loop_seqk_parallel_kernelI23Flash_bwd_kernel_traitsILi64ELi128ELi128ELi8ELi4ELi4ELi4ELb0ELb0EN7cutlass10bfloat16_tE19Flash_kernel_traitsILi64ELi128ELi128ELi8ES3_EELb0ELb1ELb0ELb0ELb0ELb1ELb1EEEvNS_16Flash_bwd_paramsE)
        .other          _ZN5flash44flash_bwd_dq_dk_dv_loop_seqk_parallel_kernelI23Flash_bwd_kernel_traitsILi64ELi128ELi128ELi8ELi4ELi4ELi4ELb0ELb0EN7cutlass10bfloat16_tE19Flash_kernel_traitsILi64ELi128ELi128ELi8ES3_EELb0ELb1ELb0ELb0ELb0ELb1ELb1EEEvNS_16Flash_bwd_paramsE,@"STO_CUDA_ENTRY STV_DEFAULT"
_ZN5flash44flash_bwd_dq_dk_dv_loop_seqk_parallel_kernelI23Flash_bwd_kernel_traitsILi64ELi128ELi128ELi8ELi4ELi4ELi4ELb0ELb0EN7cutlass10bfloat16_tE19Flash_kernel_traitsILi64ELi128ELi128ELi8ES3_EELb0ELb1ELb0ELb0ELb0ELb1ELb1EEEvNS_16Flash_bwd_paramsE:
.text._ZN5flash44flash_bwd_dq_dk_dv_loop_seqk_parallel_kernelI23Flash_bwd_kernel_traitsILi64ELi128ELi128ELi8ELi4ELi4ELi4ELb0ELb0EN7cutlass10bfloat16_tE19Flash_kernel_traitsILi64ELi128ELi128ELi8ES3_EELb0ELb1ELb0ELb0ELb0ELb1ELb1EEEvNS_16Flash_bwd_paramsE:
        /* <DEDUP_REMOVED lines=49> */
.L_x_1215:
[----:B-1----:R-:W1:Y:S01]  /*0310*/  LDCU.64 UR8, c[0x0][0x478] ;  /* 0x00008f00ff0877ac */ /* 0x002e620008000a00 */
[----:B------:R-:W-:Y:S02]  /*0320*/  PLOP3.LUT P1, PT, PT, PT, UP3, 0x80, 0x8 ;  /* 0x000000000008781c */ /* 0x000fe40003f2f038 */
[----:B------:R-:W-:Y:S01]  /*0330*/  PLOP3.LUT P4, PT, PT, PT, UP5, 0x80, 0x8 ;  /* 0x000000000008781c */ /* 0x000fe20003f8f058 */
[----:B------:R-:W-:Y:S01]  /*0340*/  @UP3 ULEA UR12, UP0, UR38, UR6, 0x2 ;  /* 0x00000006260c3291 */ /* 0x000fe2000f8010ff */
[----:B------:R-:W-:Y:S01]  /*0350*/  PLOP3.LUT P2, PT, PT, PT, UP4, 0x80, 0x8 ;  /* 0x000000000008781c */ /* 0x000fe20003f4f048 */
[----:B------:R-:W-:Y:S02]  /*0360*/  UISETP.NE.AND UP2, UPT, UR26, URZ, UPT ;  /* 0x000000ff1a00728c */ /* 0x000fe4000bf45270 */
[----:B------:R-:W-:Y:S02]  /*0370*/  @UP3 ULEA.HI.X UR13, UR38, UR7, URZ, 0x2, UP0 ;  /* 0x00000007260d3291 */ /* 0x000fe400080f14ff */
[----:B--23--:R-:W-:-:S04]  /*0380*/  IMAD.U32 R4, RZ, RZ, UR12 ;  /* 0x0000000cff047e24 */ /* 0x00cfc8000f8e00ff */
        /* <DEDUP_REMOVED lines=44> */
.L_x_1168:
        /* <DEDUP_REMOVED lines=34> */
.L_x_1170:
[----:B------:R-:W1:Y:S01]  /*0870*/  LDCU.64 UR16, c[0x0][0x3b8] ;  /* 0x00007700ff1077ac */ /* 0x000e620008000a00 */
[----:B------:R-:W-:-:S04]  /*0880*/  UIADD3 UR8, UPT, UPT, UR40, UR41, URZ ;  /* 0x0000002928087290 */ /* 0x000fc8000fffe0ff */
[----:B-1----:R-:W-:Y:S02]  /*0890*/  UIMAD.WIDE.U32 UR46, UR8, UR16, URZ ;  /* 0x00000010082e72a5 */ /* 0x002fe4000f8e00ff */
[----:B------:R-:W-:-:S04]  /*08a0*/  UIMAD UR8, UR8, UR17, URZ ;  /* 0x00000011080872a4 */ /* 0x000fc8000f8e02ff */
[----:B------:R-:W-:-:S06]  /*08b0*/  UIADD3 UR8, UPT, UPT, UR47, UR8, URZ ;  /* 0x000000082f087290 */ /* 0x000fcc000fffe0ff */
[----:B------:R-:W-:Y:S02]  /*08c0*/  MOV R26, UR8 ;  /* 0x00000008001a7c02 */ /* 0x000fe40008000f00 */
.L_x_1171:
        /* <DEDUP_REMOVED lines=44> */
.L_x_1172:
[----:B------:R-:W1:Y:S01]  /*0b90*/  LDCU.64 UR14, c[0x0][0x3c0] ;  /* 0x00007800ff0e77ac */ /* 0x000e620008000a00 */
[----:B------:R-:W-:-:S04]  /*0ba0*/  UIADD3 UR8, UPT, UPT, UR40, UR41, URZ ;  /* 0x0000002928087290 */ /* 0x000fc8000fffe0ff */
[----:B-1----:R-:W-:Y:S02]  /*0bb0*/  UIMAD.WIDE.U32 UR10, UR8, UR14, URZ ;  /* 0x0000000e080a72a5 */ /* 0x002fe4000f8e00ff */
[----:B------:R-:W-:-:S04]  /*0bc0*/  UIMAD UR8, UR8, UR15, URZ ;  /* 0x0000000f080872a4 */ /* 0x000fc8000f8e02ff */
[----:B------:R-:W-:Y:S01]  /*0bd0*/  UIADD3 UR8, UPT, UPT, UR11, UR8, URZ ;  /* 0x000000080b087290 */ /* 0x000fe2000fffe0ff */
[----:B------:R-:W-:-:S05]  /*0be0*/  UMOV UR48, UR10 ;  /* 0x0000000a00307c82 */ /* 0x000fca0008000000 */
[----:B------:R-:W-:-:S07]  /*0bf0*/  MOV R22, UR8 ;  /* 0x0000000800167c02 */ /* 0x000fce0008000f00 */
.L_x_1173:
        /* <DEDUP_REMOVED lines=27> */
.L_x_1174:
[----:B------:R-:W-:Y:S02]  /*0db0*/  UIMAD.WIDE.U32 UR54, UR62, UR45, URZ ;  /* 0x0000002d3e3672a5 */ /* 0x000fe4000f8e00ff */
[----:B------:R-:W-:-:S04]  /*0dc0*/  UIMAD UR8, UR63, UR45, URZ ;  /* 0x0000002d3f0872a4 */ /* 0x000fc8000f8e02ff */
[----:B------:R-:W-:Y:S02]  /*0dd0*/  UIADD3 UR8, UPT, UPT, UR55, UR8, URZ ;  /* 0x0000000837087290 */ /* 0x000fe4000fffe0ff */
.L_x_1175:
        /* <DEDUP_REMOVED lines=20> */
.L_x_1176:
[----:B------:R-:W1:Y:S01]  /*0f20*/  LDCU UR52, c[0x0][0x434] ;  /* 0x00008680ff3477ac */ /* 0x000e620008000800 */
[----:B------:R-:W-:-:S04]  /*0f30*/  UIMAD UR47, UR38, UR57, UR23 ;  /* 0x00000039262f72a4 */ /* 0x000fc8000f8e0217 */
[----:B-1----:R-:W-:Y:S02]  /*0f40*/  UIMAD UR52, UR47, UR52, URZ ;  /* 0x000000342f3472a4 */ /* 0x002fe4000f8e02ff */
.L_x_1177:
        /* <DEDUP_REMOVED lines=11> */
.L_x_1178:
[----:B------:R-:W1:Y:S01]  /*1000*/  LDCU UR55, c[0x0][0x444] ;  /* 0x00008880ff3777ac */ /* 0x000e620008000800 */
[----:B------:R-:W-:-:S04]  /*1010*/  UIMAD UR45, UR38, UR57, UR23 ;  /* 0x00000039262d72a4 */ /* 0x000fc8000f8e0217 */
[----:B-1----:R-:W-:-:S12]  /*1020*/  UIMAD UR55, UR45, UR55, URZ ;  /* 0x000000372d3772a4 */ /* 0x002fd8000f8e02ff */
.L_x_1179:
        /* <DEDUP_REMOVED lines=32> */
[----:B------:R-:W-:-:S03]  /*1230*/  USEL UR45, URZ, UR45, !UP0 ;  /* 0x0000002dff2d7287 */ /* 0x000fc6000c000000 */
[----:B------:R-:W-:Y:S01]  /*1240*/  VIADD R27, R38, 0x60 ;  /* 0x00000060261b7836 */ /* 0x000fe20000000000 */
        /* <DEDUP_REMOVED lines=21> */
[----:B------:R-:W-:Y:S01]  /*13a0*/  IMAD R5, R9, UR21, R5 ;  /* 0x0000001509057c24 */ /* 0x000fe2000f8e0205 */
[----:B------:R-:W-:Y:S01]  /*13b0*/  IADD3 R19, PT, PT, R38, 0x40, RZ ;  /* 0x0000004026137810 */ /* 0x000fe20007ffe0ff */
        /* <DEDUP_REMOVED lines=8> */
[----:B---3--:R-:W-:Y:S01]  /*1440*/  LEA R32, P1, R4, UR12, 0x1 ;  /* 0x0000000c04207c11 */ /* 0x008fe2000f8208ff */
[----:B------:R-:W-:Y:S01]  /*1450*/  IMAD.U32 R0, RZ, RZ, UR56 ;  /* 0x00000038ff007e24 */ /* 0x000fe2000f8e00ff */
[----:B------:R-:W-:Y:S01]  /*1460*/  IADD3 R5, P0, PT, R9, UR56, RZ ;  /* 0x0000003809057c10 */ /* 0x000fe2000ff1e0ff */
[----:B------:R-:W-:Y:S01]  /*1470*/  IMAD.WIDE.U32 R2, R38, R10, R2 ;  /* 0x0000000a26027225 */ /* 0x000fe200078e0002 */
[----:B------:R-:W-:Y:S01]  /*1480*/  LEA.HI.X R33, R4, UR13, R6, 0x1, P1 ;  /* 0x0000000d04217c11 */ /* 0x000fe200088f0c06 */
[----:B------:R-:W-:Y:S01]  /*1490*/  STL [R1+0x6c], R32 ;  /* 0x00006c2001007387 */ /* 0x000fe20000100800 */
[----:B------:R-:W-:Y:S01]  /*14a0*/  LEA.HI.X.SX32 R4, R0, R7, 0x1, P0 ;  /* 0x0000000700047211 */ /* 0x000fe200000f0eff */
[----:B------:R-:W-:Y:S01]  /*14b0*/  IMAD R0, R38, R11, R3 ;  /* 0x0000000b26007224 */ /* 0x000fe200078e0203 */
[----:B-1----:R-:W-:Y:S01]  /*14c0*/  LEA R31, P1, R2, UR10, 0x1 ;  /* 0x0000000a021f7c11 */ /* 0x002fe2000f8208ff */
[----:B------:R-:W-:Y:S01]  /*14d0*/  STL [R1+0x68], R33 ;  /* 0x0000682101007387 */ /* 0x000fe20000100800 */
[C---:B----4-:R-:W-:Y:S01]  /*14e0*/  LEA R24, P0, R5.reuse, UR8, 0x2 ;  /* 0x0000000805187c11 */ /* 0x050fe2000f8010ff */
[----:B------:R-:W-:Y:S01]  /*14f0*/  VIADD R16, R38, 0x20 ;  /* 0x0000002026107836 */ /* 0x000fe20000000000 */
[----:B------:R-:W-:Y:S01]  /*1500*/  LEA.HI.X R34, R2, UR11, R0, 0x1, P1 ;  /* 0x0000000b02227c11 */ /* 0x000fe200088f0c00 */
[----:B------:R-:W-:Y:S01]  /*1510*/  STL [R1+0x64], R31 ;  /* 0x0000641f01007387 */ /* 0x000fe20000100800 */
[----:B------:R-:W-:Y:S01]  /*1520*/  LEA.HI.X R25, R5, UR9, R4, 0x2, P0 ;  /* 0x0000000905197c11 */ /* 0x000fe200080f1404 */
[----:B------:R-:W-:Y:S01]  /*1530*/  IMAD.SHL.U32 R5, R14, 0x20, RZ ;  /* 0x000000200e057824 */ /* 0x000fe200078e00ff */
[----:B------:R-:W-:Y:S01]  /*1540*/  IADD3 R28, P1, PT, R38, 0x60, RZ ;  /* 0x00000060261c7810 */ /* 0x000fe20007f3e0ff */
[----:B------:R-:W-:Y:S01]  /*1550*/  STL [R1+0x60], R34 ;  /* 0x0000602201007387 */ /* 0x000fe20000100800 */
[----:B------:R-:W-:Y:S01]  /*1560*/  SHF.L.U64.HI R9, R14, 0x5, R15 ;  /* 0x000000050e097819 */ /* 0x000fe2000001020f */
[----:B------:R-:W-:Y:S01]  /*1570*/  UIMAD.WIDE UR12, UR55, 0x4, UR58 ;  /* 0x00000004370c78a5 */ /* 0x000fe2000f8e023a */
[C---:B------:R-:W-:Y:S01]  /*1580*/  SHF.L.U64.HI R3, R10.reuse, 0x5, R11 ;  /* 0x000000050a037819 */ /* 0x040fe2000001020b */
[----:B------:R1:W-:Y:S01]  /*1590*/  STL.64 [R1+0x48], R24 ;  /* 0x0000481801007387 */ /* 0x0003e20000100a00 */
[----:B------:R-:W-:Y:S01]  /*15a0*/  SHF.L.U32 R0, R10, 0x5, RZ ;  /* 0x000000050a007819 */ /* 0x000fe200000006ff */
[----:B------:R-:W-:Y:S01]  /*15b0*/  IMAD.X R37, RZ, RZ, RZ, P1 ;  /* 0x000000ffff257224 */ /* 0x000fe200008e06ff */
[----:B------:R-:W-:Y:S01]  /*15c0*/  UIMAD.WIDE UR52, UR52, 0x4, UR60 ;  /* 0x00000004343478a5 */ /* 0x000fe2000f8e023c */
[----:B-1----:R-:W-:-:S02]  /*15d0*/  IADD3 R25, P3, PT, R38, 0x40, RZ ;  /* 0x0000004026197810 */ /* 0x002fc40007f7e0ff */
[----:B------:R-:W-:-:S03]  /*15e0*/  IADD3 R24, P0, PT, R38, 0x20, RZ ;  /* 0x0000002026187810 */ /* 0x000fc60007f1e0ff */
        /* <DEDUP_REMOVED lines=16> */
.L_x_1181:
[----:B------:R-:W1:Y:S01]  /*16f0*/  LDCU.64 UR12, c[0x0][0x5c0] ;  /* 0x0000b800ff0c77ac */ /* 0x000e620008000a00 */
[----:B------:R-:W-:-:S04]  /*1700*/  UIADD3 UR8, UPT, UPT, UR40, UR41, URZ ;  /* 0x0000002928087290 */ /* 0x000fc8000fffe0ff */
[----:B-1----:R-:W-:Y:S02]  /*1710*/  UIMAD.WIDE.U32 UR16, UR8, UR12, URZ ;  /* 0x0000000c081072a5 */ /* 0x002fe4000f8e00ff */
[----:B------:R-:W-:-:S04]  /*1720*/  UIMAD UR8, UR8, UR13, URZ ;  /* 0x0000000d080872a4 */ /* 0x000fc8000f8e02ff */
[----:B------:R-:W-:-:S06]  /*1730*/  UIADD3 UR8, UPT, UPT, UR17, UR8, URZ ;  /* 0x0000000811087290 */ /* 0x000fcc000fffe0ff */
[----:B------:R-:W-:Y:S02]  /*1740*/  MOV R4, UR8 ;  /* 0x0000000800047c02 */ /* 0x000fe40008000f00 */
.L_x_1182:
        /* <DEDUP_REMOVED lines=13> */
.L_x_1183:
[----:B------:R-:W1:Y:S01]  /*1820*/  LDCU.64 UR10, c[0x0][0x5c8] ;  /* 0x0000b900ff0a77ac */ /* 0x000e620008000a00 */
[----:B------:R-:W-:-:S04]  /*1830*/  UIADD3 UR40, UPT, UPT, UR40, UR41, URZ ;  /* 0x0000002928287290 */ /* 0x000fc8000fffe0ff */
[----:B-1----:R-:W-:Y:S02]  /*1840*/  UIMAD.WIDE.U32 UR14, UR40, UR10, URZ ;  /* 0x0000000a280e72a5 */ /* 0x002fe4000f8e00ff */
[----:B------:R-:W-:-:S04]  /*1850*/  UIMAD UR40, UR40, UR11, URZ ;  /* 0x0000000b282872a4 */ /* 0x000fc8000f8e02ff */
[----:B------:R-:W-:-:S06]  /*1860*/  UIADD3 UR40, UPT, UPT, UR15, UR40, URZ ;  /* 0x000000280f287290 */ /* 0x000fcc000fffe0ff */
[----:B------:R-:W-:-:S07]  /*1870*/  MOV R14, UR40 ;  /* 0x00000028000e7c02 */ /* 0x000fce0008000f00 */
.L_x_1184:
        /* <DEDUP_REMOVED lines=35> */
.L_x_1186:
[----:B------:R-:W-:Y:S05]  /*1ab0*/  BSYNC.RECONVERGENT B0 ;  /* 0x0000000000007941 */ /* 0x000fea0003800200 */
.L_x_1185:
        /* <DEDUP_REMOVED lines=12> */
.L_x_1188:
[----:B------:R-:W-:Y:S05]  /*1b80*/  BSYNC.RECONVERGENT B0 ;  /* 0x0000000000007941 */ /* 0x000fea0003800200 */
.L_x_1187:
        /* <DEDUP_REMOVED lines=12> */
.L_x_1190:
[----:B------:R-:W-:Y:S05]  /*1c50*/  BSYNC.RECONVERGENT B0 ;  /* 0x0000000000007941 */ /* 0x000fea0003800200 */
.L_x_1189:
        /* <DEDUP_REMOVED lines=30> */
.L_x_1192:
[----:B------:R-:W-:Y:S05]  /*1e40*/  BSYNC.RECONVERGENT B0 ;  /* 0x0000000000007941 */ /* 0x000fea0003800200 */
.L_x_1191:
        /* <DEDUP_REMOVED lines=12> */
.L_x_1194:
[----:B------:R-:W-:Y:S05]  /*1f10*/  BSYNC.RECONVERGENT B0 ;  /* 0x0000000000007941 */ /* 0x000fea0003800200 */
.L_x_1193:
        /* <DEDUP_REMOVED lines=12> */
.L_x_1180:
        /* <DEDUP_REMOVED lines=14> */
[----:B------:R-:W-:Y:S01]  /*20c0*/  UIMAD UR35, UR35, UR14, URZ ;  /* 0x0000000e232372a4 */ /* 0x000fe2000f8e02ff */
[----:B------:R-:W-:Y:S01]  /*20d0*/  LEA.HI.X R5, R5, R33, R9, 0x1, P1 ;  /* 0x0000002105057211 */ /* 0x000fe200008f0c09 */
[----:B------:R-:W-:Y:S01]  /*20e0*/  USEL UR50, URZ, 0x4000, UP0 ;  /* 0x00004000ff327887 */ /* 0x000fe20008000000 */
[----:B------:R-:W-:Y:S01]  /*20f0*/  ISETP.GE.AND P4, PT, R38, UR49, PT ;  /* 0x0000003126007c0c */ /* 0x000fe2000bf86270 */
[----:B------:R-:W1:Y:S01]  /*2100*/  LDCU.64 UR10, c[0x0][0x3d0] ;  /* 0x00007a00ff0a77ac */ /* 0x000e620008000a00 */
[----:B------:R-:W-:Y:S01]  /*2110*/  ISETP.GE.AND P2, PT, R19, UR38, PT ;  /* 0x0000002613007c0c */ /* 0x000fe2000bf46270 */
[----:B------:R-:W-:Y:S01]  /*2120*/  IMAD.U32 R19, RZ, RZ, UR14 ;  /* 0x0000000eff137e24 */ /* 0x000fe2000f8e00ff */
[----:B------:R-:W-:Y:S01]  /*2130*/  @!P5 IADD3 R8, P3, PT, R2, R6, RZ ;  /* 0x000000060208d210 */ /* 0x000fe20007f7e0ff */
[----:B------:R-:W2:Y:S01]  /*2140*/  LDCU.64 UR8, c[0x0][0x3d8] ;  /* 0x00007b00ff0877ac */ /* 0x000ea20008000a00 */
[----:B------:R-:W-:Y:S01]  /*2150*/  @!P0 LEA R6, P1, R10, R2, 0x7 ;  /* 0x000000020a068211 */ /* 0x000fe200078238ff */
[----:B------:R-:W-:Y:S01]  /*2160*/  IMAD.MOV.U32 R44, RZ, RZ, 0x7f800000 ;  /* 0x7f800000ff2c7424 */ /* 0x000fe200078e00ff */
        /* <DEDUP_REMOVED lines=14> */
[----:B------:R-:W-:-:S02]  /*2250*/  @!P0 LEA R20, P1, R14, R4, 0x7 ;  /* 0x000000040e148211 */ /* 0x000fc400078238ff */
[----:B------:R-:W-:Y:S01]  /*2260*/  LOP3.LUT R0, R0, 0x1e00, R39, 0xf8, !PT ;  /* 0x00001e0000007812 */ /* 0x000fe200078ef827 */
[----:B------:R-:W-:Y:S01]  /*2270*/  IMAD.WIDE.U32 R12, R19, UR5, R12 ;  /* 0x00000005130c7c25 */ /* 0x000fe2000f8e000c */
[----:B------:R-:W-:Y:S02]  /*2280*/  @!P0 LEA.HI.X R21, R14, R5, R15, 0x7, P1 ;  /* 0x000000050e158211 */ /* 0x000fe400008f3c0f */
[----:B------:R-:W-:Y:S01]  /*2290*/  SHF.R.U32.HI R182, RZ, 0x1, R191 ;  /* 0x00000001ffb67819 */ /* 0x000fe200000116bf */
[----:B------:R-:W-:Y:S01]  /*22a0*/  @!P4 IMAD.MOV.U32 R14, RZ, RZ, R31 ;  /* 0x000000ffff0ec224 */ /* 0x000fe200078e001f */
[----:B------:R-:W-:Y:S01]  /*22b0*/  LEA R0, R0, UR24, 0x1 ;  /* 0x0000001800007c11 */ /* 0x000fe2000f8e08ff */
[----:B------:R-:W-:Y:S02]  /*22c0*/  @!P4 IMAD.MOV.U32 R15, RZ, RZ, R34 ;  /* 0x000000ffff0fc224 */ /* 0x000fe400078e0022 */
[----:B------:R-:W-:Y:S02]  /*22d0*/  IMAD.MOV.U32 R42, RZ, RZ, 0x7f800000 ;  /* 0x7f800000ff2a7424 */ /* 0x000fe400078e00ff */
[----:B------:R-:W-:Y:S01]  /*22e0*/  IMAD.MOV.U32 R41, RZ, RZ, 0x7f800000 ;  /* 0x7f800000ff297424 */ /* 0x000fe200078e00ff */
[----:B------:R-:W-:Y:S01]  /*22f0*/  @!PT LDS RZ, [RZ] ;  /* 0x00000000fffff984 */ /* 0x000fe20000000800 */
[----:B------:R-:W-:Y:S01]  /*2300*/  @!PT LDS RZ, [RZ] ;  /* 0x00000000fffff984 */ /* 0x000fe20000000800 */
[----:B------:R-:W-:Y:S01]  /*2310*/  @!PT LDS RZ, [RZ] ;  /* 0x00000000fffff984 */ /* 0x000fe20000000800 */
[----:B------:R3:W-:Y:S01]  /*2320*/  @!P4 LDGSTS.E.BYPASS.LTC128B.128 [R0+0x8000], desc[UR32][R14.64] ;  /* 0x080000000e00cfae */ /* 0x0007e2000b981a20 */
[----:B------:R-:W-:-:S02]  /*2330*/  VIADD R31, R0, UR50 ;  /* 0x00000032001f7c36 */ /* 0x000fc40008000000 */
[----:B------:R-:W-:Y:S01]  /*2340*/  IMAD.SHL.U32 R180, R191, 0x40, RZ ;  /* 0x00000040bfb47824 */ /* 0x000fe200078e00ff */
[----:B------:R-:W-:Y:S01]  /*2350*/  @P4 STS.128 [R0+0x8000], RZ ;  /* 0x008000ff00004388 */ /* 0x000fe20000000c00 */
[----:B------:R-:W-:Y:S02]  /*2360*/  IMAD.MOV.U32 R188, RZ, RZ, 0x40 ;  /* 0x00000040ffbc7424 */ /* 0x000fe400078e00ff */
[----:B------:R-:W-:Y:S01]  /*2370*/  IMAD.MOV.U32 R172, RZ, RZ, 0x20 ;  /* 0x00000020ffac7424 */ /* 0x000fe200078e00ff */
[----:B------:R-:W-:Y:S01]  /*2380*/  @P6 STS.128 [R0+0x9000], RZ ;  /* 0x009000ff00006388 */ /* 0x000fe20000000c00 */
[----:B------:R-:W-:Y:S01]  /*2390*/  IMAD.MOV.U32 R185, RZ, RZ, 0x40 ;  /* 0x00000040ffb97424 */ /* 0x000fe200078e00ff */
        /* <DEDUP_REMOVED lines=9> */
[----:B------:R-:W-:Y:S01]  /*2430*/  @P5 STS.128 [R0+0xa000], RZ ;  /* 0x00a000ff00005388 */ /* 0x000fe20000000c00 */
        /* <DEDUP_REMOVED lines=12> */
[----:B------:R-:W-:Y:S01]  /*2500*/  CS2R R106, SRZ ;  /* 0x00000000006a7805 */ /* 0x000fe2000001ff00 */
[----:B---3--:R-:W3:Y:S01]  /*2510*/  @!P3 LDC.64 R14, c[0x0][0x388] ;  /* 0x0000e200ff0ebb82 */ /* 0x008ee20000000a00 */
[----:B------:R-:W-:Y:S01]  /*2520*/  @!PT LDS RZ, [RZ] ;  /* 0x00000000fffff984 */ /* 0x000fe20000000800 */
[----:B------:R-:W-:Y:S01]  /*2530*/  @!PT LDS RZ, [RZ] ;  /* 0x00000000fffff984 */ /* 0x000fe20000000800 */
[----:B------:R-:W-:Y:S01]  /*2540*/  @!PT LDS RZ, [RZ] ;  /* 0x00000000fffff984 */ /* 0x000fe20000000800 */
[----:B------:R1:W-:Y:S01]  /*2550*/  @!P0 LDGSTS.E.BYPASS.LTC128B.128 [R0+0xb000], desc[UR32][R6.64] ;  /* 0x0b00000006008fae */ /* 0x0003e2000b981a20 */
[----:B------:R-:W-:Y:S02]  /*2560*/  CS2R R104, SRZ ;  /* 0x0000000000687805 */ /* 0x000fe4000001ff00 */
[----:B------:R-:W-:-:S02]  /*2570*/  CS2R R102, SRZ ;  /* 0x0000000000667805 */ /* 0x000fc4000001ff00 */
[----:B------:R-:W-:Y:S01]  /*2580*/  CS2R R100, SRZ ;  /* 0x0000000000647805 */ /* 0x000fe2000001ff00 */
[----:B------:R-:W-:Y:S01]  /*2590*/  STL [R1+0x50], R31 ;  /* 0x0000501f01007387 */ /* 0x000fe20000100800 */
[----:B------:R-:W-:Y:S02]  /*25a0*/  CS2R R94, SRZ ;  /* 0x00000000005e7805 */ /* 0x000fe4000001ff00 */
[----:B------:R-:W-:Y:S02]  /*25b0*/  CS2R R92, SRZ ;  /* 0x00000000005c7805 */ /* 0x000fe4000001ff00 */
[----:B------:R-:W-:Y:S02]  /*25c0*/  CS2R R98, SRZ ;  /* 0x0000000000627805 */ /* 0x000fe4000001ff00 */
[----:B------:R-:W-:Y:S02]  /*25d0*/  CS2R R96, SRZ ;  /* 0x0000000000607805 */ /* 0x000fe4000001ff00 */
[----:B------:R-:W-:-:S02]  /*25e0*/  CS2R R90, SRZ ;  /* 0x00000000005a7805 */ /* 0x000fc4000001ff00 */
[----:B------:R-:W-:Y:S01]  /*25f0*/  CS2R R88, SRZ ;  /* 0x0000000000587805 */ /* 0x000fe2000001ff00 */
[----:B----4-:R-:W-:Y:S01]  /*2600*/  @!P4 IMAD.MOV.U32 R2, RZ, RZ, R32 ;  /* 0x000000ffff02c224 */ /* 0x010fe200078e0020 */
[----:B------:R-:W-:Y:S01]  /*2610*/  CS2R R86, SRZ ;  /* 0x0000000000567805 */ /* 0x000fe2000001ff00 */
[----:B------:R-:W-:Y:S01]  /*2620*/  @!P4 IMAD.MOV.U32 R3, RZ, RZ, R33 ;  /* 0x000000ffff03c224 */ /* 0x000fe200078e0021 */
[----:B------:R-:W-:Y:S02]  /*2630*/  CS2R R84, SRZ ;  /* 0x0000000000547805 */ /* 0x000fe4000001ff00 */
[----:B------:R-:W-:Y:S02]  /*2640*/  CS2R R78, SRZ ;  /* 0x00000000004e7805 */ /* 0x000fe4000001ff00 */
[----:B------:R-:W-:Y:S02]  /*2650*/  CS2R R76, SRZ ;  /* 0x00000000004c7805 */ /* 0x000fe4000001ff00 */
[----:B------:R-:W-:Y:S01]  /*2660*/  CS2R R82, SRZ ;  /* 0x0000000000527805 */ /* 0x000fe2000001ff00 */
[----:B------:R4:W-:Y:S01]  /*2670*/  @!P4 LDGSTS.E.BYPASS.LTC128B.128 [R31], desc[UR32][R2.64] ;  /* 0x00000000021fcfae */ /* 0x0009e2000b981a20 */
[----:B-----5:R-:W-:-:S02]  /*2680*/  SHF.R.U32.HI R8, RZ, 0x2, R191 ;  /* 0x00000002ff087819 */ /* 0x020fc400000116bf */
[----:B------:R-:W-:Y:S02]  /*2690*/  CS2R R80, SRZ ;  /* 0x0000000000507805 */ /* 0x000fe4000001ff00 */
[----:B------:R-:W-:Y:S01]  /*26a0*/  CS2R R74, SRZ ;  /* 0x00000000004a7805 */ /* 0x000fe2000001ff00 */
[----:B------:R-:W-:Y:S01]  /*26b0*/  @P4 STS.128 [R31], RZ ;  /* 0x000000ff1f004388 */ /* 0x000fe20000000c00 */
[----:B------:R-:W-:Y:S02]  /*26c0*/  CS2R R72, SRZ ;  /* 0x0000000000487805 */ /* 0x000fe4000001ff00 */
[----:B------:R-:W-:Y:S02]  /*26d0*/  CS2R R70, SRZ ;  /* 0x0000000000467805 */ /* 0x000fe4000001ff00 */
[----:B------:R-:W-:Y:S01]  /*26e0*/  CS2R R68, SRZ ;  /* 0x0000000000447805 */ /* 0x000fe2000001ff00 */
[----:B------:R-:W-:Y:S01]  /*26f0*/  @P6 STS.128 [R31+0x1000], RZ ;  /* 0x001000ff1f006388 */ /* 0x000fe20000000c00 */
[----:B-1----:R-:W-:Y:S01]  /*2700*/  LOP3.LUT R7, R182, 0x30, RZ, 0xc0, !PT ;  /* 0x00000030b6077812 */ /* 0x002fe200078ec0ff */
[----:B------:R-:W-:Y:S01]  /*2710*/  UIADD3 UR47, UPT, UPT, UR47, 0x80, -UR39 ;  /* 0x000000802f2f7890 */ /* 0x000fe2000fffe827 */
[----:B------:R-:W-:Y:S01]  /*2720*/  IADD3 R6, P4, PT, R12, UR48, RZ ;  /* 0x000000300c067c10 */ /* 0x000fe2000ff9e0ff */
[----:B------:R-:W-:Y:S01]  /*2730*/  @!PT LDS RZ, [RZ] ;  /* 0x00000000fffff984 */ /* 0x000fe20000000800 */
[----:B------:R-:W-:Y:S01]  /*2740*/  @!PT LDS RZ, [RZ] ;  /* 0x00000000fffff984 */ /* 0x000fe20000000800 */
[----:B------:R-:W-:Y:S01]  /*2750*/  @!PT LDS RZ, [RZ] ;  /* 0x00000000fffff984 */ /* 0x000fe20000000800 */
[----:B------:R1:W-:Y:S01]  /*2760*/  @!P6 LDGSTS.E.BYPASS.LTC128B.128 [R31+0x1000], desc[UR32][R4.64] ;  /* 0x01000000041fefae */ /* 0x0003e2000b981a20 */
[----:B------:R-:W-:Y:S01]  /*2770*/  LOP3.LUT R40, R7, 0x7, R8, 0xf8, !PT ;  /* 0x0000000707287812 */ /* 0x000fe200078ef808 */
[----:B------:R-:W-:Y:S01]  /*2780*/  IMAD R8, R23, UR10, RZ ;  /* 0x0000000a17087c24 */ /* 0x000fe2000f8e02ff */
[----:B------:R-:W-:Y:S01]  /*2790*/  IADD3.X R7, PT, PT, R22, UR35, R13, P4, !PT ;  /* 0x0000002316077c10 */ /* 0x000fe2000a7fe40d */
[----:B------:R-:W-:Y:S01]  /*27a0*/  @P5 STS.128 [R31+0x2000], RZ ;  /* 0x002000ff1f005388 */ /* 0x000fe20000000c00 */
[----:B------:R-:W-:Y:S01]  /*27b0*/  ISETP.GE.AND P4, PT, R38, UR38, PT ;  /* 0x0000002626007c0c */ /* 0x000fe2000bf86270 */
[----:B------:R-:W-:Y:S01]  /*27c0*/  IMAD R9, R18, UR11, R8 ;  /* 0x0000000b12097c24 */ /* 0x000fe2000f8e0208 */
[----:B------:R-:W5:Y:S01]  /*27d0*/  LDCU UR11, c[0x0][0x3b4] ;  /* 0x00007680ff0b77ac */ /* 0x000f620008000800 */
[----:B------:R-:W-:Y:S01]  /*27e0*/  @!PT LDS RZ, [RZ] ;  /* 0x00000000fffff984 */ /* 0x000fe20000000800 */
[----:B------:R-:W-:Y:S01]  /*27f0*/  @!PT LDS RZ, [RZ] ;  /* 0x00000000fffff984 */ /* 0x000fe20000000800 */
[----:B------:R-:W-:Y:S01]  /*2800*/  @!PT LDS RZ, [RZ] ;  /* 0x00000000fffff984 */ /* 0x000fe20000000800 */
[----:B------:R3:W-:Y:S01]  /*2810*/  @!P5 LDGSTS.E.BYPASS.LTC128B.128 [R31+0x2000], desc[UR32][R16.64] ;  /* 0x02000000101fdfae */ /* 0x0007e2000b981a20 */
[----:B------:R-:W-:Y:S01]  /*2820*/  VIADD R8, R40, 0x8 ;  /* 0x0000000828087836 */ /* 0x000fe20000000000 */
[----:B------:R-:W2:Y:S02]  /*2830*/  LDCU UR5, c[0x0][0x3e0] ;  /* 0x00007c00ff0577ac */ /* 0x000ea40008000800 */
[----:B------:R5:W-:Y:S02]  /*2840*/  @P0 STS.128 [R31+0x3000], RZ ;  /* 0x003000ff1f000388 */ /* 0x000be40000000c00 */
[----:B------:R-:W-:-:S02]  /*2850*/  ISETP.GE.AND P6, PT, R8, UR49, PT ;  /* 0x0000003108007c0c */ /* 0x000fc4000bfc6270 */
[----:B----4-:R-:W-:Y:S01]  /*2860*/  IADD3 R2, P1, PT, R10, UR46, RZ ;  /* 0x0000002e0a027c10 */ /* 0x010fe2000ff3e0ff */
[----:B------:R-:W-:Y:S01]  /*2870*/  @!P3 IMAD R10, R29, UR16, RZ ;  /* 0x000000101d0abc24 */ /* 0x000fe2000f8e02ff */
[----:B------:R-:W-:Y:S01]  /*2880*/  @!PT LDS RZ, [RZ] ;  /* 0x00000000fffff984 */ /* 0x000fe20000000800 */
[----:B------:R-:W-:Y:S01]  /*2890*/  @!PT LDS RZ, [RZ] ;  /* 0x00000000fffff984 */ /* 0x000fe20000000800 */
[----:B------:R-:W-:Y:S01]  /*28a0*/  @!PT LDS RZ, [RZ] ;  /* 0x00000000fffff984 */ /* 0x000fe20000000800 */
[----:B------:R4:W-:Y:S01]  /*28b0*/  @!P0 LDGSTS.E.BYPASS.LTC128B.128 [R31+0x3000], desc[UR32][R20.64] ;  /* 0x03000000141f8fae */ /* 0x0009e2000b981a20 */
[----:B------:R-:W5:Y:S01]  /*28c0*/  @!P4 LDC.64 R34, c[0x0][0x390] ;  /* 0x0000e400ff22cb82 */ /* 0x000f620000000a00 */
[----:B------:R-:W-:Y:S01]  /*28d0*/  IADD3.X R3, PT, PT, R26, UR51, R11, P1, !PT ;  /* 0x000000331a037c10 */ /* 0x000fe20008ffe40b */
[----:B------:R-:W-:Y:S01]  /*28e0*/  @!P3 IMAD R10, R24, UR17, R10 ;  /* 0x00000011180abc24 */ /* 0x000fe2000f8e020a */
[----:B------:R-:W-:Y:S01]  /*28f0*/  ISETP.GE.AND P1, PT, R27, UR38, PT ;  /* 0x000000261b007c0c */ /* 0x000fe2000bf26270 */
[----:B------:R-:W-:Y:S01]  /*2900*/  STL [R1+0x54], R40 ;  /* 0x0000542801007387 */ /* 0x000fe20000100800 */
[----:B------:R-:W-:Y:S01]  /*2910*/  IMAD.WIDE.U32 R2, R18, UR10, R2 ;  /* 0x0000000a12027c25 */ /* 0x000fe2000f8e0002 */
[----:B-1----:R-:W-:Y:S02]  /*2920*/  LOP3.LUT R5, R40, 0x40, RZ, 0xfc, !PT ;  /* 0x0000004028057812 */ /* 0x002fe400078efcff */
[----:B------:R-:W1:Y:S01]  /*2930*/  @!P2 LDC.64 R26, c[0x0][0x388] ;  /* 0x0000e200ff1aab82 */ /* 0x000e620000000a00 */
[----:B--2---:R-:W-:Y:S01]  /*2940*/  IMAD R4, R23, UR8, RZ ;  /* 0x0000000817047c24 */ /* 0x004fe2000f8e02ff */
[----:B------:R-:W-:Y:S01]  /*2950*/  ISETP.GE.AND P5, PT, R5, UR49, PT ;  /* 0x0000003105007c0c */ /* 0x000fe2000bfa6270 */
[----:B------:R-:W-:-:S02]  /*2960*/  IMAD.IADD R3, R3, 0x1, R9 ;  /* 0x0000000103037824 */ /* 0x000fc400078e0209 */
[C---:B------:R-:W-:Y:S01]  /*2970*/  IMAD R11, R18.reuse, UR9, R4 ;  /* 0x00000009120b7c24 */ /* 0x040fe2000f8e0204 */
[----:B------:R-:W2:Y:S01]  /*2980*/  LDCU UR9, c[0x0][0x50c] ;  /* 0x0000a180ff0977ac */ /* 0x000ea20008000800 */
[----:B------:R-:W-:Y:S01]  /*2990*/  IMAD.WIDE.U32 R4, R18, UR8, R6 ;  /* 0x0000000812047c25 */ /* 0x000fe2000f8e0006 */
[----:B------:R-:W2:Y:S01]  /*29a0*/  @!P1 LDC.64 R32, c[0x0][0x388] ;  /* 0x0000e200ff209b82 */ /* 0x000ea20000000a00 */
[----:B------:R-:W1:Y:S02]  /*29b0*/  LDCU UR8, c[0x0][0x45c] ;  /* 0x00008b80ff0877ac */ /* 0x000e640008000800 */
[--C-:B------:R-:W-:Y:S02]  /*29c0*/  @!P4 IMAD.MOV.U32 R6, RZ, RZ, R2.reuse ;  /* 0x000000ffff06c224 */ /* 0x100fe400078e0002 */
[--C-:B------:R-:W-:Y:S02]  /*29d0*/  @!P4 IMAD.MOV.U32 R7, RZ, RZ, R3.reuse ;  /* 0x000000ffff07c224 */ /* 0x100fe400078e0003 */
[----:B------:R-:W-:Y:S01]  /*29e0*/  @!P2 IMAD.MOV.U32 R8, RZ, RZ, R2 ;  /* 0x000000ffff08a224 */ /* 0x000fe200078e0002 */
[----:B------:R-:W5:Y:S01]  /*29f0*/  @!P4 LDC.64 R18, c[0x0][0x388] ;  /* 0x0000e200ff12cb82 */ /* 0x000f620000000a00 */
[----:B------:R-:W-:-:S02]  /*2a00*/  @!P2 IMAD.MOV.U32 R9, RZ, RZ, R3 ;  /* 0x000000ffff09a224 */ /* 0x000fc400078e0003 */
[--C-:B---3--:R-:W-:Y:S02]  /*2a10*/  @!P1 IMAD.MOV.U32 R16, RZ, RZ, R2.reuse ;  /* 0x000000ffff109224 */ /* 0x108fe400078e0002 */
[--C-:B------:R-:W-:Y:S02]  /*2a20*/  @!P1 IMAD.MOV.U32 R17, RZ, RZ, R3.reuse ;  /* 0x000000ffff119224 */ /* 0x100fe400078e0003 */
[----:B------:R-:W-:-:S04]  /*2a30*/  @!P3 IMAD.WIDE.U32 R2, R24, UR16, R2 ;  /* 0x000000101802bc25 */ /* 0x000fc8000f8e0002 */
[----:B------:R-:W-:Y:S01]  /*2a40*/  @!P3 IMAD.IADD R3, R3, 0x1, R10 ;  /* 0x000000010303b824 */ /* 0x000fe200078e020a */
[----:B----4-:R-:W-:Y:S01]  /*2a50*/  @!P3 LEA R20, P0, R2, R14, 0x1 ;  /* 0x0000000e0214b211 */ /* 0x010fe200078008ff */
[----:B------:R-:W-:-:S03]  /*2a60*/  @!P4 IMAD.WIDE.U32 R6, R38, UR16, R6 ;  /* 0x000000102606cc25 */ /* 0x000fc6000f8e0006 */
[----:B------:R-:W-:Y:S01]  /*2a70*/  @!P3 LEA.HI.X R21, R2, R15, R3, 0x1, P0 ;  /* 0x0000000f0215b211 */ /* 0x000fe200000f0c03 */
[----:B------:R-:W-:Y:S02]  /*2a80*/  @!P2 IMAD R3, R30, UR16, RZ ;  /* 0x000000101e03ac24 */ /* 0x000fe4000f8e02ff */
[----:B------:R-:W-:Y:S02]  /*2a90*/  @!P3 IMAD R2, R29, UR14, RZ ;  /* 0x0000000e1d02bc24 */ /* 0x000fe4000f8e02ff */
[C---:B------:R-:W-:Y:S02]  /*2aa0*/  @!P2 IMAD R15, R25.reuse, UR17, R3 ;  /* 0x00000011190fac24 */ /* 0x040fe4000f8e0203 */
[----:B------:R-:W-:Y:S02]  /*2ab0*/  @!P3 IMAD R36, R24, UR15, R2 ;  /* 0x0000000f1824bc24 */ /* 0x000fe4000f8e0202 */
[----:B------:R-:W-:Y:S01]  /*2ac0*/  @!P2 IMAD.WIDE.U32 R2, R25, UR16, R8 ;  /* 0x000000101902ac25 */ /* 0x000fe2000f8e0008 */
[----:B-----5:R-:W-:-:S03]  /*2ad0*/  @!P4 LEA R8, P0, R6, R18, 0x1 ;  /* 0x000000120608c211 */ /* 0x020fc600078008ff */
[----:B------:R-:W-:Y:S02]  /*2ae0*/  @!P4 IMAD R7, R38, UR17, R7 ;  /* 0x000000112607cc24 */ /* 0x000fe4000f8e0207 */
[----:B------:R-:W-:Y:S02]  /*2af0*/  @!P2 IMAD R14, R30, UR14, RZ ;  /* 0x0000000e1e0eac24 */ /* 0x000fe4000f8e02ff */
[----:B------:R-:W-:Y:S01]  /*2b00*/  IMAD.IADD R5, R5, 0x1, R11 ;  /* 0x0000000105057824 */ /* 0x000fe200078e020b */
[----:B------:R-:W-:Y:S01]  /*2b10*/  @!P4 LEA.HI.X R9, R6, R19, R7, 0x1, P0 ;  /* 0x000000130609c211 */ /* 0x000fe200000f0c07 */
[----:B------:R-:W-:Y:S01]  /*2b20*/  @!P2 IMAD.IADD R3, R3, 0x1, R15 ;  /* 0x000000010303a824 */ /* 0x000fe200078e020f */
[----:B------:R-:W3:Y:S01]  /*2b30*/  @!P3 LDC.64 R30, c[0x0][0x390] ;  /* 0x0000e400ff1ebb82 */ /* 0x000ee20000000a00 */
[C---:B-1----:R-:W-:Y:S01]  /*2b40*/  @!P2 LEA R18, P0, R2.reuse, R26, 0x1 ;  /* 0x0000001a0212a211 */ /* 0x042fe200078008ff */
[--C-:B------:R-:W-:Y:S01]  /*2b50*/  @!P3 IMAD.MOV.U32 R12, RZ, RZ, R4.reuse ;  /* 0x000000ffff0cb224 */ /* 0x100fe200078e0004 */
[----:B------:R3:W-:Y:S01]  /*2b60*/  @!P4 LDGSTS.E.BYPASS.LTC128B.128 [R0+0xc000], desc[UR32][R8.64] ;  /* 0x0c0000000800cfae */ /* 0x0007e2000b981a20 */
[----:B------:R-:W-:Y:S01]  /*2b70*/  @!P3 IMAD.MOV.U32 R13, RZ, RZ, R5 ;  /* 0x000000ffff0db224 */ /* 0x000fe200078e0005 */
[----:B------:R-:W-:Y:S01]  /*2b80*/  @!P2 LEA.HI.X R19, R2, R27, R3, 0x1, P0 ;  /* 0x0000001b0213a211 */ /* 0x000fe200000f0c03 */
[--C-:B------:R-:W-:Y:S01]  /*2b90*/  @!P1 IMAD.MOV.U32 R22, RZ, RZ, R4.reuse ;  /* 0x000000ffff169224 */ /* 0x100fe200078e0004 */
[----:B------:R-:W-:Y:S01]  /*2ba0*/  @P4 STS.128 [R0+0xc000], RZ ;  /* 0x00c000ff00004388 */ /* 0x000fe20000000c00 */
[----:B------:R-:W-:Y:S01]  /*2bb0*/  @!P1 IMAD.MOV.U32 R23, RZ, RZ, R5 ;  /* 0x000000ffff179224 */ /* 0x000fe200078e0005 */
[----:B------:R-:W1:Y:S01]  /*2bc0*/  @!P2 LDC.64 R26, c[0x0][0x390] ;  /* 0x0000e400ff1aab82 */ /* 0x000e620000000a00 */
[----:B------:R-:W-:Y:S01]  /*2bd0*/  @!P1 IMAD R6, R37, UR14, RZ ;  /* 0x0000000e25069c24 */ /* 0x000fe2000f8e02ff */
[----:B------:R-:W-:Y:S01]  /*2be0*/  @P3 STS.128 [R0+0xd000], RZ ;  /* 0x00d000ff00003388 */ /* 0x000fe20000000c00 */
[----:B------:R-:W-:-:S02]  /*2bf0*/  @!P2 IMAD.MOV.U32 R10, RZ, RZ, R4 ;  /* 0x000000ffff0aa224 */ /* 0x000fc400078e0004 */
[----:B------:R-:W-:Y:S01]  /*2c00*/  @!P2 IMAD.MOV.U32 R11, RZ, RZ, R5 ;  /* 0x000000ffff0ba224 */ /* 0x000fe200078e0005 */
[----:B------:R-:W-:Y:S01]  /*2c10*/  @!PT LDS RZ, [RZ] ;  /* 0x00000000fffff984 */ /* 0x000fe20000000800 */
[----:B------:R-:W-:Y:S01]  /*2c20*/  @!PT LDS RZ, [RZ] ;  /* 0x00000000fffff984 */ /* 0x000fe20000000800 */
[----:B------:R-:W-:Y:S01]  /*2c30*/  @!PT LDS RZ, [RZ] ;  /* 0x00000000fffff984 */ /* 0x000fe20000000800 */
[----:B------:R-:W-:Y:S01]  /*2c40*/  @!P3 LDGSTS.E.BYPASS.LTC128B.128 [R0+0xd000], desc[UR32][R20.64] ;  /* 0x0d0000001400bfae */ /* 0x000fe2000b981a20 */
[----:B------:R-:W-:Y:S02]  /*2c50*/  @!P1 IMAD R2, R37, UR16, RZ ;  /* 0x0000001025029c24 */ /* 0x000fe4000f8e02ff */
[----:B------:R-:W-:Y:S01]  /*2c60*/  @!P3 IMAD.WIDE.U32 R12, R24, UR14, R12 ;  /* 0x0000000e180cbc25 */ /* 0x000fe2000f8e000c */
[----:B------:R-:W-:Y:S03]  /*2c70*/  @P2 STS.128 [R0+0xe000], RZ ;  /* 0x00e000ff00002388 */ /* 0x000fe60000000c00 */
[----:B------:R-:W-:Y:S01]  /*2c80*/  @!P4 IMAD.WIDE.U32 R4, R38, UR14, R4 ;  /* 0x0000000e2604cc25 */ /* 0x000fe2000f8e0004 */
[----:B------:R-:W-:Y:S01]  /*2c90*/  @!PT LDS RZ, [RZ] ;  /* 0x00000000fffff984 */ /* 0x000fe20000000800 */
[----:B------:R-:W-:Y:S01]  /*2ca0*/  @!PT LDS RZ, [RZ] ;  /* 0x00000000fffff984 */ /* 0x000fe20000000800 */
[----:B------:R-:W-:Y:S01]  /*2cb0*/  @!PT LDS RZ, [RZ] ;  /* 0x00000000fffff984 */ /* 0x000fe20000000800 */
[----:B------:R-:W-:Y:S03]  /*2cc0*/  @!P2 LDGSTS.E.BYPASS.LTC128B.128 [R0+0xe000], desc[UR32][R18.64] ;  /* 0x0e0000001200afae */ /* 0x000fe6000b981a20 */
[----:B------:R-:W-:Y:S01]  /*2cd0*/  @!P1 IMAD R24, R28, UR15, R6 ;  /* 0x0000000f1c189c24 */ /* 0x000fe2000f8e0206 */
[----:B------:R-:W-:Y:S01]  /*2ce0*/  @P1 STS.128 [R0+0xf000], RZ ;  /* 0x00f000ff00001388 */ /* 0x000fe20000000c00 */
[----:B------:R-:W-:-:S02]  /*2cf0*/  @!P2 IMAD R29, R25, UR15, R14 ;  /* 0x0000000f191dac24 */ /* 0x000fc4000f8e020e */
[C---:B------:R-:W-:Y:S02]  /*2d00*/  @!P1 IMAD.WIDE.U32 R6, R28.reuse, UR14, R22 ;  /* 0x0000000e1c069c25 */ /* 0x040fe4000f8e0016 */
[----:B------:R-:W4:Y:S02]  /*2d10*/  @!P1 LDC.64 R22, c[0x0][0x390] ;  /* 0x0000e400ff169b82 */ /* 0x000f240000000a00 */
[C---:B------:R-:W-:Y:S01]  /*2d20*/  @!P1 IMAD R14, R28.reuse, UR17, R2 ;  /* 0x000000111c0e9c24 */ /* 0x040fe2000f8e0202 */
[----:B------:R-:W5:Y:S01]  /*2d30*/  LDCU UR17, c[0x0][0x590] ;  /* 0x0000b200ff1177ac */ /* 0x000f620008000800 */
[----:B------:R-:W-:Y:S01]  /*2d40*/  @!P1 IMAD.WIDE.U32 R2, R28, UR16, R16 ;  /* 0x000000101c029c25 */ /* 0x000fe2000f8e0010 */
[----:B------:R-:W-:Y:S01]  /*2d50*/  @!P4 LEA R16, P0, R4, R34, 0x1 ;  /* 0x000000220410c211 */ /* 0x000fe200078008ff */
[----:B------:R-:W5:Y:S02]  /*2d60*/  LDCU UR16, c[0x0][0x594] ;  /* 0x0000b280ff1077ac */ /* 0x000f640008000800 */
[----:B------:R-:W-:-:S02]  /*2d70*/  @!P4 IMAD R5, R38, UR15, R5 ;  /* 0x0000000f2605cc24 */ /* 0x000fc4000f8e0205 */
[----:B------:R-:W-:Y:S02]  /*2d80*/  @!P1 IMAD.IADD R3, R3, 0x1, R14 ;  /* 0x0000000103039824 */ /* 0x000fe400078e020e */
[----:B------:R-:W-:Y:S01]  /*2d90*/  @!P2 IMAD.WIDE.U32 R10, R25, UR14, R10 ;  /* 0x0000000e190aac25 */ /* 0x000fe2000f8e000a */
[----:B------:R-:W-:Y:S01]  /*2da0*/  @!P4 LEA.HI.X R17, R4, R35, R5, 0x1, P0 ;  /* 0x000000230411c211 */ /* 0x000fe200000f0c05 */
[----:B------:R-:W5:Y:S01]  /*2db0*/  LDCU UR14, c[0x0][0x3b0] ;  /* 0x00007600ff0e77ac */ /* 0x000f620008000800 */
[----:B--2---:R-:W-:-:S04]  /*2dc0*/  @!P1 LEA R14, P0, R2, R32, 0x1 ;  /* 0x00000020020e9211 */ /* 0x004fc800078008ff */
[----:B------:R-:W-:Y:S01]  /*2dd0*/  @!P1 LEA.HI.X R15, R2, R33, R3, 0x1, P0 ;  /* 0x00000021020f9211 */ /* 0x000fe200000f0c03 */
[----:B------:R-:W-:Y:S01]  /*2de0*/  @!P3 IMAD.IADD R2, R13, 0x1, R36 ;  /* 0x000000010d02b824 */ /* 0x000fe200078e0224 */
[C---:B---3--:R-:W-:Y:S01]  /*2df0*/  @!P3 LEA R8, P0, R12.reuse, R30, 0x1 ;  /* 0x0000001e0c08b211 */ /* 0x048fe200078008ff */
[----:B------:R-:W-:Y:S02]  /*2e00*/  @!P1 IMAD.IADD R3, R7, 0x1, R24 ;  /* 0x0000000107039824 */ /* 0x000fe400078e0218 */
[----:B------:R-:W-:Y:S01]  /*2e10*/  @!PT LDS RZ, [RZ] ;  /* 0x00000000fffff984 */ /* 0x000fe20000000800 */
[----:B------:R-:W-:Y:S01]  /*2e20*/  @!PT LDS RZ, [RZ] ;  /* 0x00000000fffff984 */ /* 0x000fe20000000800 */
[----:B------:R-:W-:Y:S01]  /*2e30*/  @!PT LDS RZ, [RZ] ;  /* 0x00000000fffff984 */ /* 0x000fe20000000800 */
[----:B------:R-:W-:Y:S01]  /*2e40*/  @!P1 LDGSTS.E.BYPASS.LTC128B.128 [R0+0xf000], desc[UR32][R14.64] ;  /* 0x0f0000000e009fae */ /* 0x000fe2000b981a20 */
[----:B------:R-:W-:Y:S01]  /*2e50*/  @!P3 LEA.HI.X R9, R12, R31, R2, 0x1, P0 ;  /* 0x0000001f0c09b211 */ /* 0x000fe200000f0c02 */
[----:B------:R-:W-:Y:S01]  /*2e60*/  @!P2 IMAD.IADD R2, R11, 0x1, R29 ;  /* 0x000000010b02a824 */ /* 0x000fe200078e021d */
[C---:B-1----:R-:W-:Y:S01]  /*2e70*/  @!P2 LEA R4, P0, R10.reuse, R26, 0x1 ;  /* 0x0000001a0a04a211 */ /* 0x042fe200078008ff */
[----:B------:R-:W-:Y:S03]  /*2e80*/  @!P4 LDGSTS.E.BYPASS.LTC128B.128 [R0+0x10000], desc[UR32][R16.64] ;  /* 0x100000001000cfae */ /* 0x000fe6000b981a20 */
[----:B------:R-:W-:Y:S01]  /*2e90*/  @!P2 LEA.HI.X R5, R10, R27, R2, 0x1, P0 ;  /* 0x0000001b0a05a211 */ /* 0x000fe200000f0c02 */
[----:B------:R-:W-:Y:S01]  /*2ea0*/  VIADD R10, R40, 0x48 ;  /* 0x00000048280a7836 */ /* 0x000fe20000000000 */
[C---:B----4-:R-:W-:Y:S01]  /*2eb0*/  @!P1 LEA R2, P0, R6.reuse, R22, 0x1 ;  /* 0x0000001606029211 */ /* 0x050fe200078008ff */
[----:B------:R-:W-:Y:S03]  /*2ec0*/  @P4 STS.128 [R0+0x10000], RZ ;  /* 0x010000ff00004388 */ /* 0x000fe60000000c00 */
[----:B------:R-:W-:Y:S01]  /*2ed0*/  @!P1 LEA.HI.X R3, R6, R23, R3, 0x1, P0 ;  /* 0x0000001706039211 */ /* 0x000fe200000f0c03 */
[----:B------:R-:W-:Y:S01]  /*2ee0*/  @P3 STS.128 [R0+0x11000], RZ ;  /* 0x011000ff00003388 */ /* 0x000fe20000000c00 */
[----:B------:R-:W-:-:S03]  /*2ef0*/  ISETP.GE.AND P0, PT, R40, UR49, PT ;  /* 0x0000003128007c0c */ /* 0x000fc6000bf06270 */
        /* <DEDUP_REMOVED lines=14> */
[----:B------:R2:W-:Y:S01]  /*2fe0*/  @!P1 LDGSTS.E.BYPASS.LTC128B.128 [R0+0x13000], desc[UR32][R2.64] ;  /* 0x1300000002009fae */ /* 0x0005e2000b981a20 */
[----:B-1----:R-:W-:Y:S01]  /*2ff0*/  IMAD.MOV.U32 R4, RZ, RZ, 0x4 ;  /* 0x00000004ff047424 */ /* 0x002fe200078e00ff */
[----:B--2---:R-:W-:-:S03]  /*3000*/  LOP3.LUT R0, R180, 0x1c0, RZ, 0xc0, !PT ;  /* 0x000001c0b4007812 */ /* 0x004fc600078ec0ff */
[----:B------:R-:W-:Y:S01]  /*3010*/  IMAD.WIDE.U32 R2, R40, R4, UR52 ;  /* 0x0000003428027e25 */ /* 0x000fe2000f8e0004 */
[C---:B------:R-:W-:Y:S01]  /*3020*/  R2P PR, R191.reuse, 0x6 ;  /* 0x00000006bf007804 */ /* 0x040fe20000000000 */
[----:B------:R-:W0:Y:S04]  /*3030*/  LDGDEPBAR ;  /* 0x00000000000079af */ /* 0x000e280000000000 */
[----:B------:R-:W2:Y:S04]  /*3040*/  @!P0 LDG.E R44, desc[UR32][R2.64] ;  /* 0x00000020022c8981 */ /* 0x000ea8000c1e1900 */
[----:B------:R-:W3:Y:S04]  /*3050*/  @!P6 LDG.E R43, desc[UR32][R2.64+0x20] ;  /* 0x00002020022be981 */ /* 0x000ee8000c1e1900 */
[----:B------:R-:W4:Y:S04]  /*3060*/  @!P5 LDG.E R42, desc[UR32][R2.64+0x100] ;  /* 0x00010020022ad981 */ /* 0x000f28000c1e1900 */
[----:B------:R1:W4:Y:S01]  /*3070*/  @!P3 LDG.E R41, desc[UR32][R2.64+0x120] ;  /* 0x000120200229b981 */ /* 0x000322000c1e1900 */
[----:B------:R-:W-:Y:S01]  /*3080*/  LOP3.LUT R0, R0, 0x38, R39, 0xf8, !PT ;  /* 0x0000003800007812 */ /* 0x000fe200078ef827 */
[----:B------:R-:W-:Y:S01]  /*3090*/  IMAD.SHL.U32 R6, R191, 0x20, RZ ;  /* 0x00000020bf067824 */ /* 0x000fe200078e00ff */
[----:B------:R-:W-:Y:S01]  /*30a0*/  LOP3.LUT R4, R180, 0x200, RZ, 0xc0, !PT ;  /* 0x00000200b4047812 */ /* 0x000fe200078ec0ff */
[----:B------:R-:W-:Y:S01]  /*30b0*/  IMAD.MOV.U32 R8, RZ, RZ, 0x20 ;  /* 0x00000020ff087424 */ /* 0x000fe200078e00ff */
[----:B------:R-:W-:Y:S01]  /*30c0*/  LOP3.LUT R5, R0, 0x8, R191, 0x78, !PT ;  /* 0x0000000800057812 */ /* 0x000fe200078e78bf */
[----:B-----5:R-:W-:Y:S01]  /*30d0*/  USHF.L.U32 UR10, UR14, 0x7, URZ ;  /* 0x000000070e0a7899 */ /* 0x020fe200080006ff */
[--C-:B------:R-:W-:Y:S01]  /*30e0*/  LOP3.LUT R4, R4, 0xc00, R6.reuse, 0xf8, !PT ;  /* 0x00000c0004047812 */ /* 0x100fe200078ef806 */
[----:B------:R-:W-:Y:S01]  /*30f0*/  USHF.L.U64.HI UR11, UR14, 0x6, UR11 ;  /* 0x000000060e0b7899 */ /* 0x000fe2000801020b */
[----:B------:R-:W-:Y:S01]  /*3100*/  LOP3.LUT R5, R5, 0x7200, R6, 0xf8, !PT ;  /* 0x0000720005057812 */ /* 0x000fe200078ef806 */
[----:B------:R-:W-:Y:S01]  /*3110*/  IMAD.MOV.U32 R6, RZ, RZ, 0x10 ;  /* 0x00000010ff067424 */ /* 0x000fe200078e00ff */
[----:B------:R-:W-:Y:S01]  /*3120*/  SEL R188, R188, 0xffffffc0, !P2 ;  /* 0xffffffc0bcbc7807 */ /* 0x000fe20005000000 */
[----:B------:R-:W-:Y:S01]  /*3130*/  USHF.L.U32 UR15, UR17, 0x7, URZ ;  /* 0x00000007110f7899 */ /* 0x000fe200080006ff */
[----:B------:R-:W-:Y:S01]  /*3140*/  LEA R149, R5, UR24, 0x1 ;  /* 0x0000001805957c11 */ /* 0x000fe2000f8e08ff */
[----:B------:R-:W-:Y:S01]  /*3150*/  USHF.L.U64.HI UR16, UR17, 0x6, UR16 ;  /* 0x0000000611107899 */ /* 0x000fe20008010210 */
[----:B------:R-:W-:Y:S01]  /*3160*/  SEL R172, R172, 0xffffffe0, !P1 ;  /* 0xffffffe0acac7807 */ /* 0x000fe20004800000 */
[----:B------:R-:W-:-:S02]  /*3170*/  USHF.L.U32 UR14, UR14, 0x6, URZ ;  /* 0x000000060e0e7899 */ /* 0x000fc400080006ff */
[--C-:B------:R-:W-:Y:S01]  /*3180*/  IMAD.IADD R183, R188, 0x1, R149.reuse ;  /* 0x00000001bcb77824 */ /* 0x100fe200078e0295 */
[----:B------:R-:W-:Y:S01]  /*3190*/  USHF.L.U32 UR17, UR17, 0x6, URZ ;  /* 0x0000000611117899 */ /* 0x000fe200080006ff */
[C---:B------:R-:W-:Y:S02]  /*31a0*/  IMAD.IADD R152, R172.reuse, 0x1, R149 ;  /* 0x00000001ac987824 */ /* 0x040fe400078e0295 */
[----:B------:R-:W-:Y:S01]  /*31b0*/  IMAD.IADD R184, R172, 0x1, R183 ;  /* 0x00000001acb87824 */ /* 0x000fe200078e02b7 */
[--C-:B-1----:R-:W-:Y:S02]  /*31c0*/  SHF.R.U32.HI R2, RZ, 0x4, R191.reuse ;  /* 0x00000004ff027819 */ /* 0x102fe400000116bf */
[----:B------:R-:W-:Y:S02]  /*31d0*/  LOP3.LUT R3, R0, 0x8, R182, 0x78, !PT ;  /* 0x0000000800037812 */ /* 0x000fe400078e78b6 */
[----:B------:R-:W-:Y:S02]  /*31e0*/  LOP3.LUT R2, R2, 0x8, RZ, 0xc0, !PT ;  /* 0x0000000802027812 */ /* 0x000fe400078ec0ff */
[----:B------:R-:W-:Y:S01]  /*31f0*/  LOP3.LUT R4, R4, R3, RZ, 0xfc, !PT ;  /* 0x0000000304047212 */ /* 0x000fe200078efcff */
[----:B------:R-:W-:Y:S01]  /*3200*/  IMAD.U32 R3, RZ, RZ, UR42 ;  /* 0x0000002aff037e24 */ /* 0x000fe2000f8e00ff */
[----:B------:R-:W-:-:S02]  /*3210*/  LOP3.LUT R2, R2, 0x10, R191, 0xf8, !PT ;  /* 0x0000001002027812 */ /* 0x000fc400078ef8bf */
[----:B------:R-:W1:Y:S01]  /*3220*/  S2R R191, SR_TID.X ;  /* 0x0000000000bf7919 */ /* 0x000e620000002100 */
[----:B------:R-:W-:Y:S02]  /*3230*/  LEA R181, R4, UR24, 0x1 ;  /* 0x0000001804b57c11 */ /* 0x000fe4000f8e08ff */
[----:B------:R-:W-:Y:S01]  /*3240*/  LOP3.LUT R2, R2, R0, RZ, 0x3c, !PT ;  /* 0x0000000002027212 */ /* 0x000fe200078e3cff */
[----:B------:R-:W-:Y:S02]  /*3250*/  IMAD.U32 R0, RZ, RZ, UR44 ;  /* 0x0000002cff007e24 */ /* 0x000fe4000f8e00ff */
[----:B------:R-:W-:Y:S01]  /*3260*/  VIADD R181, R181, UR50 ;  /* 0x00000032b5b57c36 */ /* 0x000fe20008000000 */
[----:B------:R-:W-:Y:S02]  /*3270*/  LOP3.LUT R180, R2, 0x200, R180, 0xf8, !PT ;  /* 0x0000020002b47812 */ /* 0x000fe400078ef8b4 */
[----:B------:R-:W-:Y:S02]  /*3280*/  IADD3 R2, PT, PT, R0, UR39, R40 ;  /* 0x0000002700027c10 */ /* 0x000fe4000fffe028 */
[----:B------:R-:W-:-:S02]  /*3290*/  LEA R180, R180, UR24, 0x1 ;  /* 0x00000018b4b47c11 */ /* 0x000fc4000f8e08ff */
[----:B------:R-:W-:-:S03]  /*32a0*/  IADD3 R2, PT, PT, R2, -0x3f, -R3 ;  /* 0xffffffc102027810 */ /* 0x000fc60007ffe803 */
[----:B------:R-:W-:Y:S01]  /*32b0*/  VIADD R180, R180, UR50 ;  /* 0x00000032b4b47c36 */ /* 0x000fe20008000000 */
[C---:B-1----:R-:W-:Y:S01]  /*32c0*/  LOP3.LUT P0, R0, R191.reuse, 0x4, RZ, 0xc0, !PT ;  /* 0x00000004bf007812 */ /* 0x042fe2000780c0ff */
[C---:B------:R-:W-:Y:S01]  /*32d0*/  IMAD.SHL.U32 R7, R191.reuse, 0x2, RZ ;  /* 0x00000002bf077824 */ /* 0x040fe200078e00ff */
[C---:B------:R-:W-:Y:S01]  /*32e0*/  LOP3.LUT P4, RZ, R191.reuse, 0x8, RZ, 0xc0, !PT ;  /* 0x00000008bfff7812 */ /* 0x040fe2000788c0ff */
[C---:B------:R-:W-:Y:S01]  /*32f0*/  IMAD.SHL.U32 R192, R191.reuse, 0x40, RZ ;  /* 0x00000040bfc07824 */ /* 0x040fe200078e00ff */
[----:B------:R-:W-:Y:S01]  /*3300*/  SEL R4, R6, 0xfffffff0, !P0 ;  /* 0xfffffff006047807 */ /* 0x000fe20004000000 */
[C---:B------:R-:W-:Y:S01]  /*3310*/  IMAD.SHL.U32 R193, R191.reuse, 0x20, RZ ;  /* 0x00000020bfc17824 */ /* 0x040fe200078e00ff */
[----:B------:R-:W-:Y:S01]  /*3320*/  ISETP.NE.AND P3, PT, R0, RZ, PT ;  /* 0x000000ff0000720c */ /* 0x000fe20003f65270 */
[----:B------:R-:W-:Y:S01]  /*3330*/  IMAD.SHL.U32 R190, R191, 0x8, RZ ;  /* 0x00000008bfbe7824 */ /* 0x000fe200078e00ff */
[----:B------:R-:W-:Y:S02]  /*3340*/  LOP3.LUT R0, R7, 0xe006, R192, 0xc8, !PT ;  /* 0x0000e00607007812 */ /* 0x000fe400078ec8c0 */
[----:B------:R-:W-:-:S02]  /*3350*/  LOP3.LUT R187, R192, 0x1c0, RZ, 0xc0, !PT ;  /* 0x000001c0c0bb7812 */ /* 0x000fc400078ec0ff */
[----:B------:R-:W-:Y:S02]  /*3360*/  LOP3.LUT R0, R0, 0xc00, R193, 0xf8, !PT ;  /* 0x00000c0000007812 */ /* 0x000fe400078ef8c1 */
[----:B------:R-:W-:Y:S02]  /*3370*/  LOP3.LUT R194, R191, 0x8, RZ, 0xc0, !PT ;  /* 0x00000008bfc27812 */ /* 0x000fe400078ec0ff */
[----:B------:R-:W-:Y:S02]  /*3380*/  LOP3.LUT R3, R193, 0x7200, RZ, 0xc0, !PT ;  /* 0x00007200c1037812 */ /* 0x000fe400078ec0ff */
[----:B------:R-:W-:Y:S02]  /*3390*/  LOP3.LUT R189, R192, 0x200, RZ, 0xc0, !PT ;  /* 0x00000200c0bd7812 */ /* 0x000fe400078ec0ff */
[----:B------:R-:W-:Y:S02]  /*33a0*/  LOP3.LUT R187, R187, 0x38, R190, 0xf8, !PT ;  /* 0x00000038bbbb7812 */ /* 0x000fe400078ef8be */
[----:B------:R-:W-:-:S02]  /*33b0*/  LOP3.LUT P1, RZ, R191, 0x2, RZ, 0xc0, !PT ;  /* 0x00000002bfff7812 */ /* 0x000fc4000782c0ff */
[----:B------:R-:W-:Y:S02]  /*33c0*/  LOP3.LUT P2, R186, R191, 0x10, RZ, 0xc0, !PT ;  /* 0x00000010bfba7812 */ /* 0x000fe4000784c0ff */
[----:B------:R-:W-:Y:S02]  /*33d0*/  SEL R185, R185, 0xffffffc0, !P0 ;  /* 0xffffffc0b9b97807 */ /* 0x000fe40004000000 */
[----:B------:R-:W-:Y:S01]  /*33e0*/  LOP3.LUT R189, R189, 0xc00, R193, 0xf8, !PT ;  /* 0x00000c00bdbd7812 */ /* 0x000fe200078ef8c1 */
[----:B--2---:R-:W-:Y:S04]  /*33f0*/  STL [R1+0x7c], R44 ;  /* 0x00007c2c01007387 */ /* 0x004fe80000100800 */
[----:B---3--:R-:W-:Y:S04]  /*3400*/  STL [R1+0x78], R43 ;  /* 0x0000782b01007387 */ /* 0x008fe80000100800 */
[----:B----4-:R-:W-:Y:S04]  /*3410*/  STL [R1+0x74], R42 ;  /* 0x0000742a01007387 */ /* 0x010fe80000100800 */
[----:B------:R-:W-:Y:S04]  /*3420*/  STL [R1+0x70], R41 ;  /* 0x0000702901007387 */ /* 0x000fe80000100800 */
[----:B------:R1:W-:Y:S04]  /*3430*/  STL [R1+0x8], R2 ;  /* 0x0000080201007387 */ /* 0x0003e80000100800 */
[----:B------:R2:W-:Y:S01]  /*3440*/  STL [R1+0x5c], R4 ;  /* 0x00005c0401007387 */ /* 0x0005e20000100800 */
[----:B-1----:R-:W-:Y:S01]  /*3450*/  IMAD.SHL.U32 R2, R191, 0x10, RZ ;  /* 0x00000010bf027824 */ /* 0x002fe200078e00ff */
[----:B--2---:R-:W-:-:S04]  /*3460*/  SEL R4, R8, 0xffffffe0, !P4 ;  /* 0xffffffe008047807 */ /* 0x004fc80006000000 */
[----:B------:R-:W-:Y:S01]  /*3470*/  LOP3.LUT R2, R2, 0x1c0, RZ, 0xc0, !PT ;  /* 0x000001c002027812 */ /* 0x000fe200078ec0ff */
[----:B------:R1:W-:Y:S03]  /*3480*/  STL [R1+0x84], R4 ;  /* 0x0000840401007387 */ /* 0x0003e60000100800 */
[----:B------:R-:W-:-:S04]  /*3490*/  LOP3.LUT R2, R2, 0x38, R7, 0xf8, !PT ;  /* 0x0000003802027812 */ /* 0x000fc800078ef807 */
[----:B------:R-:W-:Y:S02]  /*34a0*/  LOP3.LUT R2, R0, R2, RZ, 0xfc, !PT ;  /* 0x0000000200027212 */ /* 0x000fe400078efcff */
[----:B------:R-:W-:Y:S02]  /*34b0*/  LOP3.LUT R0, R3, R187, R194, 0xf6, !PT ;  /* 0x000000bb03007212 */ /* 0x000fe400078ef6c2 */
[----:B-1----:R-:W-:-:S05]  /*34c0*/  SEL R4, R6, 0xfffffff0, !P3 ;  /* 0xfffffff006047807 */ /* 0x002fca0005800000 */
[----:B------:R1:W-:Y:S04]  /*34d0*/  STL [R1+0x58], R4 ;  /* 0x0000580401007387 */ /* 0x0003e80000100800 */
[----:B------:R1:W-:Y:S02]  /*34e0*/  STL [R1+0x80], R2 ;  /* 0x0000800201007387 */ /* 0x0003e40000100800 */
.L_x_1198:
        /* <DEDUP_REMOVED lines=8> */
[----:B-1----:R-:W3:Y:S01]  /*3570*/  LDL R2, [R1+0x78] ;  /* 0x0000780001027983 */ /* 0x002ee20000100800 */
[----:B------:R-:W-:Y:S02]  /*3580*/  UISETP.GE.AND UP0, UPT, UR44, UR47, UPT ;  /* 0x0000002f2c00728c */ /* 0x000fe4000bf06270 */
[----:B------:R-:W-:Y:S01]  /*3590*/  UIADD3 UR43, UPT, UPT, UR43, -0x1, URZ ;  /* 0xffffffff2b2b7890 */ /* 0x000fe2000fffe0ff */
[----:B------:R-:W4:Y:S01]  /*35a0*/  LDL R190, [R1+0x8] ;  /* 0x0000080001be7983 */ /* 0x000f220000100800 */
        /* <DEDUP_REMOVED lines=28> */
[----:B------:R-:W-:Y:S01]  /*3770*/  STL [R1+0x88], R68 ;  /* 0x0000884401007387 */ /* 0x000fe20000100800 */
[----:B------:R-:W-:Y:S04]  /*3780*/  DEPBAR.LE SB0, 0x0 ;  /* 0x000080000000791a */ /* 0x000fe80000000000 */
[----:B------:R-:W-:Y:S06]  /*3790*/  BAR.SYNC.DEFER_BLOCKING 0x0 ;  /* 0x0000000000007b1d */ /* 0x000fec0000010000 */
[----:B------:R-:W-:Y:S08]  /*37a0*/  LDSM.16.M88.4 R64, [R181] ;  /* 0x00000000b540783b */ /* 0x000ff00000000200 */
[----:B------:R-:W1:Y:S08]  /*37b0*/  LDSM.16.M88.4 R16, [R149+0xc000] ;  /* 0x00c000009510783b */ /* 0x000e700000000200 */
[----:B------:R-:W1:Y:S08]  /*37c0*/  LDSM.16.M88.4 R60, [R181+0x2000] ;  /* 0x00200000b53c783b */ /* 0x000e700000000200 */
[----:B------:R-:W1:Y:S08]  /*37d0*/  LDSM.16.M88.4 R32, [R149+0xc800] ;  /* 0x00c800009520783b */ /* 0x000e700000000200 */
[----:B------:R-:W1:Y:S08]  /*37e0*/  LDSM.16.M88.4 R48, [R149+0xd000] ;  /* 0x00d000009530783b */ /* 0x000e700000000200 */
[----:B------:R-:W2:Y:S01]  /*37f0*/  LDSM.16.M88.4 R132, [R149+0xd800] ;  /* 0x00d800009584783b */ /* 0x000ea20000000200 */
        /* <DEDUP_REMOVED lines=19> */
[----:B-1----:R-:W-:Y:S05]  /*3930*/  IADD3 R0, PT, PT, R172, R0, RZ ;  /* 0x00000000ac007210 */ /* 0x002fea0007ffe0ff */
[----:B------:R-:W-:Y:S01]  /*3940*/  LDSM.16.M88.4 R172, [R183+0xd800] ;  /* 0x00d80000b7ac783b */ /* 0x000fe20000000200 */
[-C--:B------:R-:W-:Y:S08]  /*3950*/  HMMA.16816.F32.BF16 R44, R60, R50.reuse, RZ ;  /* 0x000000323c2c723c */ /* 0x080ff000000418ff */
[C---:B------:R-:W-:Y:S08]  /*3960*/  HMMA.16816.F32.BF16 R48, R64.reuse, R50, RZ ;  /* 0x000000324030723c */ /* 0x040ff000000418ff */
[-C--:B--2---:R-:W-:Y:S08]  /*3970*/  HMMA.16816.F32.BF16 R52, R64, R132.reuse, RZ ;  /* 0x000000844034723c */ /* 0x084ff000000418ff */
[C---:B------:R-:W-:Y:S02]  /*3980*/  HMMA.16816.F32.BF16 R56, R60.reuse, R132, RZ ;  /* 0x000000843c38723c */ /* 0x040fe400000418ff */
[----:B------:R-:W-:Y:S06]  /*3990*/  FSETP.NEU.FTZ.AND P4, PT, R3, -INF , PT ;  /* 0xff8000000300780b */ /* 0x000fec0003f9d000 */
[-C--:B------:R-:W-:Y:S01]  /*39a0*/  HMMA.16816.F32.BF16 R60, R60, R134.reuse, RZ ;  /* 0x000000863c3c723c */ /* 0x080fe200000418ff */
[----:B---3--:R-:W-:Y:S07]  /*39b0*/  FSETP.NEU.FTZ.AND P3, PT, R2, -INF , PT ;  /* 0xff8000000200780b */ /* 0x008fee0003f7d000 */
        /* <DEDUP_REMOVED lines=23> */
[----:B------:R-:W-:Y:S04]  /*3b30*/  @!P0 LOP3.LUT R0, R0, 0x6, RZ, 0xc0, !PT ;  /* 0x0000000600008812 */ /* 0x000fe800078ec0ff */
        /* <DEDUP_REMOVED lines=19> */
[-C--:B----4-:R-:W-:Y:S08]  /*3c70*/  HMMA.16816.F32.BF16 R4, R148, R176.reuse, R4 ;  /* 0x000000b09404723c */ /* 0x090ff00000041804 */
        /* <DEDUP_REMOVED lines=28> */
[----:B------:R-:W-:Y:S05]  /*3e40*/  @!P0 ISETP.GE.AND P5, PT, R0, R13, PT ;  /* 0x0000000d0000820c */ /* 0x000fea0003fa6270 */
        /* <DEDUP_REMOVED lines=10> */
[--C-:B------:R-:W-:Y:S08]  /*3ef0*/  FFMA.FTZ R3, R3, UR8, -R11.reuse ;  /* 0x0000000803037c23 */ /* 0x100ff0000801080b */
        /* <DEDUP_REMOVED lines=9> */
[----:B------:R3:W-:Y:S01]  /*3f90*/  MUFU.TANH R225, R8 ;  /* 0x0000000800e17308 */ /* 0x0007e20000002400 */
[----:B-1----:R-:W-:Y:S02]  /*3fa0*/  MOV R3, R207 ;  /* 0x000000cf00037202 */ /* 0x002fe40000000f00 */
[----:B------:R-:W-:Y:S07]  /*3fb0*/  @!P0 FSEL R3, R207, -INF , !P3 ;  /* 0xff800000cf038808 */ /* 0x000fee0005800000 */
[----:B------:R-:W-:Y:S01]  /*3fc0*/  MUFU.TANH R87, R16 ;  /* 0x0000001000577308 */ /* 0x000fe20000002400 */
[----:B------:R-:W-:Y:S01]  /*3fd0*/  FFMA.FTZ R3, R3, UR8, -R10 ;  /* 0x0000000803037c23 */ /* 0x000fe2000801080a */
[-C--:B------:R-:W-:Y:S03]  /*3fe0*/  HMMA.16816.F32.BF16 R20, R148, R4.reuse, R20 ;  /* 0x000000049414723c */ /* 0x080fe60000041814 */
[----:B------:R-:W-:Y:S05]  /*3ff0*/  @!P0 VIMNMX R9, PT, PT, R190, UR39, PT ;  /* 0x00000027be098c48 */ /* 0x000fea000bfe0100 */
[----:B------:R1:W1:Y:S01]  /*4000*/  MUFU.EX2 R143, R3 ;  /* 0x00000003008f7308 */ /* 0x0002620000000800 */
        /* <DEDUP_REMOVED lines=15> */
[----:B------:R-:W-:Y:S01]  /*4100*/  STL [R1], R143 ;  /* 0x0000008f01007387 */ /* 0x000fe20000100800 */
[----:B------:R-:W-:Y:S01]  /*4110*/  FMUL.FTZ R22, R22, UR9 ;  /* 0x0000000916167c20 */ /* 0x000fe20008410000 */
[----:B------:R-:W-:Y:S01]  /*4120*/  FMUL.FTZ R27, R27, UR9 ;  /* 0x000000091b1b7c20 */ /* 0x000fe20008410000 */
[C---:B------:R-:W-:Y:S01]  /*4130*/  HMMA.16816.F32.BF16 R32, R148.reuse, R6, R32 ;  /* 0x000000069420723c */ /* 0x040fe20000041820 */
[----:B------:R-:W4:Y:S03]  /*4140*/  LDL R70, [R1+0x80] ;  /* 0x0000800001467983 */ /* 0x000f260000100800 */
[----:B------:R2:W-:Y:S01]  /*4150*/  MUFU.EX2 R252, R3 ;  /* 0x0000000300fc7308 */ /* 0x0005e20000000800 */
[----:B------:R-:W-:Y:S01]  /*4160*/  IMAD.MOV.U32 R4, RZ, RZ, R225 ;  /* 0x000000ffff047224 */ /* 0x000fe200078e00e1 */
[----:B------:R-:W-:Y:S01]  /*4170*/  @!P0 FSEL R4, R225, -INF , !P5 ;  /* 0xff800000e1048808 */ /* 0x000fe20006800000 */
[----:B------:R-:W-:Y:S01]  /*4180*/  IMAD.MOV.U32 R16, RZ, RZ, R239 ;  /* 0x000000ffff107224 */ /* 0x000fe200078e00ef */
[-C--:B------:R-:W-:Y:S01]  /*4190*/  @!P0 ISETP.GE.AND P4, PT, R2, R8.reuse, PT ;  /* 0x000000080200820c */ /* 0x080fe20003f86270 */
[----:B------:R-:W-:Y:S01]  /*41a0*/  FMUL.FTZ R21, R21, UR9 ;  /* 0x0000000915157c20 */ /* 0x000fe20008410000 */
[----:B------:R-:W-:Y:S04]  /*41b0*/  @!P0 ISETP.GE.AND P5, PT, R0, R8, PT ;  /* 0x000000080000820c */ /* 0x000fe80003fa6270 */
[----:B------:R-:W-:Y:S01]  /*41c0*/  MUFU.TANH R230, R27 ;  /* 0x0000001b00e67308 */ /* 0x000fe20000002400 */
[----:B---3--:R-:W-:Y:S01]  /*41d0*/  IMAD.MOV.U32 R5, RZ, RZ, R242 ;  /* 0x000000ffff057224 */ /* 0x008fe200078e00f2 */
[----:B------:R-:W-:Y:S01]  /*41e0*/  MOV R17, R238 ;  /* 0x000000ee00117202 */ /* 0x000fe20000000f00 */
[----:B------:R-:W-:Y:S01]  /*41f0*/  FMUL.FTZ R20, R20, UR9 ;  /* 0x0000000914147c20 */ /* 0x000fe20008410000 */
[----:B------:R-:W-:Y:S01]  /*4200*/  @!P0 FSEL R5, R242, -INF , !P5 ;  /* 0xff800000f2058808 */ /* 0x000fe20006800000 */
        /* <DEDUP_REMOVED lines=8> */
[----:B------:R-:W-:Y:S01]  /*4290*/  FMUL.FTZ R26, R26, UR9 ;  /* 0x000000091a1a7c20 */ /* 0x000fe20008410000 */
[----:B------:R-:W-:Y:S01]  /*42a0*/  FMUL.FTZ R28, R28, UR9 ;  /* 0x000000091c1c7c20 */ /* 0x000fe20008410000 */
[----:B------:R-:W-:Y:S03]  /*42b0*/  FMUL.FTZ R30, R30, UR9 ;  /* 0x000000091e1e7c20 */ /* 0x000fe60008410000 */
[----:B------:R-:W-:Y:S01]  /*42c0*/  MUFU.TANH R80, R32 ;  /* 0x0000002000507308 */ /* 0x000fe20000002400 */
[----:B------:R-:W-:Y:S01]  /*42d0*/  FMUL.FTZ R29, R29, UR9 ;  /* 0x000000091d1d7c20 */ /* 0x000fe20008410000 */
[----:B------:R-:W-:Y:S08]  /*42e0*/  FMUL.FTZ R31, R31, UR9 ;  /* 0x000000091f1f7c20 */ /* 0x000ff00008410000 */
        /* <DEDUP_REMOVED lines=15> */
[----:B------:R-:W-:Y:S04]  /*43e0*/  FSETP.NEU.FTZ.AND P3, PT, R15, -INF , PT ;  /* 0xff8000000f00780b */ /* 0x000fe80003f7d000 */
[----:B------:R-:W-:Y:S05]  /*43f0*/  FSEL R3, R3, RZ, P3 ;  /* 0x000000ff03037208 */ /* 0x000fea0001800000 */
[--C-:B------:R-:W-:Y:S01]  /*4400*/  FFMA.FTZ R2, R4, UR8, -R3.reuse ;  /* 0x0000000804027c23 */ /* 0x100fe20008010803 */
[----:B------:R-:W-:Y:S02]  /*4410*/  MOV R4, R241 ;  /* 0x000000f100047202 */ /* 0x000fe40000000f00 */
[----:B------:R-:W-:Y:S01]  /*4420*/  @!P0 FSEL R4, R241, -INF , !P4 ;  /* 0xff800000f1048808 */ /* 0x000fe20006000000 */
[----:B------:R1:W2:Y:S01]  /*4430*/  MUFU.EX2 R141, R2 ;  /* 0x00000002008d7308 */ /* 0x0002a20000000800 */
[C---:B----4-:R-:W-:Y:S01]  /*4440*/  FMUL.FTZ R15, R14.reuse, 1.4426950216293334961 ;  /* 0x3fb8aa3b0e0f7820 */ /* 0x050fe20000410000 */
[----:B------:R-:W-:Y:S02]  /*4450*/  FSETP.NEU.FTZ.AND P3, PT, R14, -INF , PT ;  /* 0xff8000000e00780b */ /* 0x000fe40003f7d000 */
[----:B------:R-:W-:Y:S02]  /*4460*/  MOV R14, R223 ;  /* 0x000000df000e7202 */ /* 0x000fe40000000f00 */
[----:B------:R-:W-:Y:S05]  /*4470*/  @!P0 FSEL R14, R223, -INF , !P6 ;  /* 0xff800000df0e8808 */ /* 0x000fea0007000000 */
[--C-:B------:R-:W-:Y:S04]  /*4480*/  FFMA.FTZ R14, R14, UR8, -R3.reuse ;  /* 0x000000080e0e7c23 */ /* 0x100fe80008010803 */
[----:B------:R3:W4:Y:S01]  /*4490*/  MUFU.EX2 R142, R14 ;  /* 0x0000000e008e7308 */ /* 0x0007220000000800 */
[----:B-1----:R-:W-:Y:S01]  /*44a0*/  FSEL R2, R15, RZ, P3 ;  /* 0x000000ff0f027208 */ /* 0x002fe20001800000 */
[----:B------:R-:W-:Y:S01]  /*44b0*/  @!P0 VIADD R15, R0, 0x9 ;  /* 0x00000009000f8836 */ /* 0x000fe20000000000 */
[----:B--2---:R-:W-:Y:S03]  /*44c0*/  STL [R1+0x2c], R141 ;  /* 0x00002c8d01007387 */ /* 0x004fe60000100800 */
[--C-:B------:R-:W-:Y:S01]  /*44d0*/  FFMA.FTZ R4, R4, UR8, -R2.reuse ;  /* 0x0000000804047c23 */ /* 0x100fe20008010802 */
[--C-:B------:R-:W-:Y:S03]  /*44e0*/  FFMA.FTZ R5, R5, UR8, -R2.reuse ;  /* 0x0000000805057c23 */ /* 0x100fe60008010802 */
[----:B------:R1:W-:Y:S01]  /*44f0*/  MUFU.EX2 R140, R4 ;  /* 0x00000004008c7308 */ /* 0x0003e20000000800 */
[----:B---3--:R-:W-:Y:S09]  /*4500*/  @!P0 VIADD R14, R0, 0x8 ;  /* 0x00000008000e8836 */ /* 0x008ff20000000000 */
[----:B------:R-:W2:Y:S01]  /*4510*/  MUFU.EX2 R139, R5 ;  /* 0x00000005008b7308 */ /* 0x000ea20000000800 */
[----:B----4-:R-:W-:Y:S01]  /*4520*/  STL [R1+0x28], R142 ;  /* 0x0000288e01007387 */ /* 0x010fe20000100800 */
[C---:B------:R-:W-:Y:S02]  /*4530*/  @!P0 ISETP.GE.AND P3, PT, R14.reuse, R9, PT ;  /* 0x000000090e00820c */ /* 0x040fe40003f66270 */
[-C--:B------:R-:W-:Y:S02]  /*4540*/  @!P0 ISETP.GE.AND P4, PT, R14, R8.reuse, PT ;  /* 0x000000080e00820c */ /* 0x080fe40003f86270 */
[----:B-1----:R-:W-:Y:S02]  /*4550*/  MOV R4, R221 ;  /* 0x000000dd00047202 */ /* 0x002fe40000000f00 */
[----:B------:R-:W-:Y:S02]  /*4560*/  @!P0 FSEL R4, R221, -INF , !P3 ;  /* 0xff800000dd048808 */ /* 0x000fe40005800000 */
[----:B------:R-:W-:Y:S02]  /*4570*/  @!P0 FSEL R16, R239, -INF , !P4 ;  /* 0xff800000ef108808 */ /* 0x000fe40006000000 */
[----:B------:R-:W-:Y:S01]  /*4580*/  @!P0 ISETP.GE.AND P3, PT, R15, R9, PT ;  /* 0x000000090f00820c */ /* 0x000fe20003f66270 */
[--C-:B------:R-:W-:Y:S01]  /*4590*/  FFMA.FTZ R4, R4, UR8, -R3.reuse ;  /* 0x0000000804047c23 */ /* 0x100fe20008010803 */
[----:B--2---:R-:W-:Y:S01]  /*45a0*/  STL [R1+0x44], R139 ;  /* 0x0000448b01007387 */ /* 0x004fe20000100800 */
[----:B------:R-:W-:Y:S01]  /*45b0*/  MOV R5, R219 ;  /* 0x000000db00057202 */ /* 0x000fe20000000f00 */
[--C-:B------:R-:W-:Y:S01]  /*45c0*/  FFMA.FTZ R16, R16, UR8, -R2.reuse ;  /* 0x0000000810107c23 */ /* 0x100fe20008010802 */
[----:B------:R1:W2:Y:S01]  /*45d0*/  MUFU.EX2 R137, R4 ;  /* 0x0000000400897308 */ /* 0x0002a20000000800 */
[----:B------:R-:W-:Y:S01]  /*45e0*/  STL [R1+0x40], R140 ;  /* 0x0000408c01007387 */ /* 0x000fe20000100800 */
[----:B------:R-:W-:Y:S02]  /*45f0*/  @!P0 FSEL R5, R219, -INF , !P3 ;  /* 0xff800000db058808 */ /* 0x000fe40005800000 */
[----:B------:R-:W-:Y:S02]  /*4600*/  @!P0 ISETP.GE.AND P3, PT, R15, R8, PT ;  /* 0x000000080f00820c */ /* 0x000fe40003f66270 */
[----:B------:R-:W-:Y:S04]  /*4610*/  @!P0 ISETP.GE.AND P4, PT, R14, R12, PT ;  /* 0x0000000c0e00820c */ /* 0x000fe80003f86270 */
[----:B------:R3:W-:Y:S01]  /*4620*/  MUFU.EX2 R27, R16 ;  /* 0x00000010001b7308 */ /* 0x0007e20000000800 */
[----:B------:R-:W-:Y:S02]  /*4630*/  @!P0 FSEL R17, R238, -INF , !P3 ;  /* 0xff800000ee118808 */ /* 0x000fe40005800000 */
[-C--:B------:R-:W-:Y:S02]  /*4640*/  @!P0 ISETP.GE.AND P3, PT, R14, R13.reuse, PT ;  /* 0x0000000d0e00820c */ /* 0x080fe40003f66270 */
[----:B------:R-:W-:Y:S01]  /*4650*/  MOV R14, R198 ;  /* 0x000000c6000e7202 */ /* 0x000fe20000000f00 */
[----:B-1----:R-:W-:Y:S01]  /*4660*/  FFMA.FTZ R4, R5, UR8, -R3 ;  /* 0x0000000805047c23 */ /* 0x002fe20008010803 */
[----:B--2---:R-:W-:Y:S03]  /*4670*/  STL [R1+0x1c], R137 ;  /* 0x00001c8901007387 */ /* 0x004fe60000100800 */
[----:B------:R1:W2:Y:S01]  /*4680*/  MUFU.EX2 R138, R4 ;  /* 0x00000004008a7308 */ /* 0x0002a20000000800 */
[----:B---3--:R-:W-:Y:S01]  /*4690*/  FFMA.FTZ R16, R17, UR8, -R2 ;  /* 0x0000000811107c23 */ /* 0x008fe20008010802 */
[----:B------:R-:W-:Y:S08]  /*46a0*/  MOV R17, R86 ;  /* 0x0000005600117202 */ /* 0x000ff00000000f00 */
[----:B------:R3:W4:Y:S01]  /*46b0*/  MUFU.EX2 R136, R16 ;  /* 0x0000001000887308 */ /* 0x0007220000000800 */
[----:B-1----:R-:W1:Y:S01]  /*46c0*/  LDSM.16.M88.4 R4, [R184+0xd000] ;  /* 0x00d00000b804783b */ /* 0x002e620000000200 */
[----:B---3--:R-:W-:Y:S01]  /*46d0*/  IMAD.MOV.U32 R16, RZ, RZ, R87 ;  /* 0x000000ffff107224 */ /* 0x008fe200078e0057 */
[----:B------:R-:W-:Y:S06]  /*46e0*/  @!P0 FSEL R16, R87, -INF , !P3 ;  /* 0xff80000057108808 */ /* 0x000fec0005800000 */
[----:B--2---:R-:W-:Y:S01]  /*46f0*/  STL [R1+0x18], R138 ;  /* 0x0000188a01007387 */ /* 0x004fe20000100800 */
[C---:B------:R-:W-:Y:S01]  /*4700*/  @!P0 ISETP.GE.AND P3, PT, R15.reuse, R13, PT ;  /* 0x0000000d0f00820c */ /* 0x040fe20003f66270 */
[----:B------:R-:W-:Y:S03]  /*4710*/  FFMA.FTZ R18, R16, UR8, -R11 ;  /* 0x0000000810127c23 */ /* 0x000fe6000801080b */
[----:B------:R-:W-:Y:S01]  /*4720*/  @!P0 FSEL R17, R86, -INF , !P3 ;  /* 0xff80000056118808 */ /* 0x000fe20005800000 */
[----:B------:R-:W-:Y:S01]  /*4730*/  IMAD.MOV.U32 R16, RZ, RZ, R199 ;  /* 0x000000ffff107224 */ /* 0x000fe200078e00c7 */
[----:B------:R-:W-:Y:S01]  /*4740*/  @!P0 ISETP.GE.AND P3, PT, R15, R12, PT ;  /* 0x0000000c0f00820c */ /* 0x000fe20003f66270 */
[----:B------:R-:W-:Y:S01]  /*4750*/  MUFU.EX2 R91, R18 ;  /* 0x00000012005b7308 */ /* 0x000fe20000000800 */
[----:B------:R-:W-:Y:S01]  /*4760*/  @!P0 FSEL R16, R199, -INF , !P4 ;  /* 0xff800000c7108808 */ /* 0x000fe20006000000 */
[--C-:B------:R-:W-:Y:S01]  /*4770*/  FFMA.FTZ R15, R17, UR8, -R11.reuse ;  /* 0x00000008110f7c23 */ /* 0x100fe2000801080b */
[----:B------:R-:W-:Y:S01]  /*4780*/  @!P0 FSEL R14, R198, -INF , !P3 ;  /* 0xff800000c60e8808 */ /* 0x000fe20005800000 */
[----:B------:R-:W-:Y:S01]  /*4790*/  STL [R1+0x3c], R27 ;  /* 0x00003c1b01007387 */ /* 0x000fe20000100800 */
[----:B------:R-:W-:Y:S05]  /*47a0*/  MOV R17, R84 ;  /* 0x0000005400117202 */ /* 0x000fea0000000f00 */
[----:B------:R2:W-:Y:S01]  /*47b0*/  MUFU.EX2 R90, R15 ;  /* 0x0000000f005a7308 */ /* 0x0005e20000000800 */
[--C-:B------:R-:W-:Y:S01]  /*47c0*/  FFMA.FTZ R14, R14, UR8, -R10.reuse ;  /* 0x000000080e0e7c23 */ /* 0x100fe2000801080a */
[----:B----4-:R-:W-:Y:S08]  /*47d0*/  STL [R1+0x38], R136 ;  /* 0x0000388801007387 */ /* 0x010ff00000100800 */
[----:B------:R3:W-:Y:S01]  /*47e0*/  MUFU.EX2 R244, R14 ;  /* 0x0000000e00f47308 */ /* 0x0007e20000000800 */
[-C--:B-1----:R-:W-:Y:S03]  /*47f0*/  HMMA.16816.F32.BF16 R36, R148, R4.reuse, R36 ;  /* 0x000000049424723c */ /* 0x082fe60000041824 */
[----:B--2---:R-:W-:Y:S01]  /*4800*/  FFMA.FTZ R15, R16, UR8, -R10 ;  /* 0x00000008100f7c23 */ /* 0x004fe2000801080a */
[----:B------:R-:W-:Y:S05]  /*4810*/  MOV R16, R85 ;  /* 0x0000005500107202 */ /* 0x000fea0000000f00 */
[----:B------:R1:W-:Y:S01]  /*4820*/  MUFU.EX2 R245, R15 ;  /* 0x0000000f00f57308 */ /* 0x0003e20000000800 */
[C---:B------:R-:W-:Y:S04]  /*4830*/  HMMA.16816.F32.BF16 R40, R132.reuse, R4, R40 ;  /* 0x000000048428723c */ /* 0x040fe80000041828 */
[----:B---3--:R-:W-:Y:S01]  /*4840*/  @!P0 VIADD R14, R0, 0x10 ;  /* 0x00000010000e8836 */ /* 0x008fe20000000000 */
[----:B------:R-:W-:Y:S01]  /*4850*/  MOV R5, R177 ;  /* 0x000000b100057202 */ /* 0x000fe20000000f00 */
[----:B------:R-:W-:Y:S02]  /*4860*/  IMAD.MOV.U32 R4, RZ, RZ, R178 ;  /* 0x000000ffff047224 */ /* 0x000fe400078e00b2 */
[-C--:B------:R-:W-:Y:S03]  /*4870*/  HMMA.16816.F32.BF16 R44, R132, R6.reuse, R44 ;  /* 0x00000006842c723c */ /* 0x080fe6000004182c */
[----:B------:R-:W-:Y:S01]  /*4880*/  @!P0 ISETP.GE.AND P4, PT, R14, R12, PT ;  /* 0x0000000c0e00820c */ /* 0x000fe20003f86270 */
[----:B------:R-:W-:Y:S01]  /*4890*/  FMUL.FTZ R38, R38, UR9 ;  /* 0x0000000926267c20 */ /* 0x000fe20008410000 */
[-C--:B------:R-:W-:Y:S01]  /*48a0*/  @!P0 ISETP.GE.AND P3, PT, R14, R13.reuse, PT ;  /* 0x0000000d0e00820c */ /* 0x080fe20003f66270 */
[----:B------:R-:W-:Y:S01]  /*48b0*/  FMUL.FTZ R36, R36, UR9 ;  /* 0x0000000924247c20 */ /* 0x000fe20008410000 */
[----:B------:R-:W-:Y:S01]  /*48c0*/  @!P0 FSEL R4, R178, -INF , !P4 ;  /* 0xff800000b2048808 */ /* 0x000fe20006000000 */
[----:B------:R-:W-:Y:S01]  /*48d0*/  MUFU.TANH R167, R38 ;  /* 0x0000002600a77308 */ /* 0x000fe20000002400 */
[----:B-1----:R-:W-:Y:S01]  /*48e0*/  @!P0 VIADD R15, R0, 0x11 ;  /* 0x00000011000f8836 */ /* 0x002fe20000000000 */
[----:B------:R-:W-:Y:S01]  /*48f0*/  @!P0 FSEL R16, R85, -INF , !P3 ;  /* 0xff80000055108808 */ /* 0x000fe20005800000 */
[C---:B------:R-:W-:Y:S04]  /*4900*/  HMMA.16816.F32.BF16 R48, R148.reuse, R6, R48 ;  /* 0x000000069430723c */ /* 0x040fe80000041830 */
[--C-:B------:R-:W-:Y:S03]  /*4910*/  FFMA.FTZ R4, R4, UR8, -R10.reuse ;  /* 0x0000000804047c23 */ /* 0x100fe6000801080a */
[----:B------:R-:W-:Y:S01]  /*4920*/  MUFU.TANH R77, R36 ;  /* 0x00000024004d7308 */ /* 0x000fe20000002400 */
[----:B------:R-:W-:Y:S01]  /*4930*/  @!P0 ISETP.GE.AND P3, PT, R15, R13, PT ;  /* 0x0000000d0f00820c */ /* 0x000fe20003f66270 */
[----:B------:R-:W-:Y:S01]  /*4940*/  FFMA.FTZ R16, R16, UR8, -R11 ;  /* 0x0000000810107c23 */ /* 0x000fe2000801080b */
[----:B------:R-:W-:Y:S01]  /*4950*/  @!P0 ISETP.GE.AND P4, PT, R14, R8, PT ;  /* 0x000000080e00820c */ /* 0x000fe20003f86270 */
[----:B------:R-:W-:Y:S01]  /*4960*/  FMUL.FTZ R37, R37, UR9 ;  /* 0x0000000925257c20 */ /* 0x000fe20008410000 */
[----:B------:R-:W-:Y:S01]  /*4970*/  @!P0 FSEL R17, R84, -INF , !P3 ;  /* 0xff80000054118808 */ /* 0x000fe20005800000 */
[----:B------:R-:W-:Y:S01]  /*4980*/  FMUL.FTZ R39, R39, UR9 ;  /* 0x0000000927277c20 */ /* 0x000fe20008410000 */
[----:B------:R-:W-:Y:S03]  /*4990*/  @!P0 ISETP.GE.AND P3, PT, R15, R12, PT ;  /* 0x0000000c0f00820c */ /* 0x000fe60003f66270 */
[----:B------:R1:W-:Y:S01]  /*49a0*/  MUFU.EX2 R236, R4 ;  /* 0x0000000400ec7308 */ /* 0x0003e20000000800 */
[----:B------:R-:W-:Y:S01]  /*49b0*/  FMUL.FTZ R40, R40, UR9 ;  /* 0x0000000928287c20 */ /* 0x000fe20008410000 */
[----:B------:R-:W-:Y:S01]  /*49c0*/  FMUL.FTZ R41, R41, UR9 ;  /* 0x0000000929297c20 */ /* 0x000fe20008410000 */
[----:B------:R-:W-:Y:S01]  /*49d0*/  @!P0 FSEL R5, R177, -INF , !P3 ;  /* 0xff800000b1058808 */ /* 0x000fe20005800000 */
[----:B------:R-:W-:Y:S01]  /*49e0*/  FMUL.FTZ R42, R42, UR9 ;  /* 0x000000092a2a7c20 */ /* 0x000fe20008410000 */
[-C--:B------:R-:W-:Y:S01]  /*49f0*/  @!P0 ISETP.GE.AND P3, PT, R14, R9.reuse, PT ;  /* 0x000000090e00820c */ /* 0x080fe20003f66270 */
        /* <DEDUP_REMOVED lines=10> */
[----:B------:R2:W-:Y:S01]  /*4aa0*/  MUFU.EX2 R89, R16 ;  /* 0x0000001000597308 */ /* 0x0005e20000000800 */
[----:B-1----:R-:W-:Y:S01]  /*4ab0*/  FFMA.FTZ R4, R5, UR8, -R10 ;  /* 0x0000000805047c23 */ /* 0x002fe2000801080a */
[----:B------:R-:W-:Y:S01]  /*4ac0*/  IMAD.MOV.U32 R5, RZ, RZ, R231 ;  /* 0x000000ffff057224 */ /* 0x000fe200078e00e7 */
[----:B------:R-:W-:Y:S07]  /*4ad0*/  @!P0 FSEL R5, R231, -INF , !P4 ;  /* 0xff800000e7058808 */ /* 0x000fee0006000000 */
[----:B------:R-:W-:Y:S01]  /*4ae0*/  MUFU.TANH R166, R39 ;  /* 0x0000002700a67308 */ /* 0x000fe20000002400 */
[--C-:B------:R-:W-:Y:S09]  /*4af0*/  FFMA.FTZ R5, R5, UR8, -R2.reuse ;  /* 0x0000000805057c23 */ /* 0x100ff20008010802 */
[----:B------:R1:W-:Y:S01]  /*4b00*/  MUFU.EX2 R235, R4 ;  /* 0x0000000400eb7308 */ /* 0x0003e20000000800 */
[----:B--2---:R-:W-:Y:S01]  /*4b10*/  FFMA.FTZ R16, R17, UR8, -R11 ;  /* 0x0000000811107c23 */ /* 0x004fe2000801080b */
[----:B------:R-:W-:Y:S08]  /*4b20*/  MOV R17, R228 ;  /* 0x000000e400117202 */ /* 0x000ff00000000f00 */
[----:B------:R-:W-:Y:S10]  /*4b30*/  MUFU.TANH R201, R40 ;  /* 0x0000002800c97308 */ /* 0x000ff40000002400 */
[----:B------:R2:W-:Y:S01]  /*4b40*/  MUFU.EX2 R88, R16 ;  /* 0x0000001000587308 */ /* 0x0005e20000000800 */
[----:B-1----:R-:W-:Y:S01]  /*4b50*/  IMAD.MOV.U32 R4, RZ, RZ, R213 ;  /* 0x000000ffff047224 */ /* 0x002fe200078e00d5 */
[----:B------:R-:W-:Y:S02]  /*4b60*/  @!P0 FSEL R4, R213, -INF , !P3 ;  /* 0xff800000d5048808 */ /* 0x000fe40005800000 */
[CC--:B------:R-:W-:Y:S03]  /*4b70*/  @!P0 ISETP.GE.AND P3, PT, R15.reuse, R9.reuse, PT ;  /* 0x000000090f00820c */ /* 0x0c0fe60003f66270 */
        /* <DEDUP_REMOVED lines=8> */
[----:B------:R-:W-:Y:S01]  /*4c00*/  FFMA.FTZ R14, R16, UR8, -R3 ;  /* 0x00000008100e7c23 */ /* 0x000fe20008010803 */
        /* <DEDUP_REMOVED lines=11> */
[----:B---3--:R-:W-:Y:S04]  /*4cc0*/  STL [R1+0x4], R26 ;  /* 0x0000041a01007387 */ /* 0x008fe80000100800 */
        /* <DEDUP_REMOVED lines=32> */
[C---:B------:R-:W-:Y:S03]  /*4ed0*/  @!P0 ISETP.GE.AND P3, PT, R15.reuse, R13, PT ;  /* 0x0000000d0f00820c */ /* 0x040fe60003f66270 */
[--C-:B------:R-:W-:Y:S01]  /*4ee0*/  FFMA.FTZ R18, R16, UR8, -R11.reuse ;  /* 0x0000000810127c23 */ /* 0x100fe2000801080b */
[----:B------:R-:W-:Y:S01]  /*4ef0*/  @!P0 FSEL R17, R78, -INF , !P3 ;  /* 0xff8000004e118808 */ /* 0x000fe20005800000 */
[----:B------:R-:W-:Y:S01]  /*4f00*/  IMAD.MOV.U32 R16, RZ, RZ, R174 ;  /* 0x000000ffff107224 */ /* 0x000fe200078e00ae */
[----:B------:R-:W-:Y:S01]  /*4f10*/  @!P0 ISETP.GE.AND P3, PT, R15, R12, PT ;  /* 0x0000000c0f00820c */ /* 0x000fe20003f66270 */
[----:B------:R-:W-:Y:S01]  /*4f20*/  MUFU.TANH R71, R49 ;  /* 0x0000003100477308 */ /* 0x000fe20000002400 */
[----:B------:R-:W-:Y:S01]  /*4f30*/  @!P0 FSEL R16, R174, -INF , !P4 ;  /* 0xff800000ae108808 */ /* 0x000fe20006000000 */
[----:B------:R-:W-:Y:S01]  /*4f40*/  FFMA.FTZ R15, R17, UR8, -R11 ;  /* 0x00000008110f7c23 */ /* 0x000fe2000801080b */
[----:B------:R-:W-:Y:S02]  /*4f50*/  @!P0 FSEL R14, R173, -INF , !P3 ;  /* 0xff800000ad0e8808 */ /* 0x000fe40005800000 */
[----:B------:R-:W-:Y:S05]  /*4f60*/  MOV R17, R76 ;  /* 0x0000004c00117202 */ /* 0x000fea0000000f00 */
        /* <DEDUP_REMOVED lines=10> */
[----:B------:R-:W-:Y:S01]  /*5010*/  MOV R5, R166 ;  /* 0x000000a600057202 */ /* 0x000fe20000000f00 */
[----:B------:R-:W-:Y:S01]  /*5020*/  IMAD.MOV.U32 R4, RZ, RZ, R167 ;  /* 0x000000ffff047224 */ /* 0x000fe200078e00a7 */
[-C--:B------:R-:W-:Y:S06]  /*5030*/  HMMA.16816.F32.BF16 R60, R132, R6.reuse, R60 ;  /* 0x00000006843c723c */ /* 0x080fec000004183c */
[----:B------:R-:W-:Y:S01]  /*5040*/  MUFU.TANH R162, R51 ;  /* 0x0000003300a27308 */ /* 0x000fe20000002400 */
[----:B------:R-:W-:Y:S01]  /*5050*/  @!P0 ISETP.GE.AND P4, PT, R14, R12, PT ;  /* 0x0000000c0e00820c */ /* 0x000fe20003f86270 */
[----:B------:R-:W-:Y:S01]  /*5060*/  FMUL.FTZ R52, R52, UR9 ;  /* 0x0000000934347c20 */ /* 0x000fe20008410000 */
[-C--:B------:R-:W-:Y:S01]  /*5070*/  @!P0 ISETP.GE.AND P3, PT, R14, R13.reuse, PT ;  /* 0x0000000d0e00820c */ /* 0x080fe20003f66270 */
[----:B------:R-:W-:Y:S01]  /*5080*/  FMUL.FTZ R54, R54, UR9 ;  /* 0x0000000936367c20 */ /* 0x000fe20008410000 */
[----:B------:R-:W-:Y:S01]  /*5090*/  @!P0 FSEL R4, R167, -INF , !P4 ;  /* 0xff800000a7048808 */ /* 0x000fe20006000000 */
[----:B------:R-:W-:Y:S04]  /*50a0*/  HMMA.16816.F32.BF16 R64, R148, R6, R64 ;  /* 0x000000069440723c */ /* 0x000fe80000041840 */
[----:B------:R-:W2:Y:S01]  /*50b0*/  MUFU.TANH R210, R47 ;  /* 0x0000002f00d27308 */ /* 0x000ea20000002400 */
[--C-:B------:R-:W-:Y:S01]  /*50c0*/  FFMA.FTZ R4, R4, UR8, -R10.reuse ;  /* 0x0000000804047c23 */ /* 0x100fe2000801080a */
[----:B-1----:R-:W-:Y:S01]  /*50d0*/  @!P0 VIADD R15, R0, 0x21 ;  /* 0x00000021000f8836 */ /* 0x002fe20000000000 */
[----:B------:R-:W-:Y:S01]  /*50e0*/  @!P0 FSEL R16, R77, -INF , !P3 ;  /* 0xff8000004d108808 */ /* 0x000fe20005800000 */
[----:B------:R-:W-:Y:S01]  /*50f0*/  IMAD.MOV.U32 R6, RZ, RZ, R211 ;  /* 0x000000ffff067224 */ /* 0x000fe200078e00d3 */
[----:B------:R-:W-:Y:S01]  /*5100*/  @!P0 ISETP.GE.AND P4, PT, R14, R8, PT ;  /* 0x000000080e00820c */ /* 0x000fe20003f86270 */
[----:B------:R-:W-:Y:S04]  /*5110*/  FMUL.FTZ R53, R53, UR9 ;  /* 0x0000000935357c20 */ /* 0x000fe80008410000 */
[----:B------:R1:W-:Y:S01]  /*5120*/  MUFU.EX2 R215, R4 ;  /* 0x0000000400d77308 */ /* 0x0003e20000000800 */
[----:B------:R-:W-:Y:S01]  /*5130*/  @!P0 ISETP.GE.AND P3, PT, R15, R13, PT ;  /* 0x0000000d0f00820c */ /* 0x000fe20003f66270 */
[----:B------:R-:W-:Y:S01]  /*5140*/  FFMA.FTZ R16, R16, UR8, -R11 ;  /* 0x0000000810107c23 */ /* 0x000fe2000801080b */
[----:B------:R-:W-:Y:S01]  /*5150*/  LEA R151, R70, UR4, 0x1 ;  /* 0x0000000446977c11 */ /* 0x000fe2000f8e08ff */
[----:B------:R-:W-:Y:S01]  /*5160*/  FMUL.FTZ R55, R55, UR9 ;  /* 0x0000000937377c20 */ /* 0x000fe20008410000 */
[----:B------:R-:W-:Y:S01]  /*5170*/  @!P0 FSEL R17, R76, -INF , !P3 ;  /* 0xff8000004c118808 */ /* 0x000fe20005800000 */
[----:B------:R-:W-:Y:S01]  /*5180*/  FMUL.FTZ R56, R56, UR9 ;  /* 0x0000000938387c20 */ /* 0x000fe20008410000 */
[----:B------:R-:W-:Y:S03]  /*5190*/  @!P0 ISETP.GE.AND P3, PT, R15, R12, PT ;  /* 0x0000000c0f00820c */ /* 0x000fe60003f66270 */
[----:B------:R3:W-:Y:S01]  /*51a0*/  MUFU.EX2 R81, R16 ;  /* 0x0000001000517308 */ /* 0x0007e20000000800 */
[----:B--2---:R-:W-:Y:S01]  /*51b0*/  MOV R7, R210 ;  /* 0x000000d200077202 */ /* 0x004fe20000000f00 */
[----:B------:R-:W-:Y:S01]  /*51c0*/  FMUL.FTZ R58, R58, UR9 ;  /* 0x000000093a3a7c20 */ /* 0x000fe20008410000 */
[----:B------:R-:W-:Y:S01]  /*51d0*/  @!P0 FSEL R5, R166, -INF , !P3 ;  /* 0xff800000a6058808 */ /* 0x000fe20005800000 */
[----:B------:R-:W-:Y:S01]  /*51e0*/  FMUL.FTZ R57, R57, UR9 ;  /* 0x0000000939397c20 */ /* 0x000fe20008410000 */
[-C--:B------:R-:W-:Y:S01]  /*51f0*/  @!P0 ISETP.GE.AND P3, PT, R14, R9.reuse, PT ;  /* 0x000000090e00820c */ /* 0x080fe20003f66270 */
[----:B------:R-:W-:Y:S01]  /*5200*/  FMUL.FTZ R60, R60, UR9 ;  /* 0x000000093c3c7c20 */ /* 0x000fe20008410000 */
[----:B------:R-:W-:Y:S03]  /*5210*/  IADD3 R153, PT, PT, R151, 0x1c040, RZ ;  /* 0x0001c04097997810 */ /* 0x000fe60007ffe0ff */
[----:B------:R-:W-:Y:S01]  /*5220*/  MUFU.TANH R69, R52 ;  /* 0x0000003400457308 */ /* 0x000fe20000002400 */
        /* <DEDUP_REMOVED lines=8> */
[----:B---3--:R-:W-:Y:S01]  /*52b0*/  FFMA.FTZ R16, R17, UR8, -R11 ;  /* 0x0000000811107c23 */ /* 0x008fe2000801080b */
[--C-:B------:R-:W-:Y:S01]  /*52c0*/  FFMA.FTZ R5, R5, UR8, -R2.reuse ;  /* 0x0000000805057c23 */ /* 0x100fe20008010802 */
[----:B------:R-:W-:Y:S01]  /*52d0*/  FMUL.FTZ R66, R66, UR9 ;  /* 0x0000000942427c20 */ /* 0x000fe20008410000 */
[----:B------:R-:W-:Y:S01]  /*52e0*/  FMUL.FTZ R62, R62, UR9 ;  /* 0x000000093e3e7c20 */ /* 0x000fe20008410000 */
[----:B------:R-:W-:Y:S01]  /*52f0*/  FMUL.FTZ R63, R63, UR9 ;  /* 0x000000093f3f7c20 */ /* 0x000fe20008410000 */
[----:B------:R-:W-:Y:S04]  /*5300*/  FMUL.FTZ R67, R67, UR9 ;  /* 0x0000000943437c20 */ /* 0x000fe80008410000 */
[----:B------:R2:W-:Y:S10]  /*5310*/  MUFU.EX2 R79, R16 ;  /* 0x00000010004f7308 */ /* 0x0005f40000000800 */
[----:B------:R-:W3:Y:S01]  /*5320*/  MUFU.EX2 R19, R5 ;  /* 0x0000000500137308 */ /* 0x000ee20000000800 */
[----:B-1----:R-:W-:Y:S01]  /*5330*/  IMAD.MOV.U32 R4, RZ, RZ, R201 ;  /* 0x000000ffff047224 */ /* 0x002fe200078e00c9 */
[----:B------:R-:W-:Y:S02]  /*5340*/  @!P0 FSEL R4, R201, -INF , !P3 ;  /* 0xff800000c9048808 */ /* 0x000fe40005800000 */
[C---:B------:R-:W-:Y:S03]  /*5350*/  @!P0 ISETP.GE.AND P3, PT, R15.reuse, R9, PT ;  /* 0x000000090f00820c */ /* 0x040fe60003f66270 */
[--C-:B------:R-:W-:Y:S03]  /*5360*/  FFMA.FTZ R4, R4, UR8, -R3.reuse ;  /* 0x0000000804047c23 */ /* 0x100fe60008010803 */
[----:B------:R-:W-:Y:S01]  /*5370*/  MUFU.TANH R161, R54 ;  /* 0x0000003600a17308 */ /* 0x000fe20000002400 */
[----:B--2---:R-:W-:Y:S02]  /*5380*/  MOV R16, R200 ;  /* 0x000000c800107202 */ /* 0x004fe40000000f00 */
[----:B------:R-:W-:Y:S02]  /*5390*/  @!P0 FSEL R16, R200, -INF , !P3 ;  /* 0xff800000c8108808 */ /* 0x000fe40005800000 */
[-C--:B------:R-:W-:Y:S02]  /*53a0*/  @!P0 ISETP.GE.AND P3, PT, R15, R8.reuse, PT ;  /* 0x000000080f00820c */ /* 0x080fe40003f66270 */
[----:B------:R-:W-:Y:S03]  /*53b0*/  MOV R15, R175 ;  /* 0x000000af000f7202 */ /* 0x000fe60000000f00 */
[----:B------:R1:W-:Y:S01]  /*53c0*/  MUFU.EX2 R243, R4 ;  /* 0x0000000400f37308 */ /* 0x0003e20000000800 */
[----:B---3--:R-:W-:Y:S01]  /*53d0*/  STL [R1+0x14], R19 ;  /* 0x0000141301007387 */ /* 0x008fe20000100800 */
[--C-:B------:R-:W-:Y:S01]  /*53e0*/  FFMA.FTZ R14, R16, UR8, -R3.reuse ;  /* 0x00000008100e7c23 */ /* 0x100fe20008010803 */
[----:B------:R-:W-:Y:S07]  /*53f0*/  @!P0 VIADD R5, R0, 0x28 ;  /* 0x0000002800058836 */ /* 0x000fee0000000000 */
[----:B------:R2:W-:Y:S01]  /*5400*/  MUFU.EX2 R240, R14 ;  /* 0x0000000e00f07308 */ /* 0x0005e20000000800 */
[----:B------:R-:W-:Y:S04]  /*5410*/  @!P0 ISETP.GE.AND P4, PT, R5, R8, PT ;  /* 0x000000080500820c */ /* 0x000fe80003f86270 */
[----:B------:R-:W-:Y:S05]  /*5420*/  @!P0 FSEL R6, R211, -INF , !P4 ;  /* 0xff800000d3068808 */ /* 0x000fea0006000000 */
[----:B------:R-:W-:Y:S01]  /*5430*/  MUFU.TANH R68, R53 ;  /* 0x0000003500447308 */ /* 0x000fe20000002400 */
[----:B-1----:R-:W-:Y:S01]  /*5440*/  MOV R4, R216 ;  /* 0x000000d800047202 */ /* 0x002fe20000000f00 */
[--C-:B------:R-:W-:Y:S01]  /*5450*/  FFMA.FTZ R6, R6, UR8, -R2.reuse ;  /* 0x0000000806067c23 */ /* 0x100fe20008010802 */
[----:B------:R-:W-:Y:S02]  /*5460*/  @!P0 FSEL R4, R216, -INF , !P3 ;  /* 0xff800000d8048808 */ /* 0x000fe40005800000 */
[-C--:B------:R-:W-:Y:S03]  /*5470*/  @!P0 ISETP.GE.AND P3, PT, R5, R9.reuse, PT ;  /* 0x000000090500820c */ /* 0x080fe60003f66270 */
[--C-:B------:R-:W-:Y:S02]  /*5480*/  FFMA.FTZ R4, R4, UR8, -R2.reuse ;  /* 0x0000000804047c23 */ /* 0x100fe40008010802 */
[----:B------:R-:W-:Y:S01]  /*5490*/  MUFU.EX2 R251, R6 ;  /* 0x0000000600fb7308 */ /* 0x000fe20000000800 */
[----:B--2---:R-:W-:Y:S02]  /*54a0*/  MOV R14, R176 ;  /* 0x000000b0000e7202 */ /* 0x004fe40000000f00 */
[----:B------:R-:W-:Y:S07]  /*54b0*/  @!P0 FSEL R14, R176, -INF , !P3 ;  /* 0xff800000b00e8808 */ /* 0x000fee0005800000 */
[----:B------:R-:W1:Y:S01]  /*54c0*/  MUFU.EX2 R20, R4 ;  /* 0x0000000400147308 */ /* 0x000e620000000800 */
[--C-:B------:R-:W-:Y:S09]  /*54d0*/  FFMA.FTZ R14, R14, UR8, -R3.reuse ;  /* 0x000000080e0e7c23 */ /* 0x100ff20008010803 */
[----:B------:R2:W-:Y:S10]  /*54e0*/  MUFU.EX2 R233, R14 ;  /* 0x0000000e00e97308 */ /* 0x0005f40000000800 */
[----:B------:R-:W3:Y:S01]  /*54f0*/  MUFU.TANH R160, R55 ;  /* 0x0000003700a07308 */ /* 0x000ee20000002400 */
[----:B-1----:R-:W-:Y:S01]  /*5500*/  STL [R1+0x10], R20 ;  /* 0x0000101401007387 */ /* 0x002fe20000100800 */
[----:B------:R-:W-:Y:S03]  /*5510*/  @!P0 VIADD R4, R0, 0x29 ;  /* 0x0000002900048836 */ /* 0x000fe60000000000 */
[----:B------:R-:W4:Y:S02]  /*5520*/  LDL R16, [R1+0x5c] ;  /* 0x00005c0001107983 */ /* 0x000f240000100800 */
[C---:B------:R-:W-:Y:S03]  /*5530*/  @!P0 ISETP.GE.AND P3, PT, R4.reuse, R9, PT ;  /* 0x000000090400820c */ /* 0x040fe60003f66270 */
[----:B------:R-:W-:Y:S01]  /*5540*/  MUFU.TANH R168, R56 ;  /* 0x0000003800a87308 */ /* 0x000fe20000002400 */
[----:B------:R-:W4:Y:S01]  /*5550*/  LDL R17, [R1+0x84] ;  /* 0x0000840001117983 */ /* 0x000f220000100800 */
[CC--:B------:R-:W-:Y:S02]  /*5560*/  @!P0 ISETP.GE.AND P4, PT, R4.reuse, R13.reuse, PT ;  /* 0x0000000d0400820c */ /* 0x0c0fe40003f86270 */
[----:B------:R-:W-:Y:S02]  /*5570*/  @!P0 FSEL R15, R175, -INF , !P3 ;  /* 0xff800000af0f8808 */ /* 0x000fe40005800000 */
[----:B------:R-:W-:Y:S04]  /*5580*/  @!P0 ISETP.GE.AND P3, PT, R4, R8, PT ;  /* 0x000000080400820c */ /* 0x000fe80003f66270 */
[----:B------:R-:W1:Y:S01]  /*5590*/  MUFU.TANH R205, R58 ;  /* 0x0000003a00cd7308 */ /* 0x000e620000002400 */
[----:B--2---:R-:W-:Y:S01]  /*55a0*/  FFMA.FTZ R14, R15, UR8, -R3 ;  /* 0x000000080f0e7c23 */ /* 0x004fe20008010803 */
[----:B------:R-:W-:Y:S02]  /*55b0*/  @!P0 FSEL R7, R210, -INF , !P3 ;  /* 0xff800000d2078808 */ /* 0x000fe40005800000 */
[----:B------:R-:W-:Y:S03]  /*55c0*/  @!P0 ISETP.GE.AND P3, PT, R5, R13, PT ;  /* 0x0000000d0500820c */ /* 0x000fe60003f66270 */
[----:B------:R-:W-:Y:S01]  /*55d0*/  FFMA.FTZ R6, R7, UR8, -R2 ;  /* 0x0000000807067c23 */ /* 0x000fe20008010802 */
[----:B------:R-:W-:Y:S02]  /*55e0*/  MOV R7, R73 ;  /* 0x0000004900077202 */ /* 0x000fe40000000f00 */
[----:B------:R2:W-:Y:S01]  /*55f0*/  MUFU.EX2 R232, R14 ;  /* 0x0000000e00e87308 */ /* 0x0005e20000000800 */
[----:B------:R-:W-:Y:S02]  /*5600*/  @!P0 FSEL R7, R73, -INF , !P3 ;  /* 0xff80000049078808 */ /* 0x000fe40005800000 */
[-C--:B------:R-:W-:Y:S03]  /*5610*/  @!P0 ISETP.GE.AND P3, PT, R5, R12.reuse, PT ;  /* 0x0000000c0500820c */ /* 0x080fe60003f66270 */
[----:B------:R-:W-:Y:S04]  /*5620*/  FFMA.FTZ R7, R7, UR8, -R11 ;  /* 0x0000000807077c23 */ /* 0x000fe8000801080b */
[----:B------:R3:W-:Y:S10]  /*5630*/  MUFU.EX2 R250, R6 ;  /* 0x0000000600fa7308 */ /* 0x0007f40000000800 */
[----:B------:R1:W-:Y:S01]  /*5640*/  MUFU.EX2 R75, R7 ;  /* 0x00000007004b7308 */ /* 0x0003e20000000800 */
[----:B--2---:R-:W-:Y:S04]  /*5650*/  IADD3 R14, PT, PT, R151, 0x1c000, RZ ;  /* 0x0001c000970e7810 */ /* 0x004fe80007ffe0ff */
[----:B------:R-:W-:Y:S05]  /*5660*/  @P2 IADD3 R153, PT, PT, R14, -0x40, RZ ;  /* 0xffffffc00e992810 */ /* 0x000fea0007ffe0ff */
[----:B------:R-:W-:Y:S01]  /*5670*/  MUFU.TANH R169, R57 ;  /* 0x0000003900a97308 */ /* 0x000fe20000002400 */
[----:B---3--:R-:W-:Y:S01]  /*5680*/  IMAD.MOV.U32 R6, RZ, RZ, R71 ;  /* 0x000000ffff067224 */ /* 0x008fe200078e0047 */
[----:B------:R-:W-:Y:S05]  /*5690*/  @!P0 FSEL R6, R71, -INF , !P4 ;  /* 0xff80000047068808 */ /* 0x000fea0006000000 */
[----:B------:R-:W-:Y:S01]  /*56a0*/  FFMA.FTZ R5, R6, UR8, -R11 ;  /* 0x0000000806057c23 */ /* 0x000fe2000801080b */
[----:B------:R-:W-:Y:S02]  /*56b0*/  IMAD.MOV.U32 R6, RZ, RZ, R162 ;  /* 0x000000ffff067224 */ /* 0x000fe400078e00a2 */
[----:B------:R-:W2:Y:S01]  /*56c0*/  MUFU.TANH R165, R60 ;  /* 0x0000003c00a57308 */ /* 0x000ea20000002400 */
[----:B-1----:R-:W-:Y:S01]  /*56d0*/  IMAD.MOV.U32 R7, RZ, RZ, R163 ;  /* 0x000000ffff077224 */ /* 0x002fe200078e00a3 */
[----:B------:R-:W-:Y:S02]  /*56e0*/  @!P0 FSEL R7, R163, -INF , !P3 ;  /* 0xff800000a3078808 */ /* 0x000fe40005800000 */
[-C--:B------:R-:W-:Y:S02]  /*56f0*/  @!P0 ISETP.GE.AND P3, PT, R4, R12.reuse, PT ;  /* 0x0000000c0400820c */ /* 0x080fe40003f66270 */
[----:B------:R-:W-:Y:S01]  /*5700*/  @!P0 IADD3 R4, PT, PT, R0, 0x31, RZ ;  /* 0x0000003100048810 */ /* 0x000fe20007ffe0ff */
[--C-:B------:R-:W-:Y:S03]  /*5710*/  FFMA.FTZ R7, R7, UR8, -R10.reuse ;  /* 0x0000000807077c23 */ /* 0x100fe6000801080a */
[----:B------:R1:W-:Y:S01]  /*5720*/  MUFU.EX2 R74, R5 ;  /* 0x00000005004a7308 */ /* 0x0003e20000000800 */
[----:B------:R-:W-:Y:S02]  /*5730*/  @!P0 FSEL R6, R162, -INF , !P3 ;  /* 0xff800000a2068808 */ /* 0x000fe40005800000 */
[-C--:B------:R-:W-:Y:S03]  /*5740*/  @!P0 ISETP.GE.AND P3, PT, R4, R13.reuse, PT ;  /* 0x0000000d0400820c */ /* 0x080fe60003f66270 */
[----:B------:R-:W-:Y:S01]  /*5750*/  FFMA.FTZ R14, R6, UR8, -R10 ;  /* 0x00000008060e7c23 */ /* 0x000fe2000801080a */
[----:B------:R-:W-:Y:S03]  /*5760*/  IMAD.MOV.U32 R6, RZ, RZ, R68 ;  /* 0x000000ffff067224 */ /* 0x000fe600078e0044 */
[----:B------:R3:W-:Y:S01]  /*5770*/  MUFU.EX2 R203, R7 ;  /* 0x0000000700cb7308 */ /* 0x0007e20000000800 */
[----:B------:R-:W-:Y:S02]  /*5780*/  @!P0 FSEL R6, R68, -INF , !P3 ;  /* 0xff80000044068808 */ /* 0x000fe40005800000 */
[-C--:B------:R-:W-:Y:S07]  /*5790*/  @!P0 ISETP.GE.AND P3, PT, R4, R12.reuse, PT ;  /* 0x0000000c0400820c */ /* 0x080fee0003f66270 */
[----:B------:R2:W-:Y:S01]  /*57a0*/  MUFU.EX2 R202, R14 ;  /* 0x0000000e00ca7308 */ /* 0x0005e20000000800 */
[----:B-1----:R-:W-:Y:S04]  /*57b0*/  @!P0 IADD3 R5, PT, PT, R0, 0x30, RZ ;  /* 0x0000003000058810 */ /* 0x002fe80007ffe0ff */
[C---:B------:R-:W-:Y:S02]  /*57c0*/  @!P0 ISETP.GE.AND P4, PT, R5.reuse, R13, PT ;  /* 0x0000000d0500820c */ /* 0x040fe40003f86270 */
[----:B------:R-:W-:Y:S03]  /*57d0*/  @!P0 ISETP.GE.AND P5, PT, R5, R12, PT ;  /* 0x0000000c0500820c */ /* 0x000fe60003fa6270 */
[----:B------:R-:W-:Y:S01]  /*57e0*/  MUFU.TANH R193, R64 ;  /* 0x0000004000c17308 */ /* 0x000fe20000002400 */
[----:B---3--:R-:W-:Y:S02]  /*57f0*/  MOV R7, R69 ;  /* 0x0000004500077202 */ /* 0x008fe40000000f00 */
[----:B------:R-:W-:Y:S02]  /*5800*/  @!P0 FSEL R7, R69, -INF , !P4 ;  /* 0xff80000045078808 */ /* 0x000fe40006000000 */
[C---:B------:R-:W-:Y:S02]  /*5810*/  @!P0 ISETP.GE.AND P6, PT, R5.reuse, R9, PT ;  /* 0x000000090500820c */ /* 0x040fe40003fc6270 */
[----:B------:R-:W-:Y:S01]  /*5820*/  @!P0 ISETP.GE.AND P4, PT, R5, R8, PT ;  /* 0x000000080500820c */ /* 0x000fe20003f86270 */
[--C-:B------:R-:W-:Y:S01]  /*5830*/  FFMA.FTZ R5, R7, UR8, -R11.reuse ;  /* 0x0000000807057c23 */ /* 0x100fe2000801080b */
[----:B--2---:R-:W-:Y:S01]  /*5840*/  MOV R14, R161 ;  /* 0x000000a1000e7202 */ /* 0x004fe20000000f00 */
[----:B------:R-:W1:Y:S01]  /*5850*/  MUFU.TANH R204, R59 ;  /* 0x0000003b00cc7308 */ /* 0x000e620000002400 */
[----:B------:R-:W-:Y:S02]  /*5860*/  @!P0 FSEL R14, R161, -INF , !P5 ;  /* 0xff800000a10e8808 */ /* 0x000fe40006800000 */
[----:B------:R-:W-:Y:S02]  /*5870*/  MOV R7, R160 ;  /* 0x000000a000077202 */ /* 0x000fe40000000f00 */
[----:B------:R-:W-:Y:S01]  /*5880*/  @!P0 FSEL R7, R160, -INF , !P3 ;  /* 0xff800000a0078808 */ /* 0x000fe20005800000 */
[--C-:B------:R-:W-:Y:S01]  /*5890*/  FFMA.FTZ R15, R14, UR8, -R10.reuse ;  /* 0x000000080e0f7c23 */ /* 0x100fe2000801080a */
[C---:B------:R-:W-:Y:S03]  /*58a0*/  @!P0 ISETP.GE.AND P5, PT, R4.reuse, R9, PT ;  /* 0x000000090400820c */ /* 0x040fe60003fa6270 */
[----:B------:R2:W-:Y:S01]  /*58b0*/  MUFU.EX2 R72, R5 ;  /* 0x0000000500487308 */ /* 0x0005e20000000800 */
[----:B------:R-:W-:Y:S01]  /*58c0*/  @!P0 ISETP.GE.AND P3, PT, R4, R8, PT ;  /* 0x000000080400820c */ /* 0x000fe20003f66270 */
[----:B------:R-:W-:Y:S01]  /*58d0*/  @!P0 VIADD R4, R0, 0x38 ;  /* 0x0000003800048836 */ /* 0x000fe20000000000 */
[----:B------:R-:W-:Y:S02]  /*58e0*/  MOV R14, R205 ;  /* 0x000000cd000e7202 */ /* 0x000fe40000000f00 */
[----:B------:R-:W-:Y:S02]  /*58f0*/  @!P0 FSEL R14, R205, -INF , !P4 ;  /* 0xff800000cd0e8808 */ /* 0x000fe40006000000 */
[----:B------:R-:W-:Y:S03]  /*5900*/  @!P0 ISETP.GE.AND P4, PT, R4, R13, PT ;  /* 0x0000000d0400820c */ /* 0x000fe60003f86270 */
[----:B------:R3:W-:Y:S01]  /*5910*/  MUFU.EX2 R197, R15 ;  /* 0x0000000f00c57308 */ /* 0x0007e20000000800 */
[----:B------:R-:W-:Y:S09]  /*5920*/  @!P0 IADD3 R0, PT, PT, R0, 0x39, RZ ;  /* 0x0000003900008810 */ /* 0x000ff20007ffe0ff */
[----:B------:R-:W1:Y:S01]  /*5930*/  MUFU.TANH R164, R61 ;  /* 0x0000003d00a47308 */ /* 0x000e620000002400 */
[----:B--2---:R-:W-:Y:S01]  /*5940*/  FFMA.FTZ R5, R6, UR8, -R11 ;  /* 0x0000000806057c23 */ /* 0x004fe2000801080b */
[----:B------:R-:W-:Y:S02]  /*5950*/  MOV R6, R168 ;  /* 0x000000a800067202 */ /* 0x000fe40000000f00 */
[----:B------:R-:W-:Y:S02]  /*5960*/  @!P0 FSEL R6, R168, -INF , !P6 ;  /* 0xff800000a8068808 */ /* 0x000fe40007000000 */
[-C--:B------:R-:W-:Y:S04]  /*5970*/  @!P0 ISETP.GE.AND P6, PT, R4, R9.reuse, PT ;  /* 0x000000090400820c */ /* 0x080fe80003fc6270 */
[----:B------:R2:W-:Y:S01]  /*5980*/  MUFU.EX2 R70, R5 ;  /* 0x0000000500467308 */ /* 0x0005e20000000800 */
[----:B---3--:R-:W-:Y:S01]  /*5990*/  FFMA.FTZ R15, R7, UR8, -R10 ;  /* 0x00000008070f7c23 */ /* 0x008fe2000801080a */
[----:B------:R-:W-:Y:S01]  /*59a0*/  FFMA.FTZ R6, R6, UR8, -R3 ;  /* 0x0000000806067c23 */ /* 0x000fe20008010803 */
[----:B------:R-:W-:Y:S01]  /*59b0*/  IMAD.MOV.U32 R7, RZ, RZ, R165 ;  /* 0x000000ffff077224 */ /* 0x000fe200078e00a5 */
[----:B------:R-:W-:Y:S02]  /*59c0*/  @!P0 FSEL R7, R165, -INF , !P6 ;  /* 0xff800000a5078808 */ /* 0x000fe40007000000 */
[----:B------:R-:W-:Y:S04]  /*59d0*/  @!P0 ISETP.GE.AND P6, PT, R4, R12, PT ;  /* 0x0000000c0400820c */ /* 0x000fe80003fc6270 */
[----:B------:R3:W-:Y:S10]  /*59e0*/  MUFU.EX2 R179, R15 ;  /* 0x0000000f00b37308 */ /* 0x0007f40000000800 */
[----:B------:R-:W3:Y:S01]  /*59f0*/  MUFU.TANH R192, R65 ;  /* 0x0000004100c07308 */ /* 0x000ee20000002400 */
[----:B--2---:R-:W-:Y:S01]  /*5a00*/  IMAD.MOV.U32 R5, RZ, RZ, R169 ;  /* 0x000000ffff057224 */ /* 0x004fe200078e00a9 */
[----:B------:R-:W-:Y:S02]  /*5a10*/  @!P0 FSEL R5, R169, -INF , !P5 ;  /* 0xff800000a9058808 */ /* 0x000fe40006800000 */
[----:B------:R-:W-:Y:S02]  /*5a20*/  @!P0 ISETP.GE.AND P5, PT, R0, R9, PT ;  /* 0x000000090000820c */ /* 0x000fe40003fa6270 */
[----:B-1----:R-:W-:Y:S04]  /*5a30*/  MOV R9, R204 ;  /* 0x000000cc00097202 */ /* 0x002fe80000000f00 */
[----:B------:R1:W-:Y:S01]  /*5a40*/  MUFU.EX2 R227, R6 ;  /* 0x0000000600e37308 */ /* 0x0003e20000000800 */
[----:B---3--:R-:W-:Y:S02]  /*5a50*/  MOV R15, R193 ;  /* 0x000000c1000f7202 */ /* 0x008fe40000000f00 */
[----:B------:R-:W-:Y:S02]  /*5a60*/  @!P0 FSEL R15, R193, -INF , !P4 ;  /* 0xff800000c10f8808 */ /* 0x000fe40006000000 */
[----:B------:R-:W-:Y:S01]  /*5a70*/  @!P0 ISETP.GE.AND P4, PT, R4, R8, PT ;  /* 0x000000080400820c */ /* 0x000fe20003f86270 */
[----:B------:R-:W-:Y:S01]  /*5a80*/  FFMA.FTZ R4, R5, UR8, -R3 ;  /* 0x0000000805047c23 */ /* 0x000fe20008010803 */
[----:B------:R-:W-:Y:S03]  /*5a90*/  @!P0 FSEL R9, R204, -INF , !P3 ;  /* 0xff800000cc098808 */ /* 0x000fe60005800000 */
[----:B------:R-:W-:Y:S01]  /*5aa0*/  MUFU.EX2 R83, R18 ;  /* 0x0000001200537308 */ /* 0x000fe20000000800 */
[----:B------:R-:W-:Y:S02]  /*5ab0*/  @!P0 ISETP.GE.AND P3, PT, R0, R13, PT ;  /* 0x0000000d0000820c */ /* 0x000fe40003f66270 */
[----:B------:R-:W-:Y:S02]  /*5ac0*/  MOV R13, R164 ;  /* 0x000000a4000d7202 */ /* 0x000fe40000000f00 */
[----:B------:R-:W-:Y:S02]  /*5ad0*/  @!P0 FSEL R13, R164, -INF , !P5 ;  /* 0xff800000a40d8808 */ /* 0x000fe40006800000 */
[----:B------:R-:W-:Y:S03]  /*5ae0*/  @!P0 ISETP.GE.AND P5, PT, R0, R12, PT ;  /* 0x0000000c0000820c */ /* 0x000fe60003fa6270 */
[----:B------:R-:W-:Y:S01]  /*5af0*/  MUFU.EX2 R226, R4 ;  /* 0x0000000400e27308 */ /* 0x000fe20000000800 */
[----:B------:R-:W-:Y:S01]  /*5b00*/  IMAD.MOV.U32 R12, RZ, RZ, R192 ;  /* 0x000000ffff0c7224 */ /* 0x000fe200078e00c0 */
[----:B------:R-:W-:Y:S02]  /*5b10*/  @!P0 FSEL R12, R192, -INF , !P3 ;  /* 0xff800000c00c8808 */ /* 0x000fe40005800000 */
[----:B------:R-:W-:Y:S01]  /*5b20*/  @!P0 ISETP.GE.AND P3, PT, R0, R8, PT ;  /* 0x000000080000820c */ /* 0x000fe20003f66270 */
[--C-:B------:R-:W-:Y:S01]  /*5b30*/  FFMA.FTZ R8, R14, UR8, -R2.reuse ;  /* 0x000000080e087c23 */ /* 0x100fe20008010802 */
[----:B------:R-:W-:Y:S02]  /*5b40*/  F2FP.BF16.F32.PACK_AB R0, R93, R154 ;  /* 0x0000009a5d00723e */ /* 0x000fe400000010ff */
[----:B-1----:R-:W-:Y:S02]  /*5b50*/  F2FP.BF16.F32.PACK_AB R6, R252, R143 ;  /* 0x0000008ffc06723e */ /* 0x002fe400000010ff */
[----:B------:R1:W-:Y:S01]  /*5b60*/  MUFU.EX2 R247, R8 ;  /* 0x0000000800f77308 */ /* 0x0003e20000000800 */
[----:B------:R-:W-:Y:S01]  /*5b70*/  F2FP.BF16.F32.PACK_AB R5, R90, R91 ;  /* 0x0000005b5a05723e */ /* 0x000fe200000010ff */
[----:B------:R2:W-:Y:S04]  /*5b80*/  STS [R151+0x1c000], R0 ;  /* 0x01c0000097007388 */ /* 0x0005e80000000800 */
[----:B------:R3:W-:Y:S04]  /*5b90*/  STS [R151+0x1c400], R6 ;  /* 0x01c4000697007388 */ /* 0x0007e80000000800 */
[----:B------:R-:W-:Y:S10]  /*5ba0*/  MUFU.TANH R159, R66 ;  /* 0x00000042009f7308 */ /* 0x000ff40000002400 */
[----:B------:R-:W-:Y:S01]  /*5bb0*/  MUFU.TANH R196, R62 ;  /* 0x0000003e00c47308 */ /* 0x000fe20000002400 */
[----:B-1----:R-:W-:Y:S01]  /*5bc0*/  FFMA.FTZ R8, R9, UR8, -R2 ;  /* 0x0000000809087c23 */ /* 0x002fe20008010802 */
[----:B------:R-:W-:Y:S04]  /*5bd0*/  SHF.L.U32 R9, R191, 0x5, RZ ;  /* 0x00000005bf097819 */ /* 0x000fe800000006ff */
[----:B------:R-:W-:Y:S04]  /*5be0*/  LOP3.LUT R9, R9, 0x7200, RZ, 0xc0, !PT ;  /* 0x0000720009097812 */ /* 0x000fe800078ec0ff */
[----:B------:R1:W-:Y:S01]  /*5bf0*/  MUFU.EX2 R246, R8 ;  /* 0x0000000800f67308 */ /* 0x0003e20000000800 */
[----:B--2---:R-:W-:Y:S02]  /*5c00*/  F2FP.BF16.F32.PACK_AB R0, R244, R245 ;  /* 0x000000f5f400723e */ /* 0x004fe400000010ff */
[----:B---3--:R-:W-:Y:S07]  /*5c10*/  F2FP.BF16.F32.PACK_AB R6, R142, R141 ;  /* 0x0000008d8e06723e */ /* 0x008fee00000010ff */
[----:B------:R-:W-:Y:S10]  /*5c20*/  MUFU.TANH R195, R63 ;  /* 0x0000003f00c37308 */ /* 0x000ff40000002400 */
[----:B------:R-:W2:Y:S01]  /*5c30*/  MUFU.TANH R158, R67 ;  /* 0x00000043009e7308 */ /* 0x000ea20000002400 */
[----:B-1----:R-:W-:Y:S02]  /*5c40*/  F2FP.BF16.F32.PACK_AB R8, R136, R27 ;  /* 0x0000001b8808723e */ /* 0x002fe400000010ff */
[C---:B----4-:R-:W-:Y:S02]  /*5c50*/  IADD3 R4, PT, PT, R151.reuse, R16, RZ ;  /* 0x0000001097047210 */ /* 0x050fe40007ffe0ff */
[----:B------:R-:W-:Y:S03]  /*5c60*/  IADD3 R157, PT, PT, R151, R17, RZ ;  /* 0x00000011979d7210 */ /* 0x000fe60007ffe0ff */
[----:B------:R1:W-:Y:S01]  /*5c70*/  STS [R4+0x1c000], R5 ;  /* 0x01c0000504007388 */ /* 0x0003e20000000800 */
[----:B------:R-:W-:Y:S03]  /*5c80*/  IMAD.IADD R156, R17, 0x1, R153 ;  /* 0x00000001119c7824 */ /* 0x000fe600078e0299 */
[----:B------:R3:W-:Y:S04]  /*5c90*/  STS [R4+0x1c400], R0 ;  /* 0x01c4000004007388 */ /* 0x0007e80000000800 */
[----:B------:R4:W-:Y:S01]  /*5ca0*/  STS [R151+0x1e000], R6 ;  /* 0x01e0000697007388 */ /* 0x0009e20000000800 */
[----:B-1----:R-:W-:Y:S02]  /*5cb0*/  F2FP.BF16.F32.PACK_AB R5, R140, R139 ;  /* 0x0000008b8c05723e */ /* 0x002fe400000010ff */
[----:B---3--:R-:W-:Y:S03]  /*5cc0*/  F2FP.BF16.F32.PACK_AB R0, R138, R137 ;  /* 0x000000898a00723e */ /* 0x008fe600000010ff */
[----:B------:R1:W-:Y:S01]  /*5cd0*/  STS [R151+0x1e400], R5 ;  /* 0x01e4000597007388 */ /* 0x0003e20000000800 */
[----:B----4-:R-:W-:Y:S03]  /*5ce0*/  F2FP.BF16.F32.PACK_AB R6, R235, R236 ;  /* 0x000000eceb06723e */ /* 0x010fe600000010ff */
[----:B------:R3:W-:Y:S04]  /*5cf0*/  STS [R4+0x1e000], R0 ;  /* 0x01e0000004007388 */ /* 0x0007e80000000800 */
[----:B------:R4:W-:Y:S04]  /*5d00*/  STS [R4+0x1e400], R8 ;  /* 0x01e4000804007388 */ /* 0x0009e80000000800 */
[----:B------:R2:W-:Y:S01]  /*5d10*/  STS [R157+0x1c400], R6 ;  /* 0x01c400069d007388 */ /* 0x0005e20000000800 */
[--C-:B-1----:R-:W-:Y:S01]  /*5d20*/  FFMA.FTZ R5, R7, UR8, -R3.reuse ;  /* 0x0000000807057c23 */ /* 0x102fe20008010803 */
[----:B------:R-:W-:Y:S01]  /*5d30*/  F2FP.BF16.F32.PACK_AB R7, R88, R89 ;  /* 0x000000595807723e */ /* 0x000fe200000010ff */
[----:B------:R-:W-:Y:S02]  /*5d40*/  FFMA.FTZ R3, R13, UR8, -R3 ;  /* 0x000000080d037c23 */ /* 0x000fe40008010803 */
[----:B------:R1:W-:Y:S01]  /*5d50*/  MUFU.EX2 R220, R5 ;  /* 0x0000000500dc7308 */ /* 0x0003e20000000800 */
[----:B---3--:R-:W-:Y:S01]  /*5d60*/  IMAD.IADD R0, R16, 0x1, R157 ;  /* 0x0000000110007824 */ /* 0x008fe200078e029d */
[----:B------:R3:W-:Y:S01]  /*5d70*/  STS [R157+0x1c000], R7 ;  /* 0x01c000079d007388 */ /* 0x0007e20000000800 */
[----:B----4-:R-:W-:Y:S02]  /*5d80*/  F2FP.BF16.F32.PACK_AB R4, R222, R224 ;  /* 0x000000e0de04723e */ /* 0x010fe400000010ff */
[----:B--2---:R-:W-:Y:S05]  /*5d90*/  MOV R8, R158 ;  /* 0x0000009e00087202 */ /* 0x004fea0000000f00 */
[----:B------:R2:W-:Y:S01]  /*5da0*/  MUFU.EX2 R218, R3 ;  /* 0x0000000300da7308 */ /* 0x0005e20000000800 */
[----:B------:R4:W-:Y:S01]  /*5db0*/  STS [R0+0x1c400], R4 ;  /* 0x01c4000400007388 */ /* 0x0009e20000000800 */
[----:B------:R-:W-:Y:S02]  /*5dc0*/  F2FP.BF16.F32.PACK_AB R6, R26, R25 ;  /* 0x000000191a06723e */ /* 0x000fe400000010ff */
[----:B------:R-:W-:Y:S02]  /*5dd0*/  @!P0 FSEL R8, R158, -INF , !P5 ;  /* 0xff8000009e088808 */ /* 0x000fe40006800000 */
[----:B-1----:R-:W-:Y:S05]  /*5de0*/  F2FP.BF16.F32.PACK_AB R5, R82, R83 ;  /* 0x000000535205723e */ /* 0x002fea00000010ff */
[----:B------:R1:W-:Y:S01]  /*5df0*/  STS [R0+0x1c000], R5 ;  /* 0x01c0000500007388 */ /* 0x0003e20000000800 */
[----:B--2---:R-:W-:Y:S03]  /*5e00*/  F2FP.BF16.F32.PACK_AB R3, R248, R249 ;  /* 0x000000f9f803723e */ /* 0x004fe600000010ff */
[----:B------:R2:W-:Y:S01]  /*5e10*/  STS [R157+0x1e000], R6 ;  /* 0x01e000069d007388 */ /* 0x0005e20000000800 */
[--C-:B---3--:R-:W-:Y:S01]  /*5e20*/  FFMA.FTZ R7, R15, UR8, -R11.reuse ;  /* 0x000000080f077c23 */ /* 0x108fe2000801080b */
[----:B------:R-:W-:Y:S01]  /*5e30*/  FFMA.FTZ R11, R12, UR8, -R11 ;  /* 0x000000080c0b7c23 */ /* 0x000fe2000801080b */
[----:B------:R-:W-:Y:S02]  /*5e40*/  LOP3.LUT R12, R191, 0x8, RZ, 0xc0, !PT ;  /* 0x00000008bf0c7812 */ /* 0x000fe400078ec0ff */
[----:B------:R3:W-:Y:S02]  /*5e50*/  MUFU.EX2 R194, R7 ;  /* 0x0000000700c27308 */ /* 0x0007e40000000800 */
[----:B------:R-:W-:Y:S02]  /*5e60*/  LOP3.LUT R9, R9, R187, R12, 0xf6, !PT ;  /* 0x000000bb09097212 */ /* 0x000fe400078ef60c */
[----:B----4-:R-:W-:Y:S02]  /*5e70*/  F2FP.BF16.F32.PACK_AB R4, R79, R81 ;  /* 0x000000514f04723e */ /* 0x010fe400000010ff */
[----:B------:R-:W-:Y:S04]  /*5e80*/  LEA R149, R9, UR4, 0x1 ;  /* 0x0000000409957c11 */ /* 0x000fe8000f8e08ff */
[----:B------:R-:W4:Y:S01]  /*5e90*/  MUFU.EX2 R190, R11 ;  /* 0x0000000b00be7308 */ /* 0x000f220000000800 */
[----:B-1----:R-:W-:Y:S02]  /*5ea0*/  F2FP.BF16.F32.PACK_AB R5, R24, R23 ;  /* 0x000000171805723e */ /* 0x002fe400000010ff */
[----:B---3--:R-:W-:Y:S02]  /*5eb0*/  MOV R7, R195 ;  /* 0x000000c300077202 */ /* 0x008fe40000000f00 */
[----:B--2---:R-:W-:Y:S01]  /*5ec0*/  MOV R6, R159 ;  /* 0x0000009f00067202 */ /* 0x004fe20000000f00 */
[----:B------:R1:W-:Y:S01]  /*5ed0*/  STS [R157+0x1e400], R5 ;  /* 0x01e400059d007388 */ /* 0x0003e20000000800 */
[----:B------:R-:W-:Y:S02]  /*5ee0*/  @!P0 FSEL R6, R159, -INF , !P6 ;  /* 0xff8000009f068808 */ /* 0x000fe40007000000 */
[----:B------:R-:W-:Y:S01]  /*5ef0*/  @!P0 FSEL R7, R195, -INF , !P3 ;  /* 0xff800000c3078808 */ /* 0x000fe20005800000 */
[----:B------:R2:W-:Y:S01]  /*5f00*/  STS [R0+0x1e000], R3 ;  /* 0x01e0000300007388 */ /* 0x0005e20000000800 */
[----:B-1----:R-:W-:Y:S02]  /*5f10*/  F2FP.BF16.F32.PACK_AB R5, R22, R21 ;  /* 0x000000151605723e */ /* 0x002fe400000010ff */
[----:B--2---:R-:W-:Y:S03]  /*5f20*/  F2FP.BF16.F32.PACK_AB R3, R214, R215 ;  /* 0x000000d7d603723e */ /* 0x004fe600000010ff */
[----:B------:R1:W-:Y:S04]  /*5f30*/  STS [R0+0x1e400], R5 ;  /* 0x01e4000500007388 */ /* 0x0003e80000000800 */
[----:B------:R2:W-:Y:S04]  /*5f40*/  STS [R153], R4 ;  /* 0x0000000499007388 */ /* 0x0005e80000000800 */
[----:B------:R3:W-:Y:S01]  /*5f50*/  STS [R153+0x400], R3 ;  /* 0x0004000399007388 */ /* 0x0007e20000000800 */
[----:B-1----:R-:W-:Y:S01]  /*5f60*/  FFMA.FTZ R0, R6, UR8, -R10 ;  /* 0x0000000806007c23 */ /* 0x002fe2000801080a */
[----:B------:R-:W-:Y:S01]  /*5f70*/  IMAD.MOV.U32 R6, RZ, RZ, R196 ;  /* 0x000000ffff067224 */ /* 0x000fe200078e00c4 */
[----:B------:R-:W-:Y:S01]  /*5f80*/  F2FP.BF16.F32.PACK_AB R5, R240, R243 ;  /* 0x000000f3f005723e */ /* 0x000fe200000010ff */
[----:B------:R-:W-:Y:S01]  /*5f90*/  FFMA.FTZ R10, R8, UR8, -R10 ;  /* 0x00000008080a7c23 */ /* 0x000fe2000801080a */
[----:B------:R1:W-:Y:S01]  /*5fa0*/  MUFU.EX2 R171, R0 ;  /* 0x0000000000ab7308 */ /* 0x0003e20000000800 */
[----:B--2---:R-:W-:Y:S02]  /*5fb0*/  F2FP.BF16.F32.PACK_AB R4, R74, R75 ;  /* 0x0000004b4a04723e */ /* 0x004fe400000010ff */
[----:B------:R-:W-:Y:S02]  /*5fc0*/  @!P0 FSEL R6, R196, -INF , !P4 ;  /* 0xff800000c4068808 */ /* 0x000fe40006000000 */
[----:B---3--:R-:W-:Y:S03]  /*5fd0*/  F2FP.BF16.F32.PACK_AB R3, R202, R203 ;  /* 0x000000cbca03723e */ /* 0x008fe600000010ff */
[--C-:B------:R-:W-:Y:S01]  /*5fe0*/  FFMA.FTZ R6, R6, UR8, -R2.reuse ;  /* 0x0000000806067c23 */ /* 0x100fe20008010802 */
[----:B------:R-:W-:Y:S01]  /*5ff0*/  FFMA.FTZ R2, R7, UR8, -R2 ;  /* 0x0000000807027c23 */ /* 0x000fe20008010802 */
[----:B------:R-:W2:Y:S01]  /*6000*/  MUFU.EX2 R170, R10 ;  /* 0x0000000a00aa7308 */ /* 0x000ea20000000800 */
[----:B------:R-:W-:Y:S05]  /*6010*/  IMAD.MOV.U32 R7, RZ, RZ, 0x20 ;  /* 0x00000020ff077424 */ /* 0x000fea00078e00ff */
[----:B------:R-:W-:Y:S02]  /*6020*/  SEL R172, R7, 0xffffffe0, !P1 ;  /* 0xffffffe007ac7807 */ /* 0x000fe40004800000 */
[----:B-1----:R-:W-:Y:S02]  /*6030*/  IADD3 R0, PT, PT, R16, R153, RZ ;  /* 0x0000009910007210 */ /* 0x002fe40007ffe0ff */
[----:B------:R1:W-:Y:S01]  /*6040*/  MUFU.EX2 R237, R6 ;  /* 0x0000000600ed7308 */ /* 0x0003e20000000800 */
[----:B------:R-:W-:Y:S02]  /*6050*/  IADD3 R152, PT, PT, R172, R149, RZ ;  /* 0x00000095ac987210 */ /* 0x000fe40007ffe0ff */
[----:B------:R3:W-:Y:S04]  /*6060*/  STS [R0], R4 ;  /* 0x0000000400007388 */ /* 0x0007e80000000800 */
[----:B------:R4:W-:Y:S03]  /*6070*/  STS [R0+0x400], R3 ;  /* 0x0004000300007388 */ /* 0x0009e60000000800 */
[----:B------:R2:W4:Y:S01]  /*6080*/  MUFU.EX2 R234, R2 ;  /* 0x0000000200ea7308 */ /* 0x0005220000000800 */
[----:B------:R4:W-:Y:S01]  /*6090*/  STS [R153+0x2000], R5 ;  /* 0x0020000599007388 */ /* 0x0009e20000000800 */
[----:B-1----:R-:W-:Y:S05]  /*60a0*/  F2FP.BF16.F32.PACK_AB R6, R20, R19 ;  /* 0x000000131406723e */ /* 0x002fea00000010ff */
[----:B------:R-:W-:Y:S01]  /*60b0*/  STS [R153+0x2400], R6 ;  /* 0x0024000699007388 */ /* 0x000fe20000000800 */
[----:B--2---:R-:W-:Y:S02]  /*60c0*/  IADD3 R2, PT, PT, R16, R156, RZ ;  /* 0x0000009c10027210 */ /* 0x004fe40007ffe0ff */
[----:B---3--:R-:W-:Y:S02]  /*60d0*/  F2FP.BF16.F32.PACK_AB R4, R250, R251 ;  /* 0x000000fbfa04723e */ /* 0x008fe400000010ff */
[----:B----4-:R-:W-:Y:S03]  /*60e0*/  F2FP.BF16.F32.PACK_AB R3, R70, R72 ;  /* 0x000000484603723e */ /* 0x010fe600000010ff */
[----:B------:R1:W-:Y:S01]  /*60f0*/  STS [R0+0x2400], R4 ;  /* 0x0024000400007388 */ /* 0x0003e20000000800 */
[----:B------:R-:W-:Y:S05]  /*6100*/  F2FP.BF16.F32.PACK_AB R5, R232, R233 ;  /* 0x000000e9e805723e */ /* 0x000fea00000010ff */
[----:B------:R2:W-:Y:S04]  /*6110*/  STS [R0+0x2000], R5 ;  /* 0x0020000500007388 */ /* 0x0005e80000000800 */
[----:B------:R3:W-:Y:S01]  /*6120*/  STS [R156], R3 ;  /* 0x000000039c007388 */ /* 0x0007e20000000800 */
[----:B-1----:R-:W-:Y:S02]  /*6130*/  F2FP.BF16.F32.PACK_AB R4, R190, R194 ;  /* 0x000000c2be04723e */ /* 0x002fe400000010ff */
[----:B--2---:R-:W-:Y:S02]  /*6140*/  F2FP.BF16.F32.PACK_AB R0, R179, R197 ;  /* 0x000000c5b300723e */ /* 0x004fe400000010ff */
[----:B------:R-:W-:Y:S02]  /*6150*/  F2FP.BF16.F32.PACK_AB R5, R226, R227 ;  /* 0x000000e3e205723e */ /* 0x000fe400000010ff */
[----:B---3--:R-:W-:Y:S01]  /*6160*/  F2FP.BF16.F32.PACK_AB R3, R170, R171 ;  /* 0x000000abaa03723e */ /* 0x008fe200000010ff */
[----:B------:R1:W-:Y:S04]  /*6170*/  STS [R156+0x400], R0 ;  /* 0x000400009c007388 */ /* 0x0003e80000000800 */
[----:B------:R2:W-:Y:S04]  /*6180*/  STS [R2], R4 ;  /* 0x0000000402007388 */ /* 0x0005e80000000800 */
[----:B------:R3:W-:Y:S04]  /*6190*/  STS [R2+0x400], R3 ;  /* 0x0004000302007388 */ /* 0x0007e80000000800 */
[----:B------:R4:W-:Y:S01]  /*61a0*/  STS [R156+0x2000], R5 ;  /* 0x002000059c007388 */ /* 0x0009e20000000800 */
[----:B-1----:R-:W-:Y:S02]  /*61b0*/  LOP3.LUT R0, R182, 0x8, RZ, 0xc0, !PT ;  /* 0x00000008b6007812 */ /* 0x002fe400078ec0ff */
[----:B--2---:R-:W-:Y:S02]  /*61c0*/  F2FP.BF16.F32.PACK_AB R4, R218, R220 ;  /* 0x000000dcda04723e */ /* 0x004fe400000010ff */
[----:B------:R-:W-:Y:S02]  /*61d0*/  LOP3.LUT R0, R189, R187, R0, 0xf6, !PT ;  /* 0x000000bbbd007212 */ /* 0x000fe400078ef600 */
[----:B---3--:R-:W-:Y:S02]  /*61e0*/  F2FP.BF16.F32.PACK_AB R3, R234, R237 ;  /* 0x000000edea03723e */ /* 0x008fe400000010ff */
[----:B------:R-:W-:Y:S01]  /*61f0*/  LEA R148, R0, UR4, 0x1 ;  /* 0x0000000400947c11 */ /* 0x000fe2000f8e08ff */
[----:B------:R-:W-:Y:S01]  /*6200*/  IMAD.IADD R0, R149, 0x1, R185 ;  /* 0x0000000195007824 */ /* 0x000fe200078e02b9 */
[----:B----4-:R-:W-:Y:S02]  /*6210*/  F2FP.BF16.F32.PACK_AB R5, R246, R247 ;  /* 0x000000f7f605723e */ /* 0x010fe400000010ff */
[C---:B------:R-:W-:Y:S03]  /*6220*/  IADD3 R150, PT, PT, R148.reuse, R172, RZ ;  /* 0x000000ac94967210 */ /* 0x040fe60007ffe0ff */
[----:B------:R-:W-:Y:S04]  /*6230*/  STS [R156+0x2400], R5 ;  /* 0x002400059c007388 */ /* 0x000fe80000000800 */
[----:B------:R-:W-:Y:S04]  /*6240*/  STS [R2+0x2000], R4 ;  /* 0x0020000402007388 */ /* 0x000fe80000000800 */
[----:B------:R1:W-:Y:S04]  /*6250*/  STS [R2+0x2400], R3 ;  /* 0x0024000302007388 */ /* 0x0003e80000000800 */
[----:B------:R-:W-:Y:S08]  /*6260*/  LDSM.16.M88.4 R64, [R148+0x8000] ;  /* 0x008000009440783b */ /* 0x000ff00000000200 */
[----:B------:R-:W2:Y:S08]  /*6270*/  LDSM.16.M88.4 R16, [R149+0x10000] ;  /* 0x010000009510783b */ /* 0x000eb00000000200 */
[----:B------:R-:W3:Y:S01]  /*6280*/  LDSM.16.M88.4 R60, [R148+0xa000] ;  /* 0x00a00000943c783b */ /* 0x000ee20000000200 */
[----:B-1----:R-:W-:Y:S02]  /*6290*/  MOV R2, UR12 ;  /* 0x0000000c00027c02 */ /* 0x002fe40008000f00 */
[----:B------:R-:W-:Y:S05]  /*62a0*/  MOV R3, UR13 ;  /* 0x0000000d00037c02 */ /* 0x000fea0008000f00 */
[----:B------:R-:W1:Y:S08]  /*62b0*/  LDSM.16.M88.4 R32, [R149+0x10800] ;  /* 0x010800009520783b */ /* 0x000e700000000200 */
[----:B------:R-:W4:Y:S08]  /*62c0*/  LDSM.16.M88.4 R48, [R149+0x11000] ;  /* 0x011000009530783b */ /* 0x000f300000000200 */
[----:B------:R-:W4:Y:S01]  /*62d0*/  LDSM.16.M88.4 R132, [R149+0x11800] ;  /* 0x011800009584783b */ /* 0x000f220000000200 */
[-C--:B--2---:R-:W-:Y:S07]  /*62e0*/  HMMA.16816.F32.BF16 R4, R64, R16.reuse, RZ ;  /* 0x000000104004723c */ /* 0x084fee00000418ff */
[----:B------:R-:W-:Y:S01]  /*62f0*/  LDSM.16.M88.4 R136, [R150+0x8000] ;  /* 0x008000009688783b */ /* 0x000fe20000000200 */
[C---:B---3--:R-:W-:Y:S07]  /*6300*/  HMMA.16816.F32.BF16 R8, R60.reuse, R16, RZ ;  /* 0x000000103c08723c */ /* 0x048fee00000418ff */
[----:B------:R-:W2:Y:S01]  /*6310*/  LDSM.16.M88.4 R140, [R152+0x10000] ;  /* 0x01000000988c783b */ /* 0x000ea20000000200 */
[-C--:B------:R-:W-:Y:S07]  /*6320*/  HMMA.16816.F32.BF16 R12, R60, R18.reuse, RZ ;  /* 0x000000123c0c723c */ /* 0x080fee00000418ff */
[----:B------:R-:W3:Y:S01]  /*6330*/  LDSM.16.M88.4 R144, [R150+0xa000] ;  /* 0x00a000009690783b */ /* 0x000ee20000000200 */
[C---:B------:R-:W-:Y:S08]  /*6340*/  HMMA.16816.F32.BF16 R16, R64.reuse, R18, RZ ;  /* 0x000000124010723c */ /* 0x040ff000000418ff */
[-C--:B-1----:R-:W-:Y:S08]  /*6350*/  HMMA.16816.F32.BF16 R20, R64, R32.reuse, RZ ;  /* 0x000000204014723c */ /* 0x082ff000000418ff */
        /* <DEDUP_REMOVED lines=12> */
[-C--:B--2---:R-:W-:Y:S08]  /*6420*/  HMMA.16816.F32.BF16 R4, R136, R140.reuse, R4 ;  /* 0x0000008c8804723c */ /* 0x084ff00000041804 */
[C---:B---3--:R-:W-:Y:S08]  /*6430*/  HMMA.16816.F32.BF16 R8, R144.reuse, R140, R8 ;  /* 0x0000008c9008723c */ /* 0x048ff00000041808 */
        /* <DEDUP_REMOVED lines=11> */
[C---:B------:R-:W-:Y:S08]  /*64f0*/  HMMA.16816.F32.BF16 R48, R136.reuse, R142, R48 ;  /* 0x0000008e8830723c */ /* 0x040ff00000041830 */
[-C--:B-1----:R-:W-:Y:S08]  /*6500*/  HMMA.16816.F32.BF16 R52, R136, R132.reuse, R52 ;  /* 0x000000848834723c */ /* 0x082ff00000041834 */
[C---:B------:R-:W-:Y:S08]  /*6510*/  HMMA.16816.F32.BF16 R56, R144.reuse, R132, R56 ;  /* 0x000000849038723c */ /* 0x040ff00000041838 */
[-C--:B------:R-:W-:Y:S01]  /*6520*/  HMMA.16816.F32.BF16 R60, R144, R134.reuse, R60 ;  /* 0x00000086903c723c */ /* 0x080fe2000004183c */
[----:B------:R-:W2:Y:S02]  /*6530*/  LDL R145, [R1+0x54] ;  /* 0x0000540001917983 */ /* 0x000ea40000100800 */
[----:B------:R-:W-:Y:S01]  /*6540*/  IADD3 R144, PT, PT, R148, R185, RZ ;  /* 0x000000b994907210 */ /* 0x000fe20007ffe0ff */
[----:B------:R-:W-:Y:S01]  /*6550*/  IMAD.MOV.U32 R146, RZ, RZ, R155 ;  /* 0x000000ffff927224 */ /* 0x000fe200078e009b */
[----:B------:R-:W-:Y:S03]  /*6560*/  MOV R147, R154 ;  /* 0x0000009a00937202 */ /* 0x000fe60000000f00 */
        /* <DEDUP_REMOVED lines=18> */
[----:B------:R1:W3:Y:S03]  /*6690*/  LDSM.16.M88.4 R132, [R0+0x11800] ;  /* 0x011800000084783b */ /* 0x0002e60000000200 */
[C---:B-1----:R-:W-:Y:S04]  /*66a0*/  IADD3 R0, PT, PT, R172.reuse, R0, RZ ;  /* 0x00000000ac007210 */ /* 0x042fe80007ffe0ff */
[-C--:B---3--:R-:W-:Y:S08]  /*66b0*/  HMMA.16816.F32.BF16 R52, R140, R132.reuse, R52 ;  /* 0x000000848c34723c */ /* 0x088ff00000041834 */
[C---:B------:R-:W-:Y:S08]  /*66c0*/  HMMA.16816.F32.BF16 R56, R136.reuse, R132, R56 ;  /* 0x000000848838723c */ /* 0x040ff00000041838 */
[-C--:B------:R-:W-:Y:S01]  /*66d0*/  HMMA.16816.F32.BF16 R60, R136, R134.reuse, R60 ;  /* 0x00000086883c723c */ /* 0x080fe2000004183c */
[----:B------:R-:W-:Y:S07]  /*66e0*/  LDSM.16.M88.4 R136, [R0+0x10000] ;  /* 0x010000000088783b */ /* 0x000fee0000000200 */
[----:B------:R-:W-:Y:S04]  /*66f0*/  HMMA.16816.F32.BF16 R64, R140, R134, R64 ;  /* 0x000000868c40723c */ /* 0x000fe80000041840 */
[C---:B--2---:R-:W-:Y:S04]  /*6700*/  LEA R154, P0, R145.reuse, R2, 0x2 ;  /* 0x00000002919a7211 */ /* 0x044fe800078010ff */
[----:B------:R-:W-:Y:S01]  /*6710*/  LEA.HI.X R155, R145, R3, RZ, 0x2, P0 ;  /* 0x00000003919b7211 */ /* 0x000fe200000f14ff */
[----:B------:R-:W-:Y:S01]  /*6720*/  IMAD.MOV.U32 R3, RZ, RZ, R146 ;  /* 0x000000ffff037224 */ /* 0x000fe200078e0092 */
[----:B------:R-:W-:Y:S03]  /*6730*/  IADD3 R145, PT, PT, R172, R144, RZ ;  /* 0x00000090ac917210 */ /* 0x000fe60007ffe0ff */
[----:B------:R-:W2:Y:S01]  /*6740*/  LDG.E R146, desc[UR32][R154.64] ;  /* 0x000000209a927981 */ /* 0x000ea2000c1e1900 */
[----:B------:R-:W-:Y:S03]  /*6750*/  FFMA.FTZ R2, -R3, R3, 1 ;  /* 0x3f80000003027423 */ /* 0x000fe60000010103 */
[----:B------:R-:W1:Y:S01]  /*6760*/  LDSM.16.M88.4 R132, [R145+0x8000] ;  /* 0x008000009184783b */ /* 0x000e620000000200 */
[----:B------:R-:W-:Y:S07]  /*6770*/  FMUL.FTZ R2, R2, UR9 ;  /* 0x0000000902027c20 */ /* 0x000fee0008410000 */
        /* <DEDUP_REMOVED lines=16> */
[----:B-1----:R-:W-:Y:S04]  /*6880*/  FFMA.FTZ R0, -R87, R87, 1 ;  /* 0x3f80000057007423 */ /* 0x002fe80000010157 */
[----:B------:R-:W-:Y:S01]  /*6890*/  FMUL.FTZ R0, R0, UR9 ;  /* 0x0000000900007c20 */ /* 0x000fe20008410000 */
[-C--:B---3--:R-:W-:Y:S08]  /*68a0*/  HMMA.16816.F32.BF16 R52, R132, R136.reuse, R52 ;  /* 0x000000888434723c */ /* 0x088ff00000041834 */
[C---:B------:R-:W-:Y:S08]  /*68b0*/  HMMA.16816.F32.BF16 R56, R140.reuse, R136, R56 ;  /* 0x000000888c38723c */ /* 0x040ff00000041838 */
[-C--:B------:R-:W-:Y:S08]  /*68c0*/  HMMA.16816.F32.BF16 R60, R140, R138.reuse, R60 ;  /* 0x0000008a8c3c723c */ /* 0x080ff0000004183c */
[----:B------:R-:W-:Y:S04]  /*68d0*/  HMMA.16816.F32.BF16 R64, R132, R138, R64 ;  /* 0x0000008a8440723c */ /* 0x000fe80000041840 */
[C---:B--2---:R-:W-:Y:S01]  /*68e0*/  FADD.FTZ R3, -R146.reuse, R4 ;  /* 0x0000000492037221 */ /* 0x044fe20000010100 */
[C---:B------:R-:W-:Y:S01]  /*68f0*/  FADD.FTZ R5, -R146.reuse, R5 ;  /* 0x0000000592057221 */ /* 0x040fe20000010100 */
[----:B------:R1:W5:Y:S01]  /*6900*/  LDG.E R4, desc[UR32][R154.64+0x20] ;  /* 0x000020209a047981 */ /* 0x000362000c1e1900 */
[C---:B------:R-:W-:Y:S01]  /*6910*/  FADD.FTZ R16, -R146.reuse, R16 ;  /* 0x0000001092107221 */ /* 0x040fe20000010100 */
[----:B------:R-:W-:Y:S01]  /*6920*/  FMUL.FTZ R3, R147, R3 ;  /* 0x0000000393037220 */ /* 0x000fe20000410000 */
[----:B------:R-:W-:Y:S01]  /*6930*/  FMUL.FTZ R5, R93, R5 ;  /* 0x000000055d057220 */ /* 0x000fe20000410000 */
[----:B------:R-:W-:Y:S01]  /*6940*/  FADD.FTZ R140, -R146, R21 ;  /* 0x00000015928c7221 */ /* 0x000fe20000010100 */
[----:B------:R1:W5:Y:S01]  /*6950*/  LDL.LU R93, [R1+0xec] ;  /* 0x0000ec00015d7983 */ /* 0x0003620000300800 */
[----:B------:R-:W-:Y:S01]  /*6960*/  FMUL.FTZ R147, R3, R2 ;  /* 0x0000000203937220 */ /* 0x000fe20000410000 */
[----:B------:R-:W-:Y:S01]  /*6970*/  FFMA.FTZ R2, -R92, R92, 1 ;  /* 0x3f8000005c027423 */ /* 0x000fe2000001015c */
[----:B------:R-:W-:Y:S01]  /*6980*/  FMUL.FTZ R21, R91, R16 ;  /* 0x000000105b157220 */ /* 0x000fe20000410000 */
[----:B------:R1:W5:Y:S01]  /*6990*/  LDL.LU R92, [R1+0xe8] ;  /* 0x0000e800015c7983 */ /* 0x0003620000300800 */
[----:B------:R-:W-:Y:S01]  /*69a0*/  FADD.FTZ R17, -R146, R17 ;  /* 0x0000001192117221 */ /* 0x000fe20000010100 */
[----:B------:R-:W-:Y:S01]  /*69b0*/  FMUL.FTZ R140, R88, R140 ;  /* 0x0000008c588c7220 */ /* 0x000fe20000410000 */
[----:B------:R-:W-:Y:S01]  /*69c0*/  FFMA.FTZ R16, -R84, R84, 1 ;  /* 0x3f80000054107423 */ /* 0x000fe20000010154 */
[----:B------:R1:W5:Y:S01]  /*69d0*/  LDL.LU R91, [R1+0xe4] ;  /* 0x0000e400015b7983 */ /* 0x0003620000300800 */
[----:B------:R-:W-:Y:S01]  /*69e0*/  FMUL.FTZ R136, R90, R17 ;  /* 0x000000115a887220 */ /* 0x000fe20000410000 */
[----:B------:R-:W-:Y:S01]  /*69f0*/  FADD.FTZ R20, -R146, R20 ;  /* 0x0000001492147221 */ /* 0x000fe20000010100 */
[----:B------:R-:W-:Y:S01]  /*6a00*/  FFMA.FTZ R17, -R85, R85, 1 ;  /* 0x3f80000055117423 */ /* 0x000fe20000010155 */
[----:B------:R1:W5:Y:S01]  /*6a10*/  LDL.LU R90, [R1+0xe0] ;  /* 0x0000e000015a7983 */ /* 0x0003620000300800 */
[----:B------:R-:W-:Y:S01]  /*6a20*/  FMUL.FTZ R16, R16, UR9 ;  /* 0x0000000910107c20 */ /* 0x000fe20008410000 */
[----:B------:R-:W-:Y:S01]  /*6a30*/  FMUL.FTZ R137, R89, R20 ;  /* 0x0000001459897220 */ /* 0x000fe20000410000 */
[----:B------:R-:W-:Y:S01]  /*6a40*/  FFMA.FTZ R20, -R86, R86, 1 ;  /* 0x3f80000056147423 */ /* 0x000fe20000010156 */
[----:B------:R1:W5:Y:S01]  /*6a50*/  LDL.LU R89, [R1+0xdc] ;  /* 0x0000dc0001597983 */ /* 0x0003620000300800 */
[----:B------:R-:W-:Y:S01]  /*6a60*/  FMUL.FTZ R2, R2, UR9 ;  /* 0x0000000902027c20 */ /* 0x000fe20008410000 */
[----:B------:R-:W-:Y:S01]  /*6a70*/  FMUL.FTZ R16, R140, R16 ;  /* 0x000000108c107220 */ /* 0x000fe20000410000 */
[C---:B------:R-:W-:Y:S01]  /*6a80*/  FADD.FTZ R32, -R146.reuse, R32 ;  /* 0x0000002092207221 */ /* 0x040fe20000010100 */
[----:B------:R1:W5:Y:S01]  /*6a90*/  LDL.LU R88, [R1+0xd8] ;  /* 0x0000d80001587983 */ /* 0x0003620000300800 */
[----:B------:R-:W-:Y:S01]  /*6aa0*/  FMUL.FTZ R5, R5, R2 ;  /* 0x0000000205057220 */ /* 0x000fe20000410000 */
[----:B------:R-:W-:Y:S01]  /*6ab0*/  FMUL.FTZ R0, R21, R0 ;  /* 0x0000000015007220 */ /* 0x000fe20000410000 */
[C---:B------:R-:W-:Y:S01]  /*6ac0*/  FADD.FTZ R21, -R146.reuse, R33 ;  /* 0x0000002192157221 */ /* 0x040fe20000010100 */
[----:B------:R1:W5:Y:S01]  /*6ad0*/  LDL.LU R87, [R1+0xd4] ;  /* 0x0000d40001577983 */ /* 0x0003620000300800 */
[----:B------:R-:W-:Y:S01]  /*6ae0*/  FFMA.FTZ R33, -R77, R77, 1 ;  /* 0x3f8000004d217423 */ /* 0x000fe2000001014d */
[----:B------:R-:W-:Y:S01]  /*6af0*/  FADD.FTZ R36, -R146, R36 ;  /* 0x0000002492247221 */ /* 0x000fe20000010100 */
[----:B------:R-:W-:Y:S01]  /*6b00*/  FMUL.FTZ R21, R82, R21 ;  /* 0x0000001552157220 */ /* 0x000fe20000410000 */
[----:B------:R1:W5:Y:S01]  /*6b10*/  LDL.LU R86, [R1+0xd0] ;  /* 0x0000d00001567983 */ /* 0x0003620000300800 */
[----:B------:R-:W-:Y:S01]  /*6b20*/  FMUL.FTZ R17, R17, UR9 ;  /* 0x0000000911117c20 */ /* 0x000fe20008410000 */
[----:B------:R-:W-:Y:S01]  /*6b30*/  FMUL.FTZ R36, R81, R36 ;  /* 0x0000002451247220 */ /* 0x000fe20000410000 */
[----:B------:R-:W-:Y:S01]  /*6b40*/  FADD.FTZ R37, -R146, R37 ;  /* 0x0000002592257221 */ /* 0x000fe20000010100 */
[----:B------:R1:W5:Y:S01]  /*6b50*/  LDL.LU R85, [R1+0xcc] ;  /* 0x0000cc0001557983 */ /* 0x0003620000300800 */
[----:B------:R-:W-:Y:S01]  /*6b60*/  FMUL.FTZ R17, R137, R17 ;  /* 0x0000001189117220 */ /* 0x000fe20000410000 */
[----:B------:R-:W-:Y:S01]  /*6b70*/  FMUL.FTZ R20, R20, UR9 ;  /* 0x0000000914147c20 */ /* 0x000fe20008410000 */
[----:B------:R-:W-:Y:S01]  /*6b80*/  FMUL.FTZ R37, R79, R37 ;  /* 0x000000254f257220 */ /* 0x000fe20000410000 */
[----:B------:R1:W5:Y:S01]  /*6b90*/  LDL.LU R84, [R1+0xc8] ;  /* 0x0000c80001547983 */ /* 0x0003620000300800 */
[----:B------:R-:W-:Y:S01]  /*6ba0*/  FMUL.FTZ R33, R33, UR9 ;  /* 0x0000000921217c20 */ /* 0x000fe20008410000 */
[----:B------:R-:W-:Y:S01]  /*6bb0*/  F2FP.BF16.F32.PACK_AB R133, R16, R17 ;  /* 0x000000111085723e */ /* 0x000fe200000010ff */
[----:B------:R-:W-:Y:S01]  /*6bc0*/  FMUL.FTZ R17, R83, R32 ;  /* 0x0000002053117220 */ /* 0x000fe20000410000 */
[----:B------:R1:W5:Y:S01]  /*6bd0*/  LDG.E R3, desc[UR32][R154.64+0x100] ;  /* 0x000100209a037981 */ /* 0x000362000c1e1900 */
[----:B------:R-:W-:Y:S01]  /*6be0*/  FFMA.FTZ R16, -R80, R80, 1 ;  /* 0x3f80000050107423 */ /* 0x000fe20000010150 */
[----:B------:R-:W-:Y:S01]  /*6bf0*/  FFMA.FTZ R32, -R76, R76, 1 ;  /* 0x3f8000004c207423 */ /* 0x000fe2000001014c */
[----:B------:R-:W-:Y:S01]  /*6c00*/  FMUL.FTZ R20, R136, R20 ;  /* 0x0000001488147220 */ /* 0x000fe20000410000 */
[----:B------:R1:W5:Y:S01]  /*6c10*/  LDL.LU R83, [R1+0xc4] ;  /* 0x0000c40001537983 */ /* 0x0003620000300800 */
[----:B------:R-:W-:Y:S01]  /*6c20*/  FMUL.FTZ R33, R36, R33 ;  /* 0x0000002124217220 */ /* 0x000fe20000410000 */
[C---:B------:R-:W-:Y:S01]  /*6c30*/  FADD.FTZ R36, -R146.reuse, R48 ;  /* 0x0000003092247221 */ /* 0x040fe20000010100 */
[----:B------:R-:W-:Y:S01]  /*6c40*/  FADD.FTZ R48, -R146, R52 ;  /* 0x0000003492307221 */ /* 0x000fe20000010100 */
[----:B------:R1:W5:Y:S01]  /*6c50*/  LDL.LU R82, [R1+0xc0] ;  /* 0x0000c00001527983 */ /* 0x0003620000300800 */
[----:B------:R-:W-:Y:S01]  /*6c60*/  F2FP.BF16.F32.PACK_AB R20, R20, R0 ;  /* 0x000000001414723e */ /* 0x000fe200000010ff */
[----:B------:R-:W-:Y:S01]  /*6c70*/  FFMA.FTZ R0, -R78, R78, 1 ;  /* 0x3f8000004e007423 */ /* 0x000fe2000001014e */
[----:B------:R-:W-:Y:S01]  /*6c80*/  FMUL.FTZ R36, R75, R36 ;  /* 0x000000244b247220 */ /* 0x000fe20000410000 */
[----:B------:R1:W5:Y:S01]  /*6c90*/  LDL.LU R81, [R1+0xbc] ;  /* 0x0000bc0001517983 */ /* 0x0003620000300800 */
[----:B------:R-:W-:Y:S01]  /*6ca0*/  FMUL.FTZ R48, R72, R48 ;  /* 0x0000003048307220 */ /* 0x000fe20000410000 */
        /* <DEDUP_REMOVED lines=11> */
[C---:B------:R-:W-:Y:S01]  /*6d60*/  FADD.FTZ R37, -R146.reuse, R49 ;  /* 0x0000003192257221 */ /* 0x040fe20000010100 */
[----:B------:R-:W-:Y:S01]  /*6d70*/  FADD.FTZ R49, -R146, R53 ;  /* 0x0000003592317221 */ /* 0x000fe20000010100 */
[----:B------:R-:W-:Y:S01]  /*6d80*/  F2FP.BF16.F32.PACK_AB R132, R0, R16 ;  /* 0x000000100084723e */ /* 0x000fe200000010ff */
[----:B------:R1:W5:Y:S01]  /*6d90*/  LDL.LU R77, [R1+0xac] ;  /* 0x0000ac00014d7983 */ /* 0x0003620000300800 */
[----:B------:R-:W-:Y:S01]  /*6da0*/  FMUL.FTZ R37, R74, R37 ;  /* 0x000000254a257220 */ /* 0x000fe20000410000 */
[----:B------:R-:W-:Y:S01]  /*6db0*/  FMUL.FTZ R49, R70, R49 ;  /* 0x0000003146317220 */ /* 0x000fe20000410000 */
[----:B------:R-:W-:Y:S01]  /*6dc0*/  FFMA.FTZ R16, -R69, R69, 1 ;  /* 0x3f80000045107423 */ /* 0x000fe20000010145 */
[----:B------:R1:W5:Y:S01]  /*6dd0*/  LDL.LU R76, [R1+0xa8] ;  /* 0x0000a800014c7983 */ /* 0x0003620000300800 */
[----:B------:R-:W-:Y:S01]  /*6de0*/  FFMA.FTZ R0, -R68, R68, 1 ;  /* 0x3f80000044007423 */ /* 0x000fe20000010144 */
[----:B------:R-:W-:Y:S01]  /*6df0*/  FMUL.FTZ R21, R21, UR9 ;  /* 0x0000000915157c20 */ /* 0x000fe20008410000 */
[----:B------:R-:W-:Y:S01]  /*6e00*/  FMUL.FTZ R17, R17, UR9 ;  /* 0x0000000911117c20 */ /* 0x000fe20008410000 */
[----:B------:R1:W5:Y:S01]  /*6e10*/  LDL.LU R75, [R1+0xa4] ;  /* 0x0000a400014b7983 */ /* 0x0003620000300800 */
[----:B------:R-:W-:Y:S01]  /*6e20*/  FMUL.FTZ R16, R16, UR9 ;  /* 0x0000000910107c20 */ /* 0x000fe20008410000 */
[----:B------:R-:W-:Y:S01]  /*6e30*/  FMUL.FTZ R21, R36, R21 ;  /* 0x0000001524157220 */ /* 0x000fe20000410000 */
[----:B------:R-:W-:Y:S01]  /*6e40*/  FMUL.FTZ R17, R37, R17 ;  /* 0x0000001125117220 */ /* 0x000fe20000410000 */
[----:B------:R1:W5:Y:S01]  /*6e50*/  LDL.LU R74, [R1+0xa0] ;  /* 0x0000a000014a7983 */ /* 0x0003620000300800 */
[----:B------:R-:W-:Y:S01]  /*6e60*/  FMUL.FTZ R16, R48, R16 ;  /* 0x0000001030107220 */ /* 0x000fe20000410000 */
[----:B------:R-:W-:Y:S01]  /*6e70*/  F2FP.BF16.F32.PACK_AB R52, R32, R33 ;  /* 0x000000212034723e */ /* 0x000fe200000010ff */
[----:B------:R-:W-:Y:S01]  /*6e80*/  FMUL.FTZ R0, R0, UR9 ;  /* 0x0000000900007c20 */ /* 0x000fe20008410000 */
[----:B------:R1:W5:Y:S01]  /*6e90*/  LDL.LU R73, [R1+0x9c] ;  /* 0x00009c0001497983 */ /* 0x0003620000300800 */
[----:B------:R-:W-:Y:S01]  /*6ea0*/  F2FP.BF16.F32.PACK_AB R48, R17, R21 ;  /* 0x000000151130723e */ /* 0x000fe200000010ff */
[C---:B------:R-:W-:Y:S01]  /*6eb0*/  FADD.FTZ R32, -R146.reuse, R64 ;  /* 0x0000004092207221 */ /* 0x040fe20000010100 */
[----:B------:R-:W-:Y:S01]  /*6ec0*/  FFMA.FTZ R21, -R193, R193, 1 ;  /* 0x3f800000c1157423 */ /* 0x000fe200000101c1 */
[----:B------:R1:W5:Y:S01]  /*6ed0*/  LDL.LU R72, [R1+0x98] ;  /* 0x0000980001487983 */ /* 0x0003620000300800 */
[----:B------:R-:W-:Y:S01]  /*6ee0*/  FADD.FTZ R33, -R146, R65 ;  /* 0x0000004192217221 */ /* 0x000fe20000010100 */
[----:B------:R-:W-:Y:S01]  /*6ef0*/  FFMA.FTZ R17, -R192, R192, 1 ;  /* 0x3f800000c0117423 */ /* 0x000fe200000101c0 */
[----:B------:R-:W-:Y:S01]  /*6f00*/  FMUL.FTZ R0, R49, R0 ;  /* 0x0000000031007220 */ /* 0x000fe20000410000 */
[----:B------:R1:W5:Y:S01]  /*6f10*/  LDL.LU R71, [R1+0x94] ;  /* 0x0000940001477983 */ /* 0x0003620000300800 */
[----:B------:R-:W-:Y:S01]  /*6f20*/  FMUL.FTZ R32, R194, R32 ;  /* 0x00000020c2207220 */ /* 0x000fe20000410000 */
[----:B------:R-:W-:Y:S01]  /*6f30*/  FMUL.FTZ R21, R21, UR9 ;  /* 0x0000000915157c20 */ /* 0x000fe20008410000 */
[----:B------:R-:W-:Y:S01]  /*6f40*/  FMUL.FTZ R33, R190, R33 ;  /* 0x00000021be217220 */ /* 0x000fe20000410000 */
[----:B------:R1:W5:Y:S01]  /*6f50*/  LDL.LU R70, [R1+0x90] ;  /* 0x0000900001467983 */ /* 0x0003620000300800 */
[----:B------:R-:W-:Y:S01]  /*6f60*/  FMUL.FTZ R17, R17, UR9 ;  /* 0x0000000911117c20 */ /* 0x000fe20008410000 */
[----:B------:R-:W-:Y:S01]  /*6f70*/  FMUL.FTZ R32, R32, R21 ;  /* 0x0000001520207220 */ /* 0x000fe20000410000 */
[----:B------:R-:W-:Y:S01]  /*6f80*/  F2FP.BF16.F32.PACK_AB R5, R5, R147 ;  /* 0x000000930505723e */ /* 0x000fe200000010ff */
[----:B------:R1:W5:Y:S01]  /*6f90*/  LDL.LU R69, [R1+0x8c] ;  /* 0x00008c0001457983 */ /* 0x0003620000300800 */
[C---:B------:R-:W-:Y:S01]  /*6fa0*/  LOP3.LUT R194, R191.reuse, 0x8, RZ, 0xc0, !PT ;  /* 0x00000008bfc27812 */ /* 0x040fe200078ec0ff */
[C---:B------:R-:W-:Y:S01]  /*6fb0*/  IMAD.SHL.U32 R193, R191.reuse, 0x20, RZ ;  /* 0x00000020bfc17824 */ /* 0x040fe200078e00ff */
[C---:B------:R-:W-:Y:S01]  /*6fc0*/  SHF.L.U32 R192, R191.reuse, 0x6, RZ ;  /* 0x00000006bfc07819 */ /* 0x040fe200000006ff */
[----:B------:R1:W5:Y:S01]  /*6fd0*/  LDG.E R2, desc[UR32][R154.64+0x120] ;  /* 0x000120209a027981 */ /* 0x000362000c1e1900 */
[----:B------:R-:W-:Y:S01]  /*6fe0*/  SHF.L.U32 R190, R191, 0x3, RZ ;  /* 0x00000003bfbe7819 */ /* 0x000fe200000006ff */
[----:B------:R-:W-:Y:S01]  /*6ff0*/  FMUL.FTZ R21, R33, R17 ;  /* 0x0000001121157220 */ /* 0x000fe20000410000 */
[----:B------:R-:W-:Y:S01]  /*7000*/  F2FP.BF16.F32.PACK_AB R37, R0, R16 ;  /* 0x000000100025723e */ /* 0x000fe200000010ff */
[----:B------:R1:W5:Y:S01]  /*7010*/  LDL.LU R68, [R1+0x88] ;  /* 0x0000880001447983 */ /* 0x0003620000300800 */
[----:B------:R-:W-:Y:S05]  /*7020*/  BRA.U !UP0, `(.L_x_1196) ;  /* 0x0000000108807547 */ /* 0x000fea000b800000 */
[----:B------:R-:W2:Y:S01]  /*7030*/  LDL.LU R135, [R1+0x6c] ;  /* 0x00006c0001877983 */ /* 0x000ea20000300800 */
[----:B------:R-:W-:Y:S01]  /*7040*/  IADD3 R16, P0, PT, RZ, -UR30, RZ ;  /* 0x8000001eff107c10 */ /* 0x000fe2000ff1e0ff */
[----:B------:R-:W-:Y:S02]  /*7050*/  ULOP3.LUT UR35, UR43, 0x1, URZ, 0xc0, !UPT ;  /* 0x000000012b237892 */ /* 0x000fe4000f8ec0ff */
[----:B------:R-:W3:Y:S02]  /*7060*/  LDL.LU R134, [R1+0x68] ;  /* 0x0000680001867983 */ /* 0x000ee40000300800 */
[----:B------:R-:W-:Y:S01]  /*7070*/  IMAD.X R0, RZ, RZ, ~UR10, P0 ;  /* 0x8000000aff007e24 */ /* 0x000fe200080e06ff */
[----:B------:R-:W-:Y:S01]  /*7080*/  UISETP.NE.U32.AND UP1, UPT, UR35, 0x1, UPT ;  /* 0x000000012300788c */ /* 0x000fe2000bf25070 */
[----:B------:R-:W4:Y:S03]  /*7090*/  LDL.LU R53, [R1+0x50] ;  /* 0x0000500001357983 */ /* 0x000f260000300800 */
[----:B------:R-:W-:Y:S01]  /*70a0*/  SHF.R.S64 R16, R16, 0x1f, R0 ;  /* 0x0000001f10107819 */ /* 0x000fe20000001000 */
[----:B------:R-:W-:Y:S06]  /*70b0*/  USEL UR35, UR27, 0x4000, !UP1 ;  /* 0x000040001b237887 */ /* 0x000fec000c800000 */
[----:B------:R-:W-:Y:S02]  /*70c0*/  VIADD R181, R181, UR35 ;  /* 0x00000023b5b57c36 */ /* 0x000fe40008000000 */
[----:B----4-:R-:W-:Y:S01]  /*70d0*/  VIADD R53, R53, UR35 ;  /* 0x0000002335357c36 */ /* 0x010fe20008000000 */
[----:B--2---:R-:W-:Y:S04]  /*70e0*/  IADD3 R135, P0, PT, R16, R135, RZ ;  /* 0x0000008710877210 */ /* 0x004fe80007f1e0ff */
[----:B---3--:R-:W-:Y:S01]  /*70f0*/  LEA.HI.X.SX32 R134, R0, R134, 0x1, P0 ;  /* 0x0000008600867211 */ /* 0x008fe200000f0eff */
        /* <DEDUP_REMOVED lines=9> */
[----:B---3--:R-:W-:Y:S04]  /*7190*/  IADD3 R16, P0, PT, R135, UR14, RZ ;  /* 0x0000000e87107c10 */ /* 0x008fe8000ff1e0ff */
[----:B------:R-:W-:Y:S05]  /*71a0*/  IADD3.X R17, PT, PT, R134, UR11, RZ, P0, !PT ;  /* 0x0000000b86117c10 */ /* 0x000fea00087fe4ff */
[----:B------:R3:W-:Y:S02]  /*71b0*/  LDGSTS.E.BYPASS.LTC128B.128 [R53+0x1000], desc[UR32][R16.64] ;  /* 0x0100000010357fae */ /* 0x0007e4000b981a20 */
[----:B---3--:R-:W-:Y:S04]  /*71c0*/  IADD3 R16, P0, PT, R16, UR14, RZ ;  /* 0x0000000e10107c10 */ /* 0x008fe8000ff1e0ff */
[----:B------:R-:W-:Y:S05]  /*71d0*/  IADD3.X R17, PT, PT, R17, UR11, RZ, P0, !PT ;  /* 0x0000000b11117c10 */ /* 0x000fea00087fe4ff */
[----:B------:R3:W-:Y:S02]  /*71e0*/  LDGSTS.E.BYPASS.LTC128B.128 [R53+0x2000], desc[UR32][R16.64] ;  /* 0x0200000010357fae */ /* 0x0007e4000b981a20 */
[----:B---3--:R-:W-:Y:S04]  /*71f0*/  IADD3 R16, P0, PT, R16, UR14, RZ ;  /* 0x0000000e10107c10 */ /* 0x008fe8000ff1e0ff */
[----:B------:R-:W-:Y:S05]  /*7200*/  IADD3.X R17, PT, PT, R17, UR11, RZ, P0, !PT ;  /* 0x0000000b11117c10 */ /* 0x000fea00087fe4ff */
[----:B------:R2:W-:Y:S04]  /*7210*/  LDGSTS.E.BYPASS.LTC128B.128 [R53+0x3000], desc[UR32][R16.64] ;  /* 0x0300000010357fae */ /* 0x0005e8000b981a20 */
[----:B------:R-:W0:Y:S02]  /*7220*/  LDGDEPBAR ;  /* 0x00000000000079af */ /* 0x000e240000000000 */
.L_x_1196:
[----:B--2---:R-:W2:Y:S01]  /*7230*/  LDL.LU R16, [R1] ;  /* 0x0000000001107983 */ /* 0x004ea20000300800 */
[C---:B-----5:R-:W-:Y:S01]  /*7240*/  FADD.FTZ R24, -R3.reuse, R24 ;  /* 0x0000001803187221 */ /* 0x060fe20000010100 */
[----:B------:R-:W-:Y:S01]  /*7250*/  FADD.FTZ R25, -R3, R25 ;  /* 0x0000001903197221 */ /* 0x000fe20000010100 */
[C---:B------:R-:W-:Y:S01]  /*7260*/  FADD.FTZ R6, -R4.reuse, R6 ;  /* 0x0000000604067221 */ /* 0x040fe20000010100 */
[----:B------:R-:W3:Y:S01]  /*7270*/  LDL.LU R136, [R1+0x2c] ;  /* 0x00002c0001887983 */ /* 0x000ee20000300800 */
[----:B------:R-:W-:Y:S01]  /*7280*/  FADD.FTZ R7, -R4, R7 ;  /* 0x0000000704077221 */ /* 0x000fe20000010100 */
[----:B------:R-:W-:Y:S01]  /*7290*/  FFMA.FTZ R0, -R206, R206, 1 ;  /* 0x3f800000ce007423 */ /* 0x000fe200000101ce */
[----:B------:R-:W-:Y:S01]  /*72a0*/  FADD.FTZ R19, -R4, R19 ;  /* 0x0000001304137221 */ /* 0x000fe20000010100 */
[----:B------:R-:W4:Y:S01]  /*72b0*/  LDL.LU R135, [R1+0x28] ;  /* 0x0000280001877983 */ /* 0x000f220000300800 */
[----:B------:R-:W-:Y:S01]  /*72c0*/  FMUL.FTZ R7, R252, R7 ;  /* 0x00000007fc077220 */ /* 0x000fe20000410000 */
[----:B------:R-:W-:Y:S01]  /*72d0*/  FMUL.FTZ R0, R0, UR9 ;  /* 0x0000000900007c20 */ /* 0x000fe20008410000 */
[----:B------:R-:W-:Y:S01]  /*72e0*/  FMUL.FTZ R19, R244, R19 ;  /* 0x00000013f4137220 */ /* 0x000fe20000410000 */
[----:B------:R-:W3:Y:S01]  /*72f0*/  LDL.LU R134, [R1+0x1c] ;  /* 0x00001c0001867983 */ /* 0x000ee20000300800 */
[----:B------:R-:W-:Y:S01]  /*7300*/  FADD.FTZ R22, -R4, R22 ;  /* 0x0000001604167221 */ /* 0x000fe20000010100 */
[----:B------:R-:W-:Y:S01]  /*7310*/  FMUL.FTZ R7, R7, R0 ;  /* 0x0000000007077220 */ /* 0x000fe20000410000 */
[----:B------:R-:W-:Y:S01]  /*7320*/  FFMA.FTZ R0, -R198, R198, 1 ;  /* 0x3f800000c6007423 */ /* 0x000fe200000101c6 */
[----:B------:R-:W3:Y:S01]  /*7330*/  LDL.LU R65, [R1+0x18] ;  /* 0x0000180001417983 */ /* 0x000ee20000300800 */
[----:B------:R-:W-:Y:S01]  /*7340*/  FMUL.FTZ R22, R236, R22 ;  /* 0x00000016ec167220 */ /* 0x000fe20000410000 */
[C---:B------:R-:W-:Y:S01]  /*7350*/  FADD.FTZ R35, -R4.reuse, R35 ;  /* 0x0000002304237221 */ /* 0x040fe20000010100 */
[----:B------:R-:W-:Y:S01]  /*7360*/  F2FP.BF16.F32.PACK_AB R36, R21, R32 ;  /* 0x000000201524723e */ /* 0x000fe200000010ff */
[----:B------:R-:W2:Y:S01]  /*7370*/  LDL.LU R64, [R1+0xc] ;  /* 0x00000c0001407983 */ /* 0x000ea20000300800 */
[----:B------:R-:W-:Y:S01]  /*7380*/  FADD.FTZ R54, -R4, R54 ;  /* 0x0000003604367221 */ /* 0x000fe20000010100 */
[----:B------:R-:W-:Y:S01]  /*7390*/  FMUL.FTZ R35, R222, R35 ;  /* 0x00000023de237220 */ /* 0x000fe20000410000 */
[----:B------:R-:W-:Y:S01]  /*73a0*/  FADD.FTZ R8, -R3, R8 ;  /* 0x0000000803087221 */ /* 0x000fe20000010100 */
[----:B------:R-:W4:Y:S01]  /*73b0*/  LDL.LU R53, [R1+0x4] ;  /* 0x0000040001357983 */ /* 0x000f220000300800 */
[----:B------:R-:W-:Y:S01]  /*73c0*/  FMUL.FTZ R54, R197, R54 ;  /* 0x00000036c5367220 */ /* 0x000fe20000410000 */
[C---:B------:R-:W-:Y:S01]  /*73d0*/  FADD.FTZ R9, -R3.reuse, R9 ;  /* 0x0000000903097221 */ /* 0x040fe20000010100 */
[C---:B------:R-:W-:Y:S01]  /*73e0*/  FADD.FTZ R12, -R3.reuse, R12 ;  /* 0x0000000c030c7221 */ /* 0x040fe20000010100 */
[----:B------:R-:W3:Y:S01]  /*73f0*/  LDL R49, [R1+0x58] ;  /* 0x0000580001317983 */ /* 0x000ee20000100800 */
[----:B------:R-:W-:Y:S01]  /*7400*/  FADD.FTZ R13, -R3, R13 ;  /* 0x0000000d030d7221 */ /* 0x000fe20000010100 */
[C---:B------:R-:W-:Y:S01]  /*7410*/  FADD.FTZ R14, -R2.reuse, R14 ;  /* 0x0000000e020e7221 */ /* 0x040fe20000010100 */
[----:B------:R-:W-:Y:S01]  /*7420*/  FADD.FTZ R15, -R2, R15 ;  /* 0x0000000f020f7221 */ /* 0x000fe20000010100 */
[----:B------:R-:W3:Y:S01]  /*7430*/  LDL.LU R138, [R1+0x44] ;  /* 0x00004400018a7983 */ /* 0x000ee20000300800 */
[C---:B------:R-:W-:Y:S01]  /*7440*/  FADD.FTZ R18, -R4.reuse, R18 ;  /* 0x0000001204127221 */ /* 0x040fe20000010100 */
[C---:B------:R-:W-:Y:S01]  /*7450*/  FADD.FTZ R23, -R4.reuse, R23 ;  /* 0x0000001704177221 */ /* 0x040fe20000010100 */
[C---:B------:R-:W-:Y:S01]  /*7460*/  FADD.FTZ R34, -R4.reuse, R34 ;  /* 0x0000002204227221 */ /* 0x040fe20000010100 */
[----:B------:R-:W2:Y:S01]  /*7470*/  LDL.LU R137, [R1+0x40] ;  /* 0x0000400001897983 */ /* 0x000ea20000300800 */
[----:B------:R-:W-:Y:S01]  /*7480*/  FMUL.FTZ R18, R245, R18 ;  /* 0x00000012f5127220 */ /* 0x000fe20000410000 */
[----:B------:R-:W-:Y:S01]  /*7490*/  FMUL.FTZ R23, R235, R23 ;  /* 0x00000017eb177220 */ /* 0x000fe20000410000 */
[C---:B------:R-:W-:Y:S01]  /*74a0*/  FADD.FTZ R39, -R4.reuse, R39 ;  /* 0x0000002704277221 */ /* 0x040fe20000010100 */
[----:B------:R1:W-:Y:S01]  /*74b0*/  STS [R151+0x14000], R5 ;  /* 0x0140000597007388 */ /* 0x0003e20000000800 */
[C---:B------:R-:W-:Y:S01]  /*74c0*/  FADD.FTZ R38, -R4.reuse, R38 ;  /* 0x0000002604267221 */ /* 0x040fe20000010100 */
[C---:B------:R-:W-:Y:S01]  /*74d0*/  FADD.FTZ R50, -R4.reuse, R50 ;  /* 0x0000003204327221 */ /* 0x040fe20000010100 */
[C---:B------:R-:W-:Y:S01]  /*74e0*/  FADD.FTZ R51, -R4.reuse, R51 ;  /* 0x0000003304337221 */ /* 0x040fe20000010100 */
[C---:B------:R-:W-:Y:S01]  /*74f0*/  FADD.FTZ R55, -R4.reuse, R55 ;  /* 0x0000003704377221 */ /* 0x040fe20000010100 */
[C---:B------:R-:W-:Y:S01]  /*7500*/  FADD.FTZ R66, -R4.reuse, R66 ;  /* 0x0000004204427221 */ /* 0x040fe20000010100 */
[----:B------:R-:W-:Y:S01]  /*7510*/  FADD.FTZ R67, -R4, R67 ;  /* 0x0000004304437221 */ /* 0x000fe20000010100 */
[----:B------:R-:W-:Y:S01]  /*7520*/  FFMA.FTZ R4, -R158, R158, 1 ;  /* 0x3f8000009e047423 */ /* 0x000fe2000001019e */
[----:B------:R-:W-:Y:S01]  /*7530*/  FMUL.FTZ R34, R224, R34 ;  /* 0x00000022e0227220 */ /* 0x000fe20000410000 */
[----:B------:R-:W-:Y:S01]  /*7540*/  FMUL.FTZ R38, R215, R38 ;  /* 0x00000026d7267220 */ /* 0x000fe20000410000 */
[----:B------:R-:W-:Y:S01]  /*7550*/  FMUL.FTZ R67, R170, R67 ;  /* 0x00000043aa437220 */ /* 0x000fe20000410000 */
[----:B------:R-:W-:Y:S01]  /*7560*/  FMUL.FTZ R4, R4, UR9 ;  /* 0x0000000904047c20 */ /* 0x000fe20008410000 */
        /* <DEDUP_REMOVED lines=11> */
[C---:B------:R-:W-:Y:S01]  /*7620*/  FADD.FTZ R45, -R3.reuse, R45 ;  /* 0x0000002d032d7221 */ /* 0x040fe20000010100 */
[----:B------:R-:W-:Y:S01]  /*7630*/  FADD.FTZ R44, -R3, R44 ;  /* 0x0000002c032c7221 */ /* 0x000fe20000010100 */
[----:B-1----:R-:W-:Y:S01]  /*7640*/  FFMA.FTZ R5, -R207, R207, 1 ;  /* 0x3f800000cf057423 */ /* 0x002fe200000101cf */
[C---:B------:R-:W-:Y:S01]  /*7650*/  FADD.FTZ R56, -R3.reuse, R56 ;  /* 0x0000003803387221 */ /* 0x040fe20000010100 */
[C---:B------:R-:W-:Y:S01]  /*7660*/  FADD.FTZ R57, -R3.reuse, R57 ;  /* 0x0000003903397221 */ /* 0x040fe20000010100 */
[----:B------:R-:W-:Y:S01]  /*7670*/  FADD.FTZ R60, -R3, R60 ;  /* 0x0000003c033c7221 */ /* 0x000fe20000010100 */
[----:B------:R-:W-:Y:S01]  /*7680*/  FMUL.FTZ R5, R5, UR9 ;  /* 0x0000000905057c20 */ /* 0x000fe20008410000 */
[----:B------:R-:W-:Y:S01]  /*7690*/  FADD.FTZ R61, -R3, R61 ;  /* 0x0000003d033d7221 */ /* 0x000fe20000010100 */
[----:B------:R-:W-:Y:S01]  /*76a0*/  FFMA.FTZ R3, -R168, R168, 1 ;  /* 0x3f800000a8037423 */ /* 0x000fe200000101a8 */
[----:B------:R-:W-:Y:S01]  /*76b0*/  FMUL.FTZ R44, R233, R44 ;  /* 0x0000002ce92c7220 */ /* 0x000fe20000410000 */
[----:B------:R-:W-:Y:S01]  /*76c0*/  FMUL.FTZ R45, R232, R45 ;  /* 0x0000002de82d7220 */ /* 0x000fe20000410000 */
[----:B------:R-:W-:Y:S01]  /*76d0*/  FMUL.FTZ R61, R218, R61 ;  /* 0x0000003dda3d7220 */ /* 0x000fe20000410000 */
[----:B------:R-:W-:Y:S01]  /*76e0*/  FMUL.FTZ R57, R226, R57 ;  /* 0x00000039e2397220 */ /* 0x000fe20000410000 */
[----:B------:R-:W-:Y:S01]  /*76f0*/  FMUL.FTZ R60, R220, R60 ;  /* 0x0000003cdc3c7220 */ /* 0x000fe20000410000 */
[----:B------:R-:W-:Y:S01]  /*7700*/  FMUL.FTZ R56, R227, R56 ;  /* 0x00000038e3387220 */ /* 0x000fe20000410000 */
[C---:B------:R-:W-:Y:S01]  /*7710*/  FADD.FTZ R11, -R2.reuse, R11 ;  /* 0x0000000b020b7221 */ /* 0x040fe20000010100 */
[C---:B------:R-:W-:Y:S01]  /*7720*/  FADD.FTZ R10, -R2.reuse, R10 ;  /* 0x0000000a020a7221 */ /* 0x040fe20000010100 */
[C---:B------:R-:W-:Y:S01]  /*7730*/  FADD.FTZ R26, -R2.reuse, R26 ;  /* 0x0000001a021a7221 */ /* 0x040fe20000010100 */
[C---:B------:R-:W-:Y:S01]  /*7740*/  FADD.FTZ R31, -R2.reuse, R31 ;  /* 0x0000001f021f7221 */ /* 0x040fe20000010100 */
[C---:B------:R-:W-:Y:S01]  /*7750*/  FADD.FTZ R47, -R2.reuse, R47 ;  /* 0x0000002f022f7221 */ /* 0x040fe20000010100 */
[C---:B------:R-:W-:Y:S01]  /*7760*/  FADD.FTZ R27, -R2.reuse, R27 ;  /* 0x0000001b021b7221 */ /* 0x040fe20000010100 */
[C---:B------:R-:W-:Y:S01]  /*7770*/  FADD.FTZ R30, -R2.reuse, R30 ;  /* 0x0000001e021e7221 */ /* 0x040fe20000010100 */
[----:B------:R-:W-:Y:S01]  /*7780*/  FADD.FTZ R62, -R2, R62 ;  /* 0x0000003e023e7221 */ /* 0x000fe20000010100 */
        /* <DEDUP_REMOVED lines=9> */
[----:B------:R-:W-:Y:S01]  /*7820*/  FMUL.FTZ R46, R251, R46 ;  /* 0x0000002efb2e7220 */ /* 0x000fe20000410000 */
[----:B------:R-:W-:Y:S01]  /*7830*/  FADD.FTZ R63, -R2, R63 ;  /* 0x0000003f023f7221 */ /* 0x000fe20000010100 */
[----:B------:R-:W-:Y:S01]  /*7840*/  FFMA.FTZ R2, -R195, R195, 1 ;  /* 0x3f800000c3027423 */ /* 0x000fe200000101c3 */
[----:B------:R-:W-:Y:S01]  /*7850*/  FMUL.FTZ R58, R247, R58 ;  /* 0x0000003af73a7220 */ /* 0x000fe20000410000 */
[----:B------:R-:W-:Y:S01]  /*7860*/  FMUL.FTZ R59, R246, R59 ;  /* 0x0000003bf63b7220 */ /* 0x000fe20000410000 */
[----:B------:R-:W-:Y:S01]  /*7870*/  FMUL.FTZ R63, R234, R63 ;  /* 0x0000003fea3f7220 */ /* 0x000fe20000410000 */
[----:B------:R-:W-:Y:S01]  /*7880*/  FMUL.FTZ R2, R2, UR9 ;  /* 0x0000000902027c20 */ /* 0x000fe20008410000 */
[----:B--2---:R-:W-:Y:S01]  /*7890*/  FMUL.FTZ R11, R137, R11 ;  /* 0x0000000b890b7220 */ /* 0x004fe20000410000 */
[----:B------:R-:W-:Y:S01]  /*78a0*/  FMUL.FTZ R24, R64, R24 ;  /* 0x0000001840187220 */ /* 0x000fe20000410000 */
[----:B----4-:R-:W-:Y:S01]  /*78b0*/  FMUL.FTZ R25, R53, R25 ;  /* 0x0000001935197220 */ /* 0x010fe20000410000 */
[----:B------:R-:W2:Y:S01]  /*78c0*/  LDL.LU R64, [R1+0x3c] ;  /* 0x00003c0001407983 */ /* 0x000ea20000300800 */
[----:B------:R-:W-:Y:S01]  /*78d0*/  FMUL.FTZ R6, R16, R6 ;  /* 0x0000000610067220 */ /* 0x000fe20000410000 */
[----:B------:R-:W-:Y:S01]  /*78e0*/  FMUL.FTZ R16, R0, UR9 ;  /* 0x0000000900107c20 */ /* 0x000fe20008410000 */
[----:B------:R-:W-:Y:S01]  /*78f0*/  FMUL.FTZ R9, R135, R9 ;  /* 0x0000000987097220 */ /* 0x000fe20000410000 */
[----:B------:R-:W4:Y:S01]  /*7900*/  LDL.LU R53, [R1+0x38] ;  /* 0x0000380001357983 */ /* 0x000f220000300800 */
[----:B------:R-:W-:Y:S01]  /*7910*/  FMUL.FTZ R6, R6, R5 ;  /* 0x0000000506067220 */ /* 0x000fe20000410000 */
[----:B------:R-:W-:Y:S01]  /*7920*/  FFMA.FTZ R5, -R199, R199, 1 ;  /* 0x3f800000c7057423 */ /* 0x000fe200000101c7 */
[----:B------:R-:W-:Y:S01]  /*7930*/  FMUL.FTZ R19, R19, R16 ;  /* 0x0000001013137220 */ /* 0x000fe20000410000 */
[----:B---3--:R-:W-:Y:S01]  /*7940*/  FMUL.FTZ R12, R134, R12 ;  /* 0x0000000c860c7220 */ /* 0x008fe20000410000 */
[----:B------:R-:W-:Y:S01]  /*7950*/  FMUL.FTZ R13, R65, R13 ;  /* 0x0000000d410d7220 */ /* 0x000fe20000410000 */
[----:B------:R-:W-:Y:S01]  /*7960*/  FMUL.FTZ R17, R5, UR9 ;  /* 0x0000000905117c20 */ /* 0x000fe20008410000 */
[----:B------:R-:W-:Y:S01]  /*7970*/  FFMA.FTZ R5, -R178, R178, 1 ;  /* 0x3f800000b2057423 */ /* 0x000fe200000101b2 */
[----:B------:R-:W-:Y:S01]  /*7980*/  FFMA.FTZ R0, -R177, R177, 1 ;  /* 0x3f800000b1007423 */ /* 0x000fe200000101b1 */
[----:B------:R-:W-:Y:S01]  /*7990*/  FMUL.FTZ R10, R138, R10 ;  /* 0x0000000a8a0a7220 */ /* 0x000fe20000410000 */
[----:B------:R-:W-:Y:S01]  /*79a0*/  FMUL.FTZ R18, R18, R17 ;  /* 0x0000001112127220 */ /* 0x000fe20000410000 */
[----:B------:R-:W-:Y:S01]  /*79b0*/  FMUL.FTZ R16, R5, UR9 ;  /* 0x0000000905107c20 */ /* 0x000fe20008410000 */
[----:B------:R-:W-:Y:S01]  /*79c0*/  F2FP.BF16.F32.PACK_AB R5, R7, R6 ;  /* 0x000000060705723e */ /* 0x000fe200000010ff */
[----:B------:R-:W-:Y:S01]  /*79d0*/  FMUL.FTZ R0, R0, UR9 ;  /* 0x0000000900007c20 */ /* 0x000fe20008410000 */
[----:B------:R-:W-:Y:S01]  /*79e0*/  FFMA.FTZ R17, -R174, R174, 1 ;  /* 0x3f800000ae117423 */ /* 0x000fe200000101ae */
[----:B------:R-:W-:Y:S01]  /*79f0*/  FMUL.FTZ R22, R22, R16 ;  /* 0x0000001016167220 */ /* 0x000fe20000410000 */
[----:B------:R-:W-:Y:S01]  /*7a00*/  FFMA.FTZ R16, -R173, R173, 1 ;  /* 0x3f800000ad107423 */ /* 0x000fe200000101ad */
[----:B------:R-:W-:Y:S01]  /*7a10*/  FFMA.FTZ R7, -R167, R167, 1 ;  /* 0x3f800000a7077423 */ /* 0x000fe200000101a7 */
[----:B------:R-:W-:Y:S01]  /*7a20*/  FFMA.FTZ R6, -R166, R166, 1 ;  /* 0x3f800000a6067423 */ /* 0x000fe200000101a6 */
[----:B------:R-:W-:Y:S01]  /*7a30*/  FMUL.FTZ R23, R23, R0 ;  /* 0x0000000017177220 */ /* 0x000fe20000410000 */
[----:B------:R-:W-:Y:S01]  /*7a40*/  FMUL.FTZ R16, R16, UR9 ;  /* 0x0000000910107c20 */ /* 0x000fe20008410000 */
[----:B------:R-:W-:Y:S01]  /*7a50*/  FMUL.FTZ R17, R17, UR9 ;  /* 0x0000000911117c20 */ /* 0x000fe20008410000 */
[----:B------:R-:W-:Y:S01]  /*7a60*/  FMUL.FTZ R7, R7, UR9 ;  /* 0x0000000907077c20 */ /* 0x000fe20008410000 */
[----:B------:R-:W-:Y:S01]  /*7a70*/  FMUL.FTZ R33, R6, UR9 ;  /* 0x0000000906217c20 */ /* 0x000fe20008410000 */
[----:B------:R-:W-:Y:S01]  /*7a80*/  FMUL.FTZ R32, R35, R16 ;  /* 0x0000001023207220 */ /* 0x000fe20000410000 */
[----:B------:R-:W-:Y:S01]  /*7a90*/  FFMA.FTZ R16, -R161, R161, 1 ;  /* 0x3f800000a1107423 */ /* 0x000fe200000101a1 */
[----:B------:R-:W-:Y:S01]  /*7aa0*/  FMUL.FTZ R6, R34, R17 ;  /* 0x0000001122067220 */ /* 0x000fe20000410000 */
[----:B------:R-:W-:Y:S01]  /*7ab0*/  FMUL.FTZ R38, R38, R7 ;  /* 0x0000000726267220 */ /* 0x000fe20000410000 */
[----:B------:R-:W-:Y:S01]  /*7ac0*/  F2FP.BF16.F32.PACK_AB R34, R23, R22 ;  /* 0x000000161722723e */ /* 0x000fe200000010ff */
[----:B------:R-:W-:Y:S01]  /*7ad0*/  FMUL.FTZ R16, R16, UR9 ;  /* 0x0000000910107c20 */ /* 0x000fe20008410000 */
[----:B------:R-:W-:Y:S01]  /*7ae0*/  FMUL.FTZ R23, R67, R4 ;  /* 0x0000000443177220 */ /* 0x000fe20000410000 */
[----:B------:R-:W-:Y:S01]  /*7af0*/  FFMA.FTZ R7, -R163, R163, 1 ;  /* 0x3f800000a3077423 */ /* 0x000fe200000101a3 */
[----:B------:R-:W-:Y:S01]  /*7b00*/  F2FP.BF16.F32.PACK_AB R0, R19, R18 ;  /* 0x000000121300723e */ /* 0x000fe200000010ff */
[----:B------:R-:W-:Y:S01]  /*7b10*/  FMUL.FTZ R54, R54, R16 ;  /* 0x0000001036367220 */ /* 0x000fe20000410000 */
[----:B------:R-:W-:Y:S01]  /*7b20*/  FMUL.FTZ R16, R136, R8 ;  /* 0x0000000888107220 */ /* 0x000fe20000410000 */
[----:B------:R-:W-:Y:S01]  /*7b30*/  IADD3 R4, PT, PT, R151, R49, RZ ;  /* 0x0000003197047210 */ /* 0x000fe20007ffe0ff */
[----:B------:R-:W3:Y:S01]  /*7b40*/  LDL.LU R136, [R1+0x34] ;  /* 0x0000340001887983 */ /* 0x000ee20000300800 */
[----:B------:R-:W-:Y:S01]  /*7b50*/  FMUL.FTZ R7, R7, UR9 ;  /* 0x0000000907077c20 */ /* 0x000fe20008410000 */
[----:B------:R-:W-:Y:S01]  /*7b60*/  F2FP.BF16.F32.PACK_AB R32, R32, R6 ;  /* 0x000000062020723e */ /* 0x000fe200000010ff */
[----:B------:R-:W-:Y:S01]  /*7b70*/  FFMA.FTZ R6, -R162, R162, 1 ;  /* 0x3f800000a2067423 */ /* 0x000fe200000101a2 */
[----:B------:R-:W3:Y:S01]  /*7b80*/  LDL.LU R135, [R1+0x30] ;  /* 0x0000300001877983 */ /* 0x000ee20000300800 */
[----:B------:R-:W-:Y:S01]  /*7b90*/  FMUL.FTZ R50, R50, R7 ;  /* 0x0000000732327220 */ /* 0x000fe20000410000 */
[----:B------:R-:W-:Y:S01]  /*7ba0*/  FFMA.FTZ R7, -R160, R160, 1 ;  /* 0x3f800000a0077423 */ /* 0x000fe200000101a0 */
[----:B------:R-:W-:Y:S01]  /*7bb0*/  FMUL.FTZ R6, R6, UR9 ;  /* 0x0000000906067c20 */ /* 0x000fe20008410000 */
[----:B------:R-:W3:Y:S01]  /*7bc0*/  LDL.LU R134, [R1+0x24] ;  /* 0x0000240001867983 */ /* 0x000ee20000300800 */
[----:B------:R-:W-:Y:S01]  /*7bd0*/  FFMA.FTZ R8, -R225, R225, 1 ;  /* 0x3f800000e1087423 */ /* 0x000fe200000101e1 */
[----:B------:R-:W-:Y:S01]  /*7be0*/  FMUL.FTZ R7, R7, UR9 ;  /* 0x0000000907077c20 */ /* 0x000fe20008410000 */
[----:B------:R-:W-:Y:S01]  /*7bf0*/  FMUL.FTZ R21, R51, R6 ;  /* 0x0000000633157220 */ /* 0x000fe20000410000 */
[----:B------:R-:W3:Y:S01]  /*7c00*/  LDL.LU R65, [R1+0x20] ;  /* 0x0000200001417983 */ /* 0x000ee20000300800 */
[----:B------:R-:W-:Y:S01]  /*7c10*/  FFMA.FTZ R6, -R159, R159, 1 ;  /* 0x3f8000009f067423 */ /* 0x000fe2000001019f */
[----:B------:R-:W-:Y:S01]  /*7c20*/  FMUL.FTZ R22, R55, R7 ;  /* 0x0000000737167220 */ /* 0x000fe20000410000 */
[----:B------:R-:W-:Y:S01]  /*7c30*/  FFMA.FTZ R7, -R223, R223, 1 ;  /* 0x3f800000df077423 */ /* 0x000fe200000101df */
[----:B------:R1:W-:Y:S01]  /*7c40*/  STS [R151+0x14400], R5 ;  /* 0x0144000597007388 */ /* 0x0003e20000000800 */
[----:B------:R-:W-:Y:S01]  /*7c50*/  FMUL.FTZ R8, R8, UR9 ;  /* 0x0000000908087c20 */ /* 0x000fe20008410000 */
[----:B------:R-:W-:Y:S01]  /*7c60*/  FMUL.FTZ R6, R6, UR9 ;  /* 0x0000000906067c20 */ /* 0x000fe20008410000 */
[----:B------:R-:W-:Y:S01]  /*7c70*/  FMUL.FTZ R7, R7, UR9 ;  /* 0x0000000907077c20 */ /* 0x000fe20008410000 */
[----:B------:R1:W-:Y:S01]  /*7c80*/  STS [R4+0x14400], R0 ;  /* 0x0144000004007388 */ /* 0x0003e20000000800 */
[----:B------:R-:W-:Y:S01]  /*7c90*/  FMUL.FTZ R16, R16, R8 ;  /* 0x0000000810107220 */ /* 0x000fe20000410000 */
[----:B------:R-:W-:Y:S01]  /*7ca0*/  FMUL.FTZ R66, R66, R6 ;  /* 0x0000000642427220 */ /* 0x000fe20000410000 */
[----:B------:R-:W-:Y:S01]  /*7cb0*/  FMUL.FTZ R9, R9, R7 ;  /* 0x0000000709097220 */ /* 0x000fe20000410000 */
[----:B------:R1:W-:Y:S01]  /*7cc0*/  STS [R4+0x14000], R20 ;  /* 0x0140001404007388 */ /* 0x0003e20000000800 */
[----:B------:R-:W-:Y:S01]  /*7cd0*/  FFMA.FTZ R6, -R221, R221, 1 ;  /* 0x3f800000dd067423 */ /* 0x000fe200000101dd */
[----:B------:R-:W-:Y:S01]  /*7ce0*/  FFMA.FTZ R7, -R212, R212, 1 ;  /* 0x3f800000d4077423 */ /* 0x000fe200000101d4 */
[----:B------:R-:W-:Y:S01]  /*7cf0*/  FFMA.FTZ R8, -R213, R213, 1 ;  /* 0x3f800000d5087423 */ /* 0x000fe200000101d5 */
[----:B------:R-:W-:Y:S01]  /*7d00*/  FMUL.FTZ R33, R39, R33 ;  /* 0x0000002127217220 */ /* 0x000fe20000410000 */
[----:B------:R-:W-:Y:S01]  /*7d10*/  FMUL.FTZ R6, R6, UR9 ;  /* 0x0000000906067c20 */ /* 0x000fe20008410000 */
[----:B------:R-:W-:Y:S01]  /*7d20*/  FMUL.FTZ R7, R7, UR9 ;  /* 0x0000000907077c20 */ /* 0x000fe20008410000 */
[----:B------:R-:W-:Y:S01]  /*7d30*/  FMUL.FTZ R8, R8, UR9 ;  /* 0x0000000908087c20 */ /* 0x000fe20008410000 */
[----:B------:R-:W-:Y:S01]  /*7d40*/  F2FP.BF16.F32.PACK_AB R21, R21, R50 ;  /* 0x000000321515723e */ /* 0x000fe200000010ff */
        /* <DEDUP_REMOVED lines=8> */
[----:B-1----:R-:W-:Y:S01]  /*7dd0*/  FFMA.FTZ R5, -R219, R219, 1 ;  /* 0x3f800000db057423 */ /* 0x002fe200000101db */
[----:B------:R-:W-:Y:S01]  /*7de0*/  FMUL.FTZ R28, R28, R6 ;  /* 0x000000061c1c7220 */ /* 0x000fe20000410000 */
[----:B------:R-:W-:Y:S01]  /*7df0*/  FFMA.FTZ R6, -R176, R176, 1 ;  /* 0x3f800000b0067423 */ /* 0x000fe200000101b0 */
[----:B------:R-:W-:Y:S01]  /*7e00*/  F2FP.BF16.F32.PACK_AB R18, R18, R24 ;  /* 0x000000181212723e */ /* 0x000fe200000010ff */
[----:B------:R-:W-:Y:S01]  /*7e10*/  FMUL.FTZ R5, R5, UR9 ;  /* 0x0000000905057c20 */ /* 0x000fe20008410000 */
[----:B------:R-:W-:Y:S01]  /*7e20*/  F2FP.BF16.F32.PACK_AB R0, R9, R16 ;  /* 0x000000100900723e */ /* 0x000fe200000010ff */
[----:B------:R-:W-:Y:S01]  /*7e30*/  FMUL.FTZ R6, R6, UR9 ;  /* 0x0000000906067c20 */ /* 0x000fe20008410000 */
[----:B------:R-:W-:Y:S01]  /*7e40*/  FMUL.FTZ R8, R8, UR9 ;  /* 0x0000000908087c20 */ /* 0x000fe20008410000 */
[----:B------:R-:W-:Y:S01]  /*7e50*/  FMUL.FTZ R13, R13, R5 ;  /* 0x000000050d0d7220 */ /* 0x000fe20000410000 */
[----:B------:R-:W-:Y:S01]  /*7e60*/  FFMA.FTZ R5, -R208, R208, 1 ;  /* 0x3f800000d0057423 */ /* 0x000fe200000101d0 */
[----:B------:R1:W-:Y:S01]  /*7e70*/  STS [R151+0x16000], R0 ;  /* 0x0160000097007388 */ /* 0x0003e20000000800 */
[----:B------:R-:W-:Y:S01]  /*7e80*/  FMUL.FTZ R44, R44, R6 ;  /* 0x000000062c2c7220 */ /* 0x000fe20000410000 */
[----:B------:R-:W-:Y:S01]  /*7e90*/  FFMA.FTZ R6, -R169, R169, 1 ;  /* 0x3f800000a9067423 */ /* 0x000fe200000101a9 */
[----:B------:R-:W-:Y:S01]  /*7ea0*/  FMUL.FTZ R5, R5, UR9 ;  /* 0x0000000905057c20 */ /* 0x000fe20008410000 */
[----:B------:R-:W-:Y:S01]  /*7eb0*/  F2FP.BF16.F32.PACK_AB R19, R13, R12 ;  /* 0x0000000c0d13723e */ /* 0x000fe200000010ff */
        /* <DEDUP_REMOVED lines=10> */
[----:B------:R-:W-:Y:S01]  /*7f60*/  FMUL.FTZ R8, R40, R8 ;  /* 0x0000000828087220 */ /* 0x000fe20000410000 */
[----:B------:R-:W-:Y:S01]  /*7f70*/  FMUL.FTZ R12, R45, R5 ;  /* 0x000000052d0c7220 */ /* 0x000fe20000410000 */
[----:B------:R-:W-:Y:S01]  /*7f80*/  FFMA.FTZ R5, -R165, R165, 1 ;  /* 0x3f800000a5057423 */ /* 0x000fe200000101a5 */
[----:B------:R-:W-:Y:S01]  /*7f90*/  FMUL.FTZ R16, R61, R3 ;  /* 0x000000033d107220 */ /* 0x000fe20000410000 */
[----:B------:R-:W-:Y:S01]  /*7fa0*/  FFMA.FTZ R3, -R242, R242, 1 ;  /* 0x3f800000f2037423 */ /* 0x000fe200000101f2 */
[----:B------:R-:W-:Y:S01]  /*7fb0*/  F2FP.BF16.F32.PACK_AB R13, R13, R8 ;  /* 0x000000080d0d723e */ /* 0x000fe200000010ff */
[----:B------:R-:W-:Y:S01]  /*7fc0*/  FMUL.FTZ R5, R5, UR9 ;  /* 0x0000000905057c20 */ /* 0x000fe20008410000 */
[----:B------:R-:W-:Y:S01]  /*7fd0*/  FFMA.FTZ R8, -R216, R216, 1 ;  /* 0x3f800000d8087423 */ /* 0x000fe200000101d8 */
[----:B------:R-:W-:Y:S01]  /*7fe0*/  FMUL.FTZ R6, R3, UR9 ;  /* 0x0000000903067c20 */ /* 0x000fe20008410000 */
[----:B------:R-:W-:Y:S01]  /*7ff0*/  FFMA.FTZ R3, -R239, R239, 1 ;  /* 0x3f800000ef037423 */ /* 0x000fe200000101ef */
[----:B-1----:R-:W-:Y:S01]  /*8000*/  FFMA.FTZ R0, -R241, R241, 1 ;  /* 0x3f800000f1007423 */ /* 0x002fe200000101f1 */
[----:B------:R-:W-:Y:S01]  /*8010*/  FMUL.FTZ R60, R60, R5 ;  /* 0x000000053c3c7220 */ /* 0x000fe20000410000 */
[----:B------:R-:W-:Y:S01]  /*8020*/  FMUL.FTZ R10, R10, R6 ;  /* 0x000000060a0a7220 */ /* 0x000fe20000410000 */
[----:B------:R-:W-:Y:S01]  /*8030*/  FMUL.FTZ R3, R3, UR9 ;  /* 0x0000000903037c20 */ /* 0x000fe20008410000 */
[----:B------:R-:W-:Y:S01]  /*8040*/  FMUL.FTZ R5, R0, UR9 ;  /* 0x0000000900057c20 */ /* 0x000fe20008410000 */
[----:B------:R-:W-:Y:S01]  /*8050*/  FFMA.FTZ R0, -R238, R238, 1 ;  /* 0x3f800000ee007423 */ /* 0x000fe200000101ee */
[----:B------:R-:W-:Y:S01]  /*8060*/  FFMA.FTZ R9, -R217, R217, 1 ;  /* 0x3f800000d9097423 */ /* 0x000fe200000101d9 */
[----:B------:R-:W-:Y:S01]  /*8070*/  F2FP.BF16.F32.PACK_AB R20, R20, R28 ;  /* 0x0000001c1414723e */ /* 0x000fe200000010ff */
[----:B------:R-:W-:Y:S01]  /*8080*/  FMUL.FTZ R11, R11, R5 ;  /* 0x000000050b0b7220 */ /* 0x000fe20000410000 */
[----:B------:R-:W-:Y:S01]  /*8090*/  FMUL.FTZ R0, R0, UR9 ;  /* 0x0000000900007c20 */ /* 0x000fe20008410000 */
[----:B------:R-:W-:Y:S01]  /*80a0*/  FMUL.FTZ R8, R8, UR9 ;  /* 0x0000000908087c20 */ /* 0x000fe20008410000 */
[----:B------:R-:W-:Y:S01]  /*80b0*/  FMUL.FTZ R9, R9, UR9 ;  /* 0x0000000909097c20 */ /* 0x000fe20008410000 */
[----:B------:R-:W-:Y:S01]  /*80c0*/  F2FP.BF16.F32.PACK_AB R33, R33, R38 ;  /* 0x000000262121723e */ /* 0x000fe200000010ff */
[----:B------:R-:W1:Y:S01]  /*80d0*/  LDC R50, c[0x0][0x44c] ;  /* 0x00011300ff327b82 */ /* 0x000e620000000800 */
[----:B------:R-:W-:Y:S02]  /*80e0*/  F2FP.BF16.F32.PACK_AB R12, R12, R44 ;  /* 0x0000002c0c0c723e */ /* 0x000fe400000010ff */
[----:B------:R-:W-:Y:S02]  /*80f0*/  F2FP.BF16.F32.PACK_AB R22, R22, R54 ;  /* 0x000000361616723e */ /* 0x000fe400000010ff */
[----:B------:R-:W-:Y:S02]  /*8100*/  F2FP.BF16.F32.PACK_AB R23, R23, R66 ;  /* 0x000000421717723e */ /* 0x000fe400000010ff */
[----:B------:R-:W-:Y:S02]  /*8110*/  F2FP.BF16.F32.PACK_AB R17, R17, R56 ;  /* 0x000000381111723e */ /* 0x000fe400000010ff */
[----:B------:R-:W-:Y:S02]  /*8120*/  F2FP.BF16.F32.PACK_AB R16, R16, R60 ;  /* 0x0000003c1010723e */ /* 0x000fe400000010ff */
[----:B------:R-:W-:Y:S01]  /*8130*/  LOP3.LUT R173, R182, 0x30, RZ, 0xc0, !PT ;  /* 0x00000030b6ad7812 */ /* 0x000fe200078ec0ff */
[----:B-1----:R-:W-:Y:S02]  /*8140*/  IMAD R137, R50, UR5, RZ ;  /* 0x0000000532897c24 */ /* 0x002fe4000f8e02ff */
[----:B--2---:R-:W-:Y:S02]  /*8150*/  FMUL.FTZ R14, R64, R14 ;  /* 0x0000000e400e7220 */ /* 0x004fe40000410000 */
[----:B------:R-:W2:Y:S01]  /*8160*/  LDL.LU R64, [R1+0x14] ;  /* 0x0000140001407983 */ /* 0x000ea20000300800 */
[----:B----4-:R-:W-:Y:S01]  /*8170*/  FMUL.FTZ R15, R53, R15 ;  /* 0x0000000f350f7220 */ /* 0x010fe20000410000 */
[----:B------:R-:W-:Y:S02]  /*8180*/  FMUL.FTZ R14, R14, R3 ;  /* 0x000000030e0e7220 */ /* 0x000fe40000410000 */
[----:B------:R-:W4:Y:S01]  /*8190*/  LDL.LU R53, [R1+0x10] ;  /* 0x0000100001357983 */ /* 0x000f220000300800 */
[----:B------:R-:W-:Y:S01]  /*81a0*/  FFMA.FTZ R3, -R231, R231, 1 ;  /* 0x3f800000e7037423 */ /* 0x000fe200000101e7 */
[----:B------:R-:W-:Y:S01]  /*81b0*/  FMUL.FTZ R7, R15, R0 ;  /* 0x000000000f077220 */ /* 0x000fe20000410000 */
[----:B------:R-:W-:Y:S02]  /*81c0*/  FFMA.FTZ R0, -R230, R230, 1 ;  /* 0x3f800000e6007423 */ /* 0x000fe400000101e6 */
[----:B------:R-:W-:Y:S01]  /*81d0*/  FMUL.FTZ R5, R3, UR9 ;  /* 0x0000000903057c20 */ /* 0x000fe20008410000 */
[----:B------:R-:W-:Y:S01]  /*81e0*/  FFMA.FTZ R3, -R229, R229, 1 ;  /* 0x3f800000e5037423 */ /* 0x000fe200000101e5 */
[----:B------:R-:W-:Y:S01]  /*81f0*/  FMUL.FTZ R6, R0, UR9 ;  /* 0x0000000900067c20 */ /* 0x000fe20008410000 */
[----:B------:R-:W-:Y:S01]  /*8200*/  FFMA.FTZ R0, -R228, R228, 1 ;  /* 0x3f800000e4007423 */ /* 0x000fe200000101e4 */
[----:B------:R-:W-:Y:S01]  /*8210*/  F2FP.BF16.F32.PACK_AB R7, R7, R14 ;  /* 0x0000000e0707723e */ /* 0x000fe200000010ff */
[----:B---3--:R-:W-:Y:S04]  /*8220*/  FMUL.FTZ R26, R136, R26 ;  /* 0x0000001a881a7220 */ /* 0x008fe80000410000 */
[----:B------:R-:W-:Y:S01]  /*8230*/  FMUL.FTZ R26, R26, R5 ;  /* 0x000000051a1a7220 */ /* 0x000fe20000410000 */
[----:B------:R-:W-:Y:S01]  /*8240*/  FMUL.FTZ R5, R3, UR9 ;  /* 0x0000000903057c20 */ /* 0x000fe20008410000 */
[----:B------:R-:W-:Y:S01]  /*8250*/  FMUL.FTZ R3, R0, UR9 ;  /* 0x0000000900037c20 */ /* 0x000fe20008410000 */
[----:B------:R-:W-:Y:S01]  /*8260*/  F2FP.BF16.F32.PACK_AB R0, R11, R10 ;  /* 0x0000000a0b00723e */ /* 0x000fe200000010ff */
[----:B------:R-:W-:Y:S01]  /*8270*/  FMUL.FTZ R27, R135, R27 ;  /* 0x0000001b871b7220 */ /* 0x000fe20000410000 */
[----:B------:R-:W-:Y:S03]  /*8280*/  FMUL.FTZ R30, R134, R30 ;  /* 0x0000001e861e7220 */ /* 0x000fe60000410000 */
[----:B------:R1:W-:Y:S01]  /*8290*/  STS [R151+0x16400], R0 ;  /* 0x0164000097007388 */ /* 0x0003e20000000800 */
[----:B------:R-:W-:Y:S01]  /*82a0*/  FMUL.FTZ R31, R65, R31 ;  /* 0x0000001f411f7220 */ /* 0x000fe20000410000 */
[----:B------:R-:W-:Y:S01]  /*82b0*/  FMUL.FTZ R6, R27, R6 ;  /* 0x000000061b067220 */ /* 0x000fe20000410000 */
[----:B------:R-:W-:Y:S01]  /*82c0*/  FMUL.FTZ R30, R30, R5 ;  /* 0x000000051e1e7220 */ /* 0x000fe20000410000 */
[----:B------:R-:W-:Y:S01]  /*82d0*/  STS [R4+0x16000], R19 ;  /* 0x0160001304007388 */ /* 0x000fe20000000800 */
[----:B------:R-:W-:Y:S01]  /*82e0*/  FMUL.FTZ R31, R31, R3 ;  /* 0x000000031f1f7220 */ /* 0x000fe20000410000 */
[----:B------:R-:W-:Y:S01]  /*82f0*/  FFMA.FTZ R3, -R210, R210, 1 ;  /* 0x3f800000d2037423 */ /* 0x000fe200000101d2 */
[----:B------:R-:W-:Y:S01]  /*8300*/  F2FP.BF16.F32.PACK_AB R6, R6, R26 ;  /* 0x0000001a0606723e */ /* 0x000fe200000010ff */
[----:B------:R3:W-:Y:S01]  /*8310*/  STS [R4+0x16400], R7 ;  /* 0x0164000704007388 */ /* 0x0007e20000000800 */
[----:B------:R-:W-:Y:S01]  /*8320*/  FFMA.FTZ R5, -R211, R211, 1 ;  /* 0x3f800000d3057423 */ /* 0x000fe200000101d3 */
[----:B------:R-:W-:Y:S02]  /*8330*/  FMUL.FTZ R3, R3, UR9 ;  /* 0x0000000903037c20 */ /* 0x000fe40008410000 */
[----:B------:R-:W-:Y:S01]  /*8340*/  STS [R157+0x14000], R133 ;  /* 0x014000859d007388 */ /* 0x000fe20000000800 */
[----:B------:R-:W-:Y:S01]  /*8350*/  FMUL.FTZ R5, R5, UR9 ;  /* 0x0000000905057c20 */ /* 0x000fe20008410000 */
[----:B------:R-:W-:Y:S01]  /*8360*/  FMUL.FTZ R47, R47, R3 ;  /* 0x000000032f2f7220 */ /* 0x000fe20000410000 */
[----:B------:R-:W-:Y:S01]  /*8370*/  FFMA.FTZ R3, -R196, R196, 1 ;  /* 0x3f800000c4037423 */ /* 0x000fe200000101c4 */
[----:B------:R-:W-:Y:S01]  /*8380*/  STS [R157+0x14400], R34 ;  /* 0x014400229d007388 */ /* 0x000fe20000000800 */
[----:B------:R-:W-:Y:S01]  /*8390*/  FMUL.FTZ R46, R46, R5 ;  /* 0x000000052e2e7220 */ /* 0x000fe20000410000 */
[----:B------:R-:W-:Y:S01]  /*83a0*/  FFMA.FTZ R5, -R204, R204, 1 ;  /* 0x3f800000cc057423 */ /* 0x000fe200000101cc */
[----:B------:R-:W-:Y:S03]  /*83b0*/  FMUL.FTZ R3, R3, UR9 ;  /* 0x0000000903037c20 */ /* 0x000fe60008410000 */
[----:B------:R-:W-:Y:S01]  /*83c0*/  FMUL.FTZ R5, R5, UR9 ;  /* 0x0000000905057c20 */ /* 0x000fe20008410000 */
[----:B------:R-:W-:Y:S01]  /*83d0*/  FMUL.FTZ R62, R62, R3 ;  /* 0x000000033e3e7220 */ /* 0x000fe20000410000 */
[----:B------:R-:W-:Y:S02]  /*83e0*/  F2FP.BF16.F32.PACK_AB R3, R31, R30 ;  /* 0x0000001e1f03723e */ /* 0x000fe400000010ff */
[----:B-1----:R-:W-:Y:S05]  /*83f0*/  IADD3 R0, PT, PT, R49, R157, RZ ;  /* 0x0000009d31007210 */ /* 0x002fea0007ffe0ff */
[----:B------:R-:W-:Y:S01]  /*8400*/  STS [R0+0x14000], R132 ;  /* 0x0140008400007388 */ /* 0x000fe20000000800 */
[-C--:B---3--:R-:W-:Y:S03]  /*8410*/  IADD3 R4, PT, PT, R153, R49.reuse, RZ ;  /* 0x0000003199047210 */ /* 0x088fe60007ffe0ff */
[----:B------:R-:W-:Y:S04]  /*8420*/  STS [R0+0x14400], R32 ;  /* 0x0144002000007388 */ /* 0x000fe80000000800 */
[----:B------:R-:W-:Y:S04]  /*8430*/  STS [R157+0x16000], R18 ;  /* 0x016000129d007388 */ /* 0x000fe80000000800 */
[----:B------:R-:W-:Y:S04]  /*8440*/  STS [R157+0x16400], R6 ;  /* 0x016400069d007388 */ /* 0x000fe80000000800 */
[----:B------:R1:W-:Y:S04]  /*8450*/  STS [R0+0x16400], R3 ;  /* 0x0164000300007388 */ /* 0x0003e80000000800 */
[----:B------:R3:W-:Y:S04]  /*8460*/  STS [R0+0x16000], R20 ;  /* 0x0160001400007388 */ /* 0x0007e80000000800 */
[----:B------:R-:W-:Y:S04]  /*8470*/  STS [R153+-0x8000], R52 ;  /* 0xff80003499007388 */ /* 0x000fe80000000800 */
[----:B------:R-:W-:Y:S04]  /*8480*/  STS [R153+-0x7c00], R33 ;  /* 0xff84002199007388 */ /* 0x000fe80000000800 */
[----:B------:R3:W-:Y:S04]  /*8490*/  STS [R4+-0x8000], R48 ;  /* 0xff80003004007388 */ /* 0x0007e80000000800 */
[----:B------:R-:W-:Y:S04]  /*84a0*/  STS [R4+-0x7c00], R21 ;  /* 0xff84001504007388 */ /* 0x000fe80000000800 */
[----:B------:R-:W-:Y:S01]  /*84b0*/  STS [R153+-0x6000], R13 ;  /* 0xffa0000d99007388 */ /* 0x000fe20000000800 */
[----:B-1----:R-:W-:Y:S04]  /*84c0*/  SHF.R.U32.HI R3, RZ, 0x4, R191 ;  /* 0x00000004ff037819 */ /* 0x002fe800000116bf */
[----:B------:R-:W-:Y:S02]  /*84d0*/  LOP3.LUT R136, R3, 0x8, RZ, 0xc0, !PT ;  /* 0x0000000803887812 */ /* 0x000fe400078ec0ff */
[----:B------:R-:W-:Y:S02]  /*84e0*/  IADD3 R3, PT, PT, R156, R49, RZ ;  /* 0x000000319c037210 */ /* 0x000fe40007ffe0ff */
[----:B---3--:R-:W-:Y:S04]  /*84f0*/  LOP3.LUT R0, R194, 0x30, R182, 0xf8, !PT ;  /* 0x00000030c2007812 */ /* 0x008fe800078ef8b6 */
[----:B------:R-:W-:Y:S04]  /*8500*/  LOP3.LUT R0, R0, 0x1c0, R192, 0xf8, !PT ;  /* 0x000001c000007812 */ /* 0x000fe800078ef8c0 */
[--C-:B------:R-:W-:Y:S01]  /*8510*/  LOP3.LUT R0, R0, 0x38, R190.reuse, 0x78, !PT ;  /* 0x0000003800007812 */ /* 0x100fe200078e78be */
[----:B------:R-:W3:Y:S03]  /*8520*/  LDL.LU.64 R48, [R1+0x48] ;  /* 0x0000480001307983 */ /* 0x000ee60000300a00 */
[----:B------:R-:W-:Y:S04]  /*8530*/  LOP3.LUT R0, R0, 0x200, R193, 0xf8, !PT ;  /* 0x0000020000007812 */ /* 0x000fe800078ef8c1 */
[----:B------:R-:W-:Y:S01]  /*8540*/  LEA R0, R0, UR4, 0x1 ;  /* 0x0000000400007c11 */ /* 0x000fe2000f8e08ff */
[----:B--2---:R-:W-:Y:S01]  /*8550*/  FMUL.FTZ R42, R64, R42 ;  /* 0x0000002a402a7220 */ /* 0x004fe20000410000 */
[----:B----4-:R-:W-:Y:S03]  /*8560*/  FMUL.FTZ R43, R53, R43 ;  /* 0x0000002b352b7220 */ /* 0x010fe60000410000 */
[----:B------:R-:W-:Y:S01]  /*8570*/  FMUL.FTZ R42, R42, R9 ;  /* 0x000000092a2a7220 */ /* 0x000fe20000410000 */
[----:B------:R-:W-:Y:S01]  /*8580*/  FMUL.FTZ R9, R63, R2 ;  /* 0x000000023f097220 */ /* 0x000fe20000410000 */
[----:B------:R-:W-:Y:S01]  /*8590*/  FMUL.FTZ R43, R43, R8 ;  /* 0x000000082b2b7220 */ /* 0x000fe20000410000 */
[----:B------:R-:W-:Y:S03]  /*85a0*/  FFMA.FTZ R8, -R205, R205, 1 ;  /* 0x3f800000cd087423 */ /* 0x000fe600000101cd */
[----:B------:R-:W-:Y:S01]  /*85b0*/  F2FP.BF16.F32.PACK_AB R9, R9, R62 ;  /* 0x0000003e0909723e */ /* 0x000fe200000010ff */
        /* <DEDUP_REMOVED lines=8> */
[----:B------:R-:W-:Y:S04]  /*8640*/  STS [R4+-0x5c00], R5 ;  /* 0xffa4000504007388 */ /* 0x000fe80000000800 */
[----:B------:R-:W-:Y:S04]  /*8650*/  STS [R156+-0x8000], R37 ;  /* 0xff8000259c007388 */ /* 0x000fe80000000800 */
[----:B------:R-:W-:Y:S04]  /*8660*/  STS [R156+-0x7c00], R22 ;  /* 0xff8400169c007388 */ /* 0x000fe80000000800 */
[----:B------:R-:W-:Y:S04]  /*8670*/  STS [R3+-0x8000], R36 ;  /* 0xff80002403007388 */ /* 0x000fe80000000800 */
[----:B------:R-:W-:Y:S01]  /*8680*/  STS [R3+-0x7c00], R23 ;  /* 0xff84001703007388 */ /* 0x000fe20000000800 */
[----:B-1----:R-:W-:Y:S03]  /*8690*/  LOP3.LUT R2, R192, 0x1c0, RZ, 0xc0, !PT ;  /* 0x000001c0c0027812 */ /* 0x002fe600078ec0ff */
[----:B------:R-:W-:Y:S01]  /*86a0*/  STS [R156+-0x6000], R17 ;  /* 0xffa000119c007388 */ /* 0x000fe20000000800 */
[----:B------:R-:W-:Y:S03]  /*86b0*/  LOP3.LUT R2, R2, 0x38, R190, 0xf8, !PT ;  /* 0x0000003802027812 */ /* 0x000fe600078ef8be */
[----:B------:R-:W-:Y:S01]  /*86c0*/  STS [R156+-0x5c00], R8 ;  /* 0xffa400089c007388 */ /* 0x000fe20000000800 */
[----:B------:R-:W-:Y:S03]  /*86d0*/  LOP3.LUT R2, R2, R136, R186, 0x1e, !PT ;  /* 0x0000008802027212 */ /* 0x000fe600078e1eba */
[----:B------:R-:W-:Y:S01]  /*86e0*/  STS [R3+-0x6000], R16 ;  /* 0xffa0001003007388 */ /* 0x000fe20000000800 */
[----:B------:R-:W-:Y:S03]  /*86f0*/  LOP3.LUT R2, R2, 0x200, R192, 0xf8, !PT ;  /* 0x0000020002027812 */ /* 0x000fe600078ef8c0 */
[----:B------:R1:W-:Y:S01]  /*8700*/  STS [R3+-0x5c00], R9 ;  /* 0xffa4000903007388 */ /* 0x0003e20000000800 */
[----:B------:R-:W-:Y:S01]  /*8710*/  LEA R2, R2, UR4, 0x1 ;  /* 0x0000000402027c11 */ /* 0x000fe2000f8e08ff */
[----:B------:R-:W-:Y:S03]  /*8720*/  BAR.SYNC.DEFER_BLOCKING 0x0 ;  /* 0x0000000000007b1d */ /* 0x000fe60000010000 */
[----:B-1----:R-:W-:Y:S03]  /*8730*/  IADD3 R3, PT, PT, R185, R2, RZ ;  /* 0x00000002b9037210 */ /* 0x002fe60007ffe0ff */
[----:B------:R-:W-:Y:S04]  /*8740*/  LDSM.16.MT88.4 R4, [R0+0x1c000] ;  /* 0x01c000000004783b */ /* 0x000fe80000004200 */
[----:B------:R-:W1:Y:S04]  /*8750*/  LDSM.16.MT88.4 R8, [R2+0x8000] ;  /* 0x008000000208783b */ /* 0x000e680000004200 */
[----:B------:R-:W2:Y:S04]  /*8760*/  LDSM.16.MT88.4 R12, [R0+0x20000] ;  /* 0x02000000000c783b */ /* 0x000ea80000004200 */
[----:B------:R-:W4:Y:S04]  /*8770*/  LDSM.16.MT88.4 R16, [R3+0x8000] ;  /* 0x008000000310783b */ /* 0x000f280000004200 */
[----:B------:R-:W-:Y:S04]  /*8780*/  LDSM.16.MT88.4 R20, [R0+0x1c800] ;  /* 0x01c800000014783b */ /* 0x000fe80000004200 */
[----:B------:R-:W3:Y:S04]  /*8790*/  LDSM.16.MT88.4 R24, [R2+0x8800] ;  /* 0x008800000218783b */ /* 0x000ee80000004200 */
[----:B------:R-:W3:Y:S04]  /*87a0*/  LDSM.16.MT88.4 R28, [R0+0x20800] ;  /* 0x02080000001c783b */ /* 0x000ee80000004200 */
[----:B------:R-:W3:Y:S04]  /*87b0*/  LDSM.16.MT88.4 R32, [R3+0x8800] ;  /* 0x008800000320783b */ /* 0x000ee80000004200 */
        /* <DEDUP_REMOVED lines=11> */
[----:B------:R-:W-:Y:S07]  /*8870*/  LDSM.16.MT88.4 R12, [R2+0x9800] ;  /* 0x00980000020c783b */ /* 0x000fee0000004200 */
[----:B------:R-:W-:Y:S01]  /*8880*/  HMMA.16816.F32.BF16 R96, R4, R18, R96 ;  /* 0x000000120460723c */ /* 0x000fe20000041860 */
[----:B------:R-:W2:Y:S04]  /*8890*/  LDSM.16.MT88.4 R4, [R0+0x1d800] ;  /* 0x01d800000004783b */ /* 0x000ea80000004200 */
[----:B------:R-:W4:Y:S03]  /*88a0*/  LDSM.16.MT88.4 R16, [R0+0x21800] ;  /* 0x021800000010783b */ /* 0x000f260000004200 */
        /* <DEDUP_REMOVED lines=8> */
[----:B------:R-:W-:Y:S07]  /*8930*/  LDSM.16.MT88.4 R28, [R2+0xa000] ;  /* 0x00a00000021c783b */ /* 0x000fee0000004200 */
[----:B------:R-:W-:Y:S01]  /*8940*/  HMMA.16816.F32.BF16 R96, R20, R34, R96 ;  /* 0x000000221460723c */ /* 0x000fe20000041860 */
[----:B------:R-:W3:Y:S04]  /*8950*/  LDSM.16.MT88.4 R20, [R0+0x1e000] ;  /* 0x01e000000014783b */ /* 0x000ee80000004200 */
[----:B------:R-:W3:Y:S03]  /*8960*/  LDSM.16.MT88.4 R32, [R0+0x22000] ;  /* 0x022000000020783b */ /* 0x000ee60000004200 */
        /* <DEDUP_REMOVED lines=13> */
[C---:B----4-:R-:W-:Y:S08]  /*8a40*/  HMMA.16816.F32.BF16 R72, R16.reuse, R12, R72 ;  /* 0x0000000c1048723c */ /* 0x050ff00000041848 */
[-C--:B------:R-:W-:Y:S08]  /*8a50*/  HMMA.16816.F32.BF16 R76, R16, R14.reuse, R76 ;  /* 0x0000000e104c723c */ /* 0x080ff0000004184c */
[C---:B------:R-:W-:Y:S01]  /*8a60*/  HMMA.16816.F32.BF16 R80, R4.reuse, R14, R80 ;  /* 0x0000000e0450723c */ /* 0x040fe20000041850 */
[----:B------:R-:W2:Y:S07]  /*8a70*/  LDSM.16.MT88.4 R12, [R2+0xa800] ;  /* 0x00a80000020c783b */ /* 0x000eae0000004200 */
[-C--:B---3--:R-:W-:Y:S08]  /*8a80*/  HMMA.16816.F32.BF16 R84, R4, R24.reuse, R84 ;  /* 0x000000180454723c */ /* 0x088ff00000041854 */
        /* <DEDUP_REMOVED lines=57> */
[----:B------:R-:W-:Y:S03]  /*8e20*/  IADD3 R5, P0, PT, RZ, -UR31, RZ ;  /* 0x8000001fff057c10 */ /* 0x000fe6000ff1e0ff */
[----:B------:R-:W3:Y:S02]  /*8e30*/  LDL.LU R48, [R1+0x64] ;  /* 0x0000640001307983 */ /* 0x000ee40000300800 */
[----:B------:R-:W-:Y:S05]  /*8e40*/  IMAD.X R4, RZ, RZ, ~UR15, P0 ;  /* 0x8000000fff047e24 */ /* 0x000fea00080e06ff */
[----:B------:R-:W-:Y:S04]  /*8e50*/  SHF.R.S64 R5, R5, 0x1f, R4 ;  /* 0x0000001f05057819 */ /* 0x000fe80000001004 */
[----:B---3--:R-:W-:Y:S04]  /*8e60*/  IADD3 R48, P0, PT, R5, R48, RZ ;  /* 0x0000003005307210 */ /* 0x008fe80007f1e0ff */
[----:B--2---:R-:W-:Y:S01]  /*8e70*/  LEA.HI.X.SX32 R49, R4, R49, 0x1, P0 ;  /* 0x0000003104317211 */ /* 0x004fe200000f0eff */
[----:B------:R1:W-:Y:S01]  /*8e80*/  STL [R1+0x64], R48 ;  /* 0x0000643001007387 */ /* 0x0003e20000100800 */
[----:B------:R-:W-:Y:S01]  /*8e90*/  IADD3 R6, P0, PT, R48, UR17, RZ ;  /* 0x0000001130067c10 */ /* 0x000fe2000ff1e0ff */
[----:B------:R-:W-:Y:S02]  /*8ea0*/  IMAD.MOV.U32 R10, RZ, RZ, R48 ;  /* 0x000000ffff0a7224 */ /* 0x000fe400078e0030 */
[----:B------:R1:W-:Y:S01]  /*8eb0*/  STL [R1+0x60], R49 ;  /* 0x0000603101007387 */ /* 0x0003e20000100800 */
        /* <DEDUP_REMOVED lines=14> */
.L_x_1197:
        /* <DEDUP_REMOVED lines=121> */
[C---:B------:R-:W-:Y:S01]  /*9730*/  LEA.HI.X.SX32 R151, R137.reuse, R133, 0x5, P0 ;  /* 0x0000008589977211 */ /* 0x040fe200000f2eff */
[----:B------:R-:W-:Y:S03]  /*9740*/  LDSM.16.M88.4 R56, [R145+0x1a000] ;  /* 0x01a000009138783b */ /* 0x000fe60000000200 */
[-C--:B-1----:R-:W-:Y:S05]  /*9750*/  HMMA.16816.F32.BF16 R4, R44, R52.reuse, R4 ;  /* 0x000000342c04723c */ /* 0x082fea0000041804 */
[C---:B------:R-:W-:Y:S03]  /*9760*/  IMAD.WIDE R170, R137.reuse, -0x1c0, R150 ;  /* 0xfffffe4089aa7825 */ /* 0x040fe600078e0296 */
[C---:B--2---:R-:W-:Y:S04]  /*9770*/  HMMA.16816.F32.BF16 R8, R40.reuse, R52, R8 ;  /* 0x000000342808723c */ /* 0x044fe80000041808 */
        /* <DEDUP_REMOVED lines=12> */
[----:B------:R-:W-:Y:S02]  /*9840*/  LEA.HI.X.SX32 R61, R137, R63, 0x5, P0 ;  /* 0x0000003f893d7211 */ /* 0x000fe400000f2eff */
        /* <DEDUP_REMOVED lines=58> */
[----:B------:R1:W-:Y:S04]  /*9bf0*/  REDG.E.ADD.F32.FTZ.RN.STRONG.GPU desc[UR32][R174.64+0x80], R20 ;  /* 0x00008014ae0079a6 */ /* 0x0003e8000c12f320 */
        /* <DEDUP_REMOVED lines=18> */
[----:B-1----:R-:W5:Y:S04]  /*9d20*/  LDL.LU R174, [R1+0x8] ;  /* 0x0000080001ae7983 */ /* 0x002f680000300800 */
[----:B------:R-:W-:Y:S01]  /*9d30*/  LDSM.16.MT88.4 R20, [R0+0x14800] ;  /* 0x014800000014783b */ /* 0x000fe20000004200 */
[----:B------:R-:W-:Y:S03]  /*9d40*/  IMAD.IADD R2, R185, 0x1, R180 ;  /* 0x00000001b9027824 */ /* 0x000fe600078e02b4 */
[----:B------:R-:W-:Y:S04]  /*9d50*/  LDSM.16.MT88.4 R24, [R180+0x800] ;  /* 0x00080000b418783b */ /* 0x000fe80000004200 */
[----:B------:R-:W1:Y:S04]  /*9d60*/  LDSM.16.MT88.4 R16, [R2] ;  /* 0x000000000210783b */ /* 0x000e680000004200 */
[----:B------:R-:W1:Y:S04]  /*9d70*/  LDSM.16.MT88.4 R32, [R0+0x18800] ;  /* 0x018800000020783b */ /* 0x000e680000004200 */
[----:B------:R-:W1:Y:S04]  /*9d80*/  LDSM.16.MT88.4 R28, [R2+0x800] ;  /* 0x00080000021c783b */ /* 0x000e680000004200 */
[----:B------:R-:W-:Y:S04]  /*9d90*/  LDSM.16.MT88.4 R36, [R180+0x1000] ;  /* 0x00100000b424783b */ /* 0x000fe80000004200 */
[----:B------:R-:W-:Y:S01]  /*9da0*/  LDSM.16.MT88.4 R40, [R0+0x19000] ;  /* 0x019000000028783b */ /* 0x000fe20000004200 */
[-C--:B------:R-:W-:Y:S03]  /*9db0*/  HMMA.16816.F32.BF16 R100, R4, R8.reuse, R100 ;  /* 0x000000080464723c */ /* 0x080fe60000041864 */
[----:B------:R-:W-:Y:S05]  /*9dc0*/  LDSM.16.MT88.4 R44, [R2+0x1000] ;  /* 0x00100000022c783b */ /* 0x000fea0000004200 */
        /* <DEDUP_REMOVED lines=18> */
[----:B--2---:R-:W-:Y:S07]  /*9ef0*/  @P4 STL [R1+0x7c], R179 ;  /* 0x00007cb301004387 */ /* 0x004fee0000100800 */
[-C--:B------:R-:W-:Y:S01]  /*9f00*/  HMMA.16816.F32.BF16 R124, R32, R30.reuse, R124 ;  /* 0x0000001e207c723c */ /* 0x080fe2000004187c */
[----:B------:R-:W-:Y:S04]  /*9f10*/  LDSM.16.MT88.4 R32, [R0+0x1a000] ;  /* 0x01a000000020783b */ /* 0x000fe80000004200 */
[----:B----4-:R-:W-:Y:S03]  /*9f20*/  @P4 STL [R1+0x78], R178 ;  /* 0x000078b201004387 */ /* 0x010fe60000100800 */
[----:B------:R-:W-:Y:S01]  /*9f30*/  HMMA.16816.F32.BF16 R128, R20, R30, R128 ;  /* 0x0000001e1480723c */ /* 0x000fe20000041880 */
[----:B------:R-:W-:Y:S04]  /*9f40*/  LDSM.16.MT88.4 R20, [R0+0x16000] ;  /* 0x016000000014783b */ /* 0x000fe80000004200 */
[----:B------:R-:W2:Y:S03]  /*9f50*/  LDSM.16.MT88.4 R28, [R180+0x2000] ;  /* 0x00200000b41c783b */ /* 0x000ea60000004200 */
[-C--:B------:R-:W-:Y:S01]  /*9f60*/  HMMA.16816.F32.BF16 R100, R8, R36.reuse, R100 ;  /* 0x000000240864723c */ /* 0x080fe20000041864 */
[----:B---3--:R-:W-:Y:S04]  /*9f70*/  @P4 STL [R1+0x74], R177 ;  /* 0x000074b101004387 */ /* 0x008fe80000100800 */
[----:B-----5:R-:W-:Y:S03]  /*9f80*/  @P4 STL [R1+0x70], R176 ;  /* 0x000070b001004387 */ /* 0x020fe60000100800 */
        /* <DEDUP_REMOVED lines=22> */
[-C--:B--2---:R-:W-:Y:S08]  /*a0f0*/  HMMA.16816.F32.BF16 R100, R20, R28.reuse, R100 ;  /* 0x0000001c1464723c */ /* 0x084ff00000041864 */
[C---:B------:R-:W-:Y:S04]  /*a100*/  HMMA.16816.F32.BF16 R104, R32.reuse, R28, R104 ;  /* 0x0000001c2068723c */ /* 0x040fe80000041868 */
[----:B------:R-:W-:Y:S04]  /*a110*/  VIADD R174, R174, 0xffffff80 ;  /* 0xffffff80aeae7836 */ /* 0x000fe80000000000 */
[-C--:B------:R-:W-:Y:S01]  /*a120*/  HMMA.16816.F32.BF16 R108, R32, R30.reuse, R108 ;  /* 0x0000001e206c723c */ /* 0x080fe2000004186c */
[----:B------:R-:W-:Y:S07]  /*a130*/  STL [R1+0x8], R174 ;  /* 0x000008ae01007387 */ /* 0x000fee0000100800 */
        /* <DEDUP_REMOVED lines=8> */
[----:B------:R-:W-:Y:S03]  /*a1c0*/  LDSM.16.MT88.4 R36, [R0+0x1b800] ;  /* 0x01b800000024783b */ /* 0x000fe60000004200 */
[-C--:B-1----:R-:W-:Y:S08]  /*a1d0*/  HMMA.16816.F32.BF16 R100, R8, R12.reuse, R100 ;  /* 0x0000000c0864723c */ /* 0x082ff00000041864 */
[C---:B------:R-:W-:Y:S08]  /*a1e0*/  HMMA.16816.F32.BF16 R104, R40.reuse, R12, R104 ;  /* 0x0000000c2868723c */ /* 0x040ff00000041868 */
[-C--:B------:R-:W-:Y:S08]  /*a1f0*/  HMMA.16816.F32.BF16 R108, R40, R14.reuse, R108 ;  /* 0x0000000e286c723c */ /* 0x080ff0000004186c */
[C---:B------:R-:W-:Y:S01]  /*a200*/  HMMA.16816.F32.BF16 R112, R8.reuse, R14, R112 ;  /* 0x0000000e0870723c */ /* 0x040fe20000041870 */
[----:B------:R1:W3:Y:S07]  /*a210*/  LDSM.16.MT88.4 R12, [R0+0x17800] ;  /* 0x01780000000c783b */ /* 0x0002ee0000004200 */
        /* <DEDUP_REMOVED lines=9> */
[C---:B--2---:R-:W-:Y:S08]  /*a2b0*/  HMMA.16816.F32.BF16 R104, R28.reuse, R24, R104 ;  /* 0x000000181c68723c */ /* 0x044ff00000041868 */
[-C--:B------:R-:W-:Y:S08]  /*a2c0*/  HMMA.16816.F32.BF16 R108, R28, R26.reuse, R108 ;  /* 0x0000001a1c6c723c */ /* 0x080ff0000004186c */
[C---:B------:R-:W-:Y:S08]  /*a2d0*/  HMMA.16816.F32.BF16 R112, R4.reuse, R26, R112 ;  /* 0x0000001a0470723c */ /* 0x040ff00000041870 */
[-C--:B---3--:R-:W-:Y:S08]  /*a2e0*/  HMMA.16816.F32.BF16 R116, R4, R20.reuse, R116 ;  /* 0x000000140474723c */ /* 0x088ff00000041874 */
        /* <DEDUP_REMOVED lines=142> */
.L_x_1199:
[----:B------:R-:W2:Y:S01]  /*abd0*/  LDCU.64 UR12, c[0x0][0x5c0] ;  /* 0x0000b800ff0c77ac */ /* 0x000ea20008000a00 */
[----:B------:R-:W-:-:S04]  /*abe0*/  UIADD3 UR5, UPT, UPT, UR40, UR41, URZ ;  /* 0x0000002928057290 */ /* 0x000fc8000fffe0ff */
[----:B--2---:R-:W-:Y:S02]  /*abf0*/  UIMAD.WIDE.U32 UR42, UR5, UR12, URZ ;  /* 0x0000000c052a72a5 */ /* 0x004fe4000f8e00ff */
[----:B------:R-:W-:-:S04]  /*ac00*/  UIMAD UR5, UR5, UR13, URZ ;  /* 0x0000000d050572a4 */ /* 0x000fc8000f8e02ff */
[----:B------:R-:W-:-:S06]  /*ac10*/  UIADD3 UR5, UPT, UPT, UR43, UR5, URZ ;  /* 0x000000052b057290 */ /* 0x000fcc000fffe0ff */
[----:B-1----:R-:W-:Y:S02]  /*ac20*/  MOV R0, UR5 ;  /* 0x0000000500007c02 */ /* 0x002fe40008000f00 */
.L_x_1200:
        /* <DEDUP_REMOVED lines=12> */
.L_x_1201:
[----:B------:R-:W1:Y:S01]  /*acf0*/  LDCU.64 UR10, c[0x0][0x5c8] ;  /* 0x0000b900ff0a77ac */ /* 0x000e620008000a00 */
[----:B------:R-:W-:-:S04]  /*ad00*/  UIADD3 UR5, UPT, UPT, UR40, UR41, URZ ;  /* 0x0000002928057290 */ /* 0x000fc8000fffe0ff */
[----:B-1----:R-:W-:Y:S02]  /*ad10*/  UIMAD.WIDE.U32 UR16, UR5, UR10, URZ ;  /* 0x0000000a051072a5 */ /* 0x002fe4000f8e00ff */
[----:B------:R-:W-:-:S04]  /*ad20*/  UIMAD UR5, UR5, UR11, URZ ;  /* 0x0000000b050572a4 */ /* 0x000fc8000f8e02ff */
[----:B------:R-:W-:-:S06]  /*ad30*/  UIADD3 UR5, UPT, UPT, UR17, UR5, URZ ;  /* 0x0000000511057290 */ /* 0x000fcc000fffe0ff */
[----:B------:R-:W-:-:S07]  /*ad40*/  MOV R20, UR5 ;  /* 0x0000000500147c02 */ /* 0x000fce0008000f00 */
.L_x_1202:
[----:B------:R-:W-:Y:S01]  /*ad50*/  BAR.SYNC.DEFER_BLOCKING 0x0 ;  /* 0x0000000000007b1d */ /* 0x000fe20000010000 */
[----:B------:R-:W-:Y:S01]  /*ad60*/  USHF.L.U32 UR5, UR34, 0x7, URZ ;  /* 0x0000000722057899 */ /* 0x000fe200080006ff */
[----:B------:R-:W-:Y:S01]  /*ad70*/  SHF.R.U32.HI R191, RZ, 0x3, R191 ;  /* 0x00000003ffbf7819 */ /* 0x000fe200000116bf */
[----:B------:R-:W-:Y:S02]  /*ad80*/  USHF.L.U32 UR9, UR34, 0x7, URZ ;  /* 0x0000000722097899 */ /* 0x000fe400080006ff */
[----:B------:R-:W-:-:S03]  /*ad90*/  UIMAD.WIDE.U32 UR40, UR5, UR12, URZ ;  /* 0x0000000c052872a5 */ /* 0x000fc6000f8e00ff */
[----:B------:R-:W1:Y:S01]  /*ada0*/  LDC.64 R4, c[0x0][0x5d8] ;  /* 0x00017600ff047b82 */ /* 0x000e620000000a00 */
[----:B------:R-:W-:Y:S01]  /*adb0*/  USHF.R.S32.HI UR14, URZ, 0x1f, UR5 ;  /* 0x0000001fff0e7899 */ /* 0x000fe20008011405 */
[C---:B------:R-:W-:Y:S01]  /*adc0*/  VIADD R7, R191.reuse, 0x40 ;  /* 0x00000040bf077836 */ /* 0x040fe20000000000 */
[----:B------:R-:W-:Y:S01]  /*add0*/  UIADD3 UR39, UPT, UPT, -UR9, UR39, URZ ;  /* 0x0000002709277290 */ /* 0x000fe2000fffe1ff */
[C---:B------:R-:W-:Y:S01]  /*ade0*/  VIADD R6, R191.reuse, 0x60 ;  /* 0x00000060bf067836 */ /* 0x040fe20000000000 */
[----:B------:R-:W-:Y:S01]  /*adf0*/  UIMAD UR8, UR14, UR12, URZ ;  /* 0x0000000c0e0872a4 */ /* 0x000fe2000f8e02ff */
[----:B------:R-:W-:Y:S01]  /*ae00*/  IMAD.U32 R2, RZ, RZ, UR40 ;  /* 0x00000028ff027e24 */ /* 0x000fe2000f8e00ff */
[C---:B------:R-:W-:Y:S01]  /*ae10*/  IADD3 R25, P1, PT, R191.reuse, 0x20, RZ ;  /* 0x00000020bf197810 */ /* 0x040fe20007f3e0ff */
[----:B------:R-:W2:Y:S01]  /*ae20*/  LDC.64 R34, c[0x0][0x5e0] ;  /* 0x00017800ff227b82 */ /* 0x000ea20000000a00 */
[----:B------:R-:W-:Y:S01]  /*ae30*/  UIMAD UR8, UR5, UR13, UR8 ;  /* 0x0000000d050872a4 */ /* 0x000fe2000f8e0208 */
[----:B------:R-:W-:Y:S01]  /*ae40*/  IMAD.U32 R3, RZ, RZ, UR41 ;  /* 0x00000029ff037e24 */ /* 0x000fe2000f8e00ff */
[----:B------:R-:W-:Y:S01]  /*ae50*/  LOP3.LUT R2, R2, 0x38, R190, 0xf8, !PT ;  /* 0x0000003802027812 */ /* 0x000fe200078ef8be */
[C---:B------:R-:W-:Y:S01]  /*ae60*/  VIADD R8, R191.reuse, 0x20 ;  /* 0x00000020bf087836 */ /* 0x040fe20000000000 */
[----:B------:R-:W-:Y:S01]  /*ae70*/  ISETP.GE.AND P2, PT, R191, UR39, PT ;  /* 0x00000027bf007c0c */ /* 0x000fe2000bf46270 */
[----:B------:R-:W-:Y:S01]  /*ae80*/  BSSY.RECONVERGENT B0, `(.L_x_1203) ;  /* 0x0000016000007945 */ /* 0x000fe20003800200 */
[----:B------:R-:W-:Y:S01]  /*ae90*/  IMAD.U32 R3, RZ, RZ, UR8 ;  /* 0x00000008ff037e24 */ /* 0x000fe2000f8e00ff */
[----:B------:R-:W-:Y:S01]  /*aea0*/  IADD3 R2, P0, PT, R2, UR42, RZ ;  /* 0x0000002a02027c10 */ /* 0x000fe2000ff1e0ff */
[----:B------:R-:W-:Y:S01]  /*aeb0*/  IMAD.X R33, RZ, RZ, RZ, P1 ;  /* 0x000000ffff217224 */ /* 0x000fe200008e06ff */
[----:B------:R3:W4:Y:S01]  /*aec0*/  LDS.128 R16, [R153+0xd000] ;  /* 0x00d0000099107984 */ /* 0x0007220000000c00 */
[----:B------:R-:W-:-:S02]  /*aed0*/  ISETP.GE.AND P4, PT, R7, UR39, PT ;  /* 0x0000002707007c0c */ /* 0x000fc4000bf86270 */
[----:B------:R-:W-:Y:S02]  /*aee0*/  IADD3.X R3, PT, PT, R0, UR41, R3, P0, !PT ;  /* 0x0000002900037c10 */ /* 0x000fe400087fe403 */
[----:B------:R-:W-:Y:S02]  /*aef0*/  ISETP.GE.AND P3, PT, R6, UR39, PT ;  /* 0x0000002706007c0c */ /* 0x000fe4000bf66270 */
[----:B------:R-:W-:Y:S01]  /*af00*/  ISETP.GE.AND P5, PT, R8, UR39, PT ;  /* 0x0000002708007c0c */ /* 0x000fe2000bfa6270 */
[----:B-1----:R-:W-:Y:S01]  /*af10*/  IMAD.WIDE.U32 R6, R4, UR20, R2 ;  /* 0x0000001404067c25 */ /* 0x002fe2000f8e0002 */
[----:B------:R-:W-:-:S03]  /*af20*/  IADD3 R26, P0, PT, R191, 0x40, RZ ;  /* 0x00000040bf1a7810 */ /* 0x000fc60007f1e0ff */
[----:B------:R-:W-:Y:S01]  /*af30*/  IMAD R12, R5, UR20, R7 ;  /* 0x00000014050c7c24 */ /* 0x000fe2000f8e0207 */
[----:B---3--:R-:W-:Y:S09]  /*af40*/  @P2 BRA `(.L_x_1204) ;  /* 0x0000000000242947 */ /* 0x008ff20003800000 */
[----:B------:R-:W1:Y:S01]  /*af50*/  LDS.128 R8, [R153+0xc000] ;  /* 0x00c0000099087984 */ /* 0x000e620000000c00 */
[----:B------:R-:W3:Y:S01]  /*af60*/  LDCU.64 UR8, c[0x0][0x560] ;  /* 0x0000ac00ff0877ac */ /* 0x000ee20008000a00 */
[----:B------:R-:W-:Y:S02]  /*af70*/  MOV R2, R6 ;  /* 0x0000000600027202 */ /* 0x000fe40000000f00 */
[----:B------:R-:W-:-:S03]  /*af80*/  MOV R3, R12 ;  /* 0x0000000c00037202 */ /* 0x000fc60000000f00 */
[----:B------:R-:W-:-:S04]  /*af90*/  IMAD.WIDE.U32 R2, R191, UR12, R2 ;  /* 0x0000000cbf027c25 */ /* 0x000fc8000f8e0002 */
[----:B------:R-:W-:Y:S01]  /*afa0*/  IMAD R0, R191, UR13, R3 ;  /* 0x0000000dbf007c24 */ /* 0x000fe2000f8e0203 */
[----:B---3--:R-:W-:-:S04]  /*afb0*/  LEA R4, P1, R2, UR8, 0x1 ;  /* 0x0000000802047c11 */ /* 0x008fc8000f8208ff */
[----:B------:R-:W-:-:S05]  /*afc0*/  LEA.HI.X R5, R2, UR9, R0, 0x1, P1 ;  /* 0x0000000902057c11 */ /* 0x000fca00088f0c00 */
[----:B-1----:R1:W-:Y:S04]  /*afd0*/  STG.E.128 desc[UR32][R4.64], R8 ;  /* 0x0000000804007986 */ /* 0x0023e8000c101d20 */
.L_x_1204:
[----:B------:R-:W-:Y:S05]  /*afe0*/  BSYNC.RECONVERGENT B0 ;  /* 0x0000000000007941 */ /* 0x000fea0003800200 */
.L_x_1203:
        /* <DEDUP_REMOVED lines=12> */
.L_x_1206:
[----:B------:R-:W-:Y:S05]  /*b0b0*/  BSYNC.RECONVERGENT B0 ;  /* 0x0000000000007941 */ /* 0x000fea0003800200 */
.L_x_1205:
[----:B-1----:R1:W1:Y:S01]  /*b0c0*/  LDS.128 R8, [R153+0xe000] ;  /* 0x00e0000099087984 */ /* 0x0022620000000c00 */
[----:B------:R-:W-:Y:S01]  /*b0d0*/  BSSY.RECONVERGENT B0, `(.L_x_1207) ;  /* 0x000000d000007945 */ /* 0x000fe20003800200 */
[----:B------:R-:W-:-:S03]  /*b0e0*/  IADD3.X R32, PT, PT, RZ, RZ, RZ, P0, !PT ;  /* 0x000000ffff207210 */ /* 0x000fc600007fe4ff */
[----:B------:R-:W-:Y:S05]  /*b0f0*/  @P4 BRA `(.L_x_1208) ;  /* 0x0000000000284947 */ /* 0x000fea0003800000 */
        /* <DEDUP_REMOVED lines=10> */
.L_x_1208:
[----:B------:R-:W-:Y:S05]  /*b1a0*/  BSYNC.RECONVERGENT B0 ;  /* 0x0000000000007941 */ /* 0x000fea0003800200 */
.L_x_1207:
[----:B-1----:R1:W1:Y:S01]  /*b1b0*/  LDS.128 R8, [R153+0xf000] ;  /* 0x00f0000099087984 */ /* 0x0022620000000c00 */
[----:B------:R-:W-:Y:S01]  /*b1c0*/  IADD3 R24, P0, PT, R191, 0x60, RZ ;  /* 0x00000060bf187810 */ /* 0x000fe20007f1e0ff */
[----:B------:R-:W-:Y:S01]  /*b1d0*/  BSSY.RECONVERGENT B0, `(.L_x_1209) ;  /* 0x000000f000007945 */ /* 0x000fe20003800200 */
[----:B------:R-:W-:Y:S01]  /*b1e0*/  LOP3.LUT R190, R190, 0x38, RZ, 0xc0, !PT ;  /* 0x00000038bebe7812 */ /* 0x000fe200078ec0ff */
[----:B------:R-:W-:Y:S02]  /*b1f0*/  IMAD.U32 R13, RZ, RZ, UR10 ;  /* 0x0000000aff0d7e24 */ /* 0x000fe4000f8e00ff */
[----:B------:R-:W-:Y:S01]  /*b200*/  IMAD.X R27, RZ, RZ, RZ, P0 ;  /* 0x000000ffff1b7224 */ /* 0x000fe200000e06ff */
[----:B------:R-:W-:Y:S07]  /*b210*/  @P3 BRA `(.L_x_1210) ;  /* 0x0000000000283947 */ /* 0x000fee0003800000 */
[----:B------:R-:W5:Y:S01]  /*b220*/  LDCU.64 UR8, c[0x0][0x560] ;  /* 0x0000ac00ff0877ac */ /* 0x000f620008000a00 */
[----:B------:R-:W-:Y:S01]  /*b230*/  MOV R2, R6 ;  /* 0x0000000600027202 */ /* 0x000fe20000000f00 */
[----:B------:R-:W-:Y:S01]  /*b240*/  IMAD R0, R27, UR12, RZ ;  /* 0x0000000c1b007c24 */ /* 0x000fe2000f8e02ff */
[----:B------:R-:W-:-:S03]  /*b250*/  MOV R3, R12 ;  /* 0x0000000c00037202 */ /* 0x000fc60000000f00 */
[C---:B------:R-:W-:Y:S02]  /*b260*/  IMAD R0, R24.reuse, UR13, R0 ;  /* 0x0000000d18007c24 */ /* 0x040fe4000f8e0200 */
[----:B---3--:R-:W-:-:S05]  /*b270*/  IMAD.WIDE.U32 R4, R24, UR12, R2 ;  /* 0x0000000c18047c25 */ /* 0x008fca000f8e0002 */
[----:B------:R-:W-:Y:S02]  /*b280*/  IADD3 R0, PT, PT, R0, R5, RZ ;  /* 0x0000000500007210 */ /* 0x000fe40007ffe0ff */
[----:B-----5:R-:W-:-:S04]  /*b290*/  LEA R2, P0, R4, UR8, 0x1 ;  /* 0x0000000804027c11 */ /* 0x020fc8000f8008ff */
[----:B------:R-:W-:-:S05]  /*b2a0*/  LEA.HI.X R3, R4, UR9, R0, 0x1, P0 ;  /* 0x0000000904037c11 */ /* 0x000fca00080f0c00 */
[----:B-1----:R1:W-:Y:S04]  /*b2b0*/  STG.E.128 desc[UR32][R2.64], R8 ;  /* 0x0000000802007986 */ /* 0x0023e8000c101d20 */
.L_x_1210:
[----:B------:R-:W-:Y:S05]  /*b2c0*/  BSYNC.RECONVERGENT B0 ;  /* 0x0000000000007941 */ /* 0x000fea0003800200 */
.L_x_1209:
[----:B-1----:R-:W-:Y:S01]  /*b2d0*/  MOV R2, R190 ;  /* 0x000000be00027202 */ /* 0x002fe20000000f00 */
[----:B------:R-:W-:Y:S01]  /*b2e0*/  UIMAD UR14, UR14, UR10, URZ ;  /* 0x0000000a0e0e72a4 */ /* 0x000fe2000f8e02ff */
[----:B------:R-:W-:Y:S01]  /*b2f0*/  MOV R3, RZ ;  /* 0x000000ff00037202 */ /* 0x000fe20000000f00 */
[----:B---3--:R-:W1:Y:S01]  /*b300*/  @!P2 LDC.64 R4, c[0x0][0x568] ;  /* 0x00015a00ff04ab82 */ /* 0x008e620000000a00 */
[----:B------:R-:W-:Y:S01]  /*b310*/  LDS.128 R28, [R153+0x13000] ;  /* 0x01300000991c7984 */ /* 0x000fe20000000c00 */
[----:B------:R-:W-:Y:S01]  /*b320*/  UIMAD UR14, UR5, UR11, UR14 ;  /* 0x0000000b050e72a4 */ /* 0x000fe2000f8e020e */
[----:B------:R-:W-:Y:S01]  /*b330*/  BSSY.RECONVERGENT B0, `(.L_x_1211) ;  /* 0x000001a000007945 */ /* 0x000fe20003800200 */
[----:B------:R-:W-:Y:S01]  /*b340*/  IMAD.WIDE.U32 R2, R13, UR5, R2 ;  /* 0x000000050d027c25 */ /* 0x000fe2000f8e0002 */
[----:B----4-:R-:W-:Y:S04]  /*b350*/  LDS.128 R16, [R153+0x11000] ;  /* 0x0110000099107984 */ /* 0x010fe80000000c00 */
[----:B------:R-:W3:Y:S01]  /*b360*/  LDS.128 R12, [R153+0x10000] ;  /* 0x01000000990c7984 */ /* 0x000ee20000000c00 */
[----:B------:R-:W-:-:S04]  /*b370*/  IADD3 R2, P0, PT, R2, UR16, RZ ;  /* 0x0000001002027c10 */ /* 0x000fc8000ff1e0ff */
[----:B------:R-:W-:Y:S02]  /*b380*/  IADD3.X R3, PT, PT, R20, UR14, R3, P0, !PT ;  /* 0x0000000e14037c10 */ /* 0x000fe400087fe403 */
[----:B------:R4:W3:Y:S01]  /*b390*/  LDS.128 R20, [R153+0x12000] ;  /* 0x0120000099147984 */ /* 0x0008e20000000c00 */
[----:B--2---:R-:W-:-:S04]  /*b3a0*/  IMAD.WIDE.U32 R8, R34, UR20, R2 ;  /* 0x0000001422087c25 */ /* 0x004fc8000f8e0002 */
[----:B------:R-:W-:Y:S01]  /*b3b0*/  IMAD R7, R35, UR20, R9 ;  /* 0x0000001423077c24 */ /* 0x000fe2000f8e0209 */
[----:B------:R-:W-:-:S05]  /*b3c0*/  @!P2 MOV R6, R8 ;  /* 0x000000080006a202 */ /* 0x000fca0000000f00 */
[----:B------:R-:W-:-:S04]  /*b3d0*/  @!P2 IMAD.WIDE.U32 R2, R191, UR10, R6 ;  /* 0x0000000abf02ac25 */ /* 0x000fc8000f8e0006 */
[----:B------:R-:W-:Y:S01]  /*b3e0*/  @!P2 IMAD R0, R191, UR11, R3 ;  /* 0x0000000bbf00ac24 */ /* 0x000fe2000f8e0203 */
[----:B-1----:R-:W-:-:S04]  /*b3f0*/  @!P2 LEA R4, P0, R2, R4, 0x1 ;  /* 0x000000040204a211 */ /* 0x002fc800078008ff */
[----:B------:R-:W-:-:S05]  /*b400*/  @!P2 LEA.HI.X R5, R2, R5, R0, 0x1, P0 ;  /* 0x000000050205a211 */ /* 0x000fca00000f0c00 */
[----:B---3--:R4:W-:Y:S01]  /*b410*/  @!P2 STG.E.128 desc[UR32][R4.64], R12 ;  /* 0x0000000c0400a986 */ /* 0x0089e2000c101d20 */
        /* <DEDUP_REMOVED lines=11> */
.L_x_1212:
[----:B------:R-:W-:Y:S05]  /*b4d0*/  BSYNC.RECONVERGENT B0 ;  /* 0x0000000000007941 */ /* 0x000fea0003800200 */
.L_x_1211:
        /* <DEDUP_REMOVED lines=9> */
[----:B-1--4-:R-:W-:-:S04]  /*b570*/  LEA R4, P0, R2, UR8, 0x1 ;  /* 0x0000000802047c11 */ /* 0x012fc8000f8008ff */
[----:B------:R-:W-:-:S05]  /*b580*/  LEA.HI.X R5, R2, UR9, R0, 0x1, P0 ;  /* 0x0000000902057c11 */ /* 0x000fca00080f0c00 */
[----:B------:R2:W-:Y:S04]  /*b590*/  STG.E.128 desc[UR32][R4.64], R20 ;  /* 0x0000001404007986 */ /* 0x0005e8000c101d20 */
.L_x_1214:
[----:B------:R-:W-:Y:S05]  /*b5a0*/  BSYNC.RECONVERGENT B0 ;  /* 0x0000000000007941 */ /* 0x000fea0003800200 */
.L_x_1213:
[----:B------:R-:W-:Y:S05]  /*b5b0*/  @P3 BRA `(.L_x_1195) ;  /* 0x0000000000283947 */ /* 0x000fea0003800000 */
[----:B------:R-:W3:Y:S01]  /*b5c0*/  LDCU.64 UR8, c[0x0][0x568] ;  /* 0x0000ad00ff0877ac */ /* 0x000ee20008000a00 */
[----:B------:R-:W-:Y:S01]  /*b5d0*/  MOV R2, R8 ;  /* 0x0000000800027202 */ /* 0x000fe20000000f00 */
[----:B------:R-:W-:Y:S01]  /*b5e0*/  IMAD R0, R27, UR10, RZ ;  /* 0x0000000a1b007c24 */ /* 0x000fe2000f8e02ff */
[----:B------:R-:W-:-:S03]  /*b5f0*/  MOV R3, R7 ;  /* 0x0000000700037202 */ /* 0x000fc60000000f00 */
[C---:B------:R-:W-:Y:S02]  /*b600*/  IMAD R0, R24.reuse, UR11, R0 ;  /* 0x0000000b18007c24 */ /* 0x040fe4000f8e0200 */
[----:B-12-4-:R-:W-:-:S05]  /*b610*/  IMAD.WIDE.U32 R4, R24, UR10, R2 ;  /* 0x0000000a18047c25 */ /* 0x016fca000f8e0002 */
[----:B------:R-:W-:Y:S02]  /*b620*/  IADD3 R0, PT, PT, R0, R5, RZ ;  /* 0x0000000500007210 */ /* 0x000fe40007ffe0ff */
[----:B---3--:R-:W-:-:S04]  /*b630*/  LEA R2, P0, R4, UR8, 0x1 ;  /* 0x0000000804027c11 */ /* 0x008fc8000f8008ff */
[----:B------:R-:W-:-:S05]  /*b640*/  LEA.HI.X R3, R4, UR9, R0, 0x1, P0 ;  /* 0x0000000904037c11 */ /* 0x000fca00080f0c00 */
[----:B------:R3:W-:Y:S04]  /*b650*/  STG.E.128 desc[UR32][R2.64], R28 ;  /* 0x0000001c02007986 */ /* 0x0007e8000c101d20 */
.L_x_1195:
[----:B------:R-:W-:Y:S05]  /*b660*/  BSYNC.RECONVERGENT B1 ;  /* 0x0000000000017941 */ /* 0x000fea0003800200 */
.L_x_1169:
[----:B------:R-:W5:Y:S01]  /*b670*/  LDCU UR8, c[0x0][0x438] ;  /* 0x00008700ff0877ac */ /* 0x000f620008000800 */
[----:B------:R-:W4:Y:S01]  /*b680*/  LDCU UR9, c[0x0][0x370] ;  /* 0x00006e00ff0977ac */ /* 0x000f220008000800 */
[----:B------:R-:W-:Y:S01]  /*b690*/  UMOV UR10, UR19 ;  /* 0x00000013000a7c82 */ /* 0x000fe20008000000 */
[----:B-----5:R-:W-:-:S04]  /*b6a0*/  UIADD3 UR8, UPT, UPT, UR8, 0x7f, URZ ;  /* 0x0000007f08087890 */ /* 0x020fc8000fffe0ff */
[----:B------:R-:W-:Y:S02]  /*b6b0*/  USHF.R.S32.HI UR5, URZ, 0x1f, UR8 ;  /* 0x0000001fff057899 */ /* 0x000fe40008011408 */
[----:B----4-:R-:W-:Y:S02]  /*b6c0*/  UIADD3 UR34, UPT, UPT, UR9, UR34, URZ ;  /* 0x0000002209227290 */ /* 0x010fe4000fffe0ff */
[----:B------:R-:W-:-:S04]  /*b6d0*/  ULEA.HI UR5, UR5, UR8, URZ, 0x7 ;  /* 0x0000000805057291 */ /* 0x000fc8000f8f38ff */
[----:B------:R-:W-:-:S04]  /*b6e0*/  USHF.R.S32.HI UR5, URZ, 0x7, UR5 ;  /* 0x00000007ff057899 */ /* 0x000fc80008011405 */
[----:B------:R-:W-:-:S09]  /*b6f0*/  UISETP.GE.AND UP0, UPT, UR34, UR5, UPT ;  /* 0x000000052200728c */ /* 0x000fd2000bf06270 */
[----:B------:R-:W-:Y:S05]  /*b700*/  BRA.U !UP0, `(.L_x_1215) ;  /* 0xffffff4d08007547 */ /* 0x000fea000b83ffff */
[----:B------:R-:W-:Y:S05]  /*b710*/  EXIT ;  /* 0x000000000000794d */ /* 0x000fea0003800000 */
.L_x_1216:
        /* <DEDUP_REMOVED lines=14> */
.L_x_1428:


//--------------------- .text._ZN5flash44flash_bwd_dq_dk_dv_loop_seqk_parallel_kernelI23Flash_bwd_kernel_traitsILi64ELi128ELi128ELi8ELi4ELi4ELi4ELb0ELb0EN7cutlass10bfloat16_tE19Flash_kernel_traitsILi64ELi128ELi128ELi8ES3_EELb1ELb1ELb0ELb1ELb0ELb0ELb0EEEvNS_16Flash_bwd_paramsE --------------------------
	.section	.text._ZN5flash44flash_bwd_dq_dk_dv_loop_seqk_parallel_kernelI23Flash_bwd_kernel_traitsILi64ELi128ELi128ELi8ELi4ELi4ELi4ELb0ELb0EN7cutlass10bfloat16_tE19Flash_kernel_traitsILi64ELi128ELi128ELi8ES3_EELb1ELb1ELb0ELb1ELb0ELb0ELb0EEEvNS_16Flash_bwd_paramsE,"ax",@progbits
	.align	128
        .global         _ZN5flash44flash_bwd_dq_dk_dv_loop_seqk_parallel_kernelI23Flash_bwd_kernel_traitsILi64ELi128ELi128ELi8ELi4ELi4ELi4ELb0ELb0EN7cutlass10bfloat16_tE19Flash_kernel_traitsILi64ELi128ELi128ELi8ES3_EELb1ELb1ELb0ELb1ELb0ELb0ELb0EEEvNS_16Flash_bwd_paramsE
        .type           _ZN5flash44flash_bwd_dq_dk_dv_loop_seqk_parallel_kernelI23Flash_bwd_kernel_traitsILi64ELi128ELi128ELi8ELi4ELi4ELi4ELb0ELb0EN7cutlass10bfloat16_tE19Flash_kernel_traitsILi64ELi128ELi128ELi8ES3_EELb1ELb1ELb0ELb1ELb0ELb0ELb0EEEvNS_16Flash_bwd_paramsE,@function
        .size           _ZN5flash44flash_bwd_dq_dk_dv_loop_seqk_parallel_kernelI23Flash_bwd_kernel_traitsILi64ELi128ELi128ELi8ELi4ELi4ELi4ELb0ELb0EN7cutlass10bfloat16_tE19Flash_kernel_traitsILi64ELi128ELi128ELi8ES3_EELb1ELb1ELb0ELb1ELb0ELb0ELb0EEEvNS_16Flash_bwd_paramsE,(.L_x_1429 - _ZN5flash44flash_bwd_dq_dk_dv_loop_seqk_parallel_kernelI23Flash_bwd_kernel_traitsILi64ELi128ELi128ELi8ELi4ELi4ELi4ELb0ELb0EN7cutlass10bfloat16_tE19Flash_kernel_traitsILi64ELi128ELi128ELi8ES3_EELb1ELb1ELb0ELb1ELb0ELb0ELb0EEEvNS_16Flash_bwd_paramsE)
        .other          _ZN5flash44flash_bwd_dq_dk_dv_loop_seqk_parallel_kernelI23Flash_bwd_kernel_traitsILi64ELi128ELi128ELi8ELi4ELi4ELi4ELb0ELb0EN7cutlass10bfloat16_tE19Flash_kernel_traitsILi64ELi128ELi128ELi8ES3_EELb1ELb1ELb0ELb1ELb0ELb0ELb0EEEvNS_16Flash_bwd_paramsE,@"STO_CUDA_ENTRY STV_DEFAULT"
_ZN5flash44flash_bwd_dq_dk_dv_loop_seqk_parallel_kernelI23Flash_bwd_kernel_traitsILi64ELi128ELi128ELi8ELi4ELi4ELi4ELb0ELb0EN7cutlass10bfloat16_tE19Flash_kernel_traitsILi64ELi128ELi128ELi8ES3_EELb1ELb1ELb0ELb1ELb0ELb0ELb0EEEvNS_16Flash_bwd_paramsE:
.text._ZN5flash44flash_bwd_dq_dk_dv_loop_seqk_parallel_kernelI23Flash_bwd_kernel_traitsILi64ELi128ELi128ELi8ELi4ELi4ELi4ELb0ELb0EN7cutlass10bfloat16_tE19Flash_kernel_traitsILi64ELi128ELi128ELi8ES3_EELb1ELb1ELb0ELb1ELb0ELb0ELb0EEEvNS_16Flash_bwd_paramsE:
        /* <DEDUP_REMOVED lines=46> */
.L_x_1304:
[----:B--2---:R-:W2:Y:S01]  /*02e0*/  LDCU.64 UR4, c[0x0][0x478] ;  /* 0x00008f00ff0477ac */ /* 0x004ea20008000a00 */
[----:B------:R-:W-:Y:S02]  /*02f0*/  PLOP3.LUT P1, PT, PT, PT, UP3, 0x80, 0x8 ;  /* 0x000000000008781c */ /* 0x000fe40003f2f038 */
[----:B------:R-:W-:Y:S01]  /*0300*/  PLOP3.LUT P4, PT, PT, PT, UP5, 0x80, 0x8 ;  /* 0x000000000008781c */ /* 0x000fe20003f8f058 */
[----:B------:R-:W-:Y:S01]  /*0310*/  @UP3 ULEA UR10, UP0, UR39, UR6, 0x2 ;  /* 0x00000006270a3291 */ /* 0x000fe2000f8010ff */
[----:B------:R-:W-:Y:S01]  /*0320*/  PLOP3.LUT P2, PT, PT, PT, UP4, 0x80, 0x8 ;  /* 0x000000000008781c */ /* 0x000fe20003f4f048 */
[----:B------:R-:W-:Y:S02]  /*0330*/  UISETP.NE.AND UP2, UPT, UR33, URZ, UPT ;  /* 0x000000ff2100728c */ /* 0x000fe4000bf45270 */
[----:B------:R-:W-:Y:S02]  /*0340*/  @UP3 ULEA.HI.X UR11, UR39, UR7, URZ, 0x2, UP0 ;  /* 0x00000007270b3291 */ /* 0x000fe400080f14ff */
[----:B-1--4-:R-:W-:-:S04]  /*0350*/  IMAD.U32 R4, RZ, RZ, UR10 ;  /* 0x0000000aff047e24 */ /* 0x012fc8000f8e00ff */
        /* <DEDUP_REMOVED lines=44> */
.L_x_1217:
        /* <DEDUP_REMOVED lines=34> */
.L_x_1219:
[----:B------:R-:W1:Y:S01]  /*0840*/  LDCU.64 UR14, c[0x0][0x3b8] ;  /* 0x00007700ff0e77ac */ /* 0x000e620008000a00 */
[----:B------:R-:W-:-:S04]  /*0850*/  UIADD3 UR4, UPT, UPT, UR29, UR30, URZ ;  /* 0x0000001e1d047290 */ /* 0x000fc8000fffe0ff */
[----:B-1----:R-:W-:Y:S02]  /*0860*/  UIMAD.WIDE.U32 UR52, UR4, UR14, URZ ;  /* 0x0000000e043472a5 */ /* 0x002fe4000f8e00ff */
[----:B------:R-:W-:-:S04]  /*0870*/  UIMAD UR4, UR4, UR15, URZ ;  /* 0x0000000f040472a4 */ /* 0x000fc8000f8e02ff */
[----:B------:R-:W-:-:S06]  /*0880*/  UIADD3 UR4, UPT, UPT, UR53, UR4, URZ ;  /* 0x0000000435047290 */ /* 0x000fcc000fffe0ff */
[----:B------:R-:W-:Y:S02]  /*0890*/  MOV R21, UR4 ;  /* 0x0000000400157c02 */ /* 0x000fe40008000f00 */
.L_x_1220:
        /* <DEDUP_REMOVED lines=44> */
.L_x_1221:
[----:B------:R-:W1:Y:S01]  /*0b60*/  LDCU.64 UR12, c[0x0][0x3c0] ;  /* 0x00007800ff0c77ac */ /* 0x000e620008000a00 */
[----:B------:R-:W-:-:S04]  /*0b70*/  UIADD3 UR4, UPT, UPT, UR29, UR30, URZ ;  /* 0x0000001e1d047290 */ /* 0x000fc8000fffe0ff */
[----:B-1----:R-:W-:Y:S02]  /*0b80*/  UIMAD.WIDE.U32 UR8, UR4, UR12, URZ ;  /* 0x0000000c040872a5 */ /* 0x002fe4000f8e00ff */
[----:B------:R-:W-:-:S04]  /*0b90*/  UIMAD UR4, UR4, UR13, URZ ;  /* 0x0000000d040472a4 */ /* 0x000fc8000f8e02ff */
[----:B------:R-:W-:Y:S01]  /*0ba0*/  UIADD3 UR4, UPT, UPT, UR9, UR4, URZ ;  /* 0x0000000409047290 */ /* 0x000fe2000fffe0ff */
[----:B------:R-:W-:-:S05]  /*0bb0*/  UMOV UR48, UR8 ;  /* 0x0000000800307c82 */ /* 0x000fca0008000000 */
[----:B------:R-:W-:-:S07]  /*0bc0*/  MOV R25, UR4 ;  /* 0x0000000400197c02 */ /* 0x000fce0008000f00 */
.L_x_1222:
        /* <DEDUP_REMOVED lines=28> */
.L_x_1223:
[----:B------:R-:W-:Y:S02]  /*0d90*/  UIMAD.WIDE.U32 UR54, UR62, UR44, URZ ;  /* 0x0000002c3e3672a5 */ /* 0x000fe4000f8e00ff */
[----:B------:R-:W-:-:S04]  /*0da0*/  UIMAD UR4, UR63, UR44, URZ ;  /* 0x0000002c3f0472a4 */ /* 0x000fc8000f8e02ff */
[----:B------:R-:W-:Y:S02]  /*0db0*/  UIADD3 UR4, UPT, UPT, UR55, UR4, URZ ;  /* 0x0000000437047290 */ /* 0x000fe4000fffe0ff */
.L_x_1224:
        /* <DEDUP_REMOVED lines=20> */
.L_x_1225:
[----:B------:R-:W1:Y:S01]  /*0f00*/  LDCU UR51, c[0x0][0x434] ;  /* 0x00008680ff3377ac */ /* 0x000e620008000800 */
[----:B------:R-:W-:-:S04]  /*0f10*/  UIMAD UR45, UR39, UR41, UR24 ;  /* 0x00000029272d72a4 */ /* 0x000fc8000f8e0218 */
[----:B-1----:R-:W-:Y:S02]  /*0f20*/  UIMAD UR51, UR45, UR51, URZ ;  /* 0x000000332d3372a4 */ /* 0x002fe4000f8e02ff */
.L_x_1226:
        /* <DEDUP_REMOVED lines=11> */
.L_x_1227:
[----:B------:R-:W1:Y:S01]  /*0fe0*/  LDCU UR55, c[0x0][0x444] ;  /* 0x00008880ff3777ac */ /* 0x000e620008000800 */
[----:B------:R-:W-:-:S04]  /*0ff0*/  UIMAD UR44, UR39, UR41, UR24 ;  /* 0x00000029272c72a4 */ /* 0x000fc8000f8e0218 */
[----:B-1----:R-:W-:-:S12]  /*1000*/  UIMAD UR55, UR44, UR55, URZ ;  /* 0x000000372c3772a4 */ /* 0x002fd8000f8e02ff */
.L_x_1228:
        /* <DEDUP_REMOVED lines=80> */
[----:B------:R1:W-:Y:S01]  /*1510*/  STL [R1+0x34], R34 ;  /* 0x0000342201007387 */ /* 0x0003e20000100800 */
[----:B------:R-:W-:Y:S01]  /*1520*/  LEA.HI.X R237, R5, UR5, R4, 0x2, P0 ;  /* 0x0000000505ed7c11 */ /* 0x000fe200080f1404 */
[----:B---3--:R-:W-:Y:S01]  /*1530*/  UIMAD.WIDE UR8, UR55, 0x4, UR58 ;  /* 0x00000004370878a5 */ /* 0x008fe2000f8e023a */
[C---:B------:R-:W-:Y:S01]  /*1540*/  IADD3 R17, P1, PT, R26.reuse, 0x20, RZ ;  /* 0x000000201a117810 */ /* 0x040fe20007f3e0ff */
[----:B------:R1:W-:Y:S01]  /*1550*/  STL [R1+0x30], R33 ;  /* 0x0000302101007387 */ /* 0x0003e20000100800 */
[----:B------:R-:W-:-:S02]  /*1560*/  IADD3 R18, P0, PT, R26, 0x40, RZ ;  /* 0x000000401a127810 */ /* 0x000fc40007f1e0ff */
[----:B------:R-:W-:Y:S01]  /*1570*/  SHF.L.U64.HI R7, R14, 0x5, R15 ;  /* 0x000000050e077819 */ /* 0x000fe2000001020f */
[----:B------:R-:W-:Y:S01]  /*1580*/  IMAD.X R20, RZ, RZ, RZ, P1 ;  /* 0x000000ffff147224 */ /* 0x000fe200008e06ff */
[C---:B------:R-:W-:Y:S02]  /*1590*/  SHF.L.U64.HI R5, R12.reuse, 0x5, R13 ;  /* 0x000000050c057819 */ /* 0x040fe4000001020d */
[----:B------:R-:W-:Y:S02]  /*15a0*/  SHF.L.U32 R4, R12, 0x5, RZ ;  /* 0x000000050c047819 */ /* 0x000fe400000006ff */
        /* <DEDUP_REMOVED lines=15> */
.L_x_1230:
[----:B------:R-:W2:Y:S01]  /*16a0*/  LDCU.64 UR8, c[0x0][0x5c0] ;  /* 0x0000b800ff0877ac */ /* 0x000ea20008000a00 */
[----:B------:R-:W-:-:S04]  /*16b0*/  UIADD3 UR4, UPT, UPT, UR29, UR30, URZ ;  /* 0x0000001e1d047290 */ /* 0x000fc8000fffe0ff */
[----:B--2---:R-:W-:Y:S02]  /*16c0*/  UIMAD.WIDE.U32 UR14, UR4, UR8, URZ ;  /* 0x00000008040e72a5 */ /* 0x004fe4000f8e00ff */
[----:B------:R-:W-:-:S04]  /*16d0*/  UIMAD UR4, UR4, UR9, URZ ;  /* 0x00000009040472a4 */ /* 0x000fc8000f8e02ff */
[----:B------:R-:W-:-:S06]  /*16e0*/  UIADD3 UR4, UPT, UPT, UR15, UR4, URZ ;  /* 0x000000040f047290 */ /* 0x000fcc000fffe0ff */
[----:B------:R-:W-:Y:S02]  /*16f0*/  MOV R0, UR4 ;  /* 0x0000000400007c02 */ /* 0x000fe40008000f00 */
.L_x_1231:
        /* <DEDUP_REMOVED lines=13> */
.L_x_1232:
[----:B------:R-:W2:Y:S01]  /*17d0*/  LDCU.64 UR4, c[0x0][0x5c8] ;  /* 0x0000b900ff0477ac */ /* 0x000ea20008000a00 */
[----:B------:R-:W-:-:S04]  /*17e0*/  UIADD3 UR29, UPT, UPT, UR29, UR30, URZ ;  /* 0x0000001e1d1d7290 */ /* 0x000fc8000fffe0ff */
[----:B--2---:R-:W-:Y:S02]  /*17f0*/  UIMAD.WIDE.U32 UR12, UR29, UR4, URZ ;  /* 0x000000041d0c72a5 */ /* 0x004fe4000f8e00ff */
[----:B------:R-:W-:-:S04]  /*1800*/  UIMAD UR29, UR29, UR5, URZ ;  /* 0x000000051d1d72a4 */ /* 0x000fc8000f8e02ff */
[----:B------:R-:W-:-:S06]  /*1810*/  UIADD3 UR29, UPT, UPT, UR13, UR29, URZ ;  /* 0x0000001d0d1d7290 */ /* 0x000fcc000fffe0ff */
[----:B------:R-:W-:-:S07]  /*1820*/  MOV R12, UR29 ;  /* 0x0000001d000c7c02 */ /* 0x000fce0008000f00 */
.L_x_1233:
        /* <DEDUP_REMOVED lines=37> */
.L_x_1235:
[----:B------:R-:W-:Y:S05]  /*1a80*/  BSYNC.RECONVERGENT B0 ;  /* 0x0000000000007941 */ /* 0x000fea0003800200 */
.L_x_1234:
        /* <DEDUP_REMOVED lines=12> */
.L_x_1237:
[----:B------:R-:W-:Y:S05]  /*1b50*/  BSYNC.RECONVERGENT B0 ;  /* 0x0000000000007941 */ /* 0x000fea0003800200 */
.L_x_1236:
        /* <DEDUP_REMOVED lines=12> */
.L_x_1239:
[----:B------:R-:W-:Y:S05]  /*1c20*/  BSYNC.RECONVERGENT B0 ;  /* 0x0000000000007941 */ /* 0x000fea0003800200 */
.L_x_1238:
        /* <DEDUP_REMOVED lines=30> */
.L_x_1241:
[----:B------:R-:W-:Y:S05]  /*1e10*/  BSYNC.RECONVERGENT B0 ;  /* 0x0000000000007941 */ /* 0x000fea0003800200 */
.L_x_1240:
        /* <DEDUP_REMOVED lines=12> */
.L_x_1243:
[----:B------:R-:W-:Y:S05]  /*1ee0*/  BSYNC.RECONVERGENT B0 ;  /* 0x0000000000007941 */ /* 0x000fea0003800200 */
.L_x_1242:
        /* <DEDUP_REMOVED lines=12> */
.L_x_1229:
        /* <DEDUP_REMOVED lines=22> */
.L_x_1247:
[----:B------:R4:W-:Y:S01]  /*2110*/  STS.128 [R8+0x8000], RZ ;  /* 0x008000ff08007388 */ /* 0x0009e20000000c00 */
[----:B------:R-:W-:Y:S05]  /*2120*/  BRA `(.L_x_1248) ;  /* 0x0000000000047947 */ /* 0x000fea0003800000 */
.L_x_1246:
[----:B------:R2:W-:Y:S02]  /*2130*/  STS.128 [R8+0x8000], RZ ;  /* 0x008000ff08007388 */ /* 0x0005e40000000c00 */
.L_x_1248:
[----:B------:R-:W-:Y:S05]  /*2140*/  BSYNC.RECONVERGENT B0 ;  /* 0x0000000000007941 */ /* 0x000fea0003800200 */
.L_x_1245:
        /* <DEDUP_REMOVED lines=16> */
.L_x_1250:
[----:B------:R-:W-:Y:S05]  /*2250*/  BSYNC.RECONVERGENT B0 ;  /* 0x0000000000007941 */ /* 0x000fea0003800200 */
.L_x_1249:
        /* <DEDUP_REMOVED lines=13> */
.L_x_1252:
[----:B------:R-:W-:Y:S05]  /*2330*/  BSYNC.RECONVERGENT B0 ;  /* 0x0000000000007941 */ /* 0x000fea0003800200 */
.L_x_1251:
        /* <DEDUP_REMOVED lines=13> */
.L_x_1254:
[----:B------:R-:W-:Y:S05]  /*2410*/  BSYNC.RECONVERGENT B0 ;  /* 0x0000000000007941 */ /* 0x000fea0003800200 */
.L_x_1253:
        /* <DEDUP_REMOVED lines=13> */
.L_x_1257:
[----:B------:R1:W-:Y:S01]  /*24f0*/  STS.128 [R234], RZ ;  /* 0x000000ffea007388 */ /* 0x0003e20000000c00 */
[----:B------:R-:W-:Y:S05]  /*2500*/  BRA `(.L_x_1258) ;  /* 0x0000000000047947 */ /* 0x000fea0003800000 */
.L_x_1256:
[----:B------:R1:W-:Y:S02]  /*2510*/  STS.128 [R234], RZ ;  /* 0x000000ffea007388 */ /* 0x0003e40000000c00 */
.L_x_1258:
[----:B------:R-:W-:Y:S05]  /*2520*/  BSYNC.RECONVERGENT B0 ;  /* 0x0000000000007941 */ /* 0x000fea0003800200 */
.L_x_1255:
        /* <DEDUP_REMOVED lines=38> */
.L_x_1260:
[----:B------:R-:W-:Y:S05]  /*2790*/  BSYNC.RECONVERGENT B0 ;  /* 0x0000000000007941 */ /* 0x000fea0003800200 */
.L_x_1259:
        /* <DEDUP_REMOVED lines=13> */
.L_x_1262:
[----:B------:R-:W-:Y:S05]  /*2870*/  BSYNC.RECONVERGENT B0 ;  /* 0x0000000000007941 */ /* 0x000fea0003800200 */
.L_x_1261:
        /* <DEDUP_REMOVED lines=13> */
.L_x_1264:
[----:B------:R-:W-:Y:S05]  /*2950*/  BSYNC.RECONVERGENT B0 ;  /* 0x0000000000007941 */ /* 0x000fea0003800200 */
.L_x_1263:
        /* <DEDUP_REMOVED lines=30> */
.L_x_1267:
[----:B------:R3:W-:Y:S01]  /*2b40*/  STS.128 [R8+0xc000], RZ ;  /* 0x00c000ff08007388 */ /* 0x0007e20000000c00 */
[----:B------:R-:W-:Y:S05]  /*2b50*/  BRA `(.L_x_1268) ;  /* 0x0000000000047947 */ /* 0x000fea0003800000 */
.L_x_1266:
[----:B------:R1:W-:Y:S02]  /*2b60*/  STS.128 [R8+0xc000], RZ ;  /* 0x00c000ff08007388 */ /* 0x0003e40000000c00 */
.L_x_1268:
[----:B------:R-:W-:Y:S05]  /*2b70*/  BSYNC.RECONVERGENT B0 ;  /* 0x0000000000007941 */ /* 0x000fea0003800200 */
.L_x_1265:
        /* <DEDUP_REMOVED lines=23> */
.L_x_1270:
[----:B------:R-:W-:Y:S05]  /*2cf0*/  BSYNC.RECONVERGENT B0 ;  /* 0x0000000000007941 */ /* 0x000fea0003800200 */
.L_x_1269:
        /* <DEDUP_REMOVED lines=20> */
.L_x_1272:
[----:B------:R-:W-:Y:S05]  /*2e40*/  BSYNC.RECONVERGENT B0 ;  /* 0x0000000000007941 */ /* 0x000fea0003800200 */
.L_x_1271:
        /* <DEDUP_REMOVED lines=20> */
.L_x_1274:
[----:B------:R-:W-:Y:S05]  /*2f90*/  BSYNC.RECONVERGENT B0 ;  /* 0x0000000000007941 */ /* 0x000fea0003800200 */
.L_x_1273:
        /* <DEDUP_REMOVED lines=28> */
.L_x_1277:
[----:B------:R1:W-:Y:S01]  /*3160*/  STS.128 [R8+0x10000], RZ ;  /* 0x010000ff08007388 */ /* 0x0003e20000000c00 */
[----:B------:R-:W-:Y:S05]  /*3170*/  BRA `(.L_x_1278) ;  /* 0x0000000000047947 */ /* 0x000fea0003800000 */
.L_x_1276:
[----:B------:R1:W-:Y:S02]  /*3180*/  STS.128 [R8+0x10000], RZ ;  /* 0x010000ff08007388 */ /* 0x0003e40000000c00 */
.L_x_1278:
[----:B------:R-:W-:Y:S05]  /*3190*/  BSYNC.RECONVERGENT B0 ;  /* 0x0000000000007941 */ /* 0x000fea0003800200 */
.L_x_1275:
        /* <DEDUP_REMOVED lines=20> */
.L_x_1280:
[----:B------:R-:W-:Y:S05]  /*32e0*/  BSYNC.RECONVERGENT B0 ;  /* 0x0000000000007941 */ /* 0x000fea0003800200 */
.L_x_1279:
        /* <DEDUP_REMOVED lines=20> */
.L_x_1282:
[----:B------:R-:W-:Y:S05]  /*3430*/  BSYNC.RECONVERGENT B0 ;  /* 0x0000000000007941 */ /* 0x000fea0003800200 */
.L_x_1281:
        /* <DEDUP_REMOVED lines=20> */
.L_x_1284:
[----:B------:R-:W-:Y:S05]  /*3580*/  BSYNC.RECONVERGENT B0 ;  /* 0x0000000000007941 */ /* 0x000fea0003800200 */
.L_x_1283:
[----:B------:R-:W5:Y:S01]  /*3590*/  LDCU.64 UR4, c[0x0][0x538] ;  /* 0x0000a700ff0477ac */ /* 0x000f620008000a00 */
[----:B-1----:R-:W-:Y:S01]  /*35a0*/  IMAD.U32 R2, RZ, RZ, UR24 ;  /* 0x00000018ff027e24 */ /* 0x002fe2000f8e00ff */
[----:B------:R-:W1:Y:S01]  /*35b0*/  LDC.64 R28, c[0x0][0x528] ;  /* 0x00014a00ff1c7b82 */ /* 0x000e620000000a00 */
[----:B------:R-:W2:Y:S01]  /*35c0*/  S2R R187, SR_TID.X ;  /* 0x0000000000bb7919 */ /* 0x000ea20000002100 */
[C---:B------:R-:W-:Y:S01]  /*35d0*/  IMAD.SHL.U32 R180, R30.reuse, 0x40, RZ ;  /* 0x000000401eb47824 */ /* 0x040fe200078e00ff */
[----:B------:R-:W-:Y:S01]  /*35e0*/  SHF.R.U32.HI R27, RZ, 0x6, R30 ;  /* 0x00000006ff1b7819 */ /* 0x000fe2000001161e */
[----:B------:R-:W-:Y:S01]  /*35f0*/  IMAD.U32 R0, RZ, RZ, UR27 ;  /* 0x0000001bff007e24 */ /* 0x000fe2000f8e00ff */
[----:B------:R-:W-:Y:S01]  /*3600*/  LOP3.LUT R243, R243, 0x3, RZ, 0xc0, !PT ;  /* 0x00000003f3f37812 */ /* 0x000fe200078ec0ff */
[----:B------:R-:W-:Y:S01]  /*3610*/  IMAD.U32 R6, RZ, RZ, UR40 ;  /* 0x00000028ff067e24 */ /* 0x000fe2000f8e00ff */
[----:B------:R-:W-:Y:S01]  /*3620*/  LOP3.LUT R27, R27, 0xe, RZ, 0xc0, !PT ;  /* 0x0000000e1b1b7812 */ /* 0x000fe200078ec0ff */
[----:B------:R-:W-:Y:S01]  /*3630*/  IMAD.SHL.U32 R153, R30, 0x20, RZ ;  /* 0x000000201e997824 */ /* 0x000fe200078e00ff */
[----:B------:R-:W2:Y:S01]  /*3640*/  LDC R240, c[0x0][0x44c] ;  /* 0x00011300fff07b82 */ /* 0x000ea20000000800 */
[----:B------:R-:W-:Y:S01]  /*3650*/  IMAD R243, R0, 0x8, R243 ;  /* 0x0000000800f37824 */ /* 0x000fe200078e02f3 */
[----:B------:R-:W0:Y:S01]  /*3660*/  LDGDEPBAR ;  /* 0x00000000000079af */ /* 0x000e220000000000 */
[----:B------:R-:W-:Y:S01]  /*3670*/  IMAD.SHL.U32 R7, R30, 0x2, RZ ;  /* 0x000000021e077824 */ /* 0x000fe200078e00ff */
[----:B------:R-:W1:Y:S01]  /*3680*/  LDCU UR11, c[0x0][0x440] ;  /* 0x00008800ff0b77ac */ /* 0x000e620008000800 */
[----:B-----5:R-:W-:Y:S01]  /*3690*/  ISETP.NE.U32.AND P0, PT, RZ, UR4, PT ;  /* 0x00000004ff007c0c */ /* 0x020fe2000bf05070 */
[----:B------:R-:W1:Y:S03]  /*36a0*/  LDCU UR12, c[0x0][0x3e0] ;  /* 0x00007c00ff0c77ac */ /* 0x000e660008000800 */
[----:B------:R-:W-:Y:S01]  /*36b0*/  ISETP.NE.AND.EX P0, PT, RZ, UR5, PT, P0 ;  /* 0x00000005ff007c0c */ /* 0x000fe2000bf05300 */
[----:B------:R-:W1:Y:S02]  /*36c0*/  LDCU UR13, c[0x0][0x45c] ;  /* 0x00008b80ff0d77ac */ /* 0x000e640008000800 */
[----:B-1----:R-:W5:Y:S01]  /*36d0*/  LDG.E.64 R20, desc[UR36][R28.64+0x8] ;  /* 0x000008241c147981 */ /* 0x002f62000c1e1b00 */
[----:B------:R-:W1:Y:S09]  /*36e0*/  LDCU.U8 UR14, c[0x0][0x4f8] ;  /* 0x00009f00ff0e77ac */ /* 0x000e720008000000 */
[----:B------:R-:W3:Y:S01]  /*36f0*/  @P0 LDC.64 R4, c[0x0][0x540] ;  /* 0x00015000ff040b82 */ /* 0x000ee20000000a00 */
[----:B------:R-:W-:-:S07]  /*3700*/  @P0 IMAD.MOV.U32 R3, RZ, RZ, RZ ;  /* 0x000000ffff030224 */ /* 0x000fce00078e00ff */
[----:B------:R-:W4:Y:S01]  /*3710*/  @P0 LDC R9, c[0x0][0x458] ;  /* 0x00011600ff090b82 */ /* 0x000f220000000800 */
[----:B------:R-:W5:Y:S01]  /*3720*/  LDG.E.64 R28, desc[UR36][R28.64] ;  /* 0x000000241c1c7981 */ /* 0x000f62000c1e1b00 */
[----:B---3--:R-:W-:-:S04]  /*3730*/  @P0 IMAD.WIDE.U32 R2, R4, UR39, R2 ;  /* 0x0000002704020c25 */ /* 0x008fc8000f8e0002 */
[----:B------:R-:W-:Y:S01]  /*3740*/  @P0 IMAD R5, R5, UR39, R3 ;  /* 0x0000002705050c24 */ /* 0x000fe2000f8e0203 */
[----:B------:R-:W-:-:S04]  /*3750*/  @P0 LEA R4, P1, R2, UR4, 0x2 ;  /* 0x0000000402040c11 */ /* 0x000fc8000f8210ff */
[----:B------:R-:W-:-:S05]  /*3760*/  @P0 LEA.HI.X R5, R2, UR5, R5, 0x2, P1 ;  /* 0x0000000502050c11 */ /* 0x000fca00088f1405 */
[----:B------:R3:W5:Y:S01]  /*3770*/  @P0 LDG.E R8, desc[UR36][R4.64] ;  /* 0x0000002404080981 */ /* 0x000762000c1e1900 */
[----:B------:R-:W-:Y:S01]  /*3780*/  LOP3.LUT R3, R180, 0x1c0, RZ, 0xc0, !PT ;  /* 0x000001c0b4037812 */ /* 0x000fe200078ec0ff */
[----:B------:R-:W-:-:S03]  /*3790*/  IMAD.U32 R2, RZ, RZ, UR31 ;  /* 0x0000001fff027e24 */ /* 0x000fc6000f8e00ff */
[----:B------:R-:W-:Y:S01]  /*37a0*/  LOP3.LUT R0, R3, 0x38, R31, 0xf8, !PT ;  /* 0x0000003803007812 */ /* 0x000fe200078ef81f */
[----:B------:R-:W-:Y:S01]  /*37b0*/  IMAD R27, R2, 0x4, R27 ;  /* 0x00000004021b7824 */ /* 0x000fe200078e021b */
[----:B------:R-:W-:Y:S01]  /*37c0*/  SHF.R.U32.HI R3, RZ, 0x4, R30 ;  /* 0x00000004ff037819 */ /* 0x000fe2000001161e */
[----:B------:R-:W-:-:S03]  /*37d0*/  IMAD.U32 R2, RZ, RZ, UR26 ;  /* 0x0000001aff027e24 */ /* 0x000fc6000f8e00ff */
[----:B------:R-:W-:Y:S01]  /*37e0*/  LOP3.LUT R3, R3, 0x8, RZ, 0xc0, !PT ;  /* 0x0000000803037812 */ /* 0x000fe200078ec0ff */
[----:B--2---:R-:W-:Y:S01]  /*37f0*/  IMAD.SHL.U32 R10, R187, 0x2, RZ ;  /* 0x00000002bb0a7824 */ /* 0x004fe200078e00ff */
[----:B---3--:R-:W-:Y:S02]  /*3800*/  IADD3 R5, PT, PT, R2, UR28, R248 ;  /* 0x0000001c02057c10 */ /* 0x008fe4000fffe0f8 */
[----:B------:R-:W-:Y:S02]  /*3810*/  LOP3.LUT R2, R3, 0x10, R30, 0xf8, !PT ;  /* 0x0000001003027812 */ /* 0x000fe400078ef81e */
[----:B------:R-:W-:Y:S02]  /*3820*/  LOP3.LUT R4, R180, 0x200, RZ, 0xc0, !PT ;  /* 0x00000200b4047812 */ /* 0x000fe400078ec0ff */
[----:B------:R-:W-:Y:S02]  /*3830*/  LOP3.LUT R2, R2, R0, RZ, 0x3c, !PT ;  /* 0x0000000002027212 */ /* 0x000fe400078e3cff */
[----:B------:R-:W-:Y:S01]  /*3840*/  IADD3 R235, PT, PT, R5, -0x3f, -R6 ;  /* 0xffffffc105eb7810 */ /* 0x000fe20007ffe806 */
[C---:B------:R-:W-:Y:S01]  /*3850*/  IMAD.SHL.U32 R5, R187.reuse, 0x40, RZ ;  /* 0x00000040bb057824 */ /* 0x040fe200078e00ff */
[----:B------:R-:W-:Y:S01]  /*3860*/  LOP3.LUT R180, R2, 0x200, R180, 0xf8, !PT ;  /* 0x0000020002b47812 */ /* 0x000fe200078ef8b4 */
[----:B------:R-:W-:Y:S01]  /*3870*/  IMAD.SHL.U32 R2, R187, 0x10, RZ ;  /* 0x00000010bb027824 */ /* 0x000fe200078e00ff */
[----:B------:R-:W-:-:S02]  /*3880*/  LOP3.LUT R4, R4, 0xc00, R153, 0xf8, !PT ;  /* 0x00000c0004047812 */ /* 0x000fc400078ef899 */
[C---:B------:R-:W-:Y:S02]  /*3890*/  LOP3.LUT R3, R0.reuse, 0x8, R12, 0x78, !PT ;  /* 0x0000000800037812 */ /* 0x040fe400078e780c */
[----:B------:R-:W-:Y:S01]  /*38a0*/  LOP3.LUT R0, R0, 0x8, R30, 0x78, !PT ;  /* 0x0000000800007812 */ /* 0x000fe200078e781e */
[C---:B------:R-:W-:Y:S01]  /*38b0*/  IMAD.SHL.U32 R6, R187.reuse, 0x20, RZ ;  /* 0x00000020bb067824 */ /* 0x040fe200078e00ff */
[----:B------:R-:W-:Y:S01]  /*38c0*/  LOP3.LUT R184, R4, R3, RZ, 0xfc, !PT ;  /* 0x0000000304b87212 */ /* 0x000fe200078efcff */
[----:B------:R-:W-:Y:S01]  /*38d0*/  IMAD.SHL.U32 R186, R187, 0x8, RZ ;  /* 0x00000008bbba7824 */ /* 0x000fe200078e00ff */
[----:B------:R-:W-:Y:S02]  /*38e0*/  LOP3.LUT R153, R0, 0x7200, R153, 0xf8, !PT ;  /* 0x0000720000997812 */ /* 0x000fe400078ef899 */
[----:B------:R-:W-:Y:S02]  /*38f0*/  LOP3.LUT R3, R10, 0xe006, R5, 0xc8, !PT ;  /* 0x0000e0060a037812 */ /* 0x000fe400078ec805 */
[----:B------:R-:W-:Y:S01]  /*3900*/  LOP3.LUT R2, R2, 0x1c0, RZ, 0xc0, !PT ;  /* 0x000001c002027812 */ /* 0x000fe200078ec0ff */
[----:B----4-:R2:W5:Y:S01]  /*3910*/  @P0 MUFU.RCP R4, R9 ;  /* 0x0000000900040308 */ /* 0x0105620000001000 */
[----:B------:R-:W-:-:S02]  /*3920*/  LOP3.LUT R0, R5, 0x1c0, RZ, 0xc0, !PT ;  /* 0x000001c005007812 */ /* 0x000fc400078ec0ff */
[----:B------:R-:W-:Y:S02]  /*3930*/  LOP3.LUT R3, R3, 0xc00, R6, 0xf8, !PT ;  /* 0x00000c0003037812 */ /* 0x000fe400078ef806 */
[----:B------:R-:W-:Y:S02]  /*3940*/  LOP3.LUT R2, R2, 0x38, R10, 0xf8, !PT ;  /* 0x0000003802027812 */ /* 0x000fe400078ef80a */
[----:B------:R-:W-:Y:S02]  /*3950*/  LOP3.LUT R0, R0, 0x38, R186, 0xf8, !PT ;  /* 0x0000003800007812 */ /* 0x000fe400078ef8ba */
[----:B------:R-:W-:Y:S02]  /*3960*/  LOP3.LUT R7, R7, 0x6, RZ, 0xc0, !PT ;  /* 0x0000000607077812 */ /* 0x000fe400078ec0ff */
[----:B------:R-:W-:Y:S02]  /*3970*/  LOP3.LUT R5, R5, 0x200, RZ, 0xc0, !PT ;  /* 0x0000020005057812 */ /* 0x000fe400078ec0ff */
[----:B------:R-:W-:-:S02]  /*3980*/  LOP3.LUT R10, R3, R2, RZ, 0xfc, !PT ;  /* 0x00000002030a7212 */ /* 0x000fc400078efcff */
[--C-:B--2---:R-:W-:Y:S02]  /*3990*/  SHF.R.U32.HI R9, RZ, 0x1, R187.reuse ;  /* 0x00000001ff097819 */ /* 0x104fe400000116bb */
[C---:B------:R-:W-:Y:S02]  /*39a0*/  LOP3.LUT R3, R0.reuse, 0x8, R187, 0x78, !PT ;  /* 0x0000000800037812 */ /* 0x040fe400078e78bb */
[----:B------:R-:W-:Y:S02]  /*39b0*/  LOP3.LUT R7, R7, 0x1c0, R12, 0xf8, !PT ;  /* 0x000001c007077812 */ /* 0x000fe400078ef80c */
[----:B------:R-:W-:Y:S02]  /*39c0*/  LOP3.LUT R2, R5, 0xc00, R6, 0xf8, !PT ;  /* 0x00000c0005027812 */ /* 0x000fe400078ef806 */
[----:B------:R-:W-:-:S04]  /*39d0*/  LOP3.LUT R0, R0, 0x8, R9, 0x78, !PT ;  /* 0x0000000800007812 */ /* 0x000fc800078e7809 */
[----:B------:R-:W-:Y:S01]  /*39e0*/  LOP3.LUT R185, R2, R0, RZ, 0xfc, !PT ;  /* 0x0000000002b97212 */ /* 0x000fe200078efcff */
[----:B------:R-:W-:Y:S01]  /*39f0*/  VIADD R0, R7, UR38 ;  /* 0x0000002607007c36 */ /* 0x000fe20008000000 */
[----:B------:R-:W-:Y:S01]  /*3a00*/  LOP3.LUT R5, R3, 0x7200, R6, 0xf8, !PT ;  /* 0x0000720003057812 */ /* 0x000fe200078ef806 */
[----:B------:R-:W-:Y:S02]  /*3a10*/  IMAD.MOV.U32 R3, RZ, RZ, RZ ;  /* 0x000000ffff037224 */ /* 0x000fe400078e00ff */
[C---:B------:R-:W-:Y:S02]  /*3a20*/  VIADD R9, R0.reuse, 0x1 ;  /* 0x0000000100097836 */ /* 0x040fe40000000000 */
[C---:B------:R-:W-:Y:S01]  /*3a30*/  VIADD R7, R0.reuse, 0x9 ;  /* 0x0000000900077836 */ /* 0x040fe20000000000 */
[----:B------:R-:W-:Y:S01]  /*3a40*/  STL [R1+0x58], R10 ;  /* 0x0000580a01007387 */ /* 0x000fe20000100800 */
[C---:B------:R-:W-:Y:S01]  /*3a50*/  VIADD R15, R0.reuse, 0x28 ;  /* 0x00000028000f7836 */ /* 0x040fe20000000000 */
[----:B------:R-:W-:Y:S01]  /*3a60*/  I2FP.F32.S32 R23, R9 ;  /* 0x0000000900177245 */ /* 0x000fe20000201400 */
        /* <DEDUP_REMOVED lines=9> */
[----:B------:R-:W-:Y:S01]  /*3b00*/  UIMAD UR5, UR39, UR41, UR24 ;  /* 0x00000029270572a4 */ /* 0x000fe2000f8e0218 */
[----:B------:R-:W-:Y:S01]  /*3b10*/  VIADD R22, R0, 0x30 ;  /* 0x0000003000167836 */ /* 0x000fe20000000000 */
[----:B------:R-:W-:-:S02]  /*3b20*/  I2FP.F32.S32 R6, R17 ;  /* 0x0000001100067245 */ /* 0x000fc40000201400 */
[----:B------:R-:W-:Y:S01]  /*3b30*/  I2FP.F32.S32 R9, R11 ;  /* 0x0000000b00097245 */ /* 0x000fe20000201400 */
[C---:B------:R-:W-:Y:S01]  /*3b40*/  VIADD R24, R0.reuse, 0x31 ;  /* 0x0000003100187836 */ /* 0x040fe20000000000 */
[----:B------:R-:W-:Y:S01]  /*3b50*/  I2FP.F32.S32 R26, R0 ;  /* 0x00000000001a7245 */ /* 0x000fe20000201400 */
[C---:B------:R-:W-:Y:S02]  /*3b60*/  VIADD R25, R0.reuse, 0x38 ;  /* 0x0000003800197836 */ /* 0x040fe40000000000 */
[----:B--2---:R-:W-:Y:S01]  /*3b70*/  VIADD R5, R0, 0x11 ;  /* 0x0000001100057836 */ /* 0x004fe20000000000 */
[----:B------:R-:W-:-:S04]  /*3b80*/  I2FP.F32.S32 R10, R2 ;  /* 0x00000002000a7245 */ /* 0x000fc80000201400 */
[----:B------:R-:W-:Y:S01]  /*3b90*/  I2FP.F32.S32 R14, R5 ;  /* 0x00000005000e7245 */ /* 0x000fe20000201400 */
[----:B------:R-:W-:Y:S01]  /*3ba0*/  USHF.L.U32 UR5, UR5, 0x5, URZ ;  /* 0x0000000505057899 */ /* 0x000fe200080006ff */
[----:B------:R-:W-:Y:S02]  /*3bb0*/  I2FP.F32.S32 R5, R22 ;  /* 0x0000001600057245 */ /* 0x000fe40000201400 */
[----:B------:R-:W-:Y:S01]  /*3bc0*/  R2P PR, R30, 0x6 ;  /* 0x000000061e007804 */ /* 0x000fe20000000000 */
[----:B------:R-:W-:Y:S01]  /*3bd0*/  USHF.R.S32.HI UR4, URZ, 0x1f, UR5 ;  /* 0x0000001fff047899 */ /* 0x000fe20008011405 */
[----:B------:R-:W-:Y:S01]  /*3be0*/  I2FP.F32.S32 R2, R25 ;  /* 0x0000001900027245 */ /* 0x000fe20000201400 */
[----:B------:R-:W-:Y:S01]  /*3bf0*/  IMAD.MOV.U32 R157, RZ, RZ, 0x40 ;  /* 0x00000040ff9d7424 */ /* 0x000fe200078e00ff */
[----:B------:R-:W-:Y:S01]  /*3c00*/  LOP3.LUT P5, RZ, R187, 0x8, RZ, 0xc0, !PT ;  /* 0x00000008bbff7812 */ /* 0x000fe200078ac0ff */
[----:B------:R-:W-:Y:S01]  /*3c10*/  IMAD.MOV.U32 R183, RZ, RZ, 0x20 ;  /* 0x00000020ffb77424 */ /* 0x000fe200078e00ff */
[----:B------:R-:W-:-:S02]  /*3c20*/  LEA R153, R153, UR25, 0x1 ;  /* 0x0000001999997c11 */ /* 0x000fc4000f8e08ff */
[----:B------:R-:W-:Y:S02]  /*3c30*/  SEL R157, R157, 0xffffffc0, !P2 ;  /* 0xffffffc09d9d7807 */ /* 0x000fe40005000000 */
[----:B------:R-:W-:Y:S02]  /*3c40*/  LEA R184, R184, UR25, 0x1 ;  /* 0x00000019b8b87c11 */ /* 0x000fe4000f8e08ff */
[----:B------:R-:W-:Y:S01]  /*3c50*/  LEA R180, R180, UR25, 0x1 ;  /* 0x00000019b4b47c11 */ /* 0x000fe2000f8e08ff */
[----:B------:R-:W-:Y:S01]  /*3c60*/  IMAD.IADD R181, R157, 0x1, R153 ;  /* 0x000000019db57824 */ /* 0x000fe200078e0299 */
[----:B------:R-:W-:Y:S01]  /*3c70*/  SEL R183, R183, 0xffffffe0, !P1 ;  /* 0xffffffe0b7b77807 */ /* 0x000fe20004800000 */
[----:B------:R-:W-:Y:S01]  /*3c80*/  IMAD.MOV.U32 R239, RZ, RZ, R234 ;  /* 0x000000ffffef7224 */ /* 0x000fe200078e00ea */
        /* <DEDUP_REMOVED lines=32> */
[----:B------:R-:W-:Y:S01]  /*3e90*/  LOP3.LUT P4, RZ, R187, 0x10, RZ, 0xc0, !PT ;  /* 0x00000010bbff7812 */ /* 0x000fe2000788c0ff */
[----:B------:R-:W-:Y:S01]  /*3ea0*/  VIADD R243, R243, 0xfffffff8 ;  /* 0xfffffff8f3f37836 */ /* 0x000fe20000000000 */
[----:B------:R-:W-:Y:S01]  /*3eb0*/  LOP3.LUT R238, R186, 0x38, RZ, 0xc0, !PT ;  /* 0x00000038baee7812 */ /* 0x000fe200078ec0ff */
[----:B------:R-:W-:Y:S02]  /*3ec0*/  VIADD R184, R184, UR10 ;  /* 0x0000000ab8b87c36 */ /* 0x000fe40008000000 */
[----:B------:R-:W-:Y:S02]  /*3ed0*/  VIADD R180, R180, UR10 ;  /* 0x0000000ab4b47c36 */ /* 0x000fe40008000000 */
[C---:B------:R-:W-:Y:S02]  /*3ee0*/  IMAD.IADD R156, R183.reuse, 0x1, R153 ;  /* 0x00000001b79c7824 */ /* 0x040fe400078e0299 */
[----:B------:R-:W-:Y:S01]  /*3ef0*/  IMAD.IADD R182, R183, 0x1, R181 ;  /* 0x00000001b7b67824 */ /* 0x000fe200078e02b5 */
[----:B------:R-:W-:Y:S01]  /*3f00*/  UIADD3 UR45, UPT, UPT, UR45, 0x80, -UR28 ;  /* 0x000000802d2d7890 */ /* 0x000fe2000fffe81c */
[----:B-----5:R-:W-:Y:S01]  /*3f10*/  @P0 FMUL.FTZ R3, R8, R4 ;  /* 0x0000000408030220 */ /* 0x020fe20000410000 */
[----:B------:R-:W-:-:S02]  /*3f20*/  VIADD R8, R0, 0x8 ;  /* 0x0000000800087836 */ /* 0x000fc40000000000 */
[----:B------:R-:W-:-:S03]  /*3f30*/  VIADD R4, R0, 0x18 ;  /* 0x0000001800047836 */ /* 0x000fc60000000000 */
[----:B------:R-:W-:Y:S01]  /*3f40*/  I2FP.F32.S32 R19, R8 ;  /* 0x0000000800137245 */ /* 0x000fe20000201400 */
[----:B------:R-:W-:Y:S01]  /*3f50*/  FMUL.FTZ R15, R23, R3 ;  /* 0x00000003170f7220 */ /* 0x000fe20000410000 */
[----:B------:R-:W-:-:S03]  /*3f60*/  I2FP.F32.S32 R8, R13 ;  /* 0x0000000d00087245 */ /* 0x000fc60000201400 */
[-C--:B------:R-:W-:Y:S01]  /*3f70*/  FMUL.FTZ R13, R19, R3.reuse ;  /* 0x00000003130d7220 */ /* 0x080fe20000410000 */
[----:B------:R-:W-:Y:S01]  /*3f80*/  I2FP.F32.S32 R12, R4 ;  /* 0x00000004000c7245 */ /* 0x000fe20000201400 */
[----:B------:R-:W-:Y:S01]  /*3f90*/  FMUL.FTZ R17, R18, R3 ;  /* 0x0000000312117220 */ /* 0x000fe20000410000 */
[----:B------:R2:W-:Y:S01]  /*3fa0*/  STL [R1+0x2c], R15 ;  /* 0x00002c0f01007387 */ /* 0x0005e20000100800 */
[----:B------:R-:W-:-:S03]  /*3fb0*/  VIADD R0, R0, 0x39 ;  /* 0x0000003900007836 */ /* 0x000fc60000000000 */
[----:B------:R3:W-:Y:S01]  /*3fc0*/  STL [R1+0x28], R13 ;  /* 0x0000280d01007387 */ /* 0x0007e20000100800 */
[-C--:B------:R-:W-:Y:S01]  /*3fd0*/  FMUL.FTZ R12, R12, R3.reuse ;  /* 0x000000030c0c7220 */ /* 0x080fe20000410000 */
[-C--:B------:R-:W-:Y:S01]  /*3fe0*/  FMUL.FTZ R10, R10, R3.reuse ;  /* 0x000000030a0a7220 */ /* 0x080fe20000410000 */
[-C--:B------:R-:W-:Y:S01]  /*3ff0*/  FMUL.FTZ R9, R9, R3.reuse ;  /* 0x0000000309097220 */ /* 0x080fe20000410000 */
[----:B------:R-:W-:Y:S01]  /*4000*/  STL [R1+0x24], R17 ;  /* 0x0000241101007387 */ /* 0x000fe20000100800 */
[-C--:B------:R-:W-:Y:S01]  /*4010*/  FMUL.FTZ R8, R8, R3.reuse ;  /* 0x0000000308087220 */ /* 0x080fe20000410000 */
[-C--:B------:R-:W-:Y:S01]  /*4020*/  FMUL.FTZ R7, R7, R3.reuse ;  /* 0x0000000307077220 */ /* 0x080fe20000410000 */
[----:B------:R-:W-:Y:S01]  /*4030*/  I2FP.F32.S32 R0, R0 ;  /* 0x0000000000007245 */ /* 0x000fe20000201400 */
[-C--:B------:R-:W-:Y:S01]  /*4040*/  FMUL.FTZ R6, R6, R3.reuse ;  /* 0x0000000306067220 */ /* 0x080fe20000410000 */
[----:B------:R-:W-:Y:S01]  /*4050*/  I2FP.F32.S32 R4, R24 ;  /* 0x0000001800047245 */ /* 0x000fe20000201400 */
[-C--:B------:R-:W-:Y:S01]  /*4060*/  FMUL.FTZ R5, R5, R3.reuse ;  /* 0x0000000305057220 */ /* 0x080fe20000410000 */
[----:B------:R-:W-:Y:S01]  /*4070*/  IADD3 R11, P3, P0, R20, UR5, R32 ;  /* 0x00000005140b7c10 */ /* 0x000fe2000f87e020 */
[-C--:B--2---:R-:W-:Y:S01]  /*4080*/  FMUL.FTZ R15, R16, R3.reuse ;  /* 0x00000003100f7220 */ /* 0x084fe20000410000 */
[----:B---3--:R-:W-:-:S04]  /*4090*/  FMUL.FTZ R13, R14, R3 ;  /* 0x000000030e0d7220 */ /* 0x008fc80000410000 */
[----:B------:R-:W-:Y:S04]  /*40a0*/  STL [R1+0x20], R15 ;  /* 0x0000200f01007387 */ /* 0x000fe80000100800 */
[----:B------:R-:W-:Y:S04]  /*40b0*/  STL [R1+0x1c], R13 ;  /* 0x00001c0d01007387 */ /* 0x000fe80000100800 */
[----:B------:R-:W-:Y:S04]  /*40c0*/  STL [R1+0x18], R12 ;  /* 0x0000180c01007387 */ /* 0x000fe80000100800 */
[----:B------:R-:W-:Y:S01]  /*40d0*/  STL [R1+0x14], R10 ;  /* 0x0000140a01007387 */ /* 0x000fe20000100800 */
[----:B------:R-:W-:-:S03]  /*40e0*/  FMUL.FTZ R249, R0, R3 ;  /* 0x0000000300f97220 */ /* 0x000fc60000410000 */
[----:B------:R-:W-:Y:S01]  /*40f0*/  STL [R1+0x10], R9 ;  /* 0x0000100901007387 */ /* 0x000fe20000100800 */
[----:B------:R-:W-:-:S03]  /*4100*/  FMUL.FTZ R252, R4, R3 ;  /* 0x0000000304fc7220 */ /* 0x000fc60000410000 */
[----:B------:R-:W-:Y:S01]  /*4110*/  STL [R1+0xc], R8 ;  /* 0x00000c0801007387 */ /* 0x000fe20000100800 */
[----:B------:R-:W-:-:S03]  /*4120*/  IADD3.X R0, PT, PT, R21, UR4, RZ, P3, P0 ;  /* 0x0000000415007c10 */ /* 0x000fc60009fe04ff */
[----:B------:R-:W-:Y:S04]  /*4130*/  STL [R1+0x8], R7 ;  /* 0x0000080701007387 */ /* 0x000fe80000100800 */
[----:B------:R-:W-:Y:S04]  /*4140*/  STL [R1+0x4], R6 ;  /* 0x0000040601007387 */ /* 0x000fe80000100800 */
[----:B------:R2:W-:Y:S01]  /*4150*/  STL [R1], R5 ;  /* 0x0000000501007387 */ /* 0x0005e20000100800 */
[----:B------:R-:W-:-:S03]  /*4160*/  R2UR UR47, R29 ;  /* 0x000000001d2f72ca */ /* 0x000fc600000e0000 */
[----:B------:R3:W-:Y:S01]  /*4170*/  STL [R1+0x50], R0 ;  /* 0x0000500001007387 */ /* 0x0007e20000100800 */
[----:B------:R-:W-:Y:S01]  /*4180*/  LOP3.LUT P0, RZ, R187, 0x4, RZ, 0xc0, !PT ;  /* 0x00000004bbff7812 */ /* 0x000fe2000780c0ff */
[----:B------:R-:W-:Y:S01]  /*4190*/  FMUL.FTZ R251, R2, R3 ;  /* 0x0000000302fb7220 */ /* 0x000fe20000410000 */
[----:B------:R-:W-:Y:S01]  /*41a0*/  IMAD.MOV.U32 R2, RZ, RZ, 0x20 ;  /* 0x00000020ff027424 */ /* 0x000fe200078e00ff */
[----:B------:R-:W-:Y:S01]  /*41b0*/  R2UR UR46, R28 ;  /* 0x000000001c2e72ca */ /* 0x000fe200000e0000 */
[----:B--2---:R-:W-:-:S04]  /*41c0*/  IMAD.WIDE.U32 R4, R11, -0x2daee0ad, RZ ;  /* 0xd2511f530b047825 */ /* 0x004fc800078e00ff */
[----:B---3--:R-:W-:Y:S01]  /*41d0*/  IMAD.MOV.U32 R0, RZ, RZ, 0x10 ;  /* 0x00000010ff007424 */ /* 0x008fe200078e00ff */
[----:B------:R2:W-:Y:S04]  /*41e0*/  STL.64 [R1+0x48], R4 ;  /* 0x0000480401007387 */ /* 0x0005e80000100a00 */
[----:B------:R-:W-:Y:S01]  /*41f0*/  SEL R0, R0, 0xfffffff0, !P0 ;  /* 0xfffffff000007807 */ /* 0x000fe20004000000 */
[C---:B------:R-:W-:Y:S01]  /*4200*/  VIADD R0, R27.reuse, 0x1 ;  /* 0x000000011b007836 */ /* 0x040fe20000000000 */
[----:B------:R-:W-:Y:S02]  /*4210*/  SEL R2, R2, 0xffffffe0, !P5 ;  /* 0xffffffe002027807 */ /* 0x000fe40006800000 */
[----:B------:R-:W-:Y:S02]  /*4220*/  LOP3.LUT R2, R27, UR47, RZ, 0x3c, !PT ;  /* 0x0000002f1b027c12 */ /* 0x000fe4000f8e3cff */
[----:B------:R-:W-:-:S02]  /*4230*/  LOP3.LUT R0, R0, UR47, RZ, 0x3c, !PT ;  /* 0x0000002f00007c12 */ /* 0x000fc4000f8e3cff */
[C---:B------:R-:W-:Y:S02]  /*4240*/  LOP3.LUT R2, R5.reuse, R2, RZ, 0x3c, !PT ;  /* 0x0000000205027212 */ /* 0x040fe400078e3cff */
[----:B------:R-:W-:Y:S01]  /*4250*/  LOP3.LUT R0, R5, R0, RZ, 0x3c, !PT ;  /* 0x0000000005007212 */ /* 0x000fe200078e3cff */
[----:B------:R-:W-:Y:S01]  /*4260*/  FMUL.FTZ R250, R26, R3 ;  /* 0x000000031afa7220 */ /* 0x000fe20000410000 */
[----:B------:R-:W-:Y:S01]  /*4270*/  LOP3.LUT P3, RZ, R187, 0x2, RZ, 0xc0, !PT ;  /* 0x00000002bbff7812 */ /* 0x000fe2000786c0ff */
[----:B------:R-:W-:-:S04]  /*4280*/  IMAD.WIDE.U32 R246, R2, -0x326172a9, RZ ;  /* 0xcd9e8d5702f67825 */ /* 0x000fc800078e00ff */
[----:B-1----:R-:W-:-:S08]  /*4290*/  IMAD.WIDE.U32 R244, R0, -0x326172a9, RZ ;  /* 0xcd9e8d5700f47825 */ /* 0x002fd000078e00ff */
.L_x_1287:
[----:B------:R-:W0:Y:S01]  /*42a0*/  LDGDEPBAR ;  /* 0x00000000000079af */ /* 0x000e220000000000 */
[C---:B------:R-:W-:Y:S01]  /*42b0*/  IMAD.IADD R144, R184.reuse, 0x1, R183 ;  /* 0x00000001b8907824 */ /* 0x040fe200078e02b7 */
[----:B------:R-:W-:Y:S01]  /*42c0*/  USHF.L.U32 UR15, UR31, 0x7, URZ ;  /* 0x000000071f0f7899 */ /* 0x000fe200080006ff */
[----:B------:R-:W-:Y:S05]  /*42d0*/  IMAD.IADD R0, R184, 0x1, R157 ;  /* 0x00000001b8007824 */ /* 0x000fea00078e029d */
[----:B------:R-:W3:Y:S01]  /*42e0*/  LDL R190, [R1+0x50] ;  /* 0x0000500001be7983 */ /* 0x000ee20000100800 */
[----:B------:R-:W-:Y:S01]  /*42f0*/  UIADD3 UR26, UPT, UPT, UR26, -0x80, URZ ;  /* 0xffffff801a1a7890 */ /* 0x000fe2000fffe0ff */
[----:B------:R-:W-:Y:S01]  /*4300*/  VIADD R2, R243, 0x4 ;  /* 0x00000004f3027836 */ /* 0x000fe20000000000 */
[----:B------:R-:W-:Y:S01]  /*4310*/  UIADD3 UR15, UPT, UPT, UR15, 0x80, URZ ;  /* 0x000000800f0f7890 */ /* 0x000fe2000fffe0ff */
[----:B------:R-:W4:Y:S01]  /*4320*/  LDL.64 R188, [R1+0x48] ;  /* 0x0000480001bc7983 */ /* 0x000f220000100a00 */
[----:B------:R-:W-:Y:S01]  /*4330*/  UISETP.GE.AND UP0, UPT, UR26, UR45, UPT ;  /* 0x0000002d1a00728c */ /* 0x000fe2000bf06270 */
[----:B------:R-:W-:Y:S01]  /*4340*/  IMAD.WIDE.U32 R2, R2, -0x326172a9, RZ ;  /* 0xcd9e8d5702027825 */ /* 0x000fe200078e00ff */
[----:B------:R-:W-:Y:S01]  /*4350*/  UIADD3 UR38, UPT, UPT, UR46, -0x61c88647, URZ ;  /* 0x9e3779b92e267890 */ /* 0x000fe2000fffe0ff */
[----:B------:R-:W1:Y:S01]  /*4360*/  S2UR UR4, SR_CgaCtaId ;  /* 0x00000000000479c3 */ /* 0x000e620000008800 */
[----:B------:R-:W-:Y:S01]  /*4370*/  UISETP.LT.AND UP0, UPT, UR15, UR28, UP0 ;  /* 0x0000001c0f00728c */ /* 0x000fe20008701270 */
[----:B------:R-:W-:Y:S01]  /*4380*/  IMAD.MOV.U32 R231, RZ, RZ, 0x20 ;  /* 0x00000020ffe77424 */ /* 0x000fe200078e00ff */
[----:B------:R-:W-:Y:S02]  /*4390*/  UIADD3 UR10, UPT, UPT, UR47, -0x4498517b, URZ ;  /* 0xbb67ae852f0a7890 */ /* 0x000fe4000fffe0ff */
[----:B------:R-:W-:Y:S02]  /*43a0*/  UIADD3 UR15, UPT, UPT, UR47, 0x76cf5d0a, URZ ;  /* 0x76cf5d0a2f0f7890 */ /* 0x000fe4000fffe0ff */
[----:B------:R-:W-:Y:S01]  /*43b0*/  PLOP3.LUT P2, PT, PT, PT, UP0, 0x80, 0x8 ;  /* 0x000000000008781c */ /* 0x000fe20003f4f008 */
[----:B------:R-:W-:Y:S02]  /*43c0*/  UIADD3 UR39, UPT, UPT, UR47, 0x32370b8f, URZ ;  /* 0x32370b8f2f277890 */ /* 0x000fe4000fffe0ff */
[----:B------:R-:W-:Y:S01]  /*43d0*/  UIADD3 UR40, UPT, UPT, UR46, 0x78dde6e4, URZ ;  /* 0x78dde6e42e287890 */ /* 0x000fe2000fffe0ff */
[----:B------:R-:W-:Y:S01]  /*43e0*/  UMOV UR5, 0x400 ;  /* 0x0000040000057882 */ /* 0x000fe20000000000 */
[----:B------:R-:W-:Y:S04]  /*43f0*/  UIADD3 UR27, UPT, UPT, UR27, -0x1, URZ ;  /* 0xffffffff1b1b7890 */ /* 0x000fe8000fffe0ff */
[----:B------:R-:W-:Y:S01]  /*4400*/  UISETP.GT.AND UP0, UPT, UR27, UR44, UPT ;  /* 0x0000002c1b00728c */ /* 0x000fe2000bf04270 */
[----:B------:R-:W-:Y:S04]  /*4410*/  DEPBAR.LE SB0, 0x0 ;  /* 0x000080000000791a */ /* 0x000fe80000000000 */
[----:B------:R-:W-:Y:S01]  /*4420*/  BAR.SYNC.DEFER_BLOCKING 0x0 ;  /* 0x0000000000007b1d */ /* 0x000fe20000010000 */
[----:B-1----:R-:W-:Y:S05]  /*4430*/  ULEA UR4, UR4, UR5, 0x18 ;  /* 0x0000000504047291 */ /* 0x002fea000f8ec0ff */
[----:B------:R-:W-:Y:S08]  /*4440*/  LDSM.16.M88.4 R64, [R184] ;  /* 0x00000000b840783b */ /* 0x000ff00000000200 */
[----:B------:R-:W2:Y:S08]  /*4450*/  LDSM.16.M88.4 R16, [R153+0xc000] ;  /* 0x00c000009910783b */ /* 0x000eb00000000200 */
[----:B------:R-:W1:Y:S08]  /*4460*/  LDSM.16.M88.4 R60, [R184+0x2000] ;  /* 0x00200000b83c783b */ /* 0x000e700000000200 */
[----:B------:R-:W5:Y:S08]  /*4470*/  LDSM.16.M88.4 R32, [R153+0xc800] ;  /* 0x00c800009920783b */ /* 0x000f700000000200 */
[----:B------:R-:W5:Y:S08]  /*4480*/  LDSM.16.M88.4 R48, [R153+0xd000] ;  /* 0x00d000009930783b */ /* 0x000f700000000200 */
[----:B------:R-:W5:Y:S01]  /*4490*/  LDSM.16.M88.4 R132, [R153+0xd800] ;  /* 0x00d800009984783b */ /* 0x000f620000000200 */
[-C--:B--2---:R-:W-:Y:S07]  /*44a0*/  HMMA.16816.F32.BF16 R4, R64, R16.reuse, RZ ;  /* 0x000000104004723c */ /* 0x084fee00000418ff */
[----:B------:R-:W-:Y:S01]  /*44b0*/  LDSM.16.M88.4 R136, [R144] ;  /* 0x000000009088783b */ /* 0x000fe20000000200 */
[C---:B-1----:R-:W-:Y:S07]  /*44c0*/  HMMA.16816.F32.BF16 R8, R60.reuse, R16, RZ ;  /* 0x000000103c08723c */ /* 0x042fee00000418ff */
[----:B------:R-:W1:Y:S01]  /*44d0*/  LDSM.16.M88.4 R140, [R156+0xc000] ;  /* 0x00c000009c8c783b */ /* 0x000e620000000200 */
[-C--:B------:R-:W-:Y:S07]  /*44e0*/  HMMA.16816.F32.BF16 R12, R60, R18.reuse, RZ ;  /* 0x000000123c0c723c */ /* 0x080fee00000418ff */
[----:B------:R-:W2:Y:S01]  /*44f0*/  LDSM.16.M88.4 R144, [R144+0x2000] ;  /* 0x002000009090783b */ /* 0x000ea20000000200 */
[C---:B------:R-:W-:Y:S07]  /*4500*/  HMMA.16816.F32.BF16 R16, R64.reuse, R18, RZ ;  /* 0x000000124010723c */ /* 0x040fee00000418ff */
[----:B------:R-:W2:Y:S01]  /*4510*/  LDSM.16.M88.4 R148, [R156+0xc800] ;  /* 0x00c800009c94783b */ /* 0x000ea20000000200 */
[-C--:B-----5:R-:W-:Y:S07]  /*4520*/  HMMA.16816.F32.BF16 R20, R64, R32.reuse, RZ ;  /* 0x000000204014723c */ /* 0x0a0fee00000418ff */
[----:B------:R-:W5:Y:S01]  /*4530*/  LDSM.16.M88.4 R152, [R156+0xd000] ;  /* 0x00d000009c98783b */ /* 0x000f620000000200 */
        /* <DEDUP_REMOVED lines=10> */
[-C--:B------:R-:W-:Y:S07]  /*45e0*/  HMMA.16816.F32.BF16 R44, R60, R50.reuse, RZ ;  /* 0x000000323c2c723c */ /* 0x080fee00000418ff */
[----:B------:R-:W4:Y:S01]  /*45f0*/  LDSM.16.M88.4 R176, [R181+0xd000] ;  /* 0x00d00000b5b0783b */ /* 0x000f220000000200 */
[C---:B------:R-:W-:Y:S08]  /*4600*/  HMMA.16816.F32.BF16 R48, R64.reuse, R50, RZ ;  /* 0x000000324030723c */ /* 0x040ff000000418ff */
        /* <DEDUP_REMOVED lines=9> */
[----:B------:R-:W-:Y:S07]  /*46a0*/  LDSM.16.M88.4 R140, [R182+0xc000] ;  /* 0x00c00000b68c783b */ /* 0x000fee0000000200 */
[-C--:B------:R-:W-:Y:S08]  /*46b0*/  HMMA.16816.F32.BF16 R20, R136, R148.reuse, R20 ;  /* 0x000000948814723c */ /* 0x080ff00000041814 */
[C---:B------:R-:W-:Y:S04]  /*46c0*/  HMMA.16816.F32.BF16 R24, R144.reuse, R148, R24 ;  /* 0x000000949018723c */ /* 0x040fe80000041818 */
[----:B------:R-:W-:Y:S04]  /*46d0*/  LOP3.LUT R148, R2, UR38, R247, 0x96, !PT ;  /* 0x0000002602947c12 */ /* 0x000fe8000f8e96f7 */
[-C--:B------:R-:W-:Y:S08]  /*46e0*/  HMMA.16816.F32.BF16 R28, R144, R150.reuse, R28 ;  /* 0x00000096901c723c */ /* 0x080ff0000004181c */
[C---:B------:R-:W-:Y:S08]  /*46f0*/  HMMA.16816.F32.BF16 R32, R136.reuse, R150, R32 ;  /* 0x000000968820723c */ /* 0x040ff00000041820 */
[-C--:B-----5:R-:W-:Y:S03]  /*4700*/  HMMA.16816.F32.BF16 R36, R136, R152.reuse, R36 ;  /* 0x000000988824723c */ /* 0x0a0fe60000041824 */
[----:B---3--:R-:W-:Y:S05]  /*4710*/  LOP3.LUT R149, R190, UR46, R3, 0x96, !PT ;  /* 0x0000002ebe957c12 */ /* 0x008fea000f8e9603 */
[C---:B------:R-:W-:Y:S04]  /*4720*/  HMMA.16816.F32.BF16 R40, R144.reuse, R152, R40 ;  /* 0x000000989028723c */ /* 0x040fe80000041828 */
[----:B------:R-:W-:Y:S04]  /*4730*/  IMAD.WIDE.U32 R150, R149, -0x2daee0ad, RZ ;  /* 0xd2511f5395967825 */ /* 0x000fe800078e00ff */
[-C--:B------:R-:W-:Y:S03]  /*4740*/  HMMA.16816.F32.BF16 R44, R144, R154.reuse, R44 ;  /* 0x0000009a902c723c */ /* 0x080fe6000004182c */
[----:B----4-:R-:W-:Y:S02]  /*4750*/  LOP3.LUT R149, R188, UR10, R151, 0x96, !PT ;  /* 0x0000000abc957c12 */ /* 0x010fe4000f8e9697 */
[----:B------:R-:W2:Y:S03]  /*4760*/  LDL R151, [R1+0x38] ;  /* 0x0000380001977983 */ /* 0x000ea60000100800 */
[C---:B------:R-:W-:Y:S01]  /*4770*/  HMMA.16816.F32.BF16 R48, R136.reuse, R154, R48 ;  /* 0x0000009a8830723c */ /* 0x040fe20000041830 */
[----:B------:R-:W3:Y:S03]  /*4780*/  LDL R154, [R1+0x44] ;  /* 0x00004400019a7983 */ /* 0x000ee60000100800 */
[----:B------:R-:W-:Y:S04]  /*4790*/  SHF.R.U32.HI R155, RZ, 0x1, R187 ;  /* 0x00000001ff9b7819 */ /* 0x000fe800000116bb */
[-C--:B------:R-:W-:Y:S08]  /*47a0*/  HMMA.16816.F32.BF16 R52, R136, R156.reuse, R52 ;  /* 0x0000009c8834723c */ /* 0x080ff00000041834 */
[C---:B------:R-:W-:Y:S08]  /*47b0*/  HMMA.16816.F32.BF16 R56, R144.reuse, R156, R56 ;  /* 0x0000009c9038723c */ /* 0x040ff00000041838 */
[-C--:B------:R-:W-:Y:S03]  /*47c0*/  HMMA.16816.F32.BF16 R60, R144, R158.reuse, R60 ;  /* 0x0000009e903c723c */ /* 0x080fe6000004183c */
[----:B------:R-:W-:Y:S04]  /*47d0*/  IMAD.WIDE.U32 R146, R243, -0x326172a9, RZ ;  /* 0xcd9e8d57f3927825 */ /* 0x000fe800078e00ff */
[----:B------:R-:W-:Y:S01]  /*47e0*/  IMAD.IADD R144, R183, 0x1, R0 ;  /* 0x00000001b7907824 */ /* 0x000fe200078e0200 */
[C---:B------:R-:W-:Y:S01]  /*47f0*/  LOP3.LUT R0, R146.reuse, UR38, R247, 0x96, !PT ;  /* 0x0000002692007c12 */ /* 0x040fe2000f8e96f7 */
[----:B------:R-:W-:Y:S03]  /*4800*/  HMMA.16816.F32.BF16 R64, R136, R158, R64 ;  /* 0x0000009e8840723c */ /* 0x000fe60000041840 */
[----:B------:R-:W1:Y:S01]  /*4810*/  LDSM.16.M88.4 R136, [R144] ;  /* 0x000000009088783b */ /* 0x000e620000000200 */
[----:B------:R-:W-:Y:S04]  /*4820*/  LOP3.LUT R146, R146, UR38, R245, 0x96, !PT ;  /* 0x0000002692927c12 */ /* 0x000fe8000f8e96f5 */
[-C--:B------:R-:W-:Y:S05]  /*4830*/  HMMA.16816.F32.BF16 R4, R160, R164.reuse, R4 ;  /* 0x000000a4a004723c */ /* 0x080fea0000041804 */
[----:B------:R-:W-:Y:S03]  /*4840*/  IMAD.WIDE.U32 R156, R146, -0x2daee0ad, RZ ;  /* 0xd2511f53929c7825 */ /* 0x000fe600078e00ff */
[C---:B------:R-:W-:Y:S04]  /*4850*/  HMMA.16816.F32.BF16 R8, R168.reuse, R164, R8 ;  /* 0x000000a4a808723c */ /* 0x040fe80000041808 */
[----:B------:R-:W-:Y:S04]  /*4860*/  IMAD.WIDE.U32 R164, R148, -0x2daee0ad, RZ ;  /* 0xd2511f5394a47825 */ /* 0x000fe800078e00ff */
[-C--:B------:R-:W-:Y:S03]  /*4870*/  HMMA.16816.F32.BF16 R12, R168, R166.reuse, R12 ;  /* 0x000000a6a80c723c */ /* 0x080fe6000004180c */
[----:B------:R-:W-:Y:S05]  /*4880*/  LOP3.LUT R148, R150, UR15, R165, 0x96, !PT ;  /* 0x0000000f96947c12 */ /* 0x000fea000f8e96a5 */
[C---:B------:R-:W-:Y:S04]  /*4890*/  HMMA.16816.F32.BF16 R16, R160.reuse, R166, R16 ;  /* 0x000000a6a010723c */ /* 0x040fe80000041810 */
[----:B------:R-:W-:Y:S04]  /*48a0*/  IMAD.WIDE.U32 R158, R148, -0x326172a9, RZ ;  /* 0xcd9e8d57949e7825 */ /* 0x000fe800078e00ff */
[-C--:B------:R-:W-:Y:S08]  /*48b0*/  HMMA.16816.F32.BF16 R20, R160, R172.reuse, R20 ;  /* 0x000000aca014723c */ /* 0x080ff00000041814 */
[C---:B------:R-:W-:Y:S01]  /*48c0*/  HMMA.16816.F32.BF16 R24, R168.reuse, R172, R24 ;  /* 0x000000aca818723c */ /* 0x040fe20000041818 */
[----:B------:R-:W4:Y:S04]  /*48d0*/  LDL R172, [R1+0x1c] ;  /* 0x00001c0001ac7983 */ /* 0x000f280000100800 */
[----:B------:R-:W5:Y:S03]  /*48e0*/  LDL R173, [R1+0x20] ;  /* 0x0000200001ad7983 */ /* 0x000f660000100800 */
[-C--:B------:R-:W-:Y:S08]  /*48f0*/  HMMA.16816.F32.BF16 R28, R168, R174.reuse, R28 ;  /* 0x000000aea81c723c */ /* 0x080ff0000004181c */
[C---:B------:R-:W-:Y:S01]  /*4900*/  HMMA.16816.F32.BF16 R32, R160.reuse, R174, R32 ;  /* 0x000000aea020723c */ /* 0x040fe20000041820 */
[----:B------:R-:W4:Y:S04]  /*4910*/  LDL R175, [R1+0x28] ;  /* 0x0000280001af7983 */ /* 0x000f280000100800 */
[----:B------:R-:W5:Y:S03]  /*4920*/  LDL R174, [R1+0x24] ;  /* 0x0000240001ae7983 */ /* 0x000f660000100800 */
[-C--:B------:R-:W-:Y:S08]  /*4930*/  HMMA.16816.F32.BF16 R36, R160, R176.reuse, R36 ;  /* 0x000000b0a024723c */ /* 0x080ff00000041824 */
[C---:B------:R-:W-:Y:S08]  /*4940*/  HMMA.16816.F32.BF16 R40, R168.reuse, R176, R40 ;  /* 0x000000b0a828723c */ /* 0x040ff00000041828 */
[-C--:B------:R-:W-:Y:S08]  /*4950*/  HMMA.16816.F32.BF16 R44, R168, R178.reuse, R44 ;  /* 0x000000b2a82c723c */ /* 0x080ff0000004182c */
[C---:B------:R-:W-:Y:S08]  /*4960*/  HMMA.16816.F32.BF16 R48, R160.reuse, R178, R48 ;  /* 0x000000b2a030723c */ /* 0x040ff00000041830 */
[-C--:B------:R-:W-:Y:S08]  /*4970*/  HMMA.16816.F32.BF16 R52, R160, R132.reuse, R52 ;  /* 0x00000084a034723c */ /* 0x080ff00000041834 */
[C---:B------:R-:W-:Y:S04]  /*4980*/  HMMA.16816.F32.BF16 R56, R168.reuse, R132, R56 ;  /* 0x00000084a838723c */ /* 0x040fe80000041838 */
[----:B------:R-:W-:Y:S02]  /*4990*/  LOP3.LUT R132, R190, UR46, R147, 0x96, !PT ;  /* 0x0000002ebe847c12 */ /* 0x000fe4000f8e9693 */
[----:B------:R-:W-:Y:S01]  /*49a0*/  LOP3.LUT R133, R2, UR38, R245, 0x96, !PT ;  /* 0x0000002602857c12 */ /* 0x000fe2000f8e96f5 */
[----:B------:R-:W-:Y:S01]  /*49b0*/  IMAD.WIDE.U32 R2, R0, -0x2daee0ad, RZ ;  /* 0xd2511f5300027825 */ /* 0x000fe200078e00ff */
[----:B------:R-:W1:Y:S01]  /*49c0*/  LDSM.16.M88.4 R144, [R144+0x2000] ;  /* 0x002000009090783b */ /* 0x000e620000000200 */
[-C--:B------:R-:W-:Y:S01]  /*49d0*/  HMMA.16816.F32.BF16 R60, R168, R134.reuse, R60 ;  /* 0x00000086a83c723c */ /* 0x080fe2000004183c */
[----:B------:R-:W-:Y:S02]  /*49e0*/  UIADD3 UR38, UPT, UPT, UR46, -0x4ab325aa, URZ ;  /* 0xb54cda562e267890 */ /* 0x000fe4000fffe0ff */
[----:B------:R-:W-:Y:S04]  /*49f0*/  IMAD.WIDE.U32 R152, R132, -0x2daee0ad, RZ ;  /* 0xd2511f5384987825 */ /* 0x000fe800078e00ff */
[----:B------:R-:W-:Y:S01]  /*4a00*/  IMAD.WIDE.U32 R166, R133, -0x2daee0ad, RZ ;  /* 0xd2511f5385a67825 */ /* 0x000fe200078e00ff */
[----:B------:R-:W-:Y:S01]  /*4a10*/  LOP3.LUT R132, R188, UR10, R153, 0x96, !PT ;  /* 0x0000000abc847c12 */ /* 0x000fe2000f8e9699 */
[----:B------:R-:W-:Y:S01]  /*4a20*/  HMMA.16816.F32.BF16 R64, R160, R134, R64 ;  /* 0x00000086a040723c */ /* 0x000fe20000041840 */
[----:B------:R-:W5:Y:S01]  /*4a30*/  LDL R153, [R1+0x40] ;  /* 0x0000400001997983 */ /* 0x000f620000100800 */
[----:B------:R-:W-:Y:S02]  /*4a40*/  UIADD3 UR10, UPT, UPT, UR46, -0x255992d5, URZ ;  /* 0xdaa66d2b2e0a7890 */ /* 0x000fe4000fffe0ff */
[C---:B------:R-:W-:Y:S01]  /*4a50*/  LOP3.LUT R3, R152.reuse, UR15, R3, 0x96, !PT ;  /* 0x0000000f98037c12 */ /* 0x040fe2000f8e9603 */
[----:B------:R-:W-:Y:S01]  /*4a60*/  IMAD.SHL.U32 R188, R187, 0x2, RZ ;  /* 0x00000002bbbc7824 */ /* 0x000fe200078e00ff */
[----:B------:R-:W-:Y:S01]  /*4a70*/  LOP3.LUT R133, R152, UR15, R157, 0x96, !PT ;  /* 0x0000000f98857c12 */ /* 0x000fe2000f8e969d */
[----:B------:R-:W-:Y:S01]  /*4a80*/  IMAD.WIDE.U32 R134, R132, -0x326172a9, RZ ;  /* 0xcd9e8d5784867825 */ /* 0x000fe200078e00ff */
[----:B------:R-:W-:Y:S01]  /*4a90*/  LOP3.LUT R150, R150, UR15, R167, 0x96, !PT ;  /* 0x0000000f96967c12 */ /* 0x000fe2000f8e96a7 */
[----:B------:R-:W5:Y:S01]  /*4aa0*/  LDL R152, [R1+0x3c] ;  /* 0x00003c0001987983 */ /* 0x000f620000100800 */
[----:B------:R-:W-:Y:S01]  /*4ab0*/  @!P2 LOP3.LUT R0, R188, 0x6, RZ, 0xc0, !PT ;  /* 0x00000006bc00a812 */ /* 0x000fe200078ec0ff */
[-C--:B-1----:R-:W-:Y:S01]  /*4ac0*/  HMMA.16816.F32.BF16 R4, R136, R140.reuse, R4 ;  /* 0x0000008c8804723c */ /* 0x082fe20000041804 */
[----:B------:R-:W-:Y:S04]  /*4ad0*/  UIADD3 UR15, UPT, UPT, UR46, 0x3c6ef372, URZ ;  /* 0x3c6ef3722e0f7890 */ /* 0x000fe8000fffe0ff */
[----:B------:R-:W-:Y:S01]  /*4ae0*/  @!P2 LOP3.LUT R0, R0, 0x1c0, R155, 0xf8, !PT ;  /* 0x000001c00000a812 */ /* 0x000fe200078ef89b */
[----:B------:R-:W-:Y:S01]  /*4af0*/  IMAD.WIDE.U32 R160, R3, -0x326172a9, RZ ;  /* 0xcd9e8d5703a07825 */ /* 0x000fe200078e00ff */
[----:B------:R-:W-:Y:S01]  /*4b00*/  LOP3.LUT R132, R246, UR15, R135, 0x96, !PT ;  /* 0x0000000ff6847c12 */ /* 0x000fe2000f8e9687 */
[----:B------:R-:W5:Y:S02]  /*4b10*/  LDL R155, [R1+0x2c] ;  /* 0x00002c00019b7983 */ /* 0x000f640000100800 */
[----:B------:R-:W-:Y:S01]  /*4b20*/  IMAD.WIDE.U32 R168, R133, -0x326172a9, RZ ;  /* 0xcd9e8d5785a87825 */ /* 0x000fe200078e00ff */
[----:B------:R-:W-:Y:S02]  /*4b30*/  LOP3.LUT R157, R134, UR10, R161, 0x96, !PT ;  /* 0x0000000a869d7c12 */ /* 0x000fe4000f8e96a1 */
[----:B------:R-:W-:Y:S01]  /*4b40*/  LOP3.LUT R161, R244, UR15, R135, 0x96, !PT ;  /* 0x0000000ff4a17c12 */ /* 0x000fe2000f8e9687 */
[----:B------:R-:W-:Y:S01]  /*4b50*/  IMAD.WIDE.U32 R170, R132, -0x2daee0ad, RZ ;  /* 0xd2511f5384aa7825 */ /* 0x000fe200078e00ff */
[----:B------:R-:W-:Y:S03]  /*4b60*/  LOP3.LUT R162, R134, UR10, R169, 0x96, !PT ;  /* 0x0000000a86a27c12 */ /* 0x000fe6000f8e96a9 */
[----:B------:R-:W-:Y:S01]  /*4b70*/  IMAD.WIDE.U32 R134, R149, -0x326172a9, RZ ;  /* 0xcd9e8d5795867825 */ /* 0x000fe200078e00ff */
[C---:B------:R-:W-:Y:S03]  /*4b80*/  HMMA.16816.F32.BF16 R8, R144.reuse, R140, R8 ;  /* 0x0000008c9008723c */ /* 0x040fe60000041808 */
[----:B------:R-:W-:Y:S01]  /*4b90*/  IMAD.U32 R3, RZ, RZ, UR31 ;  /* 0x0000001fff037e24 */ /* 0x000fe2000f8e00ff */
[----:B------:R-:W-:Y:S01]  /*4ba0*/  LOP3.LUT R165, R134, UR10, R159, 0x96, !PT ;  /* 0x0000000a86a57c12 */ /* 0x000fe2000f8e969f */
[----:B------:R-:W-:Y:S01]  /*4bb0*/  FADD.FTZ R149, R250, R4 ;  /* 0x00000004fa957221 */ /* 0x000fe20000010000 */
[----:B------:R-:W-:Y:S01]  /*4bc0*/  LOP3.LUT R159, R2, UR39, R171, 0x96, !PT ;  /* 0x00000027029f7c12 */ /* 0x000fe2000f8e96ab */
[----:B------:R-:W-:Y:S01]  /*4bd0*/  @!P2 IMAD R0, R3, 0x80, R0 ;  /* 0x000000800300a824 */ /* 0x000fe200078e0200 */
[--C-:B------:R-:W-:Y:S01]  /*4be0*/  LOP3.LUT R163, R246, UR15, R135.reuse, 0x96, !PT ;  /* 0x0000000ff6a37c12 */ /* 0x100fe2000f8e9687 */
[----:B------:R-:W-:Y:S01]  /*4bf0*/  IMAD.WIDE.U32 R176, R150, -0x326172a9, RZ ;  /* 0xcd9e8d5796b07825 */ /* 0x000fe200078e00ff */
[----:B------:R-:W-:Y:S01]  /*4c00*/  LOP3.LUT R167, R244, UR15, R135, 0x96, !PT ;  /* 0x0000000ff4a77c12 */ /* 0x000fe2000f8e9687 */
[-C--:B------:R-:W-:Y:S01]  /*4c10*/  HMMA.16816.F32.BF16 R12, R144, R142.reuse, R12 ;  /* 0x0000008e900c723c */ /* 0x080fe2000004180c */
[----:B------:R-:W-:Y:S01]  /*4c20*/  UIADD3 UR15, UPT, UPT, UR47, -0x56f99767, URZ ;  /* 0xa90668992f0f7890 */ /* 0x000fe2000fffe0ff */
[----:B------:R-:W-:Y:S01]  /*4c30*/  IMAD.MOV.U32 R133, RZ, RZ, 0x38 ;  /* 0x00000038ff857424 */ /* 0x000fe200078e00ff */
[----:B------:R-:W-:Y:S01]  /*4c40*/  LOP3.LUT R169, R134, UR10, R177, 0x96, !PT ;  /* 0x0000000a86a97c12 */ /* 0x000fe2000f8e96b1 */
[----:B------:R-:W-:Y:S01]  /*4c50*/  UIADD3 UR10, UPT, UPT, UR47, -0x126145ec, URZ ;  /* 0xed9eba142f0a7890 */ /* 0x000fe2000fffe0ff */
[----:B------:R-:W-:Y:S02]  /*4c60*/  @!P2 VIADD R148, R0, 0x1 ;  /* 0x000000010094a836 */ /* 0x000fe40000000000 */
[----:B------:R-:W-:Y:S01]  /*4c70*/  @!P2 VIADDMNMX R133, R235, -R133, UR28, PT ;  /* 0x0000001ceb85ae46 */ /* 0x000fe2000b800985 */
[C---:B------:R-:W-:Y:S04]  /*4c80*/  HMMA.16816.F32.BF16 R16, R136.reuse, R142, R16 ;  /* 0x0000008e8810723c */ /* 0x040fe80000041810 */
[----:B------:R-:W-:Y:S04]  /*4c90*/  IMAD.WIDE.U32 R142, R157, -0x2daee0ad, RZ ;  /* 0xd2511f539d8e7825 */ /* 0x000fe800078e00ff */
[----:B------:R-:W-:Y:S01]  /*4ca0*/  FADD.FTZ R150, R250, R8 ;  /* 0x00000008fa967221 */ /* 0x000fe20000010000 */
[----:B------:R-:W-:Y:S01]  /*4cb0*/  @!P2 VIADD R8, R0, 0x9 ;  /* 0x000000090008a836 */ /* 0x000fe20000000000 */
[----:B------:R-:W-:Y:S01]  /*4cc0*/  LOP3.LUT R143, R170, UR10, R143, 0x96, !PT ;  /* 0x0000000aaa8f7c12 */ /* 0x000fe2000f8e968f */
[----:B------:R-:W-:Y:S05]  /*4cd0*/  IMAD.WIDE.U32 R170, R161, -0x2daee0ad, RZ ;  /* 0xd2511f53a1aa7825 */ /* 0x000fea00078e00ff */
[----:B------:R-:W-:Y:S01]  /*4ce0*/  LOP3.LUT R161, R156, UR39, R171, 0x96, !PT ;  /* 0x000000279ca17c12 */ /* 0x000fe2000f8e96ab */
[----:B------:R-:W-:Y:S01]  /*4cf0*/  IMAD.WIDE.U32 R156, R162, -0x2daee0ad, RZ ;  /* 0xd2511f53a29c7825 */ /* 0x000fe200078e00ff */
[----:B------:R-:W5:Y:S04]  /*4d00*/  LDL R171, [R1+0x8] ;  /* 0x0000080001ab7983 */ /* 0x000f680000100800 */
[----:B------:R-:W-:Y:S01]  /*4d10*/  LOP3.LUT R170, R170, UR10, R157, 0x96, !PT ;  /* 0x0000000aaaaa7c12 */ /* 0x000fe2000f8e969d */
[----:B------:R-:W5:Y:S01]  /*4d20*/  LDL R162, [R1+0x4] ;  /* 0x0000040001a27983 */ /* 0x000f620000100800 */
[----:B--2---:R-:W-:Y:S01]  /*4d30*/  FMUL.FTZ R134, R151, 1.4426950216293334961 ;  /* 0x3fb8aa3b97867820 */ /* 0x004fe20000410000 */
[C---:B---3--:R-:W-:Y:S01]  /*4d40*/  FSETP.NEU.FTZ.AND P6, PT, R154.reuse, -INF , PT ;  /* 0xff8000009a00780b */ /* 0x048fe20003fdd000 */
[----:B------:R-:W-:Y:S05]  /*4d50*/  FMUL.FTZ R2, R154, 1.4426950216293334961 ;  /* 0x3fb8aa3b9a027820 */ /* 0x000fea0000410000 */
[----:B------:R-:W-:Y:S02]  /*4d60*/  FSEL R141, R2, RZ, P6 ;  /* 0x000000ff028d7208 */ /* 0x000fe40003000000 */
[----:B------:R-:W-:Y:S01]  /*4d70*/  @!P2 VIMNMX R2, PT, PT, R235, UR28, PT ;  /* 0x0000001ceb02ac48 */ /* 0x000fe2000bfe0100 */
[C---:B----4-:R-:W-:Y:S01]  /*4d80*/  FADD.FTZ R12, R175.reuse, R12 ;  /* 0x0000000caf0c7221 */ /* 0x050fe20000010000 */
[C---:B------:R-:W-:Y:S01]  /*4d90*/  FADD.FTZ R14, R175.reuse, R14 ;  /* 0x0000000eaf0e7221 */ /* 0x040fe20000010000 */
[C---:B------:R-:W-:Y:S01]  /*4da0*/  FADD.FTZ R16, R175.reuse, R16 ;  /* 0x00000010af107221 */ /* 0x040fe20000010000 */
[----:B------:R-:W-:Y:S01]  /*4db0*/  FADD.FTZ R18, R175, R18 ;  /* 0x00000012af127221 */ /* 0x000fe20000010000 */
[C---:B-----5:R-:W-:Y:S01]  /*4dc0*/  FADD.FTZ R13, R174.reuse, R13 ;  /* 0x0000000dae0d7221 */ /* 0x060fe20000010000 */
[----:B------:R-:W2:Y:S01]  /*4dd0*/  LDL R175, [R1+0x18] ;  /* 0x0000180001af7983 */ /* 0x000ea20000100800 */
[C---:B------:R-:W-:Y:S01]  /*4de0*/  FADD.FTZ R15, R174.reuse, R15 ;  /* 0x0000000fae0f7221 */ /* 0x040fe20000010000 */
[C---:B------:R-:W-:Y:S01]  /*4df0*/  FADD.FTZ R17, R174.reuse, R17 ;  /* 0x00000011ae117221 */ /* 0x040fe20000010000 */
[----:B------:R-:W-:Y:S02]  /*4e00*/  FADD.FTZ R19, R174, R19 ;  /* 0x00000013ae137221 */ /* 0x000fe40000010000 */
[----:B------:R-:W3:Y:S01]  /*4e10*/  LDL R174, [R1+0x14] ;  /* 0x0000140001ae7983 */ /* 0x000ee20000100800 */
[C---:B------:R-:W-:Y:S01]  /*4e20*/  FSETP.NEU.FTZ.AND P1, PT, R153.reuse, -INF , PT ;  /* 0xff8000009900780b */ /* 0x040fe20003f3d000 */
[----:B------:R-:W-:Y:S01]  /*4e30*/  FMUL.FTZ R3, R153, 1.4426950216293334961 ;  /* 0x3fb8aa3b99037820 */ /* 0x000fe20000410000 */
[----:B------:R-:W-:Y:S04]  /*4e40*/  IMAD.MOV.U32 R153, RZ, RZ, 0x40 ;  /* 0x00000040ff997424 */ /* 0x000fe800078e00ff */
[----:B------:R-:W-:Y:S02]  /*4e50*/  FSEL R140, R3, RZ, P1 ;  /* 0x000000ff038c7208 */ /* 0x000fe40000800000 */
[C---:B------:R-:W-:Y:S01]  /*4e60*/  FSETP.NEU.FTZ.AND P6, PT, R152.reuse, -INF , PT ;  /* 0xff8000009800780b */ /* 0x040fe20003fdd000 */
[----:B------:R-:W-:Y:S01]  /*4e70*/  FMUL.FTZ R135, R152, 1.4426950216293334961 ;  /* 0x3fb8aa3b98877820 */ /* 0x000fe20000410000 */
[----:B------:R-:W-:Y:S01]  /*4e80*/  FSETP.NEU.FTZ.AND P1, PT, R151, -INF , PT ;  /* 0xff8000009700780b */ /* 0x000fe20003f3d000 */
[----:B------:R-:W-:Y:S01]  /*4e90*/  FADD.FTZ R152, R250, R6 ;  /* 0x00000006fa987221 */ /* 0x000fe20000010000 */
[----:B------:R-:W-:Y:S01]  /*4ea0*/  @!P2 VIADDMNMX R132, R235, -R153, UR28, PT ;  /* 0x0000001ceb84ae46 */ /* 0x000fe2000b800999 */
[----:B------:R-:W-:Y:S01]  /*4eb0*/  IMAD.MOV.U32 R153, RZ, RZ, 0x8 ;  /* 0x00000008ff997424 */ /* 0x000fe200078e00ff */
[----:B------:R-:W-:Y:S02]  /*4ec0*/  FSEL R135, R135, RZ, P6 ;  /* 0x000000ff87877208 */ /* 0x000fe40003000000 */
[-C--:B------:R-:W-:Y:S02]  /*4ed0*/  @!P2 ISETP.GE.AND P6, PT, R0, R132.reuse, PT ;  /* 0x000000840000a20c */ /* 0x080fe40003fc6270 */
[----:B------:R-:W-:Y:S01]  /*4ee0*/  FSEL R134, R134, RZ, P1 ;  /* 0x000000ff86867208 */ /* 0x000fe20000800000 */
[----:B------:R-:W-:Y:S01]  /*4ef0*/  FADD.FTZ R151, R155, R5 ;  /* 0x000000059b977221 */ /* 0x000fe20000010000 */
[----:B------:R-:W-:Y:S01]  /*4f00*/  @!P2 FSEL R149, R149, -INF , !P6 ;  /* 0xff8000009595a808 */ /* 0x000fe20007000000 */
[----:B------:R-:W-:Y:S01]  /*4f10*/  FADD.FTZ R154, R155, R7 ;  /* 0x000000079b9a7221 */ /* 0x000fe20000010000 */
[----:B------:R-:W-:Y:S01]  /*4f20*/  @!P2 ISETP.GE.AND P1, PT, R148, R132, PT ;  /* 0x000000849400a20c */ /* 0x000fe20003f26270 */
[----:B------:R-:W1:Y:S01]  /*4f30*/  LDSM.16.M88.4 R4, [R182+0xc800] ;  /* 0x00c80000b604783b */ /* 0x000e620000000200 */
[-C--:B------:R-:W-:Y:S01]  /*4f40*/  @!P2 ISETP.GE.AND P6, PT, R0, R133.reuse, PT ;  /* 0x000000850000a20c */ /* 0x080fe20003fc6270 */
[--C-:B------:R-:W-:Y:S01]  /*4f50*/  FFMA.FTZ R149, R149, UR13, -R141.reuse ;  /* 0x0000000d95957c23 */ /* 0x100fe2000801088d */
[----:B------:R-:W-:Y:S02]  /*4f60*/  @!P2 FSEL R151, R151, -INF , !P1 ;  /* 0xff8000009797a808 */ /* 0x000fe40004800000 */
[----:B------:R-:W-:Y:S01]  /*4f70*/  @!P2 FSEL R152, R152, -INF , !P6 ;  /* 0xff8000009898a808 */ /* 0x000fe20007000000 */
[----:B------:R4:W5:Y:S01]  /*4f80*/  MUFU.EX2 R197, R149 ;  /* 0x0000009500c57308 */ /* 0x0009620000000800 */
[----:B------:R-:W-:Y:S01]  /*4f90*/  @!P2 ISETP.GE.AND P1, PT, R148, R133, PT ;  /* 0x000000859400a20c */ /* 0x000fe20003f26270 */
[----:B------:R-:W-:Y:S01]  /*4fa0*/  FFMA.FTZ R151, R151, UR13, -R141 ;  /* 0x0000000d97977c23 */ /* 0x000fe2000801088d */
[-C--:B------:R-:W-:Y:S01]  /*4fb0*/  @!P2 ISETP.GE.AND P6, PT, R0, R2.reuse, PT ;  /* 0x000000020000a20c */ /* 0x080fe20003fc6270 */
[----:B------:R-:W-:Y:S01]  /*4fc0*/  FFMA.FTZ R152, R152, UR13, -R140 ;  /* 0x0000000d98987c23 */ /* 0x000fe2000801088c */
[----:B------:R-:W-:Y:S01]  /*4fd0*/  @!P2 VIADDMNMX R3, R235, R153, UR28, PT ;  /* 0x0000001ceb03ae46 */ /* 0x000fe2000b800199 */
[----:B------:R-:W-:Y:S01]  /*4fe0*/  FADD.FTZ R153, R250, R10 ;  /* 0x0000000afa997221 */ /* 0x000fe20000010000 */
[----:B------:R-:W-:Y:S03]  /*4ff0*/  @!P2 FSEL R154, R154, -INF , !P1 ;  /* 0xff8000009a9aa808 */ /* 0x000fe60004800000 */
[----:B------:R-:W5:Y:S01]  /*5000*/  MUFU.EX2 R196, R151 ;  /* 0x0000009700c47308 */ /* 0x000f620000000800 */
[----:B------:R-:W-:Y:S02]  /*5010*/  @!P2 FSEL R150, R150, -INF , !P6 ;  /* 0xff8000009696a808 */ /* 0x000fe40007000000 */
[-C--:B------:R-:W-:Y:S01]  /*5020*/  @!P2 ISETP.GE.AND P1, PT, R148, R2.reuse, PT ;  /* 0x000000029400a20c */ /* 0x080fe20003f26270 */
[----:B------:R-:W-:Y:S01]  /*5030*/  FFMA.FTZ R154, R154, UR13, -R140 ;  /* 0x0000000d9a9a7c23 */ /* 0x000fe2000801088c */
[-C--:B------:R-:W-:Y:S01]  /*5040*/  @!P2 ISETP.GE.AND P6, PT, R148, R3.reuse, PT ;  /* 0x000000039400a20c */ /* 0x080fe20003fc6270 */
[C---:B------:R-:W-:Y:S01]  /*5050*/  FADD.FTZ R148, R155.reuse, R9 ;  /* 0x000000099b947221 */ /* 0x040fe20000010000 */
[----:B------:R-:W-:Y:S01]  /*5060*/  FADD.FTZ R155, R155, R11 ;  /* 0x0000000b9b9b7221 */ /* 0x000fe20000010000 */
[----:B------:R-:W-:Y:S01]  /*5070*/  @!P2 VIADD R9, R0, 0x8 ;  /* 0x000000080009a836 */ /* 0x000fe20000000000 */
[----:B----4-:R-:W4:Y:S01]  /*5080*/  LDL R149, [R1] ;  /* 0x0000000001957983 */ /* 0x010f220000100800 */
[--C-:B------:R-:W-:Y:S01]  /*5090*/  FFMA.FTZ R150, R150, UR13, -R135.reuse ;  /* 0x0000000d96967c23 */ /* 0x100fe20008010887 */
[----:B------:R-:W-:Y:S01]  /*50a0*/  @!P2 FSEL R148, R148, -INF , !P1 ;  /* 0xff8000009494a808 */ /* 0x000fe20004800000 */
[----:B------:R5:W-:Y:S01]  /*50b0*/  MUFU.EX2 R194, R152 ;  /* 0x0000009800c27308 */ /* 0x000be20000000800 */
[-C--:B------:R-:W-:Y:S02]  /*50c0*/  @!P2 ISETP.GE.AND P1, PT, R0, R3.reuse, PT ;  /* 0x000000030000a20c */ /* 0x080fe40003f26270 */
[----:B------:R-:W-:Y:S01]  /*50d0*/  @!P2 FSEL R155, R155, -INF , !P6 ;  /* 0xff8000009b9ba808 */ /* 0x000fe20007000000 */
[--C-:B------:R-:W-:Y:S01]  /*50e0*/  FFMA.FTZ R148, R148, UR13, -R135.reuse ;  /* 0x0000000d94947c23 */ /* 0x100fe20008010887 */
[----:B------:R-:W-:Y:S02]  /*50f0*/  @!P2 FSEL R153, R153, -INF , !P1 ;  /* 0xff8000009999a808 */ /* 0x000fe40004800000 */
[-C--:B------:R-:W-:Y:S03]  /*5100*/  @!P2 ISETP.GE.AND P1, PT, R9, R2.reuse, PT ;  /* 0x000000020900a20c */ /* 0x080fe60003f26270 */
[----:B------:R-:W-:Y:S01]  /*5110*/  MUFU.EX2 R230, R150 ;  /* 0x0000009600e67308 */ /* 0x000fe20000000800 */
[----:B------:R-:W-:Y:S01]  /*5120*/  @!P2 ISETP.GE.AND P6, PT, R8, R2, PT ;  /* 0x000000020800a20c */ /* 0x000fe20003fc6270 */
[--C-:B------:R-:W-:Y:S01]  /*5130*/  FFMA.FTZ R153, R153, UR13, -R134.reuse ;  /* 0x0000000d99997c23 */ /* 0x100fe20008010886 */
[----:B------:R-:W-:Y:S01]  /*5140*/  @!P2 FSEL R12, R12, -INF , !P1 ;  /* 0xff8000000c0ca808 */ /* 0x000fe20004800000 */
[----:B------:R-:W-:Y:S01]  /*5150*/  FFMA.FTZ R155, R155, UR13, -R134 ;  /* 0x0000000d9b9b7c23 */ /* 0x000fe20008010886 */
[----:B------:R-:W-:Y:S01]  /*5160*/  @!P2 FSEL R13, R13, -INF , !P6 ;  /* 0xff8000000d0da808 */ /* 0x000fe20007000000 */
[-C--:B-1----:R-:W-:Y:S04]  /*5170*/  HMMA.16816.F32.BF16 R20, R136, R4.reuse, R20 ;  /* 0x000000048814723c */ /* 0x082fe80000041814 */
[----:B------:R-:W-:Y:S01]  /*5180*/  MUFU.EX2 R229, R148 ;  /* 0x0000009400e57308 */ /* 0x000fe20000000800 */
[-C--:B------:R-:W-:Y:S01]  /*5190*/  @!P2 ISETP.GE.AND P1, PT, R9, R3.reuse, PT ;  /* 0x000000030900a20c */ /* 0x080fe20003f26270 */
[----:B------:R-:W-:Y:S01]  /*51a0*/  FFMA.FTZ R12, R12, UR13, -R135 ;  /* 0x0000000d0c0c7c23 */ /* 0x000fe20008010887 */
[----:B------:R-:W-:Y:S02]  /*51b0*/  @!P2 ISETP.GE.AND P6, PT, R8, R3, PT ;  /* 0x000000030800a20c */ /* 0x000fe40003fc6270 */
[----:B------:R-:W-:Y:S01]  /*51c0*/  @!P2 FSEL R14, R14, -INF , !P1 ;  /* 0xff8000000e0ea808 */ /* 0x000fe20004800000 */
[C---:B------:R-:W-:Y:S04]  /*51d0*/  HMMA.16816.F32.BF16 R24, R144.reuse, R4, R24 ;  /* 0x000000049018723c */ /* 0x040fe80000041818 */
[----:B------:R1:W-:Y:S01]  /*51e0*/  MUFU.EX2 R226, R12 ;  /* 0x0000000c00e27308 */ /* 0x0003e20000000800 */
[----:B------:R-:W-:Y:S01]  /*51f0*/  @!P2 FSEL R15, R15, -INF , !P6 ;  /* 0xff8000000f0fa808 */ /* 0x000fe20007000000 */
[C---:B------:R-:W-:Y:S01]  /*5200*/  @!P2 VIADD R5, R0.reuse, 0x10 ;  /* 0x000000100005a836 */ /* 0x040fe20000000000 */
[-C--:B------:R-:W-:Y:S01]  /*5210*/  @!P2 ISETP.GE.AND P1, PT, R9, R132.reuse, PT ;  /* 0x000000840900a20c */ /* 0x080fe20003f26270 */
[----:B------:R-:W-:Y:S01]  /*5220*/  @!P2 VIADD R4, R0, 0x11 ;  /* 0x000000110004a836 */ /* 0x000fe20000000000 */
[-C--:B------:R-:W-:Y:S01]  /*5230*/  @!P2 ISETP.GE.AND P6, PT, R8, R132.reuse, PT ;  /* 0x000000840800a20c */ /* 0x080fe20003fc6270 */
[-C--:B------:R-:W-:Y:S04]  /*5240*/  HMMA.16816.F32.BF16 R28, R144, R6.reuse, R28 ;  /* 0x00000006901c723c */ /* 0x080fe8000004181c */
[----:B------:R-:W4:Y:S01]  /*5250*/  MUFU.EX2 R224, R154 ;  /* 0x0000009a00e07308 */ /* 0x000f220000000800 */
[----:B------:R-:W-:Y:S01]  /*5260*/  @!P2 FSEL R16, R16, -INF , !P1 ;  /* 0xff8000001010a808 */ /* 0x000fe20004800000 */
[C---:B------:R-:W-:Y:S01]  /*5270*/  FADD.FTZ R21, R172.reuse, R21 ;  /* 0x00000015ac157221 */ /* 0x040fe20000010000 */
[----:B------:R-:W-:Y:S01]  /*5280*/  @!P2 FSEL R17, R17, -INF , !P6 ;  /* 0xff8000001111a808 */ /* 0x000fe20007000000 */
[----:B------:R-:W-:Y:S01]  /*5290*/  FADD.FTZ R23, R172, R23 ;  /* 0x00000017ac177221 */ /* 0x000fe20000010000 */
[-C--:B------:R-:W-:Y:S01]  /*52a0*/  @!P2 ISETP.GE.AND P1, PT, R9, R133.reuse, PT ;  /* 0x000000850900a20c */ /* 0x080fe20003f26270 */
[----:B------:R-:W-:Y:S01]  /*52b0*/  FADD.FTZ R20, R173, R20 ;  /* 0x00000014ad147221 */ /* 0x000fe20000010000 */
[-C--:B------:R-:W-:Y:S01]  /*52c0*/  @!P2 ISETP.GE.AND P6, PT, R8, R133.reuse, PT ;  /* 0x000000850800a20c */ /* 0x080fe20003fc6270 */
[----:B------:R-:W-:Y:S01]  /*52d0*/  FADD.FTZ R25, R172, R25 ;  /* 0x00000019ac197221 */ /* 0x000fe20000010000 */
[----:B------:R-:W-:Y:S01]  /*52e0*/  @!P2 FSEL R18, R18, -INF , !P1 ;  /* 0xff8000001212a808 */ /* 0x000fe20004800000 */
[----:B------:R-:W-:Y:S01]  /*52f0*/  FADD.FTZ R27, R172, R27 ;  /* 0x0000001bac1b7221 */ /* 0x000fe20000010000 */
[----:B------:R-:W-:Y:S01]  /*5300*/  @!P2 FSEL R19, R19, -INF , !P6 ;  /* 0xff8000001313a808 */ /* 0x000fe20007000000 */
[----:B------:R-:W4:Y:S01]  /*5310*/  LDL R172, [R1+0xc] ;  /* 0x00000c0001ac7983 */ /* 0x000f220000100800 */
[-C--:B------:R-:W-:Y:S01]  /*5320*/  @!P2 ISETP.GE.AND P1, PT, R5, R132.reuse, PT ;  /* 0x000000840500a20c */ /* 0x080fe20003f26270 */
[C---:B------:R-:W-:Y:S01]  /*5330*/  FADD.FTZ R22, R173.reuse, R22 ;  /* 0x00000016ad167221 */ /* 0x040fe20000010000 */
[----:B------:R-:W-:Y:S01]  /*5340*/  @!P2 ISETP.GE.AND P6, PT, R4, R132, PT ;  /* 0x000000840400a20c */ /* 0x000fe20003fc6270 */
[C---:B------:R-:W-:Y:S01]  /*5350*/  FADD.FTZ R24, R173.reuse, R24 ;  /* 0x00000018ad187221 */ /* 0x040fe20000010000 */
[----:B------:R-:W-:Y:S01]  /*5360*/  @!P2 FSEL R20, R20, -INF , !P1 ;  /* 0xff8000001414a808 */ /* 0x000fe20004800000 */
[----:B------:R-:W-:Y:S01]  /*5370*/  FADD.FTZ R26, R173, R26 ;  /* 0x0000001aad1a7221 */ /* 0x000fe20000010000 */
[----:B------:R-:W-:Y:S01]  /*5380*/  @!P2 FSEL R21, R21, -INF , !P6 ;  /* 0xff8000001515a808 */ /* 0x000fe20007000000 */
[----:B------:R-:W4:Y:S01]  /*5390*/  LDL R173, [R1+0x10] ;  /* 0x0000100001ad7983 */ /* 0x000f220000100800 */
[-C--:B------:R-:W-:Y:S01]  /*53a0*/  @!P2 ISETP.GE.AND P1, PT, R5, R133.reuse, PT ;  /* 0x000000850500a20c */ /* 0x080fe20003f26270 */
[C---:B------:R-:W-:Y:S01]  /*53b0*/  HMMA.16816.F32.BF16 R32, R136.reuse, R6, R32 ;  /* 0x000000068820723c */ /* 0x040fe20000041820 */
[----:B------:R-:W4:Y:S01]  /*53c0*/  MUFU.EX2 R233, R153 ;  /* 0x0000009900e97308 */ /* 0x000f220000000800 */
[----:B------:R-:W1:Y:S02]  /*53d0*/  LDSM.16.M88.4 R8, [R182+0xd000] ;  /* 0x00d00000b608783b */ /* 0x000e640000000200 */
[----:B------:R-:W-:Y:S02]  /*53e0*/  @!P2 ISETP.GE.AND P6, PT, R4, R133, PT ;  /* 0x000000850400a20c */ /* 0x000fe40003fc6270 */
[----:B------:R-:W-:Y:S02]  /*53f0*/  @!P2 FSEL R22, R22, -INF , !P1 ;  /* 0xff8000001616a808 */ /* 0x000fe40004800000 */
[----:B------:R-:W-:Y:S03]  /*5400*/  @!P2 FSEL R23, R23, -INF , !P6 ;  /* 0xff8000001717a808 */ /* 0x000fe60007000000 */
[----:B------:R-:W4:Y:S01]  /*5410*/  MUFU.EX2 R232, R155 ;  /* 0x0000009b00e87308 */ /* 0x000f220000000800 */
[-C--:B------:R-:W-:Y:S02]  /*5420*/  @!P2 ISETP.GE.AND P1, PT, R5, R2.reuse, PT ;  /* 0x000000020500a20c */ /* 0x080fe40003f26270 */
[-C--:B------:R-:W-:Y:S02]  /*5430*/  @!P2 ISETP.GE.AND P6, PT, R4, R2.reuse, PT ;  /* 0x000000020400a20c */ /* 0x080fe40003fc6270 */
[----:B------:R-:W-:Y:S02]  /*5440*/  @!P2 FSEL R24, R24, -INF , !P1 ;  /* 0xff8000001818a808 */ /* 0x000fe40004800000 */
[----:B------:R-:W-:Y:S02]  /*5450*/  @!P2 FSEL R25, R25, -INF , !P6 ;  /* 0xff8000001919a808 */ /* 0x000fe40007000000 */
[-C--:B------:R-:W-:Y:S01]  /*5460*/  @!P2 ISETP.GE.AND P1, PT, R5, R3.reuse, PT ;  /* 0x000000030500a20c */ /* 0x080fe20003f26270 */
[----:B------:R-:W-:Y:S01]  /*5470*/  @!P2 VIADD R5, R0, 0x18 ;  /* 0x000000180005a836 */ /* 0x000fe20000000000 */
[-C--:B------:R-:W-:Y:S01]  /*5480*/  @!P2 ISETP.GE.AND P6, PT, R4, R3.reuse, PT ;  /* 0x000000030400a20c */ /* 0x080fe20003fc6270 */
[----:B------:R-:W-:Y:S01]  /*5490*/  @!P2 VIADD R4, R0, 0x19 ;  /* 0x000000190004a836 */ /* 0x000fe20000000000 */
[----:B------:R-:W-:Y:S02]  /*54a0*/  @!P2 FSEL R26, R26, -INF , !P1 ;  /* 0xff8000001a1aa808 */ /* 0x000fe40004800000 */
[----:B------:R-:W-:Y:S02]  /*54b0*/  @!P2 FSEL R27, R27, -INF , !P6 ;  /* 0xff8000001b1ba808 */ /* 0x000fe40007000000 */
[-C--:B------:R-:W-:Y:S02]  /*54c0*/  @!P2 ISETP.GE.AND P1, PT, R5, R2.reuse, PT ;  /* 0x000000020500a20c */ /* 0x080fe40003f26270 */
[----:B------:R-:W-:Y:S02]  /*54d0*/  @!P2 ISETP.GE.AND P6, PT, R4, R2, PT ;  /* 0x000000020400a20c */ /* 0x000fe40003fc6270 */
[----:B-----5:R-:W-:Y:S01]  /*54e0*/  LEA R152, R185, UR4, 0x1 ;  /* 0x00000004b9987c11 */ /* 0x020fe2000f8e08ff */
[-C--:B-1----:R-:W-:Y:S08]  /*54f0*/  HMMA.16816.F32.BF16 R36, R136, R8.reuse, R36 ;  /* 0x000000088824723c */ /* 0x082ff00000041824 */
[C---:B------:R-:W-:Y:S04]  /*5500*/  HMMA.16816.F32.BF16 R40, R144.reuse, R8, R40 ;  /* 0x000000089028723c */ /* 0x040fe80000041828 */
[C---:B------:R-:W-:Y:S02]  /*5510*/  @!P2 VIADD R8, R0.reuse, 0x21 ;  /* 0x000000210008a836 */ /* 0x040fe40000000000 */
[----:B------:R-:W-:Y:S02]  /*5520*/  @!P2 VIADD R9, R0, 0x20 ;  /* 0x000000200009a836 */ /* 0x000fe40000000000 */
[-C--:B------:R-:W-:Y:S08]  /*5530*/  HMMA.16816.F32.BF16 R44, R144, R10.reuse, R44 ;  /* 0x0000000a902c723c */ /* 0x080ff0000004182c */
[C---:B------:R-:W-:Y:S11]  /*5540*/  HMMA.16816.F32.BF16 R48, R136.reuse, R10, R48 ;  /* 0x0000000a8830723c */ /* 0x040ff60000041830 */
[C---:B------:R-:W-:Y:S01]  /*5550*/  FADD.FTZ R45, R162.reuse, R45 ;  /* 0x0000002da22d7221 */ /* 0x040fe20000010000 */
[C---:B------:R-:W-:Y:S01]  /*5560*/  FADD.FTZ R44, R171.reuse, R44 ;  /* 0x0000002cab2c7221 */ /* 0x040fe20000010000 */
[C---:B------:R-:W-:Y:S01]  /*5570*/  FADD.FTZ R47, R162.reuse, R47 ;  /* 0x0000002fa22f7221 */ /* 0x040fe20000010000 */
[C---:B------:R-:W-:Y:S05]  /*5580*/  FADD.FTZ R46, R171.reuse, R46 ;  /* 0x0000002eab2e7221 */ /* 0x040fea0000010000 */
[C---:B------:R-:W-:Y:S01]  /*5590*/  FADD.FTZ R49, R162.reuse, R49 ;  /* 0x00000031a2317221 */ /* 0x040fe20000010000 */
[C---:B------:R-:W-:Y:S01]  /*55a0*/  FADD.FTZ R48, R171.reuse, R48 ;  /* 0x00000030ab307221 */ /* 0x040fe20000010000 */
[----:B------:R-:W-:Y:S01]  /*55b0*/  FADD.FTZ R51, R162, R51 ;  /* 0x00000033a2337221 */ /* 0x000fe20000010000 */
[----:B------:R-:W-:Y:S01]  /*55c0*/  FADD.FTZ R50, R171, R50 ;  /* 0x00000032ab327221 */ /* 0x000fe20000010000 */
[C---:B--2---:R-:W-:Y:S01]  /*55d0*/  FADD.FTZ R28, R175.reuse, R28 ;  /* 0x0000001caf1c7221 */ /* 0x044fe20000010000 */
[C---:B------:R-:W-:Y:S01]  /*55e0*/  FADD.FTZ R32, R175.reuse, R32 ;  /* 0x00000020af207221 */ /* 0x040fe20000010000 */
[C---:B------:R-:W-:Y:S01]  /*55f0*/  FADD.FTZ R34, R175.reuse, R34 ;  /* 0x00000022af227221 */ /* 0x040fe20000010000 */
[----:B------:R-:W-:Y:S02]  /*5600*/  FADD.FTZ R30, R175, R30 ;  /* 0x0000001eaf1e7221 */ /* 0x000fe40000010000 */
[----:B------:R-:W-:Y:S01]  /*5610*/  @!P2 FSEL R28, R28, -INF , !P1 ;  /* 0xff8000001c1ca808 */ /* 0x000fe20004800000 */
[C---:B---3--:R-:W-:Y:S01]  /*5620*/  FADD.FTZ R29, R174.reuse, R29 ;  /* 0x0000001dae1d7221 */ /* 0x048fe20000010000 */
[-C--:B------:R-:W-:Y:S01]  /*5630*/  @!P2 ISETP.GE.AND P1, PT, R5, R3.reuse, PT ;  /* 0x000000030500a20c */ /* 0x080fe20003f26270 */
[C---:B------:R-:W-:Y:S01]  /*5640*/  FADD.FTZ R33, R174.reuse, R33 ;  /* 0x00000021ae217221 */ /* 0x040fe20000010000 */
[C---:B------:R-:W-:Y:S01]  /*5650*/  FADD.FTZ R35, R174.reuse, R35 ;  /* 0x00000023ae237221 */ /* 0x040fe20000010000 */
[----:B------:R-:W-:Y:S01]  /*5660*/  FADD.FTZ R31, R174, R31 ;  /* 0x0000001fae1f7221 */ /* 0x000fe20000010000 */
[----:B------:R-:W-:Y:S02]  /*5670*/  @!P2 FSEL R29, R29, -INF , !P6 ;  /* 0xff8000001d1da808 */ /* 0x000fe40007000000 */
[----:B------:R-:W-:Y:S02]  /*5680*/  @!P2 ISETP.GE.AND P6, PT, R4, R3, PT ;  /* 0x000000030400a20c */ /* 0x000fe40003fc6270 */
[----:B------:R-:W-:Y:S02]  /*5690*/  @!P2 FSEL R30, R30, -INF , !P1 ;  /* 0xff8000001e1ea808 */ /* 0x000fe40004800000 */
[----:B------:R-:W-:Y:S02]  /*56a0*/  @!P2 FSEL R31, R31, -INF , !P6 ;  /* 0xff8000001f1fa808 */ /* 0x000fe40007000000 */
[-C--:B------:R-:W-:Y:S02]  /*56b0*/  @!P2 ISETP.GE.AND P1, PT, R5, R132.reuse, PT ;  /* 0x000000840500a20c */ /* 0x080fe40003f26270 */
[-C--:B------:R-:W-:Y:S02]  /*56c0*/  @!P2 ISETP.GE.AND P6, PT, R4, R132.reuse, PT ;  /* 0x000000840400a20c */ /* 0x080fe40003fc6270 */
[----:B------:R-:W-:Y:S02]  /*56d0*/  @!P2 FSEL R32, R32, -INF , !P1 ;  /* 0xff8000002020a808 */ /* 0x000fe40004800000 */
[----:B------:R-:W-:Y:S02]  /*56e0*/  @!P2 FSEL R33, R33, -INF , !P6 ;  /* 0xff8000002121a808 */ /* 0x000fe40007000000 */
[-C--:B------:R-:W-:Y:S02]  /*56f0*/  @!P2 ISETP.GE.AND P1, PT, R5, R133.reuse, PT ;  /* 0x000000850500a20c */ /* 0x080fe40003f26270 */
[-C--:B------:R-:W-:Y:S02]  /*5700*/  @!P2 ISETP.GE.AND P6, PT, R4, R133.reuse, PT ;  /* 0x000000850400a20c */ /* 0x080fe40003fc6270 */
[----:B------:R-:W-:Y:S01]  /*5710*/  @!P2 FSEL R34, R34, -INF , !P1 ;  /* 0xff8000002222a808 */ /* 0x000fe20004800000 */
[----:B------:R-:W1:Y:S01]  /*5720*/  LDSM.16.M88.4 R4, [R182+0xd800] ;  /* 0x00d80000b604783b */ /* 0x000e620000000200 */
[----:B------:R-:W-:Y:S02]  /*5730*/  @!P2 FSEL R35, R35, -INF , !P6 ;  /* 0xff8000002323a808 */ /* 0x000fe40007000000 */
[-C--:B------:R-:W-:Y:S02]  /*5740*/  @!P2 ISETP.GE.AND P6, PT, R8, R132.reuse, PT ;  /* 0x000000840800a20c */ /* 0x080fe40003fc6270 */
[----:B------:R-:W-:Y:S01]  /*5750*/  @!P2 ISETP.GE.AND P1, PT, R9, R132, PT ;  /* 0x000000840900a20c */ /* 0x000fe20003f26270 */
[-C--:B-1----:R-:W-:Y:S08]  /*5760*/  HMMA.16816.F32.BF16 R52, R136, R4.reuse, R52 ;  /* 0x000000048834723c */ /* 0x082ff00000041834 */
[C---:B------:R-:W-:Y:S04]  /*5770*/  HMMA.16816.F32.BF16 R56, R144.reuse, R4, R56 ;  /* 0x000000049038723c */ /* 0x040fe80000041838 */
[C---:B------:R-:W-:Y:S02]  /*5780*/  @!P2 VIADD R4, R0.reuse, 0x31 ;  /* 0x000000310004a836 */ /* 0x040fe40000000000 */
[----:B------:R-:W-:Y:S02]  /*5790*/  @!P2 VIADD R5, R0, 0x30 ;  /* 0x000000300005a836 */ /* 0x000fe40000000000 */
[-C--:B------:R-:W-:Y:S01]  /*57a0*/  HMMA.16816.F32.BF16 R60, R144, R6.reuse, R60 ;  /* 0x00000006903c723c */ /* 0x080fe2000004183c */
[----:B------:R-:W2:Y:S02]  /*57b0*/  LDL R144, [R1+0x58] ;  /* 0x0000580001907983 */ /* 0x000ea40000100800 */
[----:B------:R-:W-:Y:S01]  /*57c0*/  SEL R145, R231, 0xffffffe0, !P5 ;  /* 0xffffffe0e7917807 */ /* 0x000fe20006800000 */
[C---:B------:R-:W-:Y:S01]  /*57d0*/  FADD.FTZ R53, R252.reuse, R53 ;  /* 0x00000035fc357221 */ /* 0x040fe20000010000 */
[C---:B------:R-:W-:Y:S03]  /*57e0*/  FADD.FTZ R55, R252.reuse, R55 ;  /* 0x00000037fc377221 */ /* 0x040fe60000010000 */
[----:B------:R-:W-:Y:S04]  /*57f0*/  HMMA.16816.F32.BF16 R64, R136, R6, R64 ;  /* 0x000000068840723c */ /* 0x000fe80000041840 */
[C---:B------:R-:W-:Y:S01]  /*5800*/  FADD.FTZ R57, R252.reuse, R57 ;  /* 0x00000039fc397221 */ /* 0x040fe20000010000 */
[----:B------:R-:W-:Y:S01]  /*5810*/  FADD.FTZ R59, R252, R59 ;  /* 0x0000003bfc3b7221 */ /* 0x000fe20000010000 */
[----:B------:R-:W-:Y:S05]  /*5820*/  IMAD.WIDE.U32 R136, R163, -0x2daee0ad, RZ ;  /* 0xd2511f53a3887825 */ /* 0x000fea00078e00ff */
[----:B------:R-:W-:Y:S01]  /*5830*/  LOP3.LUT R12, R164, UR39, R137, 0x96, !PT ;  /* 0x00000027a40c7c12 */ /* 0x000fe2000f8e9689 */
[C---:B----4-:R-:W-:Y:S01]  /*5840*/  FADD.FTZ R52, R149.reuse, R52 ;  /* 0x0000003495347221 */ /* 0x050fe20000010000 */
[C---:B------:R-:W-:Y:S01]  /*5850*/  FADD.FTZ R54, R149.reuse, R54 ;  /* 0x0000003695367221 */ /* 0x040fe20000010000 */
[C---:B------:R-:W-:Y:S01]  /*5860*/  FADD.FTZ R56, R149.reuse, R56 ;  /* 0x0000003895387221 */ /* 0x040fe20000010000 */
[----:B------:R-:W-:Y:S01]  /*5870*/  FADD.FTZ R58, R149, R58 ;  /* 0x0000003a953a7221 */ /* 0x000fe20000010000 */
        /* <DEDUP_REMOVED lines=8> */
[C---:B------:R-:W-:Y:S01]  /*5900*/  FADD.FTZ R37, R172.reuse, R37 ;  /* 0x00000025ac257221 */ /* 0x040fe20000010000 */
[C---:B------:R-:W-:Y:S01]  /*5910*/  FADD.FTZ R39, R172.reuse, R39 ;  /* 0x00000027ac277221 */ /* 0x040fe20000010000 */
[C---:B------:R-:W-:Y:S01]  /*5920*/  FADD.FTZ R41, R172.reuse, R41 ;  /* 0x00000029ac297221 */ /* 0x040fe20000010000 */
[----:B------:R-:W-:Y:S02]  /*5930*/  FADD.FTZ R43, R172, R43 ;  /* 0x0000002bac2b7221 */ /* 0x000fe40000010000 */
[----:B------:R-:W-:Y:S02]  /*5940*/  @!P2 FSEL R37, R37, -INF , !P6 ;  /* 0xff8000002525a808 */ /* 0x000fe40007000000 */
[-C--:B------:R-:W-:Y:S01]  /*5950*/  @!P2 ISETP.GE.AND P6, PT, R8, R133.reuse, PT ;  /* 0x000000850800a20c */ /* 0x080fe20003fc6270 */
[C---:B------:R-:W-:Y:S01]  /*5960*/  FADD.FTZ R36, R173.reuse, R36 ;  /* 0x00000024ad247221 */ /* 0x040fe20000010000 */
[C---:B------:R-:W-:Y:S01]  /*5970*/  FADD.FTZ R38, R173.reuse, R38 ;  /* 0x00000026ad267221 */ /* 0x040fe20000010000 */
[----:B------:R-:W-:Y:S01]  /*5980*/  FADD.FTZ R40, R173, R40 ;  /* 0x00000028ad287221 */ /* 0x000fe20000010000 */
[----:B------:R-:W-:Y:S01]  /*5990*/  @!P2 FSEL R39, R39, -INF , !P6 ;  /* 0xff8000002727a808 */ /* 0x000fe20007000000 */
[----:B------:R-:W-:Y:S01]  /*59a0*/  FADD.FTZ R42, R173, R42 ;  /* 0x0000002aad2a7221 */ /* 0x000fe20000010000 */
[----:B------:R-:W-:Y:S02]  /*59b0*/  @!P2 FSEL R36, R36, -INF , !P1 ;  /* 0xff8000002424a808 */ /* 0x000fe40004800000 */
[C---:B------:R-:W-:Y:S02]  /*59c0*/  @!P2 ISETP.GE.AND P1, PT, R9.reuse, R133, PT ;  /* 0x000000850900a20c */ /* 0x040fe40003f26270 */
[-C--:B------:R-:W-:Y:S02]  /*59d0*/  @!P2 ISETP.GE.AND P6, PT, R8, R2.reuse, PT ;  /* 0x000000020800a20c */ /* 0x080fe40003fc6270 */
[----:B------:R-:W-:Y:S02]  /*59e0*/  @!P2 FSEL R38, R38, -INF , !P1 ;  /* 0xff8000002626a808 */ /* 0x000fe40004800000 */
[-C--:B------:R-:W-:Y:S02]  /*59f0*/  @!P2 ISETP.GE.AND P1, PT, R9, R2.reuse, PT ;  /* 0x000000020900a20c */ /* 0x080fe40003f26270 */
[----:B------:R-:W-:Y:S02]  /*5a00*/  @!P2 FSEL R41, R41, -INF , !P6 ;  /* 0xff8000002929a808 */ /* 0x000fe40007000000 */
[-C--:B------:R-:W-:Y:S01]  /*5a10*/  @!P2 ISETP.GE.AND P6, PT, R8, R3.reuse, PT ;  /* 0x000000030800a20c */ /* 0x080fe20003fc6270 */
[----:B------:R-:W-:Y:S01]  /*5a20*/  @!P2 VIADD R8, R0, 0x29 ;  /* 0x000000290008a836 */ /* 0x000fe20000000000 */
[----:B------:R-:W-:Y:S02]  /*5a30*/  @!P2 FSEL R40, R40, -INF , !P1 ;  /* 0xff8000002828a808 */ /* 0x000fe40004800000 */
[-C--:B------:R-:W-:Y:S01]  /*5a40*/  @!P2 ISETP.GE.AND P1, PT, R9, R3.reuse, PT ;  /* 0x000000030900a20c */ /* 0x080fe20003f26270 */
[----:B------:R-:W-:Y:S01]  /*5a50*/  @!P2 VIADD R9, R0, 0x28 ;  /* 0x000000280009a836 */ /* 0x000fe20000000000 */
[----:B------:R-:W-:Y:S02]  /*5a60*/  @!P2 FSEL R43, R43, -INF , !P6 ;  /* 0xff8000002b2ba808 */ /* 0x000fe40007000000 */
[-C--:B------:R-:W-:Y:S02]  /*5a70*/  @!P2 ISETP.GE.AND P6, PT, R8, R2.reuse, PT ;  /* 0x000000020800a20c */ /* 0x080fe40003fc6270 */
[----:B------:R-:W-:Y:S02]  /*5a80*/  @!P2 FSEL R42, R42, -INF , !P1 ;  /* 0xff8000002a2aa808 */ /* 0x000fe40004800000 */
[----:B------:R-:W-:Y:S02]  /*5a90*/  @!P2 ISETP.GE.AND P1, PT, R9, R2, PT ;  /* 0x000000020900a20c */ /* 0x000fe40003f26270 */
[----:B------:R-:W-:Y:S02]  /*5aa0*/  @!P2 FSEL R45, R45, -INF , !P6 ;  /* 0xff8000002d2da808 */ /* 0x000fe40007000000 */
[-C--:B------:R-:W-:Y:S02]  /*5ab0*/  @!P2 ISETP.GE.AND P6, PT, R8, R3.reuse, PT ;  /* 0x000000030800a20c */ /* 0x080fe40003fc6270 */
[----:B------:R-:W-:Y:S02]  /*5ac0*/  @!P2 FSEL R44, R44, -INF , !P1 ;  /* 0xff8000002c2ca808 */ /* 0x000fe40004800000 */
[----:B------:R-:W-:Y:S02]  /*5ad0*/  @!P2 ISETP.GE.AND P1, PT, R9, R3, PT ;  /* 0x000000030900a20c */ /* 0x000fe40003f26270 */
[----:B------:R-:W-:Y:S02]  /*5ae0*/  @!P2 FSEL R47, R47, -INF , !P6 ;  /* 0xff8000002f2fa808 */ /* 0x000fe40007000000 */
[-C--:B------:R-:W-:Y:S02]  /*5af0*/  @!P2 ISETP.GE.AND P6, PT, R8, R132.reuse, PT ;  /* 0x000000840800a20c */ /* 0x080fe40003fc6270 */
[----:B------:R-:W-:Y:S02]  /*5b00*/  @!P2 FSEL R46, R46, -INF , !P1 ;  /* 0xff8000002e2ea808 */ /* 0x000fe40004800000 */
[-C--:B------:R-:W-:Y:S02]  /*5b10*/  @!P2 ISETP.GE.AND P1, PT, R9, R132.reuse, PT ;  /* 0x000000840900a20c */ /* 0x080fe40003f26270 */
[----:B------:R-:W-:Y:S02]  /*5b20*/  @!P2 FSEL R49, R49, -INF , !P6 ;  /* 0xff8000003131a808 */ /* 0x000fe40007000000 */
[-C--:B------:R-:W-:Y:S01]  /*5b30*/  @!P2 ISETP.GE.AND P6, PT, R8, R133.reuse, PT ;  /* 0x000000850800a20c */ /* 0x080fe20003fc6270 */
[----:B------:R-:W-:Y:S01]  /*5b40*/  FFMA.FTZ R8, R13, UR13, -R135 ;  /* 0x0000000d0d087c23 */ /* 0x000fe20008010887 */
[----:B------:R-:W-:Y:S01]  /*5b50*/  @!P2 FSEL R48, R48, -INF , !P1 ;  /* 0xff8000003030a808 */ /* 0x000fe20004800000 */
[----:B------:R-:W-:Y:S01]  /*5b60*/  IMAD.WIDE.U32 R12, R12, -0x326172a9, RZ ;  /* 0xcd9e8d570c0c7825 */ /* 0x000fe200078e00ff */
[-C--:B------:R-:W-:Y:S01]  /*5b70*/  @!P2 ISETP.GE.AND P1, PT, R9, R133.reuse, PT ;  /* 0x000000850900a20c */ /* 0x080fe20003f26270 */
[----:B------:R1:W3:Y:S01]  /*5b80*/  MUFU.EX2 R225, R8 ;  /* 0x0000000800e17308 */ /* 0x0002e20000000800 */
        /* <DEDUP_REMOVED lines=8> */
[----:B------:R-:W-:Y:S01]  /*5c10*/  @!P2 FSEL R55, R55, -INF , !P6 ;  /* 0xff8000003737a808 */ /* 0x000fe20007000000 */
[----:B-1----:R-:W-:Y:S01]  /*5c20*/  FFMA.FTZ R8, R14, UR13, -R134 ;  /* 0x0000000d0e087c23 */ /* 0x002fe20008010886 */
[-C--:B------:R-:W-:Y:S02]  /*5c30*/  @!P2 ISETP.GE.AND P6, PT, R4, R2.reuse, PT ;  /* 0x000000020400a20c */ /* 0x080fe40003fc6270 */
[----:B------:R-:W-:Y:S01]  /*5c40*/  @!P2 FSEL R54, R54, -INF , !P1 ;  /* 0xff8000003636a808 */ /* 0x000fe20004800000 */
[----:B------:R1:W4:Y:S01]  /*5c50*/  MUFU.EX2 R228, R8 ;  /* 0x0000000800e47308 */ /* 0x0003220000000800 */
[-C--:B------:R-:W-:Y:S02]  /*5c60*/  @!P2 ISETP.GE.AND P1, PT, R5, R2.reuse, PT ;  /* 0x000000020500a20c */ /* 0x080fe40003f26270 */
[----:B------:R-:W-:Y:S02]  /*5c70*/  @!P2 FSEL R57, R57, -INF , !P6 ;  /* 0xff8000003939a808 */ /* 0x000fe40007000000 */
[-C--:B------:R-:W-:Y:S01]  /*5c80*/  @!P2 ISETP.GE.AND P6, PT, R4, R3.reuse, PT ;  /* 0x000000030400a20c */ /* 0x080fe20003fc6270 */
[----:B------:R-:W-:Y:S01]  /*5c90*/  @!P2 VIADD R4, R0, 0x38 ;  /* 0x000000380004a836 */ /* 0x000fe20000000000 */
[----:B------:R-:W-:Y:S01]  /*5ca0*/  @!P2 FSEL R56, R56, -INF , !P1 ;  /* 0xff8000003838a808 */ /* 0x000fe20004800000 */
[----:B------:R-:W-:Y:S01]  /*5cb0*/  @!P2 VIADD R0, R0, 0x39 ;  /* 0x000000390000a836 */ /* 0x000fe20000000000 */
[-C--:B------:R-:W-:Y:S01]  /*5cc0*/  @!P2 ISETP.GE.AND P1, PT, R5, R3.reuse, PT ;  /* 0x000000030500a20c */ /* 0x080fe20003f26270 */
[--C-:B------:R-:W-:Y:S01]  /*5cd0*/  FFMA.FTZ R5, R16, UR13, -R141.reuse ;  /* 0x0000000d10057c23 */ /* 0x100fe2000801088d */
[----:B------:R-:W-:Y:S02]  /*5ce0*/  @!P2 FSEL R59, R59, -INF , !P6 ;  /* 0xff8000003b3ba808 */ /* 0x000fe40007000000 */
[----:B------:R-:W-:Y:S01]  /*5cf0*/  @!P2 FSEL R58, R58, -INF , !P1 ;  /* 0xff8000003a3aa808 */ /* 0x000fe20004800000 */
[----:B------:R5:W-:Y:S01]  /*5d00*/  MUFU.EX2 R200, R5 ;  /* 0x0000000500c87308 */ /* 0x000be20000000800 */
[-C--:B------:R-:W-:Y:S02]  /*5d10*/  @!P2 ISETP.GE.AND P1, PT, R4, R2.reuse, PT ;  /* 0x000000020400a20c */ /* 0x080fe40003f26270 */
[----:B------:R-:W-:Y:S01]  /*5d20*/  @!P2 ISETP.GE.AND P6, PT, R0, R2, PT ;  /* 0x000000020000a20c */ /* 0x000fe20003fc6270 */
[----:B------:R-:W-:Y:S01]  /*5d30*/  FFMA.FTZ R2, R18, UR13, -R140 ;  /* 0x0000000d12027c23 */ /* 0x000fe2000801088c */
[----:B------:R-:W-:Y:S01]  /*5d40*/  @!P2 FSEL R60, R60, -INF , !P1 ;  /* 0xff8000003c3ca808 */ /* 0x000fe20004800000 */
[----:B-1----:R-:W-:Y:S01]  /*5d50*/  FFMA.FTZ R8, R15, UR13, -R134 ;  /* 0x0000000d0f087c23 */ /* 0x002fe20008010886 */
[-C--:B------:R-:W-:Y:S03]  /*5d60*/  @!P2 ISETP.GE.AND P1, PT, R4, R3.reuse, PT ;  /* 0x000000030400a20c */ /* 0x080fe60003f26270 */
[----:B------:R1:W-:Y:S01]  /*5d70*/  MUFU.EX2 R212, R2 ;  /* 0x0000000200d47308 */ /* 0x0003e20000000800 */
[----:B------:R-:W-:Y:S02]  /*5d80*/  @!P2 FSEL R61, R61, -INF , !P6 ;  /* 0xff8000003d3da808 */ /* 0x000fe40007000000 */
[----:B------:R-:W-:Y:S02]  /*5d90*/  @!P2 FSEL R62, R62, -INF , !P1 ;  /* 0xff8000003e3ea808 */ /* 0x000fe40004800000 */
[----:B------:R-:W-:Y:S02]  /*5da0*/  @!P2 ISETP.GE.AND P6, PT, R0, R3, PT ;  /* 0x000000030000a20c */ /* 0x000fe40003fc6270 */
[-C--:B------:R-:W-:Y:S03]  /*5db0*/  @!P2 ISETP.GE.AND P1, PT, R4, R132.reuse, PT ;  /* 0x000000840400a20c */ /* 0x080fe60003f26270 */
[----:B------:R3:W4:Y:S01]  /*5dc0*/  MUFU.EX2 R227, R8 ;  /* 0x0000000800e37308 */ /* 0x0007220000000800 */
[----:B------:R-:W-:Y:S01]  /*5dd0*/  @!P2 FSEL R63, R63, -INF , !P6 ;  /* 0xff8000003f3fa808 */ /* 0x000fe20007000000 */
[----:B-----5:R-:W-:Y:S01]  /*5de0*/  FFMA.FTZ R5, R17, UR13, -R141 ;  /* 0x0000000d11057c23 */ /* 0x020fe2000801088d */
[----:B------:R-:W-:Y:S01]  /*5df0*/  @!P2 FSEL R64, R64, -INF , !P1 ;  /* 0xff8000004040a808 */ /* 0x000fe20004800000 */
[----:B------:R-:W-:Y:S01]  /*5e00*/  IMAD.WIDE.U32 R16, R159, -0x326172a9, RZ ;  /* 0xcd9e8d579f107825 */ /* 0x000fe200078e00ff */
[----:B------:R-:W-:Y:S02]  /*5e10*/  @!P2 ISETP.GE.AND P6, PT, R0, R132, PT ;  /* 0x000000840000a20c */ /* 0x000fe40003fc6270 */
[-C--:B------:R-:W-:Y:S03]  /*5e20*/  @!P2 ISETP.GE.AND P1, PT, R4, R133.reuse, PT ;  /* 0x000000850400a20c */ /* 0x080fe60003f26270 */
[----:B------:R5:W4:Y:S01]  /*5e30*/  MUFU.EX2 R198, R5 ;  /* 0x0000000500c67308 */ /* 0x000b220000000800 */
[----:B------:R-:W-:Y:S01]  /*5e40*/  LOP3.LUT R14, R160, UR40, R17, 0x96, !PT ;  /* 0x00000028a00e7c12 */ /* 0x000fe2000f8e9611 */
[--C-:B-1----:R-:W-:Y:S01]  /*5e50*/  FFMA.FTZ R2, R19, UR13, -R140.reuse ;  /* 0x0000000d13027c23 */ /* 0x102fe2000801088c */
[----:B------:R-:W-:Y:S01]  /*5e60*/  @!P2 FSEL R65, R65, -INF , !P6 ;  /* 0xff8000004141a808 */ /* 0x000fe20007000000 */
[----:B------:R-:W-:Y:S01]  /*5e70*/  IMAD.WIDE.U32 R18, R169, -0x2daee0ad, RZ ;  /* 0xd2511f53a9127825 */ /* 0x000fe200078e00ff */
[----:B------:R-:W-:Y:S02]  /*5e80*/  @!P2 ISETP.GE.AND P6, PT, R0, R133, PT ;  /* 0x000000850000a20c */ /* 0x000fe40003fc6270 */
[----:B------:R-:W-:Y:S03]  /*5e90*/  @!P2 FSEL R66, R66, -INF , !P1 ;  /* 0xff8000004242a808 */ /* 0x000fe60004800000 */
[----:B------:R1:W-:Y:S01]  /*5ea0*/  MUFU.EX2 R214, R2 ;  /* 0x0000000200d67308 */ /* 0x0003e20000000800 */
[----:B------:R-:W-:Y:S01]  /*5eb0*/  LOP3.LUT R10, R158, UR40, R13, 0x96, !PT ;  /* 0x000000289e0a7c12 */ /* 0x000fe2000f8e960d */
[--C-:B---3--:R-:W-:Y:S01]  /*5ec0*/  FFMA.FTZ R8, R22, UR13, -R140.reuse ;  /* 0x0000000d16087c23 */ /* 0x108fe2000801088c */
[----:B------:R-:W-:Y:S01]  /*5ed0*/  @!P2 FSEL R67, R67, -INF , !P6 ;  /* 0xff8000004343a808 */ /* 0x000fe20007000000 */
[----:B------:R-:W-:Y:S06]  /*5ee0*/  IMAD.WIDE.U32 R14, R14, -0x2daee0ad, RZ ;  /* 0xd2511f530e0e7825 */ /* 0x000fec00078e00ff */
[----:B------:R-:W-:Y:S01]  /*5ef0*/  MUFU.EX2 R213, R8 ;  /* 0x0000000800d57308 */ /* 0x000fe20000000800 */
[----:B------:R-:W-:Y:S01]  /*5f00*/  LOP3.LUT R6, R142, UR15, R15, 0x96, !PT ;  /* 0x0000000f8e067c12 */ /* 0x000fe2000f8e960f */
[----:B-----5:R-:W-:Y:S04]  /*5f10*/  IMAD.WIDE.U32 R4, R143, -0x326172a9, RZ ;  /* 0xcd9e8d578f047825 */ /* 0x020fe800078e00ff */
[----:B------:R-:W-:Y:S04]  /*5f20*/  IMAD.WIDE.U32 R6, R6, -0x326172a9, RZ ;  /* 0xcd9e8d5706067825 */ /* 0x000fe800078e00ff */
[----:B-1----:R-:W-:Y:S01]  /*5f30*/  FFMA.FTZ R2, R20, UR13, -R141 ;  /* 0x0000000d14027c23 */ /* 0x002fe2000801088d */
[----:B------:R-:W-:Y:S01]  /*5f40*/  IMAD.WIDE.U32 R10, R10, -0x2daee0ad, RZ ;  /* 0xd2511f530a0a7825 */ /* 0x000fe200078e00ff */
[----:B------:R-:W-:Y:S02]  /*5f50*/  LOP3.LUT R0, R4, UR38, R7, 0x96, !PT ;  /* 0x0000002604007c12 */ /* 0x000fe4000f8e9607 */
[----:B------:R1:W3:Y:S01]  /*5f60*/  MUFU.EX2 R195, R2 ;  /* 0x0000000200c37308 */ /* 0x0002e20000000800 */
[----:B------:R-:W-:Y:S09]  /*5f70*/  FFMA.FTZ R4, R23, UR13, -R140 ;  /* 0x0000000d17047c23 */ /* 0x000ff2000801088c */
[----:B------:R-:W-:Y:S01]  /*5f80*/  MUFU.EX2 R215, R4 ;  /* 0x0000000400d77308 */ /* 0x000fe20000000800 */
[----:B-1----:R-:W-:Y:S01]  /*5f90*/  FFMA.FTZ R2, R21, UR13, -R141 ;  /* 0x0000000d15027c23 */ /* 0x002fe2000801088d */
[----:B------:R-:W-:Y:S08]  /*5fa0*/  IMAD.WIDE.U32 R20, R167, -0x2daee0ad, RZ ;  /* 0xd2511f53a7147825 */ /* 0x000ff000078e00ff */
[----:B------:R1:W5:Y:S01]  /*5fb0*/  MUFU.EX2 R193, R2 ;  /* 0x0000000200c17308 */ /* 0x0003620000000800 */
[----:B------:R-:W-:Y:S01]  /*5fc0*/  LOP3.LUT R19, R20, UR10, R19, 0x96, !PT ;  /* 0x0000000a14137c12 */ /* 0x000fe2000f8e9613 */
[----:B-1----:R-:W-:Y:S05]  /*5fd0*/  IMAD.WIDE.U32 R2, R165, -0x2daee0ad, RZ ;  /* 0xd2511f53a5027825 */ /* 0x002fea00078e00ff */
[----:B------:R-:W-:Y:S01]  /*5fe0*/  LOP3.LUT R8, R136, UR10, R3, 0x96, !PT ;  /* 0x0000000a88087c12 */ /* 0x000fe2000f8e9603 */
[----:B------:R-:W-:Y:S01]  /*5ff0*/  UIADD3 UR10, UPT, UPT, UR47, 0x646e171e, URZ ;  /* 0x646e171e2f0a7890 */ /* 0x000fe2000fffe0ff */
[----:B------:R-:W-:Y:S02]  /*6000*/  LOP3.LUT R3, R0, 0xff, RZ, 0xc0, !PT ;  /* 0x000000ff00037812 */ /* 0x000fe400078ec0ff */
[----:B------:R-:W-:Y:S01]  /*6010*/  LOP3.LUT R7, R2, UR15, R11, 0x96, !PT ;  /* 0x0000000f02077c12 */ /* 0x000fe2000f8e960b */
[----:B------:R-:W-:Y:S01]  /*6020*/  IMAD.WIDE.U32 R8, R8, -0x326172a9, RZ ;  /* 0xcd9e8d5708087825 */ /* 0x000fe200078e00ff */
[----:B------:R-:W-:Y:S02]  /*6030*/  ISETP.LE.U32.AND P1, PT, R3, UR14, PT ;  /* 0x0000000e03007c0c */ /* 0x000fe4000bf23070 */
[----:B------:R-:W-:Y:S01]  /*6040*/  LOP3.LUT R2, R0, 0xffff, RZ, 0xc0, !PT ;  /* 0x0000ffff00027812 */ /* 0x000fe200078ec0ff */
[----:B------:R-:W-:Y:S01]  /*6050*/  FFMA.FTZ R3, R24, UR13, -R135 ;  /* 0x0000000d18037c23 */ /* 0x000fe20008010887 */
[----:B------:R-:W-:Y:S02]  /*6060*/  SHF.R.U32.HI R11, RZ, 0x18, R0 ;  /* 0x00000018ff0b7819 */ /* 0x000fe40000011600 */
[----:B------:R-:W-:Y:S01]  /*6070*/  SHF.R.U32.HI R4, RZ, 0x8, R2 ;  /* 0x00000008ff047819 */ /* 0x000fe20000011602 */
[----:B------:R1:W5:Y:S01]  /*6080*/  MUFU.EX2 R221, R3 ;  /* 0x0000000300dd7308 */ /* 0x0003620000000800 */
[----:B------:R-:W-:Y:S02]  /*6090*/  PRMT R0, R0, 0x7632, R0 ;  /* 0x0000763200007816 */ /* 0x000fe40000000000 */
[----:B------:R-:W-:Y:S02]  /*60a0*/  LOP3.LUT R4, R4, 0xffff, RZ, 0xc0, !PT ;  /* 0x0000ffff04047812 */ /* 0x000fe400078ec0ff */
[----:B------:R-:W-:Y:S01]  /*60b0*/  ISETP.LE.U32.AND P2, PT, R11, UR14, PT ;  /* 0x0000000e0b007c0c */ /* 0x000fe2000bf43070 */
[----:B------:R-:W-:Y:S01]  /*60c0*/  @!P1 FADD.FTZ R197, -R197, -RZ ;  /* 0x800000ffc5c59221 */ /* 0x000fe20000010100 */
[----:B------:R-:W-:Y:S02]  /*60d0*/  ISETP.LE.U32.AND P6, PT, R4, UR14, PT ;  /* 0x0000000e04007c0c */ /* 0x000fe4000bfc3070 */
[----:B------:R-:W-:Y:S02]  /*60e0*/  LOP3.LUT R4, R0, 0xff, RZ, 0xc0, !PT ;  /* 0x000000ff00047812 */ /* 0x000fe400078ec0ff */
[----:B------:R-:W-:Y:S01]  /*60f0*/  LOP3.LUT R11, R166, UR39, R21, 0x96, !PT ;  /* 0x00000027a60b7c12 */ /* 0x000fe2000f8e9615 */
[----:B------:R-:W-:Y:S01]  /*6100*/  UIADD3 UR39, UPT, UPT, UR46, 0x1715609d, URZ ;  /* 0x1715609d2e277890 */ /* 0x000fe2000fffe0ff */
[----:B------:R-:W-:Y:S01]  /*6110*/  ISETP.LE.U32.AND P1, PT, R4, UR14, PT ;  /* 0x0000000e04007c0c */ /* 0x000fe2000bf23070 */
[----:B------:R-:W-:Y:S01]  /*6120*/  FFMA.FTZ R4, R27, UR13, -R134 ;  /* 0x0000000d1b047c23 */ /* 0x000fe20008010886 */
[----:B-1----:R-:W-:Y:S04]  /*6130*/  IMAD.WIDE.U32 R2, R7, -0x326172a9, RZ ;  /* 0xcd9e8d5707027825 */ /* 0x002fe800078e00ff */
[----:B------:R-:W-:Y:S01]  /*6140*/  FFMA.FTZ R7, R25, UR13, -R135 ;  /* 0x0000000d19077c23 */ /* 0x000fe20008010887 */
[----:B------:R1:W-:Y:S01]  /*6150*/  MUFU.EX2 R222, R4 ;  /* 0x0000000400de7308 */ /* 0x0003e20000000800 */
[----:B------:R-:W-:Y:S01]  /*6160*/  @!P6 FADD.FTZ R196, -R196, -RZ ;  /* 0x800000ffc4c4e221 */ /* 0x000fe20000010100 */
[----:B------:R-:W-:Y:S01]  /*6170*/  @!P2 FADD.FTZ R224, -R224, -RZ ;  /* 0x800000ffe0e0a221 */ /* 0x000fe20000010100 */
[----:B------:R-:W-:Y:S01]  /*6180*/  LOP3.LUT R0, R8, UR38, R3, 0x96, !PT ;  /* 0x0000002608007c12 */ /* 0x000fe2000f8e9603 */
[----:B------:R-:W-:Y:S03]  /*6190*/  FFMA.FTZ R8, R35, UR13, -R140 ;  /* 0x0000000d23087c23 */ /* 0x000fe6000801088c */
[----:B------:R-:W-:Y:S03]  /*61a0*/  LOP3.LUT R3, R0, 0xffff, RZ, 0xc0, !PT ;  /* 0x0000ffff00037812 */ /* 0x000fe600078ec0ff */
[----:B------:R4:W5:Y:S01]  /*61b0*/  MUFU.EX2 R220, R7 ;  /* 0x0000000700dc7308 */ /* 0x0009620000000800 */
[----:B--2---:R-:W-:Y:S01]  /*61c0*/  LEA R155, R144, UR4, 0x1 ;  /* 0x00000004909b7c11 */ /* 0x004fe2000f8e08ff */
[----:B------:R-:W-:Y:S01]  /*61d0*/  @!P1 FADD.FTZ R194, -R194, -RZ ;  /* 0x800000ffc2c29221 */ /* 0x000fe20000010100 */
[----:B------:R-:W-:Y:S01]  /*61e0*/  SHF.R.U32.HI R3, RZ, 0x8, R3 ;  /* 0x00000008ff037819 */ /* 0x000fe20000011603 */
[----:B------:R-:W-:Y:S02]  /*61f0*/  IMAD.MOV.U32 R144, RZ, RZ, 0x10 ;  /* 0x00000010ff907424 */ /* 0x000fe400078e00ff */
[----:B------:R-:W-:Y:S01]  /*6200*/  VIADD R231, R155, 0x1c000 ;  /* 0x0001c0009be77836 */ /* 0x000fe20000000000 */
[----:B------:R-:W-:Y:S01]  /*6210*/  LOP3.LUT R3, R3, 0xffff, RZ, 0xc0, !PT ;  /* 0x0000ffff03037812 */ /* 0x000fe200078ec0ff */
[----:B------:R-:W-:Y:S01]  /*6220*/  VIADD R158, R155, 0x1c040 ;  /* 0x0001c0409b9e7836 */ /* 0x000fe20000000000 */
[----:B-1----:R-:W-:Y:S01]  /*6230*/  PRMT R4, R0, 0x7632, R4 ;  /* 0x0000763200047816 */ /* 0x002fe20000000004 */
[----:B------:R-:W-:Y:S01]  /*6240*/  @P4 VIADD R158, R231, 0xffffffc0 ;  /* 0xffffffc0e79e4836 */ /* 0x000fe20000000000 */
[----:B------:R-:W-:Y:S01]  /*6250*/  ISETP.LE.U32.AND P1, PT, R3, UR14, PT ;  /* 0x0000000e03007c0c */ /* 0x000fe2000bf23070 */
[----:B------:R-:W-:Y:S01]  /*6260*/  MUFU.EX2 R208, R8 ;  /* 0x0000000800d07308 */ /* 0x000fe20000000800 */
[----:B------:R-:W-:Y:S01]  /*6270*/  LOP3.LUT R3, R4, 0xff, RZ, 0xc0, !PT ;  /* 0x000000ff04037812 */ /* 0x000fe200078ec0ff */
[----:B------:R-:W-:Y:S01]  /*6280*/  IMAD.IADD R159, R145, 0x1, R158 ;  /* 0x00000001919f7824 */ /* 0x000fe200078e029e */
[----:B------:R-:W-:Y:S01]  /*6290*/  LOP3.LUT R4, R16, UR39, R5, 0x96, !PT ;  /* 0x0000002710047c12 */ /* 0x000fe2000f8e9605 */
[----:B------:R-:W-:Y:S01]  /*62a0*/  IMAD.WIDE.U32 R16, R161, -0x326172a9, RZ ;  /* 0xcd9e8d57a1107825 */ /* 0x000fe200078e00ff */
[----:B------:R-:W-:Y:S02]  /*62b0*/  ISETP.LE.U32.AND P2, PT, R3, UR14, PT ;  /* 0x0000000e03007c0c */ /* 0x000fe4000bf43070 */
[----:B------:R-:W-:Y:S01]  /*62c0*/  SEL R144, R144, 0xfffffff0, !P0 ;  /* 0xfffffff090907807 */ /* 0x000fe20004000000 */
[----:B----4-:R-:W-:Y:S01]  /*62d0*/  FFMA.FTZ R7, R26, UR13, -R134 ;  /* 0x0000000d1a077c23 */ /* 0x010fe20008010886 */
[----:B------:R-:W-:Y:S01]  /*62e0*/  FFMA.FTZ R3, R29, UR13, -R135 ;  /* 0x0000000d1d037c23 */ /* 0x000fe20008010887 */
[----:B------:R-:W-:Y:S02]  /*62f0*/  IMAD.WIDE.U32 R4, R4, -0x2daee0ad, RZ ;  /* 0xd2511f5304047825 */ /* 0x000fe400078e00ff */
[----:B------:R1:W2:Y:S02]  /*6300*/  MUFU.EX2 R223, R7 ;  /* 0x0000000700df7308 */ /* 0x0002a40000000800 */
[----:B------:R-:W-:Y:S01]  /*6310*/  @!P1 FADD.FTZ R229, -R229, -RZ ;  /* 0x800000ffe5e59221 */ /* 0x000fe20000010100 */
[----:B------:R-:W-:Y:S01]  /*6320*/  IMAD.IADD R160, R144, 0x1, R159 ;  /* 0x0000000190a07824 */ /* 0x000fe200078e029f */
[----:B------:R-:W-:Y:S02]  /*6330*/  LOP3.LUT R5, R14, UR10, R5, 0x96, !PT ;  /* 0x0000000a0e057c12 */ /* 0x000fe4000f8e9605 */
[----:B------:R-:W-:Y:S01]  /*6340*/  LOP3.LUT R14, R168, UR40, R17, 0x96, !PT ;  /* 0x00000028a80e7c12 */ /* 0x000fe2000f8e9611 */
[----:B------:R-:W-:Y:S03]  /*6350*/  @!P2 FADD.FTZ R233, -R233, -RZ ;  /* 0x800000ffe9e9a221 */ /* 0x000fe60000010100 */
[----:B------:R4:W-:Y:S01]  /*6360*/  MUFU.EX2 R216, R3 ;  /* 0x0000000300d87308 */ /* 0x0009e20000000800 */
[----:B------:R-:W-:Y:S01]  /*6370*/  IMAD.WIDE.U32 R14, R14, -0x2daee0ad, RZ ;  /* 0xd2511f530e0e7825 */ /* 0x000fe200078e00ff */
[----:B-1----:R-:W-:Y:S02]  /*6380*/  LOP3.LUT R7, R0, 0xff, RZ, 0xc0, !PT ;  /* 0x000000ff00077812 */ /* 0x002fe400078ec0ff */
[----:B------:R-:W-:Y:S02]  /*6390*/  SHF.R.U32.HI R0, RZ, 0x18, R0 ;  /* 0x00000018ff007819 */ /* 0x000fe40000011600 */
[----:B------:R-:W-:Y:S01]  /*63a0*/  ISETP.LE.U32.AND P6, PT, R7, UR14, PT ;  /* 0x0000000e07007c0c */ /* 0x000fe2000bfc3070 */
[----:B------:R-:W-:Y:S01]  /*63b0*/  FFMA.FTZ R7, R28, UR13, -R135 ;  /* 0x0000000d1c077c23 */ /* 0x000fe20008010887 */
[--C-:B----4-:R-:W-:Y:S03]  /*63c0*/  FFMA.FTZ R3, R30, UR13, -R134.reuse ;  /* 0x0000000d1e037c23 */ /* 0x110fe60008010886 */
[----:B------:R1:W4:Y:S08]  /*63d0*/  MUFU.EX2 R217, R7 ;  /* 0x0000000700d97308 */ /* 0x0003300000000800 */
[----:B------:R-:W-:Y:S01]  /*63e0*/  @!P6 FADD.FTZ R230, -R230, -RZ ;  /* 0x800000ffe6e6e221 */ /* 0x000fe20000010100 */
[----:B------:R-:W-:Y:S01]  /*63f0*/  ISETP.LE.U32.AND P6, PT, R0, UR14, PT ;  /* 0x0000000e00007c0c */ /* 0x000fe2000bfc3070 */
[----:B------:R3:W4:Y:S01]  /*6400*/  MUFU.EX2 R219, R3 ;  /* 0x0000000300db7308 */ /* 0x0007220000000800 */
[----:B------:R-:W-:Y:S04]  /*6410*/  PRMT R0, R2, 0x7770, RZ ;  /* 0x0000777002007816 */ /* 0x000fe800000000ff */
[----:B------:R-:W-:Y:S02]  /*6420*/  ISETP.LE.U32.AND P1, PT, R0, UR14, PT ;  /* 0x0000000e00007c0c */ /* 0x000fe4000bf23070 */
[----:B------:R-:W-:Y:S02]  /*6430*/  PRMT R0, R2, 0x7771, RZ ;  /* 0x0000777102007816 */ /* 0x000fe400000000ff */
[----:B-1----:R-:W-:Y:S02]  /*6440*/  LOP3.LUT R7, R5, 0xff, RZ, 0xc0, !PT ;  /* 0x000000ff05077812 */ /* 0x002fe400078ec0ff */
[----:B------:R-:W-:Y:S01]  /*6450*/  ISETP.GT.U32.AND P2, PT, R0, UR14, PT ;  /* 0x0000000e00007c0c */ /* 0x000fe2000bf44070 */
[----:B------:R-:W-:Y:S01]  /*6460*/  @!P6 FADD.FTZ R232, -R232, -RZ ;  /* 0x800000ffe8e8e221 */ /* 0x000fe20000010100 */
[C---:B------:R-:W-:Y:S02]  /*6470*/  PRMT R0, R2.reuse, 0x7772, RZ ;  /* 0x0000777202007816 */ /* 0x040fe400000000ff */
[----:B------:R-:W-:Y:S02]  /*6480*/  PRMT R2, R2, 0x7773, RZ ;  /* 0x0000777302027816 */ /* 0x000fe400000000ff */
[----:B------:R-:W-:Y:S01]  /*6490*/  ISETP.GT.U32.AND P6, PT, R0, UR14, PT ;  /* 0x0000000e00007c0c */ /* 0x000fe2000bfc4070 */
[----:B------:R-:W-:Y:S01]  /*64a0*/  @!P1 FADD.FTZ R226, -R226, -RZ ;  /* 0x800000ffe2e29221 */ /* 0x000fe20000010100 */
[----:B------:R-:W-:Y:S01]  /*64b0*/  ISETP.GT.U32.AND P1, PT, R2, UR14, PT ;  /* 0x0000000e02007c0c */ /* 0x000fe2000bf24070 */
[--C-:B------:R-:W-:Y:S01]  /*64c0*/  FFMA.FTZ R2, R32, UR13, -R141.reuse ;  /* 0x0000000d20027c23 */ /* 0x100fe2000801088d */
[----:B------:R-:W-:Y:S01]  /*64d0*/  PRMT R0, R6, 0x7770, RZ ;  /* 0x0000777006007816 */ /* 0x000fe200000000ff */
[----:B---3--:R-:W-:Y:S02]  /*64e0*/  FFMA.FTZ R3, R31, UR13, -R134 ;  /* 0x0000000d1f037c23 */ /* 0x008fe40008010886 */
[----:B------:R1:W-:Y:S01]  /*64f0*/  MUFU.EX2 R175, R2 ;  /* 0x0000000200af7308 */ /* 0x0003e20000000800 */
[----:B------:R-:W-:Y:S01]  /*6500*/  @P2 FADD.FTZ R225, -R225, -RZ ;  /* 0x800000ffe1e12221 */ /* 0x000fe20000010100 */
[----:B------:R-:W-:Y:S02]  /*6510*/  ISETP.LE.U32.AND P2, PT, R0, UR14, PT ;  /* 0x0000000e00007c0c */ /* 0x000fe4000bf43070 */
[----:B------:R-:W-:Y:S02]  /*6520*/  PRMT R0, R6, 0x7771, RZ ;  /* 0x0000777106007816 */ /* 0x000fe400000000ff */
[----:B------:R-:W-:Y:S02]  /*6530*/  @P6 FADD.FTZ R228, -R228, -RZ ;  /* 0x800000ffe4e46221 */ /* 0x000fe40000010100 */
[----:B------:R-:W-:Y:S01]  /*6540*/  ISETP.GT.U32.AND P6, PT, R0, UR14, PT ;  /* 0x0000000e00007c0c */ /* 0x000fe2000bfc4070 */
[----:B------:R-:W-:Y:S01]  /*6550*/  FFMA.FTZ R0, R34, UR13, -R140 ;  /* 0x0000000d22007c23 */ /* 0x000fe2000801088c */
[----:B------:R3:W4:Y:S01]  /*6560*/  MUFU.EX2 R218, R3 ;  /* 0x0000000300da7308 */ /* 0x0007220000000800 */
[----:B------:R-:W-:Y:S04]  /*6570*/  @P1 FADD.FTZ R227, -R227, -RZ ;  /* 0x800000ffe3e31221 */ /* 0x000fe80000010100 */
[----:B------:R-:W-:Y:S01]  /*6580*/  @!P2 FADD.FTZ R200, -R200, -RZ ;  /* 0x800000ffc8c8a221 */ /* 0x000fe20000010100 */
[--C-:B-1----:R-:W-:Y:S04]  /*6590*/  FFMA.FTZ R2, R33, UR13, -R141.reuse ;  /* 0x0000000d21027c23 */ /* 0x102fe8000801088d */
[----:B------:R1:W4:Y:S01]  /*65a0*/  MUFU.EX2 R209, R0 ;  /* 0x0000000000d17308 */ /* 0x0003220000000800 */
[----:B------:R-:W-:Y:S01]  /*65b0*/  @P6 FADD.FTZ R198, -R198, -RZ ;  /* 0x800000ffc6c66221 */ /* 0x000fe20000010100 */
[----:B------:R-:W-:Y:S01]  /*65c0*/  ISETP.LE.U32.AND P6, PT, R7, UR14, PT ;  /* 0x0000000e07007c0c */ /* 0x000fe2000bfc3070 */
[----:B------:R-:W-:Y:S07]  /*65d0*/  FFMA.FTZ R7, R36, UR13, -R141 ;  /* 0x0000000d24077c23 */ /* 0x000fee000801088d */
[----:B------:R5:W4:Y:S01]  /*65e0*/  MUFU.EX2 R174, R2 ;  /* 0x0000000200ae7308 */ /* 0x000b220000000800 */
[----:B---3--:R-:W-:Y:S01]  /*65f0*/  LOP3.LUT R3, R12, UR39, R9, 0x96, !PT ;  /* 0x000000270c037c12 */ /* 0x008fe2000f8e9609 */
[----:B------:R-:W-:Y:S08]  /*6600*/  IMAD.WIDE.U32 R8, R170, -0x326172a9, RZ ;  /* 0xcd9e8d57aa087825 */ /* 0x000ff000078e00ff */
[----:B------:R3:W4:Y:S01]  /*6610*/  MUFU.EX2 R173, R7 ;  /* 0x0000000700ad7308 */ /* 0x0007220000000800 */
[----:B-1----:R-:W-:Y:S01]  /*6620*/  LOP3.LUT R0, R5, 0xffff, RZ, 0xc0, !PT ;  /* 0x0000ffff05007812 */ /* 0x002fe200078ec0ff */
[----:B------:R-:W-:Y:S01]  /*6630*/  @!P6 FADD.FTZ R195, -R195, -RZ ;  /* 0x800000ffc3c3e221 */ /* 0x000fe20000010100 */
[C---:B-----5:R-:W-:Y:S02]  /*6640*/  PRMT R2, R6.reuse, 0x7772, RZ ;  /* 0x0000777206027816 */ /* 0x060fe400000000ff */
[----:B------:R-:W-:Y:S02]  /*6650*/  PRMT R6, R6, 0x7773, RZ ;  /* 0x0000777306067816 */ /* 0x000fe400000000ff */
[----:B------:R-:W-:Y:S01]  /*6660*/  ISETP.GT.U32.AND P1, PT, R2, UR14, PT ;  /* 0x0000000e02007c0c */ /* 0x000fe2000bf24070 */
[----:B------:R-:W-:Y:S01]  /*6670*/  IMAD.WIDE.U32 R2, R3, -0x2daee0ad, RZ ;  /* 0xd2511f5303027825 */ /* 0x000fe200078e00ff */
[----:B------:R-:W-:Y:S02]  /*6680*/  ISETP.GT.U32.AND P2, PT, R6, UR14, PT ;  /* 0x0000000e06007c0c */ /* 0x000fe4000bf44070 */
[----:B------:R-:W-:Y:S02]  /*6690*/  SHF.R.U32.HI R6, RZ, 0x8, R0 ;  /* 0x00000008ff067819 */ /* 0x000fe40000011600 */
[----:B------:R-:W-:Y:S01]  /*66a0*/  LOP3.LUT R0, R10, UR10, R3, 0x96, !PT ;  /* 0x0000000a0a007c12 */ /* 0x000fe2000f8e9603 */
[----:B------:R-:W-:Y:S01]  /*66b0*/  IMAD.WIDE.U32 R10, R11, -0x326172a9, RZ ;  /* 0xcd9e8d570b0a7825 */ /* 0x000fe200078e00ff */
[----:B------:R-:W-:Y:S02]  /*66c0*/  LOP3.LUT R3, R6, 0xffff, RZ, 0xc0, !PT ;  /* 0x0000ffff06037812 */ /* 0x000fe400078ec0ff */
[----:B------:R-:W-:Y:S02]  /*66d0*/  PRMT R6, R5, 0x7632, R6 ;  /* 0x0000763205067816 */ /* 0x000fe40000000006 */
[----:B------:R-:W-:Y:S01]  /*66e0*/  SHF.R.U32.HI R5, RZ, 0x18, R5 ;  /* 0x00000018ff057819 */ /* 0x000fe20000011605 */
[----:B------:R-:W-:Y:S01]  /*66f0*/  @P1 FADD.FTZ R212, -R212, -RZ ;  /* 0x800000ffd4d41221 */ /* 0x000fe20000010100 */
[----:B------:R-:W-:Y:S01]  /*6700*/  ISETP.LE.U32.AND P1, PT, R3, UR14, PT ;  /* 0x0000000e03007c0c */ /* 0x000fe2000bf23070 */
[----:B------:R-:W-:Y:S01]  /*6710*/  FFMA.FTZ R3, R37, UR13, -R141 ;  /* 0x0000000d25037c23 */ /* 0x000fe2000801088d */
[----:B------:R-:W-:Y:S01]  /*6720*/  LOP3.LUT R6, R6, 0xff, RZ, 0xc0, !PT ;  /* 0x000000ff06067812 */ /* 0x000fe200078ec0ff */
[----:B------:R-:W-:Y:S01]  /*6730*/  @P2 FADD.FTZ R214, -R214, -RZ ;  /* 0x800000ffd6d62221 */ /* 0x000fe20000010100 */
[----:B------:R-:W-:Y:S01]  /*6740*/  ISETP.LE.U32.AND P2, PT, R5, UR14, PT ;  /* 0x0000000e05007c0c */ /* 0x000fe2000bf43070 */
[----:B------:R1:W5:Y:S01]  /*6750*/  MUFU.EX2 R172, R3 ;  /* 0x0000000300ac7308 */ /* 0x0003620000000800 */
[----:B------:R-:W-:Y:S02]  /*6760*/  LOP3.LUT R5, R0, 0xffff, RZ, 0xc0, !PT ;  /* 0x0000ffff00057812 */ /* 0x000fe400078ec0ff */
[----:B------:R-:W-:Y:S02]  /*6770*/  ISETP.LE.U32.AND P6, PT, R6, UR14, PT ;  /* 0x0000000e06007c0c */ /* 0x000fe4000bfc3070 */
[----:B------:R-:W-:Y:S02]  /*6780*/  LOP3.LUT R6, R0, 0xff, RZ, 0xc0, !PT ;  /* 0x000000ff00067812 */ /* 0x000fe400078ec0ff */
[----:B---3--:R-:W-:Y:S01]  /*6790*/  PRMT R7, R4, 0x7772, RZ ;  /* 0x0000777204077816 */ /* 0x008fe200000000ff */
[----:B------:R-:W-:Y:S01]  /*67a0*/  @!P1 FADD.FTZ R193, -R193, -RZ ;  /* 0x800000ffc1c19221 */ /* 0x000fe20000010100 */
[----:B------:R-:W-:Y:S01]  /*67b0*/  ISETP.LE.U32.AND P1, PT, R6, UR14, PT ;  /* 0x0000000e06007c0c */ /* 0x000fe2000bf23070 */
[----:B------:R-:W-:Y:S01]  /*67c0*/  FFMA.FTZ R6, R39, UR13, -R140 ;  /* 0x0000000d27067c23 */ /* 0x000fe2000801088c */
[----:B------:R-:W-:Y:S01]  /*67d0*/  LOP3.LUT R12, R176, UR40, R11, 0x96, !PT ;  /* 0x00000028b00c7c12 */ /* 0x000fe2000f8e960b */
[----:B------:R-:W-:Y:S01]  /*67e0*/  @!P2 FADD.FTZ R215, -R215, -RZ ;  /* 0x800000ffd7d7a221 */ /* 0x000fe20000010100 */
[----:B------:R-:W-:Y:S01]  /*67f0*/  FFMA.FTZ R11, R47, UR13, -R134 ;  /* 0x0000000d2f0b7c23 */ /* 0x000fe20008010886 */
[----:B------:R3:W-:Y:S02]  /*6800*/  MUFU.EX2 R202, R6 ;  /* 0x0000000600ca7308 */ /* 0x0007e40000000800 */
[----:B------:R-:W-:Y:S01]  /*6810*/  @!P6 FADD.FTZ R213, -R213, -RZ ;  /* 0x800000ffd5d5e221 */ /* 0x000fe20000010100 */
[----:B-1----:R-:W-:Y:S01]  /*6820*/  SHF.R.U32.HI R3, RZ, 0x8, R5 ;  /* 0x00000008ff037819 */ /* 0x002fe20000011605 */
[----:B------:R-:W-:Y:S01]  /*6830*/  FFMA.FTZ R5, R38, UR13, -R140 ;  /* 0x0000000d26057c23 */ /* 0x000fe2000801088c */
[----:B------:R-:W-:Y:S03]  /*6840*/  IMAD.WIDE.U32 R12, R12, -0x2daee0ad, RZ ;  /* 0xd2511f530c0c7825 */ /* 0x000fe600078e00ff */
[----:B------:R-:W-:Y:S02]  /*6850*/  LOP3.LUT R3, R3, 0xffff, RZ, 0xc0, !PT ;  /* 0x0000ffff03037812 */ /* 0x000fe400078ec0ff */
[----:B------:R1:W5:Y:S01]  /*6860*/  MUFU.EX2 R203, R5 ;  /* 0x0000000500cb7308 */ /* 0x0003620000000800 */
[----:B------:R-:W-:Y:S01]  /*6870*/  LOP3.LUT R18, R18, UR15, R13, 0x96, !PT ;  /* 0x0000000f12127c12 */ /* 0x000fe2000f8e960d */
[----:B------:R-:W-:Y:S01]  /*6880*/  @!P1 FADD.FTZ R221, -R221, -RZ ;  /* 0x800000ffdddd9221 */ /* 0x000fe20000010100 */
[----:B------:R-:W-:Y:S02]  /*6890*/  ISETP.LE.U32.AND P6, PT, R3, UR14, PT ;  /* 0x0000000e03007c0c */ /* 0x000fe4000bfc3070 */
[----:B---3--:R-:W-:Y:S05]  /*68a0*/  PRMT R6, R4, 0x7773, RZ ;  /* 0x0000777304067816 */ /* 0x008fea00000000ff */
[----:B------:R-:W-:Y:S06]  /*68b0*/  MUFU.EX2 R204, R11 ;  /* 0x0000000b00cc7308 */ /* 0x000fec0000000800 */
[----:B------:R-:W-:Y:S01]  /*68c0*/  @!P6 FADD.FTZ R220, -R220, -RZ ;  /* 0x800000ffdcdce221 */ /* 0x000fe20000010100 */
[----:B-1----:R-:W-:Y:S02]  /*68d0*/  PRMT R5, R0, 0x7632, R5 ;  /* 0x0000763200057816 */ /* 0x002fe40000000005 */
[----:B------:R-:W-:Y:S02]  /*68e0*/  SHF.R.U32.HI R0, RZ, 0x18, R0 ;  /* 0x00000018ff007819 */ /* 0x000fe40000011600 */
[----:B------:R-:W-:Y:S02]  /*68f0*/  LOP3.LUT R3, R5, 0xff, RZ, 0xc0, !PT ;  /* 0x000000ff05037812 */ /* 0x000fe400078ec0ff */
[----:B------:R-:W-:Y:S02]  /*6900*/  ISETP.LE.U32.AND P1, PT, R0, UR14, PT ;  /* 0x0000000e00007c0c */ /* 0x000fe4000bf23070 */
[----:B------:R-:W-:Y:S01]  /*6910*/  ISETP.LE.U32.AND P2, PT, R3, UR14, PT ;  /* 0x0000000e03007c0c */ /* 0x000fe2000bf43070 */
[----:B------:R-:W-:Y:S01]  /*6920*/  FFMA.FTZ R3, R40, UR13, -R135 ;  /* 0x0000000d28037c23 */ /* 0x000fe20008010887 */
[----:B------:R-:W-:Y:S02]  /*6930*/  PRMT R0, R2, 0x7770, RZ ;  /* 0x0000777002007816 */ /* 0x000fe400000000ff */
[----:B------:R-:W-:Y:S01]  /*6940*/  LOP3.LUT R5, R156, UR15, R15, 0x96, !PT ;  /* 0x0000000f9c057c12 */ /* 0x000fe2000f8e960f */
[----:B------:R1:W3:Y:S01]  /*6950*/  MUFU.EX2 R207, R3 ;  /* 0x0000000300cf7308 */ /* 0x0002e20000000800 */
[----:B------:R-:W-:Y:S02]  /*6960*/  ISETP.LE.U32.AND P6, PT, R0, UR14, PT ;  /* 0x0000000e00007c0c */ /* 0x000fe4000bfc3070 */
[----:B------:R-:W-:Y:S03]  /*6970*/  PRMT R0, R2, 0x7771, RZ ;  /* 0x0000777102007816 */ /* 0x000fe600000000ff */
[----:B------:R-:W-:Y:S02]  /*6980*/  @!P1 FADD.FTZ R222, -R222, -RZ ;  /* 0x800000ffdede9221 */ /* 0x000fe40000010100 */
[----:B--2---:R-:W-:Y:S01]  /*6990*/  @!P2 FADD.FTZ R223, -R223, -RZ ;  /* 0x800000ffdfdfa221 */ /* 0x004fe20000010100 */
[----:B------:R-:W-:Y:S02]  /*69a0*/  ISETP.GT.U32.AND P2, PT, R0, UR14, PT ;  /* 0x0000000e00007c0c */ /* 0x000fe4000bf44070 */
[C---:B------:R-:W-:Y:S02]  /*69b0*/  PRMT R0, R2.reuse, 0x7772, RZ ;  /* 0x0000777202007816 */ /* 0x040fe400000000ff */
[----:B------:R-:W-:Y:S01]  /*69c0*/  PRMT R2, R2, 0x7773, RZ ;  /* 0x0000777302027816 */ /* 0x000fe200000000ff */
[----:B----4-:R-:W-:Y:S01]  /*69d0*/  @!P6 FADD.FTZ R217, -R217, -RZ ;  /* 0x800000ffd9d9e221 */ /* 0x010fe20000010100 */
[----:B------:R-:W-:Y:S02]  /*69e0*/  ISETP.GT.U32.AND P1, PT, R0, UR14, PT ;  /* 0x0000000e00007c0c */ /* 0x000fe4000bf24070 */
[----:B------:R-:W-:Y:S01]  /*69f0*/  PRMT R0, R4, 0x7770, RZ ;  /* 0x0000777004007816 */ /* 0x000fe200000000ff */
[--C-:B-1----:R-:W-:Y:S01]  /*6a00*/  FFMA.FTZ R3, R41, UR13, -R135.reuse ;  /* 0x0000000d29037c23 */ /* 0x102fe20008010887 */
[----:B------:R-:W-:Y:S01]  /*6a10*/  ISETP.GT.U32.AND P6, PT, R2, UR14, PT ;  /* 0x0000000e02007c0c */ /* 0x000fe2000bfc4070 */
[--C-:B------:R-:W-:Y:S02]  /*6a20*/  FFMA.FTZ R2, R43, UR13, -R134.reuse ;  /* 0x0000000d2b027c23 */ /* 0x100fe40008010886 */
[----:B------:R1:W2:Y:S01]  /*6a30*/  MUFU.EX2 R206, R3 ;  /* 0x0000000300ce7308 */ /* 0x0002a20000000800 */
[----:B------:R-:W-:Y:S01]  /*6a40*/  @P2 FADD.FTZ R216, -R216, -RZ ;  /* 0x800000ffd8d82221 */ /* 0x000fe20000010100 */
[----:B------:R-:W-:Y:S01]  /*6a50*/  ISETP.LE.U32.AND P2, PT, R0, UR14, PT ;  /* 0x0000000e00007c0c */ /* 0x000fe2000bf43070 */
[----:B------:R-:W-:Y:S03]  /*6a60*/  FFMA.FTZ R0, R44, UR13, -R135 ;  /* 0x0000000d2c007c23 */ /* 0x000fe60008010887 */
[----:B------:R-:W-:Y:S04]  /*6a70*/  @P1 FADD.FTZ R219, -R219, -RZ ;  /* 0x800000ffdbdb1221 */ /* 0x000fe80000010100 */
[----:B------:R4:W-:Y:S01]  /*6a80*/  MUFU.EX2 R201, R0 ;  /* 0x0000000000c97308 */ /* 0x0009e20000000800 */
[----:B------:R-:W-:Y:S01]  /*6a90*/  @P6 FADD.FTZ R218, -R218, -RZ ;  /* 0x800000ffdada6221 */ /* 0x000fe20000010100 */
[----:B------:R-:W-:Y:S03]  /*6aa0*/  ISETP.GT.U32.AND P6, PT, R7, UR14, PT ;  /* 0x0000000e07007c0c */ /* 0x000fe6000bfc4070 */
[----:B------:R-:W-:Y:S01]  /*6ab0*/  @!P2 FADD.FTZ R175, -R175, -RZ ;  /* 0x800000ffafafa221 */ /* 0x000fe20000010100 */
[----:B------:R-:W-:Y:S01]  /*6ac0*/  ISETP.GT.U32.AND P2, PT, R6, UR14, PT ;  /* 0x0000000e06007c0c */ /* 0x000fe2000bf44070 */
[--C-:B-1----:R-:W-:Y:S03]  /*6ad0*/  FFMA.FTZ R3, R42, UR13, -R134.reuse ;  /* 0x0000000d2a037c23 */ /* 0x102fe60008010886 */
[----:B------:R-:W-:Y:S01]  /*6ae0*/  MUFU.EX2 R210, R2 ;  /* 0x0000000200d27308 */ /* 0x000fe20000000800 */
[----:B------:R-:W-:Y:S05]  /*6af0*/  IMAD.WIDE.U32 R6, R19, -0x326172a9, RZ ;  /* 0xcd9e8d5713067825 */ /* 0x000fea00078e00ff */
[----:B------:R-:W-:Y:S01]  /*6b00*/  LOP3.LUT R10, R10, UR39, R7, 0x96, !PT ;  /* 0x000000270a0a7c12 */ /* 0x000fe2000f8e9607 */
[----:B----4-:R-:W-:Y:S03]  /*6b10*/  FFMA.FTZ R0, R45, UR13, -R135 ;  /* 0x0000000d2d007c23 */ /* 0x010fe60008010887 */
[----:B------:R1:W4:Y:S01]  /*6b20*/  MUFU.EX2 R211, R3 ;  /* 0x0000000300d37308 */ /* 0x0003220000000800 */
[----:B------:R-:W-:Y:S01]  /*6b30*/  @P6 FADD.FTZ R209, -R209, -RZ ;  /* 0x800000ffd1d16221 */ /* 0x000fe20000010100 */
[----:B------:R-:W-:Y:S08]  /*6b40*/  @P2 FADD.FTZ R208, -R208, -RZ ;  /* 0x800000ffd0d02221 */ /* 0x000ff00000010100 */
[----:B------:R5:W4:Y:S01]  /*6b50*/  MUFU.EX2 R199, R0 ;  /* 0x0000000000c77308 */ /* 0x000b220000000800 */
[----:B-1----:R-:W-:Y:S01]  /*6b60*/  PRMT R3, R4, 0x7771, RZ ;  /* 0x0000777104037816 */ /* 0x002fe200000000ff */
[----:B------:R-:W-:Y:S03]  /*6b70*/  IMAD.WIDE.U32 R4, R5, -0x326172a9, RZ ;  /* 0xcd9e8d5705047825 */ /* 0x000fe600078e00ff */
[----:B------:R-:W-:Y:S01]  /*6b80*/  ISETP.GT.U32.AND P1, PT, R3, UR14, PT ;  /* 0x0000000e03007c0c */ /* 0x000fe2000bf24070 */
[----:B------:R-:W-:Y:S01]  /*6b90*/  FFMA.FTZ R3, R46, UR13, -R134 ;  /* 0x0000000d2e037c23 */ /* 0x000fe20008010886 */
[----:B------:R-:W-:Y:S03]  /*6ba0*/  LOP3.LUT R5, R8, UR38, R5, 0x96, !PT ;  /* 0x0000002608057c12 */ /* 0x000fe6000f8e9605 */
[----:B------:R1:W4:Y:S01]  /*6bb0*/  MUFU.EX2 R205, R3 ;  /* 0x0000000300cd7308 */ /* 0x0003220000000800 */
[C---:B-----5:R-:W-:Y:S02]  /*6bc0*/  LOP3.LUT R0, R5.reuse, 0xffff, RZ, 0xc0, !PT ;  /* 0x0000ffff05007812 */ /* 0x060fe400078ec0ff */
[C---:B------:R-:W-:Y:S02]  /*6bd0*/  LOP3.LUT R2, R5.reuse, 0xff, RZ, 0xc0, !PT ;  /* 0x000000ff05027812 */ /* 0x040fe400078ec0ff */
[----:B------:R-:W-:Y:S02]  /*6be0*/  SHF.R.U32.HI R0, RZ, 0x8, R0 ;  /* 0x00000008ff007819 */ /* 0x000fe40000011600 */
[----:B------:R-:W-:Y:S01]  /*6bf0*/  PRMT R8, R5, 0x7632, R8 ;  /* 0x0000763205087816 */ /* 0x000fe20000000008 */
[----:B------:R-:W-:Y:S01]  /*6c00*/  @P1 FADD.FTZ R174, -R174, -RZ ;  /* 0x800000ffaeae1221 */ /* 0x000fe20000010100 */
[----:B------:R-:W-:Y:S02]  /*6c10*/  ISETP.LE.U32.AND P1, PT, R2, UR14, PT ;  /* 0x0000000e02007c0c */ /* 0x000fe4000bf23070 */
[----:B------:R-:W-:Y:S02]  /*6c20*/  LOP3.LUT R0, R0, 0xffff, RZ, 0xc0, !PT ;  /* 0x0000ffff00007812 */ /* 0x000fe400078ec0ff */
[----:B------:R-:W-:Y:S02]  /*6c30*/  LOP3.LUT R8, R8, 0xff, RZ, 0xc0, !PT ;  /* 0x000000ff08087812 */ /* 0x000fe400078ec0ff */
[----:B------:R-:W-:Y:S01]  /*6c40*/  ISETP.LE.U32.AND P6, PT, R0, UR14, PT ;  /* 0x0000000e00007c0c */ /* 0x000fe2000bfc3070 */
[----:B-1----:R-:W-:Y:S01]  /*6c50*/  IMAD.WIDE.U32 R2, R18, -0x326172a9, RZ ;  /* 0xcd9e8d5712027825 */ /* 0x002fe200078e00ff */
[----:B------:R-:W-:Y:S02]  /*6c60*/  ISETP.LE.U32.AND P2, PT, R8, UR14, PT ;  /* 0x0000000e08007c0c */ /* 0x000fe4000bf43070 */
[----:B------:R-:W-:Y:S01]  /*6c70*/  SHF.R.U32.HI R5, RZ, 0x18, R5 ;  /* 0x00000018ff057819 */ /* 0x000fe20000011605 */
[----:B------:R-:W5:Y:S01]  /*6c80*/  LDL R8, [R1+0x54] ;  /* 0x0000540001087983 */ /* 0x000f620000100800 */
[----:B------:R-:W-:Y:S01]  /*6c90*/  LOP3.LUT R0, R6, UR38, R3, 0x96, !PT ;  /* 0x0000002606007c12 */ /* 0x000fe2000f8e9603 */
[----:B------:R-:W-:Y:S01]  /*6ca0*/  @!P1 FADD.FTZ R173, -R173, -RZ ;  /* 0x800000ffadad9221 */ /* 0x000fe20000010100 */
[----:B------:R-:W-:Y:S01]  /*6cb0*/  FFMA.FTZ R6, R48, UR13, -R141 ;  /* 0x0000000d30067c23 */ /* 0x000fe2000801088d */
[----:B------:R-:W-:Y:S02]  /*6cc0*/  ISETP.LE.U32.AND P1, PT, R5, UR14, PT ;  /* 0x0000000e05007c0c */ /* 0x000fe4000bf23070 */
[C---:B------:R-:W-:Y:S01]  /*6cd0*/  LOP3.LUT R3, R0.reuse, 0xffff, RZ, 0xc0, !PT ;  /* 0x0000ffff00037812 */ /* 0x040fe200078ec0ff */
[----:B------:R1:W4:Y:S01]  /*6ce0*/  MUFU.EX2 R166, R6 ;  /* 0x0000000600a67308 */ /* 0x0003220000000800 */
[----:B------:R-:W-:Y:S01]  /*6cf0*/  LOP3.LUT R5, R0, 0xff, RZ, 0xc0, !PT ;  /* 0x000000ff00057812 */ /* 0x000fe200078ec0ff */
[----:B------:R-:W-:Y:S01]  /*6d00*/  @!P6 FADD.FTZ R172, -R172, -RZ ;  /* 0x800000ffacace221 */ /* 0x000fe20000010100 */
[----:B------:R-:W-:Y:S01]  /*6d10*/  SHF.R.U32.HI R3, RZ, 0x8, R3 ;  /* 0x00000008ff037819 */ /* 0x000fe20000011603 */
[----:B------:R-:W-:Y:S01]  /*6d20*/  @!P2 FADD.FTZ R203, -R203, -RZ ;  /* 0x800000ffcbcba221 */ /* 0x000fe20000010100 */
[----:B------:R-:W-:Y:S02]  /*6d30*/  ISETP.LE.U32.AND P6, PT, R5, UR14, PT ;  /* 0x0000000e05007c0c */ /* 0x000fe4000bfc3070 */
[----:B------:R-:W-:Y:S02]  /*6d40*/  LOP3.LUT R3, R3, 0xffff, RZ, 0xc0, !PT ;  /* 0x0000ffff03037812 */ /* 0x000fe400078ec0ff */
[----:B------:R-:W-:Y:S01]  /*6d50*/  PRMT R5, R0, 0x7632, R5 ;  /* 0x0000763200057816 */ /* 0x000fe20000000005 */
[----:B------:R-:W-:Y:S01]  /*6d60*/  @!P1 FADD.FTZ R202, -R202, -RZ ;  /* 0x800000ffcaca9221 */ /* 0x000fe20000010100 */
[----:B------:R-:W-:Y:S02]  /*6d70*/  ISETP.LE.U32.AND P2, PT, R3, UR14, PT ;  /* 0x0000000e03007c0c */ /* 0x000fe4000bf43070 */
[----:B------:R-:W-:Y:S01]  /*6d80*/  LOP3.LUT R3, R5, 0xff, RZ, 0xc0, !PT ;  /* 0x000000ff05037812 */ /* 0x000fe200078ec0ff */
[----:B------:R-:W-:Y:S03]  /*6d90*/  FFMA.FTZ R5, R51, UR13, -R140 ;  /* 0x0000000d33057c23 */ /* 0x000fe6000801088c */
[----:B------:R-:W-:Y:S01]  /*6da0*/  ISETP.LE.U32.AND P1, PT, R3, UR14, PT ;  /* 0x0000000e03007c0c */ /* 0x000fe2000bf23070 */
[--C-:B-1----:R-:W-:Y:S01]  /*6db0*/  FFMA.FTZ R6, R49, UR13, -R141.reuse ;  /* 0x0000000d31067c23 */ /* 0x102fe2000801088d */
[----:B------:R-:W-:Y:S01]  /*6dc0*/  SHF.R.U32.HI R3, RZ, 0x18, R0 ;  /* 0x00000018ff037819 */ /* 0x000fe20000011600 */
[----:B---3--:R-:W-:Y:S01]  /*6dd0*/  @!P6 FADD.FTZ R207, -R207, -RZ ;  /* 0x800000ffcfcfe221 */ /* 0x008fe20000010100 */
[----:B------:R-:W-:Y:S01]  /*6de0*/  PRMT R0, R2, 0x7770, RZ ;  /* 0x0000777002007816 */ /* 0x000fe200000000ff */
[----:B------:R1:W3:Y:S01]  /*6df0*/  MUFU.EX2 R165, R6 ;  /* 0x0000000600a57308 */ /* 0x0002e20000000800 */
[----:B------:R-:W-:Y:S01]  /*6e00*/  ISETP.LE.U32.AND P6, PT, R3, UR14, PT ;  /* 0x0000000e03007c0c */ /* 0x000fe2000bfc3070 */
[----:B--2---:R-:W-:Y:S01]  /*6e10*/  @!P2 FADD.FTZ R206, -R206, -RZ ;  /* 0x800000ffcecea221 */ /* 0x004fe20000010100 */
[----:B------:R-:W-:Y:S01]  /*6e20*/  ISETP.LE.U32.AND P2, PT, R0, UR14, PT ;  /* 0x0000000e00007c0c */ /* 0x000fe2000bf43070 */
[--C-:B------:R-:W-:Y:S01]  /*6e30*/  FFMA.FTZ R3, R52, UR13, -R141.reuse ;  /* 0x0000000d34037c23 */ /* 0x100fe2000801088d */
[----:B------:R-:W-:Y:S03]  /*6e40*/  PRMT R0, R2, 0x7771, RZ ;  /* 0x0000777102007816 */ /* 0x000fe600000000ff */
[----:B----4-:R-:W-:Y:S02]  /*6e50*/  @!P1 FADD.FTZ R211, -R211, -RZ ;  /* 0x800000ffd3d39221 */ /* 0x010fe40000010100 */
[----:B------:R2:W-:Y:S01]  /*6e60*/  MUFU.EX2 R164, R3 ;  /* 0x0000000300a47308 */ /* 0x0005e20000000800 */
[----:B------:R-:W-:Y:S02]  /*6e70*/  ISETP.GT.U32.AND P1, PT, R0, UR14, PT ;  /* 0x0000000e00007c0c */ /* 0x000fe4000bf24070 */
[C---:B------:R-:W-:Y:S02]  /*6e80*/  PRMT R0, R2.reuse, 0x7772, RZ ;  /* 0x0000777202007816 */ /* 0x040fe400000000ff */
[----:B------:R-:W-:Y:S01]  /*6e90*/  PRMT R2, R2, 0x7773, RZ ;  /* 0x0000777302027816 */ /* 0x000fe200000000ff */
[----:B------:R-:W-:Y:S01]  /*6ea0*/  @!P6 FADD.FTZ R210, -R210, -RZ ;  /* 0x800000ffd2d2e221 */ /* 0x000fe20000010100 */
[----:B------:R-:W-:Y:S01]  /*6eb0*/  @!P2 FADD.FTZ R201, -R201, -RZ ;  /* 0x800000ffc9c9a221 */ /* 0x000fe20000010100 */
[--C-:B-1----:R-:W-:Y:S01]  /*6ec0*/  FFMA.FTZ R6, R50, UR13, -R140.reuse ;  /* 0x0000000d32067c23 */ /* 0x102fe2000801088c */
[----:B------:R-:W-:Y:S01]  /*6ed0*/  ISETP.GT.U32.AND P2, PT, R2, UR14, PT ;  /* 0x0000000e02007c0c */ /* 0x000fe2000bf44070 */
[--C-:B------:R-:W-:Y:S01]  /*6ee0*/  FFMA.FTZ R2, R54, UR13, -R140.reuse ;  /* 0x0000000d36027c23 */ /* 0x100fe2000801088c */
[----:B------:R-:W-:Y:S01]  /*6ef0*/  MUFU.EX2 R190, R5 ;  /* 0x0000000500be7308 */ /* 0x000fe20000000800 */
[----:B------:R-:W-:Y:S02]  /*6f00*/  ISETP.GT.U32.AND P6, PT, R0, UR14, PT ;  /* 0x0000000e00007c0c */ /* 0x000fe4000bfc4070 */
[----:B------:R-:W-:Y:S01]  /*6f10*/  PRMT R0, R4, 0x7770, RZ ;  /* 0x0000777004007816 */ /* 0x000fe200000000ff */
[----:B------:R-:W-:Y:S01]  /*6f20*/  @P1 FADD.FTZ R199, -R199, -RZ ;  /* 0x800000ffc7c71221 */ /* 0x000fe20000010100 */
[----:B--2---:R-:W-:Y:S02]  /*6f30*/  FFMA.FTZ R3, R53, UR13, -R141 ;  /* 0x0000000d35037c23 */ /* 0x004fe4000801088d */
[----:B------:R-:W-:Y:S03]  /*6f40*/  ISETP.LE.U32.AND P1, PT, R0, UR14, PT ;  /* 0x0000000e00007c0c */ /* 0x000fe6000bf23070 */
[----:B------:R1:W-:Y:S01]  /*6f50*/  MUFU.EX2 R178, R2 ;  /* 0x0000000200b27308 */ /* 0x0003e20000000800 */
[----:B------:R-:W-:Y:S01]  /*6f60*/  PRMT R0, R4, 0x7771, RZ ;  /* 0x0000777104007816 */ /* 0x000fe200000000ff */
[----:B------:R-:W-:Y:S02]  /*6f70*/  @P2 FADD.FTZ R204, -R204, -RZ ;  /* 0x800000ffcccc2221 */ /* 0x000fe40000010100 */
[----:B------:R-:W-:Y:S01]  /*6f80*/  @P6 FADD.FTZ R205, -R205, -RZ ;  /* 0x800000ffcdcd6221 */ /* 0x000fe20000010100 */
[----:B------:R-:W-:Y:S05]  /*6f90*/  ISETP.GT.U32.AND P6, PT, R0, UR14, PT ;  /* 0x0000000e00007c0c */ /* 0x000fea000bfc4070 */
[----:B------:R2:W4:Y:S01]  /*6fa0*/  MUFU.EX2 R191, R6 ;  /* 0x0000000600bf7308 */ /* 0x0005220000000800 */
[C---:B------:R-:W-:Y:S02]  /*6fb0*/  PRMT R0, R4.reuse, 0x7772, RZ ;  /* 0x0000777204007816 */ /* 0x040fe400000000ff */
[----:B------:R-:W-:Y:S01]  /*6fc0*/  PRMT R4, R4, 0x7773, RZ ;  /* 0x0000777304047816 */ /* 0x000fe200000000ff */
[----:B------:R-:W-:Y:S01]  /*6fd0*/  @!P1 FADD.FTZ R166, -R166, -RZ ;  /* 0x800000ffa6a69221 */ /* 0x000fe20000010100 */
[----:B------:R-:W-:Y:S02]  /*6fe0*/  ISETP.GT.U32.AND P2, PT, R0, UR14, PT ;  /* 0x0000000e00007c0c */ /* 0x000fe4000bf44070 */
[----:B------:R-:W-:Y:S03]  /*6ff0*/  ISETP.GT.U32.AND P1, PT, R4, UR14, PT ;  /* 0x0000000e04007c0c */ /* 0x000fe6000bf24070 */
[----:B------:R4:W4:Y:S01]  /*7000*/  MUFU.EX2 R163, R3 ;  /* 0x0000000300a37308 */ /* 0x0009220000000800 */
[----:B-1----:R-:W-:Y:S01]  /*7010*/  FFMA.FTZ R2, R55, UR13, -R140 ;  /* 0x0000000d37027c23 */ /* 0x002fe2000801088c */
[----:B---3--:R-:W-:Y:S08]  /*7020*/  @P6 FADD.FTZ R165, -R165, -RZ ;  /* 0x800000ffa5a56221 */ /* 0x008ff00000010100 */
[----:B------:R1:W3:Y:S01]  /*7030*/  MUFU.EX2 R177, R2 ;  /* 0x0000000200b17308 */ /* 0x0002e20000000800 */
[----:B--2---:R-:W-:Y:S01]  /*7040*/  LOP3.LUT R6, R16, UR39, R9, 0x96, !PT ;  /* 0x0000002710067c12 */ /* 0x004fe2000f8e9609 */
[----:B----4-:R-:W-:Y:S01]  /*7050*/  @P2 FADD.FTZ R191, -R191, -RZ ;  /* 0x800000ffbfbf2221 */ /* 0x010fe20000010100 */
[----:B------:R-:W-:Y:S03]  /*7060*/  @P1 FADD.FTZ R190, -R190, -RZ ;  /* 0x800000ffbebe1221 */ /* 0x000fe60000010100 */
[----:B------:R-:W-:Y:S04]  /*7070*/  IMAD.WIDE.U32 R6, R6, -0x2daee0ad, RZ ;  /* 0xd2511f5306067825 */ /* 0x000fe800078e00ff */
[----:B------:R-:W-:Y:S01]  /*7080*/  FFMA.FTZ R3, R56, UR13, -R135 ;  /* 0x0000000d38037c23 */ /* 0x000fe20008010887 */
[----:B------:R-:W-:Y:S01]  /*7090*/  LOP3.LUT R5, R14, UR10, R7, 0x96, !PT ;  /* 0x0000000a0e057c12 */ /* 0x000fe2000f8e9607 */
[----:B------:R-:W-:Y:S02]  /*70a0*/  FFMA.FTZ R7, R57, UR13, -R135 ;  /* 0x0000000d39077c23 */ /* 0x000fe40008010887 */
[----:B------:R2:W4:Y:S01]  /*70b0*/  MUFU.EX2 R188, R3 ;  /* 0x0000000300bc7308 */ /* 0x0005220000000800 */
[C---:B------:R-:W-:Y:S02]  /*70c0*/  LOP3.LUT R0, R5.reuse, 0xff, RZ, 0xc0, !PT ;  /* 0x000000ff05007812 */ /* 0x040fe400078ec0ff */
[C---:B-1----:R-:W-:Y:S02]  /*70d0*/  LOP3.LUT R2, R5.reuse, 0xffff, RZ, 0xc0, !PT ;  /* 0x0000ffff05027812 */ /* 0x042fe400078ec0ff */
[----:B------:R-:W-:Y:S02]  /*70e0*/  ISETP.LE.U32.AND P6, PT, R0, UR14, PT ;  /* 0x0000000e00007c0c */ /* 0x000fe4000bfc3070 */
[----:B------:R-:W-:Y:S03]  /*70f0*/  SHF.R.U32.HI R4, RZ, 0x8, R2 ;  /* 0x00000008ff047819 */ /* 0x000fe60000011602 */
[----:B------:R1:W4:Y:S01]  /*7100*/  MUFU.EX2 R179, R7 ;  /* 0x0000000700b37308 */ /* 0x0003220000000800 */
[----:B------:R-:W-:Y:S02]  /*7110*/  LOP3.LUT R0, R4, 0xffff, RZ, 0xc0, !PT ;  /* 0x0000ffff04007812 */ /* 0x000fe400078ec0ff */
[----:B------:R-:W-:Y:S02]  /*7120*/  PRMT R4, R5, 0x7632, R4 ;  /* 0x0000763205047816 */ /* 0x000fe40000000004 */
[----:B------:R-:W-:Y:S01]  /*7130*/  ISETP.LE.U32.AND P2, PT, R0, UR14, PT ;  /* 0x0000000e00007c0c */ /* 0x000fe2000bf43070 */
[----:B--2---:R-:W-:Y:S01]  /*7140*/  IMAD.WIDE.U32 R2, R10, -0x2daee0ad, RZ ;  /* 0xd2511f530a027825 */ /* 0x004fe200078e00ff */
[----:B------:R-:W-:Y:S02]  /*7150*/  LOP3.LUT R4, R4, 0xff, RZ, 0xc0, !PT ;  /* 0x000000ff04047812 */ /* 0x000fe400078ec0ff */
[----:B------:R-:W-:Y:S01]  /*7160*/  SHF.R.U32.HI R5, RZ, 0x18, R5 ;  /* 0x00000018ff057819 */ /* 0x000fe20000011605 */
[----:B------:R-:W-:Y:S01]  /*7170*/  @!P6 FADD.FTZ R164, -R164, -RZ ;  /* 0x800000ffa4a4e221 */ /* 0x000fe20000010100 */
[----:B------:R-:W-:Y:S02]  /*7180*/  LOP3.LUT R0, R12, UR10, R3, 0x96, !PT ;  /* 0x0000000a0c007c12 */ /* 0x000fe4000f8e9603 */
[----:B------:R-:W-:Y:S02]  /*7190*/  ISETP.LE.U32.AND P1, PT, R4, UR14, PT ;  /* 0x0000000e04007c0c */ /* 0x000fe4000bf23070 */
[----:B------:R-:W-:Y:S01]  /*71a0*/  LOP3.LUT R3, R0, 0xffff, RZ, 0xc0, !PT ;  /* 0x0000ffff00037812 */ /* 0x000fe200078ec0ff */
[----:B-1----:R-:W-:Y:S01]  /*71b0*/  FFMA.FTZ R7, R58, UR13, -R134 ;  /* 0x0000000d3a077c23 */ /* 0x002fe20008010886 */
[----:B------:R-:W-:Y:S01]  /*71c0*/  LOP3.LUT R4, R0, 0xff, RZ, 0xc0, !PT ;  /* 0x000000ff00047812 */ /* 0x000fe200078ec0ff */
[----:B------:R-:W-:Y:S01]  /*71d0*/  @!P2 FADD.FTZ R163, -R163, -RZ ;  /* 0x800000ffa3a3a221 */ /* 0x000fe20000010100 */
[----:B------:R-:W-:Y:S01]  /*71e0*/  SHF.R.U32.HI R3, RZ, 0x8, R3 ;  /* 0x00000008ff037819 */ /* 0x000fe20000011603 */
[----:B------:R1:W2:Y:S01]  /*71f0*/  MUFU.EX2 R192, R7 ;  /* 0x0000000700c07308 */ /* 0x0002a20000000800 */
[----:B------:R-:W-:Y:S01]  /*7200*/  ISETP.LE.U32.AND P6, PT, R5, UR14, PT ;  /* 0x0000000e05007c0c */ /* 0x000fe2000bfc3070 */
[--C-:B------:R-:W-:Y:S01]  /*7210*/  FFMA.FTZ R5, R60, UR13, -R135.reuse ;  /* 0x0000000d3c057c23 */ /* 0x100fe20008010887 */
[----:B------:R-:W-:Y:S01]  /*7220*/  ISETP.LE.U32.AND P2, PT, R4, UR14, PT ;  /* 0x0000000e04007c0c */ /* 0x000fe2000bf43070 */
[----:B------:R-:W-:Y:S01]  /*7230*/  FFMA.FTZ R135, R61, UR13, -R135 ;  /* 0x0000000d3d877c23 */ /* 0x000fe20008010887 */
[----:B------:R-:W-:Y:S01]  /*7240*/  LOP3.LUT R3, R3, 0xffff, RZ, 0xc0, !PT ;  /* 0x0000ffff03037812 */ /* 0x000fe200078ec0ff */
[----:B------:R-:W-:Y:S01]  /*7250*/  @!P1 FADD.FTZ R178, -R178, -RZ ;  /* 0x800000ffb2b29221 */ /* 0x000fe20000010100 */
[----:B------:R-:W-:Y:S03]  /*7260*/  PRMT R4, R0, 0x7632, R4 ;  /* 0x0000763200047816 */ /* 0x000fe60000000004 */
[----:B------:R2:W2:Y:S01]  /*7270*/  MUFU.EX2 R176, R5 ;  /* 0x0000000500b07308 */ /* 0x0004a20000000800 */
[----:B------:R-:W-:Y:S02]  /*7280*/  ISETP.LE.U32.AND P1, PT, R3, UR14, PT ;  /* 0x0000000e03007c0c */ /* 0x000fe4000bf23070 */
[----:B------:R-:W-:Y:S01]  /*7290*/  LOP3.LUT R3, R4, 0xff, RZ, 0xc0, !PT ;  /* 0x000000ff04037812 */ /* 0x000fe200078ec0ff */
[--C-:B------:R-:W-:Y:S01]  /*72a0*/  FFMA.FTZ R4, R64, UR13, -R141.reuse ;  /* 0x0000000d40047c23 */ /* 0x100fe2000801088d */
[----:B------:R-:W-:Y:S01]  /*72b0*/  SHF.R.U32.HI R0, RZ, 0x18, R0 ;  /* 0x00000018ff007819 */ /* 0x000fe20000011600 */
[----:B---3--:R-:W-:Y:S01]  /*72c0*/  @!P6 FADD.FTZ R177, -R177, -RZ ;  /* 0x800000ffb1b1e221 */ /* 0x008fe20000010100 */
[----:B------:R-:W-:Y:S03]  /*72d0*/  ISETP.LE.U32.AND P6, PT, R3, UR14, PT ;  /* 0x0000000e03007c0c */ /* 0x000fe6000bfc3070 */
[----:B------:R3:W-:Y:S01]  /*72e0*/  MUFU.EX2 R162, R4 ;  /* 0x0000000400a27308 */ /* 0x0007e20000000800 */
[----:B-1----:R-:W-:Y:S01]  /*72f0*/  FFMA.FTZ R7, R59, UR13, -R134 ;  /* 0x0000000d3b077c23 */ /* 0x002fe20008010886 */
[----:B----4-:R-:W-:Y:S01]  /*7300*/  @!P2 FADD.FTZ R188, -R188, -RZ ;  /* 0x800000ffbcbca221 */ /* 0x010fe20000010100 */
[----:B------:R-:W-:Y:S01]  /*7310*/  ISETP.LE.U32.AND P2, PT, R0, UR14, PT ;  /* 0x0000000e00007c0c */ /* 0x000fe2000bf43070 */
[----:B------:R-:W-:Y:S01]  /*7320*/  FFMA.FTZ R141, R65, UR13, -R141 ;  /* 0x0000000d418d7c23 */ /* 0x000fe2000801088d */
[----:B------:R-:W-:Y:S01]  /*7330*/  PRMT R0, R2, 0x7770, RZ ;  /* 0x0000777002007816 */ /* 0x000fe200000000ff */
[----:B------:R-:W-:Y:S01]  /*7340*/  @!P1 FADD.FTZ R179, -R179, -RZ ;  /* 0x800000ffb3b39221 */ /* 0x000fe20000010100 */
[----:B------:R-:W-:Y:S03]  /*7350*/  PRMT R3, R6, 0x7772, RZ ;  /* 0x0000777206037816 */ /* 0x000fe600000000ff */
[----:B------:R-:W1:Y:S01]  /*7360*/  MUFU.EX2 R189, R7 ;  /* 0x0000000700bd7308 */ /* 0x000e620000000800 */
[----:B------:R-:W-:Y:S02]  /*7370*/  ISETP.LE.U32.AND P1, PT, R0, UR14, PT ;  /* 0x0000000e00007c0c */ /* 0x000fe4000bf23070 */
[----:B------:R-:W-:Y:S01]  /*7380*/  PRMT R0, R6, 0x7770, RZ ;  /* 0x0000777006007816 */ /* 0x000fe200000000ff */
[----:B--2---:R-:W-:Y:S01]  /*7390*/  @!P6 FADD.FTZ R192, -R192, -RZ ;  /* 0x800000ffc0c0e221 */ /* 0x004fe20000010100 */
[----:B------:R-:W-:Y:S02]  /*73a0*/  F2FP.RELU.BF16.F32.PACK_AB R5, R196, R197 ;  /* 0x000000c5c405723e */ /* 0x000fe400000018ff */
[----:B------:R-:W-:Y:S03]  /*73b0*/  ISETP.LE.U32.AND P6, PT, R0, UR14, PT ;  /* 0x0000000e00007c0c */ /* 0x000fe6000bfc3070 */
[----:B------:R-:W2:Y:S01]  /*73c0*/  MUFU.EX2 R161, R141 ;  /* 0x0000008d00a17308 */ /* 0x000ea20000000800 */
[--C-:B---3--:R-:W-:Y:S01]  /*73d0*/  FFMA.FTZ R4, R66, UR13, -R140.reuse ;  /* 0x0000000d42047c23 */ /* 0x108fe2000801088c */
[----:B------:R-:W-:Y:S01]  /*73e0*/  FFMA.FTZ R140, R67, UR13, -R140 ;  /* 0x0000000d438c7c23 */ /* 0x000fe2000801088c */
[C---:B------:R-:W-:Y:S01]  /*73f0*/  PRMT R0, R6.reuse, 0x7771, RZ ;  /* 0x0000777106007816 */ /* 0x040fe200000000ff */
[----:B------:R3:W-:Y:S01]  /*7400*/  STS [R155+0x1c000], R5 ;  /* 0x01c000059b007388 */ /* 0x0007e20000000800 */
[----:B------:R-:W-:Y:S01]  /*7410*/  PRMT R6, R6, 0x7773, RZ ;  /* 0x0000777306067816 */ /* 0x000fe200000000ff */
[----:B------:R-:W-:Y:S01]  /*7420*/  @!P1 FADD.FTZ R176, -R176, -RZ ;  /* 0x800000ffb0b09221 */ /* 0x000fe20000010100 */
[----:B------:R-:W-:Y:S03]  /*7430*/  ISETP.GT.U32.AND P1, PT, R3, UR14, PT ;  /* 0x0000000e03007c0c */ /* 0x000fe6000bf24070 */
[----:B------:R-:W4:Y:S01]  /*7440*/  MUFU.EX2 R170, R4 ;  /* 0x0000000400aa7308 */ /* 0x000f220000000800 */
[----:B-1----:R-:W-:Y:S01]  /*7450*/  @!P2 FADD.FTZ R189, -R189, -RZ ;  /* 0x800000ffbdbda221 */ /* 0x002fe20000010100 */
[----:B------:R-:W-:Y:S01]  /*7460*/  ISETP.GT.U32.AND P2, PT, R0, UR14, PT ;  /* 0x0000000e00007c0c */ /* 0x000fe2000bf44070 */
[----:B------:R-:W-:Y:S01]  /*7470*/  @!P6 FADD.FTZ R162, -R162, -RZ ;  /* 0x800000ffa2a2e221 */ /* 0x000fe20000010100 */
[----:B------:R-:W-:Y:S02]  /*7480*/  ISETP.GT.U32.AND P6, PT, R6, UR14, PT ;  /* 0x0000000e06007c0c */ /* 0x000fe4000bfc4070 */
[C---:B------:R-:W-:Y:S04]  /*7490*/  PRMT R3, R2.reuse, 0x7771, RZ ;  /* 0x0000777102037816 */ /* 0x040fe800000000ff */
[----:B------:R-:W1:Y:S01]  /*74a0*/  MUFU.EX2 R168, R140 ;  /* 0x0000008c00a87308 */ /* 0x000e620000000800 */
[C---:B------:R-:W-:Y:S02]  /*74b0*/  PRMT R0, R2.reuse, 0x7772, RZ ;  /* 0x0000777202007816 */ /* 0x040fe400000000ff */
[----:B------:R-:W-:Y:S01]  /*74c0*/  PRMT R6, R2, 0x7773, RZ ;  /* 0x0000777302067816 */ /* 0x000fe200000000ff */
[----:B------:R-:W-:Y:S01]  /*74d0*/  IMAD.IADD R2, R155, 0x1, R144 ;  /* 0x000000019b027824 */ /* 0x000fe200078e0290 */
[----:B------:R-:W-:Y:S01]  /*74e0*/  F2FP.RELU.BF16.F32.PACK_AB R7, R229, R230 ;  /* 0x000000e6e507723e */ /* 0x000fe200000018ff */
[----:B--2---:R-:W-:Y:S01]  /*74f0*/  @P2 FADD.FTZ R161, -R161, -RZ ;  /* 0x800000ffa1a12221 */ /* 0x004fe20000010100 */
[----:B------:R-:W-:Y:S01]  /*7500*/  ISETP.GT.U32.AND P2, PT, R3, UR14, PT ;  /* 0x0000000e03007c0c */ /* 0x000fe2000bf44070 */
[----:B----4-:R-:W-:Y:S01]  /*7510*/  @P1 FADD.FTZ R170, -R170, -RZ ;  /* 0x800000ffaaaa1221 */ /* 0x010fe20000010100 */
[----:B------:R-:W-:Y:S01]  /*7520*/  F2FP.RELU.BF16.F32.PACK_AB R4, R224, R194 ;  /* 0x000000c2e004723e */ /* 0x000fe200000018ff */
[----:B------:R-:W2:Y:S01]  /*7530*/  MUFU.EX2 R167, R135 ;  /* 0x0000008700a77308 */ /* 0x000ea20000000800 */
[----:B------:R-:W-:Y:S02]  /*7540*/  ISETP.GT.U32.AND P1, PT, R0, UR14, PT ;  /* 0x0000000e00007c0c */ /* 0x000fe4000bf24070 */
[----:B------:R-:W-:Y:S01]  /*7550*/  F2FP.RELU.BF16.F32.PACK_AB R3, R198, R200 ;  /* 0x000000c8c603723e */ /* 0x000fe200000018ff */
[----:B------:R4:W-:Y:S01]  /*7560*/  STS [R155+0x1c400], R4 ;  /* 0x01c400049b007388 */ /* 0x0009e20000000800 */
[----:B------:R-:W-:Y:S01]  /*7570*/  F2FP.RELU.BF16.F32.PACK_AB R0, R214, R212 ;  /* 0x000000d4d600723e */ /* 0x000fe200000018ff */
[----:B-1----:R-:W-:Y:S01]  /*7580*/  @P6 FADD.FTZ R168, -R168, -RZ ;  /* 0x800000ffa8a86221 */ /* 0x002fe20000010100 */
[----:B------:R-:W-:Y:S01]  /*7590*/  ISETP.GT.U32.AND P6, PT, R6, UR14, PT ;  /* 0x0000000e06007c0c */ /* 0x000fe2000bfc4070 */
[----:B------:R1:W-:Y:S01]  /*75a0*/  STS [R2+0x1c000], R3 ;  /* 0x01c0000302007388 */ /* 0x0003e20000000800 */
[----:B------:R-:W-:Y:S02]  /*75b0*/  F2FP.RELU.BF16.F32.PACK_AB R6, R232, R233 ;  /* 0x000000e9e806723e */ /* 0x000fe400000018ff */
[----:B---3--:R-:W-:Y:S01]  /*75c0*/  F2FP.RELU.BF16.F32.PACK_AB R5, R225, R226 ;  /* 0x000000e2e105723e */ /* 0x008fe200000018ff */
[----:B------:R3:W-:Y:S04]  /*75d0*/  STS [R2+0x1c400], R0 ;  /* 0x01c4000002007388 */ /* 0x0007e80000000800 */
[----:B------:R3:W-:Y:S01]  /*75e0*/  STS [R155+0x1e000], R7 ;  /* 0x01e000079b007388 */ /* 0x0007e20000000800 */
[----:B--2---:R-:W-:Y:S01]  /*75f0*/  @P2 FADD.FTZ R167, -R167, -RZ ;  /* 0x800000ffa7a72221 */ /* 0x004fe20000010100 */
[----:B------:R-:W-:Y:S02]  /*7600*/  FSETP.GE.FTZ.AND P2, PT, R196, RZ, PT ;  /* 0x000000ffc400720b */ /* 0x000fe40003f56000 */
[----:B------:R2:W-:Y:S04]  /*7610*/  STS [R155+0x1e400], R6 ;  /* 0x01e400069b007388 */ /* 0x0005e80000000800 */
[----:B------:R2:W-:Y:S01]  /*7620*/  STS [R2+0x1e000], R5 ;  /* 0x01e0000502007388 */ /* 0x0005e20000000800 */
[----:B----4-:R-:W-:Y:S02]  /*7630*/  F2FP.RELU.BF16.F32.PACK_AB R4, R227, R228 ;  /* 0x000000e4e304723e */ /* 0x010fe400000018ff */
[----:B-1----:R-:W-:Y:S03]  /*7640*/  F2FP.RELU.BF16.F32.PACK_AB R3, R193, R195 ;  /* 0x000000c3c103723e */ /* 0x002fe600000018ff */
[----:B------:R1:W-:Y:S01]  /*7650*/  STS [R2+0x1e400], R4 ;  /* 0x01e4000402007388 */ /* 0x0003e20000000800 */
[----:B---3--:R-:W-:Y:S02]  /*7660*/  IMAD.IADD R0, R155, 0x1, R145 ;  /* 0x000000019b007824 */ /* 0x008fe400078e0291 */
[----:B------:R-:W-:Y:S03]  /*7670*/  IMAD.MOV.U32 R7, RZ, RZ, 0x20 ;  /* 0x00000020ff077424 */ /* 0x000fe600078e00ff */
[----:B------:R3:W-:Y:S01]  /*7680*/  STS [R0+0x1c000], R3 ;  /* 0x01c0000300007388 */ /* 0x0007e20000000800 */
[----:B--2---:R-:W-:Y:S02]  /*7690*/  F2FP.RELU.BF16.F32.PACK_AB R6, R220, R221 ;  /* 0x000000dddc06723e */ /* 0x004fe400000018ff */
[----:B------:R-:W-:Y:S02]  /*76a0*/  SEL R183, R7, 0xffffffe0, !P3 ;  /* 0xffffffe007b77807 */ /* 0x000fe40005800000 */
[----:B------:R-:W-:Y:S03]  /*76b0*/  F2FP.RELU.BF16.F32.PACK_AB R5, R215, R213 ;  /* 0x000000d5d705723e */ /* 0x000fe600000018ff */
[----:B------:R-:W-:Y:S02]  /*76c0*/  IMAD.IADD R154, R152, 0x1, R183 ;  /* 0x00000001989a7824 */ /* 0x000fe400078e02b7 */
[----:B------:R2:W-:Y:S01]  /*76d0*/  STS [R0+0x1c400], R5 ;  /* 0x01c4000500007388 */ /* 0x0005e20000000800 */
[----:B-1----:R-:W-:Y:S01]  /*76e0*/  IMAD.IADD R2, R144, 0x1, R0 ;  /* 0x0000000190027824 */ /* 0x002fe200078e0200 */
[----:B------:R-:W-:Y:S05]  /*76f0*/  F2FP.RELU.BF16.F32.PACK_AB R4, R174, R175 ;  /* 0x000000afae04723e */ /* 0x000fea00000018ff */
[----:B------:R1:W-:Y:S01]  /*7700*/  STS [R2+0x1c000], R4 ;  /* 0x01c0000402007388 */ /* 0x0003e20000000800 */
[----:B---3--:R-:W-:Y:S05]  /*7710*/  F2FP.RELU.BF16.F32.PACK_AB R3, R208, R209 ;  /* 0x000000d1d003723e */ /* 0x008fea00000018ff */
[----:B------:R3:W-:Y:S04]  /*7720*/  STS [R2+0x1c400], R3 ;  /* 0x01c4000302007388 */ /* 0x0007e80000000800 */
[----:B------:R4:W-:Y:S01]  /*7730*/  STS [R0+0x1e000], R6 ;  /* 0x01e0000600007388 */ /* 0x0009e20000000800 */
[----:B--2---:R-:W-:Y:S05]  /*7740*/  F2FP.RELU.BF16.F32.PACK_AB R5, R222, R223 ;  /* 0x000000dfde05723e */ /* 0x004fea00000018ff */
[----:B------:R2:W-:Y:S01]  /*7750*/  STS [R0+0x1e400], R5 ;  /* 0x01e4000500007388 */ /* 0x0005e20000000800 */
[----:B-1----:R-:W-:Y:S05]  /*7760*/  F2FP.RELU.BF16.F32.PACK_AB R4, R216, R217 ;  /* 0x000000d9d804723e */ /* 0x002fea00000018ff */
[----:B------:R1:W-:Y:S01]  /*7770*/  STS [R2+0x1e000], R4 ;  /* 0x01e0000402007388 */ /* 0x0003e20000000800 */
[----:B---3--:R-:W-:Y:S02]  /*7780*/  F2FP.RELU.BF16.F32.PACK_AB R3, R218, R219 ;  /* 0x000000dbda03723e */ /* 0x008fe400000018ff */
[----:B----4-:R-:W-:Y:S03]  /*7790*/  F2FP.RELU.BF16.F32.PACK_AB R6, R199, R201 ;  /* 0x000000c9c706723e */ /* 0x010fe600000018ff */
[----:B------:R3:W-:Y:S01]  /*77a0*/  STS [R2+0x1e400], R3 ;  /* 0x01e4000302007388 */ /* 0x0007e20000000800 */
[----:B--2---:R-:W-:Y:S01]  /*77b0*/  F2FP.RELU.BF16.F32.PACK_AB R0, R172, R173 ;  /* 0x000000adac00723e */ /* 0x004fe200000018ff */
[--C-:B------:R-:W-:Y:S01]  /*77c0*/  FFMA.FTZ R5, R62, UR13, -R134.reuse ;  /* 0x0000000d3e057c23 */ /* 0x100fe20008010886 */
[----:B------:R-:W-:Y:S03]  /*77d0*/  FFMA.FTZ R134, R63, UR13, -R134 ;  /* 0x0000000d3f867c23 */ /* 0x000fe60008010886 */
[----:B------:R2:W-:Y:S01]  /*77e0*/  STS [R158], R0 ;  /* 0x000000009e007388 */ /* 0x0005e20000000800 */
[----:B------:R4:W4:Y:S01]  /*77f0*/  MUFU.EX2 R171, R5 ;  /* 0x0000000500ab7308 */ /* 0x0009220000000800 */
[----:B-----5:R-:W-:Y:S02]  /*7800*/  LEA R153, R8, UR4, 0x1 ;  /* 0x0000000408997c11 */ /* 0x020fe4000f8e08ff */
[----:B-1----:R-:W-:Y:S03]  /*7810*/  F2FP.RELU.BF16.F32.PACK_AB R4, R190, R191 ;  /* 0x000000bfbe04723e */ /* 0x002fe600000018ff */
[--C-:B------:R-:W-:Y:S04]  /*7820*/  IMAD.IADD R156, R183, 0x1, R153.reuse ;  /* 0x00000001b79c7824 */ /* 0x100fe800078e0299 */
[----:B------:R-:W1:Y:S01]  /*7830*/  MUFU.EX2 R169, R134 ;  /* 0x0000008600a97308 */ /* 0x000e620000000800 */
[----:B---3--:R-:W-:Y:S02]  /*7840*/  F2FP.RELU.BF16.F32.PACK_AB R3, R202, R203 ;  /* 0x000000cbca03723e */ /* 0x008fe400000018ff */
[----:B------:R-:W-:Y:S03]  /*7850*/  F2FP.RELU.BF16.F32.PACK_AB R2, R165, R166 ;  /* 0x000000a6a502723e */ /* 0x000fe600000018ff */
[----:B------:R3:W-:Y:S01]  /*7860*/  STS [R158+0x400], R3 ;  /* 0x000400039e007388 */ /* 0x0007e20000000800 */
[----:B----4-:R-:W-:Y:S01]  /*7870*/  F2FP.RELU.BF16.F32.PACK_AB R5, R204, R205 ;  /* 0x000000cdcc05723e */ /* 0x010fe200000018ff */
[----:B------:R-:W-:Y:S01]  /*7880*/  @P1 FADD.FTZ R171, -R171, -RZ ;  /* 0x800000ffabab1221 */ /* 0x000fe20000010100 */
[----:B--2---:R-:W-:Y:S02]  /*7890*/  IMAD.IADD R0, R144, 0x1, R158 ;  /* 0x0000000190007824 */ /* 0x004fe400078e029e */
[----:B-1----:R-:W-:Y:S01]  /*78a0*/  @P6 FADD.FTZ R169, -R169, -RZ ;  /* 0x800000ffa9a96221 */ /* 0x002fe20000010100 */
[----:B------:R-:W-:Y:S02]  /*78b0*/  FSETP.GE.FTZ.AND P6, PT, R197, RZ, PT ;  /* 0x000000ffc500720b */ /* 0x000fe40003fd6000 */
[----:B------:R1:W-:Y:S04]  /*78c0*/  STS [R0], R2 ;  /* 0x0000000200007388 */ /* 0x0003e80000000800 */
[----:B------:R2:W-:Y:S01]  /*78d0*/  STS [R0+0x400], R4 ;  /* 0x0004000400007388 */ /* 0x0005e20000000800 */
[----:B---3--:R-:W-:Y:S05]  /*78e0*/  F2FP.RELU.BF16.F32.PACK_AB R3, R206, R207 ;  /* 0x000000cfce03723e */ /* 0x008fea00000018ff */
[----:B------:R3:W-:Y:S01]  /*78f0*/  STS [R158+0x2000], R3 ;  /* 0x002000039e007388 */ /* 0x0007e20000000800 */
[----:B-1----:R-:W-:Y:S02]  /*7900*/  F2FP.RELU.BF16.F32.PACK_AB R2, R210, R211 ;  /* 0x000000d3d202723e */ /* 0x002fe400000018ff */
[----:B--2---:R-:W-:Y:S03]  /*7910*/  F2FP.RELU.BF16.F32.PACK_AB R4, R163, R164 ;  /* 0x000000a4a304723e */ /* 0x004fe600000018ff */
[----:B------:R1:W-:Y:S04]  /*7920*/  STS [R158+0x2400], R2 ;  /* 0x002400029e007388 */ /* 0x0003e80000000800 */
[----:B------:R-:W-:Y:S04]  /*7930*/  STS [R0+0x2000], R6 ;  /* 0x0020000600007388 */ /* 0x000fe80000000800 */
[----:B------:R2:W-:Y:S04]  /*7940*/  STS [R0+0x2400], R5 ;  /* 0x0024000500007388 */ /* 0x0005e80000000800 */
[----:B------:R-:W-:Y:S01]  /*7950*/  STS [R159], R4 ;  /* 0x000000049f007388 */ /* 0x000fe20000000800 */
[----:B---3--:R-:W-:Y:S05]  /*7960*/  F2FP.RELU.BF16.F32.PACK_AB R3, R177, R178 ;  /* 0x000000b2b103723e */ /* 0x008fea00000018ff */
[----:B------:R3:W-:Y:S01]  /*7970*/  STS [R159+0x400], R3 ;  /* 0x000400039f007388 */ /* 0x0007e20000000800 */
[----:B-1----:R-:W-:Y:S05]  /*7980*/  F2FP.RELU.BF16.F32.PACK_AB R2, R161, R162 ;  /* 0x000000a2a102723e */ /* 0x002fea00000018ff */
[----:B------:R1:W-:Y:S01]  /*7990*/  STS [R160], R2 ;  /* 0x00000002a0007388 */ /* 0x0003e20000000800 */
[----:B--2---:R-:W-:Y:S05]  /*79a0*/  F2FP.RELU.BF16.F32.PACK_AB R0, R168, R170 ;  /* 0x000000aaa800723e */ /* 0x004fea00000018ff */
[----:B------:R2:W-:Y:S01]  /*79b0*/  STS [R160+0x400], R0 ;  /* 0x00040000a0007388 */ /* 0x0005e20000000800 */
[----:B---3--:R-:W-:Y:S05]  /*79c0*/  F2FP.RELU.BF16.F32.PACK_AB R3, R189, R192 ;  /* 0x000000c0bd03723e */ /* 0x008fea00000018ff */
[----:B------:R3:W-:Y:S01]  /*79d0*/  STS [R159+0x2400], R3 ;  /* 0x002400039f007388 */ /* 0x0007e20000000800 */
[----:B-1----:R-:W-:Y:S05]  /*79e0*/  F2FP.RELU.BF16.F32.PACK_AB R2, R179, R188 ;  /* 0x000000bcb302723e */ /* 0x002fea00000018ff */
[----:B------:R1:W-:Y:S01]  /*79f0*/  STS [R159+0x2000], R2 ;  /* 0x002000029f007388 */ /* 0x0003e20000000800 */
[----:B--2---:R-:W-:Y:S05]  /*7a00*/  F2FP.RELU.BF16.F32.PACK_AB R0, R169, R171 ;  /* 0x000000aba900723e */ /* 0x004fea00000018ff */
[----:B------:R2:W-:Y:S01]  /*7a10*/  STS [R160+0x2400], R0 ;  /* 0x00240000a0007388 */ /* 0x0005e20000000800 */
[----:B---3--:R-:W-:Y:S01]  /*7a20*/  IMAD.U32 R3, RZ, RZ, UR9 ;  /* 0x00000009ff037e24 */ /* 0x008fe2000f8e00ff */
[----:B-1----:R-:W-:Y:S05]  /*7a30*/  F2FP.RELU.BF16.F32.PACK_AB R2, R167, R176 ;  /* 0x000000b0a702723e */ /* 0x002fea00000018ff */
[----:B------:R1:W-:Y:S01]  /*7a40*/  STS [R160+0x2000], R2 ;  /* 0x00200002a0007388 */ /* 0x0003e20000000800 */
[----:B--2---:R-:W-:Y:S03]  /*7a50*/  IMAD.MOV.U32 R0, RZ, RZ, 0x40 ;  /* 0x00000040ff007424 */ /* 0x004fe600078e00ff */
[----:B------:R-:W-:Y:S02]  /*7a60*/  LDSM.16.M88.4 R64, [R152+0x8000] ;  /* 0x008000009840783b */ /* 0x000fe40000000200 */
[----:B------:R-:W-:Y:S06]  /*7a70*/  SEL R157, R0, 0xffffffc0, !P0 ;  /* 0xffffffc0009d7807 */ /* 0x000fec0004000000 */
[----:B------:R-:W2:Y:S01]  /*7a80*/  LDSM.16.M88.4 R16, [R153+0x10000] ;  /* 0x010000009910783b */ /* 0x000ea20000000200 */
[----:B------:R-:W-:Y:S04]  /*7a90*/  IMAD.IADD R181, R157, 0x1, R153 ;  /* 0x000000019db57824 */ /* 0x000fe800078e0299 */
[C---:B------:R-:W-:Y:S03]  /*7aa0*/  IMAD.IADD R182, R183.reuse, 0x1, R181 ;  /* 0x00000001b7b67824 */ /* 0x040fe600078e02b5 */
[----:B------:R-:W3:Y:S01]  /*7ab0*/  LDSM.16.M88.4 R60, [R152+0xa000] ;  /* 0x00a00000983c783b */ /* 0x000ee20000000200 */
[----:B-1----:R-:W-:Y:S07]  /*7ac0*/  IMAD.U32 R2, RZ, RZ, UR8 ;  /* 0x00000008ff027e24 */ /* 0x002fee000f8e00ff */
[----:B------:R-:W1:Y:S08]  /*7ad0*/  LDSM.16.M88.4 R32, [R153+0x10800] ;  /* 0x010800009920783b */ /* 0x000e700000000200 */
[----:B------:R-:W4:Y:S08]  /*7ae0*/  LDSM.16.M88.4 R48, [R153+0x11000] ;  /* 0x011000009930783b */ /* 0x000f300000000200 */
[----:B------:R-:W5:Y:S01]  /*7af0*/  LDSM.16.M88.4 R132, [R153+0x11800] ;  /* 0x011800009984783b */ /* 0x000f620000000200 */
[-C--:B--2---:R-:W-:Y:S07]  /*7b00*/  HMMA.16816.F32.BF16 R4, R64, R16.reuse, RZ ;  /* 0x000000104004723c */ /* 0x084fee00000418ff */
[----:B------:R-:W-:Y:S01]  /*7b10*/  LDSM.16.M88.4 R136, [R154+0x8000] ;  /* 0x008000009a88783b */ /* 0x000fe20000000200 */
[C---:B---3--:R-:W-:Y:S07]  /*7b20*/  HMMA.16816.F32.BF16 R8, R60.reuse, R16, RZ ;  /* 0x000000103c08723c */ /* 0x048fee00000418ff */
[----:B------:R-:W2:Y:S01]  /*7b30*/  LDSM.16.M88.4 R140, [R156+0x10000] ;  /* 0x010000009c8c783b */ /* 0x000ea20000000200 */
[-C--:B------:R-:W-:Y:S07]  /*7b40*/  HMMA.16816.F32.BF16 R12, R60, R18.reuse, RZ ;  /* 0x000000123c0c723c */ /* 0x080fee00000418ff */
[----:B------:R-:W3:Y:S01]  /*7b50*/  LDSM.16.M88.4 R144, [R154+0xa000] ;  /* 0x00a000009a90783b */ /* 0x000ee20000000200 */
[C---:B------:R-:W-:Y:S07]  /*7b60*/  HMMA.16816.F32.BF16 R16, R64.reuse, R18, RZ ;  /* 0x000000124010723c */ /* 0x040fee00000418ff */
[----:B------:R-:W3:Y:S01]  /*7b70*/  LDSM.16.M88.4 R148, [R156+0x10800] ;  /* 0x010800009c94783b */ /* 0x000ee20000000200 */
        /* <DEDUP_REMOVED lines=8> */
[-C--:B-----5:R-:W-:Y:S08]  /*7c00*/  HMMA.16816.F32.BF16 R52, R64, R132.reuse, RZ ;  /* 0x000000844034723c */ /* 0x0a0ff000000418ff */
        /* <DEDUP_REMOVED lines=9> */
[-C--:B------:R-:W-:Y:S08]  /*7ca0*/  HMMA.16816.F32.BF16 R20, R136, R148.reuse, R20 ;  /* 0x000000948814723c */ /* 0x080ff00000041814 */
[C---:B------:R-:W-:Y:S04]  /*7cb0*/  HMMA.16816.F32.BF16 R24, R144.reuse, R148, R24 ;  /* 0x000000949018723c */ /* 0x040fe80000041818 */
[----:B------:R-:W-:Y:S04]  /*7cc0*/  IMAD.IADD R148, R152, 0x1, R157 ;  /* 0x0000000198947824 */ /* 0x000fe800078e029d */
[-C--:B------:R-:W-:Y:S08]  /*7cd0*/  HMMA.16816.F32.BF16 R28, R144, R150.reuse, R28 ;  /* 0x00000096901c723c */ /* 0x080ff0000004181c */
[C---:B------:R-:W-:Y:S04]  /*7ce0*/  HMMA.16816.F32.BF16 R32, R136.reuse, R150, R32 ;  /* 0x000000968820723c */ /* 0x040fe80000041820 */
[C---:B------:R-:W-:Y:S04]  /*7cf0*/  LEA R150, P1, R248.reuse, R2, 0x2 ;  /* 0x00000002f8967211 */ /* 0x040fe800078210ff */
[-C--:B-1----:R-:W-:Y:S03]  /*7d00*/  HMMA.16816.F32.BF16 R36, R136, R132.reuse, R36 ;  /* 0x000000848824723c */ /* 0x082fe60000041824 */
[----:B------:R-:W-:Y:S02]  /*7d10*/  LEA.HI.X R151, R248, R3, RZ, 0x2, P1 ;  /* 0x00000003f8977211 */ /* 0x000fe400008f14ff */
[----:B------:R-:W-:Y:S03]  /*7d20*/  FSETP.GE.FTZ.AND P1, PT, R194, RZ, PT ;  /* 0x000000ffc200720b */ /* 0x000fe60003f36000 */
        /* <DEDUP_REMOVED lines=52> */
[-C--:B------:R-:W-:Y:S03]  /*8070*/  HMMA.16816.F32.BF16 R60, R140, R138.reuse, R60 ;  /* 0x0000008a8c3c723c */ /* 0x080fe6000004183c */
[----:B---3--:R-:W-:Y:S01]  /*8080*/  FADD.FTZ R0, -R145, R6 ;  /* 0x0000000691007221 */ /* 0x008fe20000010100 */
[----:B------:R-:W-:Y:S01]  /*8090*/  VIADD R140, R155, 0x1c020 ;  /* 0x0001c0209b8c7836 */ /* 0x000fe20000000000 */
[----:B------:R-:W2:Y:S01]  /*80a0*/  LDG.E R6, desc[UR36][R150.64+0x100] ;  /* 0x0001002496067981 */ /* 0x000ea2000c1e1900 */
[C---:B------:R-:W-:Y:S01]  /*80b0*/  FADD.FTZ R19, -R145.reuse, R19 ;  /* 0x0000001391137221 */ /* 0x040fe20000010100 */
[C---:B------:R-:W-:Y:S01]  /*80c0*/  FADD.FTZ R22, -R145.reuse, R22 ;  /* 0x0000001691167221 */ /* 0x040fe20000010100 */
[----:B------:R-:W-:Y:S01]  /*80d0*/  FSEL R0, R0, R145, P1 ;  /* 0x0000009100007208 */ /* 0x000fe20000800000 */
[----:B------:R-:W-:Y:S04]  /*80e0*/  HMMA.16816.F32.BF16 R64, R132, R138, R64 ;  /* 0x0000008a8440723c */ /* 0x000fe80000041840 */
[----:B------:R-:W-:Y:S01]  /*80f0*/  FSETP.GE.FTZ.AND P1, PT, R200, RZ, PT ;  /* 0x000000ffc800720b */ /* 0x000fe20003f36000 */
[----:B------:R-:W-:Y:S01]  /*8100*/  FMUL.FTZ R194, R194, R0 ;  /* 0x00000000c2c27220 */ /* 0x000fe20000410000 */
[C---:B------:R-:W-:Y:S01]  /*8110*/  FADD.FTZ R34, -R145.reuse, R34 ;  /* 0x0000002291227221 */ /* 0x040fe20000010100 */
[----:B------:R-:W-:Y:S01]  /*8120*/  FADD.FTZ R23, -R145, R23 ;  /* 0x0000001791177221 */ /* 0x000fe20000010100 */
[C---:B----4-:R-:W-:Y:S01]  /*8130*/  FADD.FTZ R2, -R146.reuse, R5 ;  /* 0x0000000592027221 */ /* 0x050fe20000010100 */
[C---:B------:R-:W-:Y:S01]  /*8140*/  FADD.FTZ R3, -R146.reuse, R4 ;  /* 0x0000000492037221 */ /* 0x040fe20000010100 */
[----:B------:R-:W-:Y:S01]  /*8150*/  SHF.R.U32.HI R4, RZ, 0x1, R187 ;  /* 0x00000001ff047819 */ /* 0x000fe200000116bb */
[----:B------:R-:W3:Y:S01]  /*8160*/  LDG.E R5, desc[UR36][R150.64+0x120] ;  /* 0x0001202496057981 */ /* 0x000ee2000c1e1900 */
[----:B------:R-:W-:Y:S01]  /*8170*/  FADD.FTZ R16, -R146, R16 ;  /* 0x0000001092107221 */ /* 0x000fe20000010100 */
[-C--:B------:R-:W-:Y:S01]  /*8180*/  FSEL R2, R2, R146.reuse, P2 ;  /* 0x0000009202027208 */ /* 0x080fe20001000000 */
[C---:B------:R-:W-:Y:S01]  /*8190*/  FADD.FTZ R17, -R146.reuse, R17 ;  /* 0x0000001192117221 */ /* 0x040fe20000010100 */
[----:B------:R-:W-:Y:S01]  /*81a0*/  FSEL R3, R3, R146, P6 ;  /* 0x0000009203037208 */ /* 0x000fe20003000000 */
[----:B------:R-:W-:Y:S01]  /*81b0*/  FADD.FTZ R48, -R146, R48 ;  /* 0x0000003092307221 */ /* 0x000fe20000010100 */
[----:B------:R-:W-:Y:S01]  /*81c0*/  LOP3.LUT R136, R4, 0x30, RZ, 0xc0, !PT ;  /* 0x0000003004887812 */ /* 0x000fe200078ec0ff */
[----:B------:R-:W-:Y:S01]  /*81d0*/  FMUL.FTZ R196, R196, R2 ;  /* 0x00000002c4c47220 */ /* 0x000fe20000410000 */
[----:B------:R-:W-:Y:S01]  /*81e0*/  SHF.R.U32.HI R2, RZ, 0x4, R187 ;  /* 0x00000004ff027819 */ /* 0x000fe200000116bb */
[----:B------:R-:W-:Y:S01]  /*81f0*/  FMUL.FTZ R197, R197, R3 ;  /* 0x00000003c5c57220 */ /* 0x000fe20000410000 */
[----:B------:R-:W-:Y:S01]  /*8200*/  FSETP.GE.FTZ.AND P6, PT, R198, RZ, PT ;  /* 0x000000ffc600720b */ /* 0x000fe20003fd6000 */
[----:B------:R-:W-:Y:S01]  /*8210*/  IMAD.SHL.U32 R3, R187, 0x40, RZ ;  /* 0x00000040bb037824 */ /* 0x000fe200078e00ff */
[----:B------:R-:W-:Y:S01]  /*8220*/  LOP3.LUT R137, R2, 0x8, RZ, 0xc0, !PT ;  /* 0x0000000802897812 */ /* 0x000fe200078ec0ff */
[----:B------:R-:W-:Y:S01]  /*8230*/  FADD.FTZ R4, -R146, R20 ;  /* 0x0000001492047221 */ /* 0x000fe20000010100 */
[----:B------:R-:W-:Y:S01]  /*8240*/  FSEL R20, R16, R146, P1 ;  /* 0x0000009210147208 */ /* 0x000fe20000800000 */
[C---:B------:R-:W-:Y:S01]  /*8250*/  FADD.FTZ R52, -R146.reuse, R52 ;  /* 0x0000003492347221 */ /* 0x040fe20000010100 */
[----:B------:R-:W-:Y:S01]  /*8260*/  LOP3.LUT R0, R3, 0x1c0, RZ, 0xc0, !PT ;  /* 0x000001c003007812 */ /* 0x000fe200078ec0ff */
[----:B------:R-:W-:Y:S01]  /*8270*/  FADD.FTZ R53, -R146, R53 ;  /* 0x0000003592357221 */ /* 0x000fe20000010100 */
[----:B------:R-:W-:Y:S01]  /*8280*/  LOP3.LUT R2, R137, 0x10, R187, 0xf8, !PT ;  /* 0x0000001089027812 */ /* 0x000fe200078ef8bb */
[----:B------:R-:W-:Y:S01]  /*8290*/  FMUL.FTZ R132, R200, R20 ;  /* 0x00000014c8847220 */ /* 0x000fe20000410000 */
[----:B------:R-:W-:Y:S01]  /*82a0*/  LOP3.LUT R0, R0, 0x38, R186, 0xf8, !PT ;  /* 0x0000003800007812 */ /* 0x000fe200078ef8ba */
[----:B------:R-:W-:Y:S01]  /*82b0*/  FADD.FTZ R35, -R145, R35 ;  /* 0x0000002391237221 */ /* 0x000fe20000010100 */
[----:B------:R-:W-:Y:S01]  /*82c0*/  FSETP.GE.FTZ.AND P2, PT, R195, RZ, PT ;  /* 0x000000ffc300720b */ /* 0x000fe20003f56000 */
[C---:B------:R-:W-:Y:S01]  /*82d0*/  FADD.FTZ R39, -R145.reuse, R39 ;  /* 0x0000002791277221 */ /* 0x040fe20000010100 */
[----:B------:R-:W-:Y:S01]  /*82e0*/  LOP3.LUT R2, R2, R0, RZ, 0x3c, !PT ;  /* 0x0000000002027212 */ /* 0x000fe200078e3cff */
[C---:B------:R-:W-:Y:S01]  /*82f0*/  FADD.FTZ R38, -R145.reuse, R38 ;  /* 0x0000002691267221 */ /* 0x040fe20000010100 */
[----:B------:R-:W-:Y:S01]  /*8300*/  LOP3.LUT R0, R136, 0x8, R187, 0xf8, !PT ;  /* 0x0000000888007812 */ /* 0x000fe200078ef8bb */
[C---:B------:R-:W-:Y:S01]  /*8310*/  FADD.FTZ R50, -R145.reuse, R50 ;  /* 0x0000003291327221 */ /* 0x040fe20000010100 */
[----:B------:R-:W-:Y:S01]  /*8320*/  LOP3.LUT R2, R2, 0x200, R3, 0xf8, !PT ;  /* 0x0000020002027812 */ /* 0x000fe200078ef803 */
[----:B------:R-:W-:Y:S01]  /*8330*/  FADD.FTZ R51, -R145, R51 ;  /* 0x0000003391337221 */ /* 0x000fe20000010100 */
[----:B------:R-:W-:Y:S01]  /*8340*/  LOP3.LUT R0, R0, 0x1c0, R3, 0xf8, !PT ;  /* 0x000001c000007812 */ /* 0x000fe200078ef803 */
[C---:B------:R-:W-:Y:S01]  /*8350*/  FADD.FTZ R3, -R146.reuse, R21 ;  /* 0x0000001592037221 */ /* 0x040fe20000010100 */
[----:B------:R-:W-:Y:S01]  /*8360*/  FSETP.GE.FTZ.AND P1, PT, R193, RZ, PT ;  /* 0x000000ffc100720b */ /* 0x000fe20003f36000 */
[----:B------:R-:W-:Y:S01]  /*8370*/  FADD.FTZ R54, -R145, R54 ;  /* 0x0000003691367221 */ /* 0x000fe20000010100 */
[-C--:B------:R-:W-:Y:S01]  /*8380*/  FSEL R16, R17, R146.reuse, P6 ;  /* 0x0000009211107208 */ /* 0x080fe20003000000 */
[----:B------:R-:W-:Y:S01]  /*8390*/  FADD.FTZ R17, -R146, R32 ;  /* 0x0000002092117221 */ /* 0x000fe20000010100 */
[-C--:B------:R-:W-:Y:S01]  /*83a0*/  FSEL R4, R4, R146.reuse, P2 ;  /* 0x0000009204047208 */ /* 0x080fe20001000000 */
[----:B------:R-:W-:Y:S01]  /*83b0*/  FADD.FTZ R55, -R145, R55 ;  /* 0x0000003791377221 */ /* 0x000fe20000010100 */
[----:B------:R-:W-:Y:S01]  /*83c0*/  FSEL R3, R3, R146, P1 ;  /* 0x0000009203037208 */ /* 0x000fe20000800000 */
[----:B------:R-:W-:Y:S01]  /*83d0*/  FMUL.FTZ R20, R198, R16 ;  /* 0x00000010c6147220 */ /* 0x000fe20000410000 */
[----:B------:R-:W-:Y:S01]  /*83e0*/  FSETP.GE.FTZ.AND P1, PT, R175, RZ, PT ;  /* 0x000000ffaf00720b */ /* 0x000fe20003f36000 */
[----:B------:R-:W-:Y:S01]  /*83f0*/  FMUL.FTZ R133, R195, R4 ;  /* 0x00000004c3857220 */ /* 0x000fe20000410000 */
[----:B------:R-:W-:Y:S01]  /*8400*/  FSETP.GE.FTZ.AND P6, PT, R174, RZ, PT ;  /* 0x000000ffae00720b */ /* 0x000fe20003fd6000 */
[C---:B------:R-:W-:Y:S01]  /*8410*/  FADD.FTZ R16, -R146.reuse, R33 ;  /* 0x0000002192107221 */ /* 0x040fe20000010100 */
[----:B------:R-:W-:Y:S01]  /*8420*/  FSEL R17, R17, R146, P1 ;  /* 0x0000009211117208 */ /* 0x000fe20000800000 */
[----:B------:R-:W-:Y:S01]  /*8430*/  FADD.FTZ R4, -R146, R36 ;  /* 0x0000002492047221 */ /* 0x000fe20000010100 */
[----:B------:R-:W-:Y:S01]  /*8440*/  FSETP.GE.FTZ.AND P2, PT, R173, RZ, PT ;  /* 0x000000ffad00720b */ /* 0x000fe20003f56000 */
[----:B------:R-:W-:Y:S01]  /*8450*/  FMUL.FTZ R21, R193, R3 ;  /* 0x00000003c1157220 */ /* 0x000fe20000410000 */
[----:B------:R-:W-:Y:S01]  /*8460*/  F2FP.BF16.F32.PACK_AB R132, R20, R132 ;  /* 0x000000841484723e */ /* 0x000fe200000010ff */
[----:B------:R-:W-:Y:S01]  /*8470*/  FADD.FTZ R3, -R146, R37 ;  /* 0x0000002592037221 */ /* 0x000fe20000010100 */
[-C--:B------:R-:W-:Y:S01]  /*8480*/  FSEL R16, R16, R146.reuse, P6 ;  /* 0x0000009210107208 */ /* 0x080fe20003000000 */
[----:B------:R-:W-:Y:S01]  /*8490*/  FMUL.FTZ R20, R175, R17 ;  /* 0x00000011af147220 */ /* 0x000fe20000410000 */
[----:B------:R-:W-:Y:S01]  /*84a0*/  FSETP.GE.FTZ.AND P1, PT, R172, RZ, PT ;  /* 0x000000ffac00720b */ /* 0x000fe20003f36000 */
[----:B------:R-:W-:Y:S01]  /*84b0*/  FADD.FTZ R17, -R146, R49 ;  /* 0x0000003192117221 */ /* 0x000fe20000010100 */
[----:B------:R-:W-:Y:S01]  /*84c0*/  FSEL R4, R4, R146, P2 ;  /* 0x0000009204047208 */ /* 0x000fe20001000000 */
[----:B------:R-:W-:Y:S01]  /*84d0*/  FMUL.FTZ R16, R174, R16 ;  /* 0x00000010ae107220 */ /* 0x000fe20000410000 */
[----:B------:R-:W-:Y:S01]  /*84e0*/  FSETP.GE.FTZ.AND P2, PT, R165, RZ, PT ;  /* 0x000000ffa500720b */ /* 0x000fe20003f56000 */
[----:B------:R-:W-:Y:S01]  /*84f0*/  FADD.FTZ R66, -R145, R66 ;  /* 0x0000004291427221 */ /* 0x000fe20000010100 */
[----:B------:R-:W-:Y:S01]  /*8500*/  FSEL R3, R3, R146, P1 ;  /* 0x0000009203037208 */ /* 0x000fe20000800000 */
[----:B------:R-:W-:Y:S01]  /*8510*/  FMUL.FTZ R32, R173, R4 ;  /* 0x00000004ad207220 */ /* 0x000fe20000410000 */
[----:B------:R-:W-:Y:S01]  /*8520*/  FSETP.GE.FTZ.AND P1, PT, R166, RZ, PT ;  /* 0x000000ffa600720b */ /* 0x000fe20003f36000 */
[----:B------:R-:W-:Y:S01]  /*8530*/  @P5 VIADD R140, R231, 0xffffffe0 ;  /* 0xffffffe0e78c5836 */ /* 0x000fe20000000000 */
[-C--:B------:R-:W-:Y:S02]  /*8540*/  FSEL R17, R17, R146.reuse, P2 ;  /* 0x0000009211117208 */ /* 0x080fe40001000000 */
[----:B------:R-:W-:Y:S02]  /*8550*/  FSETP.GE.FTZ.AND P6, PT, R164, RZ, PT ;  /* 0x000000ffa400720b */ /* 0x000fe40003fd6000 */
[----:B------:R-:W-:Y:S01]  /*8560*/  FSETP.GE.FTZ.AND P2, PT, R163, RZ, PT ;  /* 0x000000ffa300720b */ /* 0x000fe20003f56000 */
[----:B------:R-:W-:Y:S01]  /*8570*/  FMUL.FTZ R17, R165, R17 ;  /* 0x00000011a5117220 */ /* 0x000fe20000410000 */
[----:B------:R-:W-:Y:S01]  /*8580*/  F2FP.BF16.F32.PACK_AB R135, R21, R133 ;  /* 0x000000851587723e */ /* 0x000fe200000010ff */
[----:B------:R-:W-:Y:S01]  /*8590*/  FMUL.FTZ R21, R172, R3 ;  /* 0x00000003ac157220 */ /* 0x000fe20000410000 */
[----:B------:R-:W-:Y:S01]  /*85a0*/  FSEL R48, R48, R146, P1 ;  /* 0x0000009230307208 */ /* 0x000fe20000800000 */
[----:B------:R-:W-:Y:S01]  /*85b0*/  FADD.FTZ R3, -R146, R64 ;  /* 0x0000004092037221 */ /* 0x000fe20000010100 */
[----:B------:R-:W-:Y:S02]  /*85c0*/  F2FP.BF16.F32.PACK_AB R133, R16, R20 ;  /* 0x000000141085723e */ /* 0x000fe400000010ff */
[----:B------:R-:W-:Y:S01]  /*85d0*/  FSETP.GE.FTZ.AND P1, PT, R161, RZ, PT ;  /* 0x000000ffa100720b */ /* 0x000fe20003f36000 */
[----:B------:R-:W-:Y:S01]  /*85e0*/  FMUL.FTZ R48, R166, R48 ;  /* 0x00000030a6307220 */ /* 0x000fe20000410000 */
[-C--:B------:R-:W-:Y:S02]  /*85f0*/  FSEL R16, R52, R146.reuse, P6 ;  /* 0x0000009234107208 */ /* 0x080fe40003000000 */
[----:B------:R-:W-:Y:S02]  /*8600*/  FSEL R4, R53, R146, P2 ;  /* 0x0000009235047208 */ /* 0x000fe40001000000 */
[----:B------:R-:W-:Y:S01]  /*8610*/  FSETP.GE.FTZ.AND P2, PT, R162, RZ, PT ;  /* 0x000000ffa200720b */ /* 0x000fe20003f56000 */
[----:B------:R-:W-:Y:S01]  /*8620*/  FMUL.FTZ R16, R164, R16 ;  /* 0x00000010a4107220 */ /* 0x000fe20000410000 */
[----:B------:R-:W-:Y:S01]  /*8630*/  FSETP.GE.FTZ.AND P6, PT, R212, RZ, PT ;  /* 0x000000ffd400720b */ /* 0x000fe20003fd6000 */
[----:B------:R-:W-:Y:S01]  /*8640*/  FMUL.FTZ R4, R163, R4 ;  /* 0x00000004a3047220 */ /* 0x000fe20000410000 */
[----:B------:R-:W-:Y:S02]  /*8650*/  FSEL R3, R3, R146, P2 ;  /* 0x0000009203037208 */ /* 0x000fe40001000000 */
[----:B------:R-:W-:Y:S01]  /*8660*/  FSETP.GE.FTZ.AND P2, PT, R224, RZ, PT ;  /* 0x000000ffe000720b */ /* 0x000fe20003f56000 */
[----:B------:R-:W-:Y:S01]  /*8670*/  @P1 FADD.FTZ R146, -R146, R65 ;  /* 0x0000004192921221 */ /* 0x000fe20000010100 */
[----:B------:R-:W-:Y:S01]  /*8680*/  F2FP.BF16.F32.PACK_AB R37, R4, R16 ;  /* 0x000000100425723e */ /* 0x000fe200000010ff */
[----:B------:R-:W-:Y:S01]  /*8690*/  FADD.FTZ R4, -R145, R7 ;  /* 0x0000000791047221 */ /* 0x000fe20000010100 */
[----:B------:R-:W-:Y:S01]  /*86a0*/  FSETP.GE.FTZ.AND P1, PT, R214, RZ, PT ;  /* 0x000000ffd600720b */ /* 0x000fe20003f36000 */
[----:B------:R-:W-:Y:S01]  /*86b0*/  FMUL.FTZ R162, R162, R3 ;  /* 0x00000003a2a27220 */ /* 0x000fe20000410000 */
[----:B------:R-:W-:Y:S01]  /*86c0*/  F2FP.BF16.F32.PACK_AB R49, R21, R32 ;  /* 0x000000201531723e */ /* 0x000fe200000010ff */
[----:B------:R-:W-:Y:S01]  /*86d0*/  FADD.FTZ R3, -R145, R18 ;  /* 0x0000001291037221 */ /* 0x000fe20000010100 */
[-C--:B------:R-:W-:Y:S01]  /*86e0*/  FSEL R4, R4, R145.reuse, P2 ;  /* 0x0000009104047208 */ /* 0x080fe20001000000 */
[----:B------:R-:W-:Y:S01]  /*86f0*/  FMUL.FTZ R146, R161, R146 ;  /* 0x00000092a1927220 */ /* 0x000fe20000410000 */
[----:B------:R-:W-:Y:S02]  /*8700*/  FSETP.GE.FTZ.AND P2, PT, R213, RZ, PT ;  /* 0x000000ffd500720b */ /* 0x000fe40003f56000 */
[-C--:B------:R-:W-:Y:S01]  /*8710*/  FSEL R7, R19, R145.reuse, P1 ;  /* 0x0000009113077208 */ /* 0x080fe20000800000 */
[----:B------:R-:W-:Y:S01]  /*8720*/  FMUL.FTZ R19, R224, R4 ;  /* 0x00000004e0137220 */ /* 0x000fe20000410000 */
[----:B------:R-:W-:Y:S02]  /*8730*/  FSETP.GE.FTZ.AND P1, PT, R209, RZ, PT ;  /* 0x000000ffd100720b */ /* 0x000fe40003f36000 */
[----:B------:R-:W-:Y:S01]  /*8740*/  FSEL R3, R3, R145, P6 ;  /* 0x0000009103037208 */ /* 0x000fe20003000000 */
[----:B------:R-:W-:Y:S01]  /*8750*/  FMUL.FTZ R7, R214, R7 ;  /* 0x00000007d6077220 */ /* 0x000fe20000410000 */
[-C--:B------:R-:W-:Y:S02]  /*8760*/  FSEL R16, R22, R145.reuse, P2 ;  /* 0x0000009116107208 */ /* 0x080fe40001000000 */
[----:B------:R-:W-:Y:S02]  /*8770*/  FSETP.GE.FTZ.AND P6, PT, R215, RZ, PT ;  /* 0x000000ffd700720b */ /* 0x000fe40003fd6000 */
[----:B------:R-:W-:Y:S01]  /*8780*/  FSETP.GE.FTZ.AND P2, PT, R208, RZ, PT ;  /* 0x000000ffd000720b */ /* 0x000fe20003f56000 */
[----:B------:R-:W-:Y:S01]  /*8790*/  FMUL.FTZ R16, R213, R16 ;  /* 0x00000010d5107220 */ /* 0x000fe20000410000 */
[-C--:B------:R-:W-:Y:S02]  /*87a0*/  FSEL R139, R34, R145.reuse, P1 ;  /* 0x00000091228b7208 */ /* 0x080fe40000800000 */
[----:B------:R-:W-:Y:S02]  /*87b0*/  FSETP.GE.FTZ.AND P1, PT, R202, RZ, PT ;  /* 0x000000ffca00720b */ /* 0x000fe40003f36000 */
[-C--:B------:R-:W-:Y:S02]  /*87c0*/  FSEL R21, R23, R145.reuse, P6 ;  /* 0x0000009117157208 */ /* 0x080fe40003000000 */
[----:B------:R-:W-:Y:S02]  /*87d0*/  FSEL R20, R35, R145, P2 ;  /* 0x0000009123147208 */ /* 0x000fe40001000000 */
[----:B------:R-:W-:Y:S01]  /*87e0*/  FSETP.GE.FTZ.AND P6, PT, R203, RZ, PT ;  /* 0x000000ffcb00720b */ /* 0x000fe20003fd6000 */
[----:B------:R-:W-:Y:S01]  /*87f0*/  FMUL.FTZ R21, R215, R21 ;  /* 0x00000015d7157220 */ /* 0x000fe20000410000 */
[----:B------:R-:W-:Y:S02]  /*8800*/  FSETP.GE.FTZ.AND P2, PT, R191, RZ, PT ;  /* 0x000000ffbf00720b */ /* 0x000fe40003f56000 */
[-C--:B------:R-:W-:Y:S02]  /*8810*/  FSEL R65, R39, R145.reuse, P1 ;  /* 0x0000009127417208 */ /* 0x080fe40000800000 */
[----:B------:R-:W-:Y:S02]  /*8820*/  FSETP.GE.FTZ.AND P1, PT, R168, RZ, PT ;  /* 0x000000ffa800720b */ /* 0x000fe40003f36000 */
[-C--:B------:R-:W-:Y:S02]  /*8830*/  FSEL R138, R38, R145.reuse, P6 ;  /* 0x00000091268a7208 */ /* 0x080fe40003000000 */
[-C--:B------:R-:W-:Y:S02]  /*8840*/  FSEL R64, R50, R145.reuse, P2 ;  /* 0x0000009132407208 */ /* 0x080fe40001000000 */
[----:B------:R-:W-:Y:S02]  /*8850*/  FSETP.GE.FTZ.AND P6, PT, R190, RZ, PT ;  /* 0x000000ffbe00720b */ /* 0x000fe40003fd6000 */
[----:B------:R-:W-:Y:S02]  /*8860*/  FSETP.GE.FTZ.AND P2, PT, R178, RZ, PT ;  /* 0x000000ffb200720b */ /* 0x000fe40003f56000 */
[-C--:B------:R-:W-:Y:S02]  /*8870*/  FSEL R23, R51, R145.reuse, P6 ;  /* 0x0000009133177208 */ /* 0x080fe40003000000 */
[-C--:B------:R-:W-:Y:S02]  /*8880*/  FSEL R22, R54, R145.reuse, P2 ;  /* 0x0000009136167208 */ /* 0x080fe40001000000 */
[----:B------:R-:W-:Y:S02]  /*8890*/  FSETP.GE.FTZ.AND P6, PT, R177, RZ, PT ;  /* 0x000000ffb100720b */ /* 0x000fe40003fd6000 */
[----:B------:R-:W-:Y:S02]  /*88a0*/  FSETP.GE.FTZ.AND P2, PT, R170, RZ, PT ;  /* 0x000000ffaa00720b */ /* 0x000fe40003f56000 */
[-C--:B------:R-:W-:Y:S02]  /*88b0*/  FSEL R55, R55, R145.reuse, P6 ;  /* 0x0000009137377208 */ /* 0x080fe40003000000 */
[----:B------:R-:W-:Y:S01]  /*88c0*/  FSEL R66, R66, R145, P2 ;  /* 0x0000009142427208 */ /* 0x000fe20001000000 */
[----:B------:R-:W-:Y:S01]  /*88d0*/  @P1 FADD.FTZ R145, -R145, R67 ;  /* 0x0000004391911221 */ /* 0x000fe20000010100 */
[----:B------:R-:W-:Y:S02]  /*88e0*/  FSETP.GE.FTZ.AND P1, PT, R230, RZ, PT ;  /* 0x000000ffe600720b */ /* 0x000fe40003f36000 */
[----:B------:R-:W-:Y:S02]  /*88f0*/  FSETP.GE.FTZ.AND P2, PT, R229, RZ, PT ;  /* 0x000000ffe500720b */ /* 0x000fe40003f56000 */
[----:B------:R-:W-:Y:S02]  /*8900*/  FSETP.GE.FTZ.AND P6, PT, R226, RZ, PT ;  /* 0x000000ffe200720b */ /* 0x000fe40003fd6000 */
[----:B------:R-:W-:Y:S01]  /*8910*/  F2FP.BF16.F32.PACK_AB R48, R17, R48 ;  /* 0x000000301130723e */ /* 0x000fe200000010ff */
[----:B------:R-:W-:Y:S01]  /*8920*/  FMUL.FTZ R17, R212, R3 ;  /* 0x00000003d4117220 */ /* 0x000fe20000410000 */
[----:B------:R-:W-:Y:S01]  /*8930*/  F2FP.BF16.F32.PACK_AB R134, R196, R197 ;  /* 0x000000c5c486723e */ /* 0x000fe200000010ff */
[C---:B--2---:R-:W-:Y:S01]  /*8940*/  FADD.FTZ R8, -R6.reuse, R8 ;  /* 0x0000000806087221 */ /* 0x044fe20000010100 */
[C---:B------:R-:W-:Y:S01]  /*8950*/  FADD.FTZ R9, -R6.reuse, R9 ;  /* 0x0000000906097221 */ /* 0x040fe20000010100 */
[C---:B------:R-:W-:Y:S01]  /*8960*/  FADD.FTZ R13, -R6.reuse, R13 ;  /* 0x0000000d060d7221 */ /* 0x040fe20000010100 */
[C---:B------:R-:W-:Y:S01]  /*8970*/  FADD.FTZ R12, -R6.reuse, R12 ;  /* 0x0000000c060c7221 */ /* 0x040fe20000010100 */
[----:B------:R-:W-:Y:S01]  /*8980*/  FADD.FTZ R24, -R6, R24 ;  /* 0x0000001806187221 */ /* 0x000fe20000010100 */
[-C--:B------:R-:W-:Y:S01]  /*8990*/  FSEL R54, R8, R6.reuse, P1 ;  /* 0x0000000608367208 */ /* 0x080fe20000800000 */
[C---:B------:R-:W-:Y:S01]  /*89a0*/  FADD.FTZ R28, -R6.reuse, R28 ;  /* 0x0000001c061c7221 */ /* 0x040fe20000010100 */
[----:B------:R-:W-:Y:S01]  /*89b0*/  FSETP.GE.FTZ.AND P1, PT, R225, RZ, PT ;  /* 0x000000ffe100720b */ /* 0x000fe20003f36000 */
[C---:B------:R-:W-:Y:S01]  /*89c0*/  FADD.FTZ R25, -R6.reuse, R25 ;  /* 0x0000001906197221 */ /* 0x040fe20000010100 */
[-C--:B------:R-:W-:Y:S01]  /*89d0*/  FSEL R53, R9, R6.reuse, P2 ;  /* 0x0000000609357208 */ /* 0x080fe20001000000 */
[C---:B------:R-:W-:Y:S01]  /*89e0*/  FADD.FTZ R29, -R6.reuse, R29 ;  /* 0x0000001d061d7221 */ /* 0x040fe20000010100 */
[----:B------:R-:W-:Y:S01]  /*89f0*/  FSETP.GE.FTZ.AND P2, PT, R221, RZ, PT ;  /* 0x000000ffdd00720b */ /* 0x000fe20003f56000 */
[C---:B------:R-:W-:Y:S01]  /*8a00*/  FADD.FTZ R41, -R6.reuse, R41 ;  /* 0x0000002906297221 */ /* 0x040fe20000010100 */
[-C--:B------:R-:W-:Y:S01]  /*8a10*/  FSEL R51, R13, R6.reuse, P1 ;  /* 0x000000060d337208 */ /* 0x080fe20000800000 */
[C---:B------:R-:W-:Y:S01]  /*8a20*/  FADD.FTZ R40, -R6.reuse, R40 ;  /* 0x0000002806287221 */ /* 0x040fe20000010100 */
[----:B------:R-:W-:Y:S01]  /*8a30*/  FSETP.GE.FTZ.AND P1, PT, R217, RZ, PT ;  /* 0x000000ffd900720b */ /* 0x000fe20003f36000 */
[----:B------:R-:W-:Y:S01]  /*8a40*/  FADD.FTZ R44, -R6, R44 ;  /* 0x0000002c062c7221 */ /* 0x000fe20000010100 */
[-C--:B------:R-:W-:Y:S01]  /*8a50*/  FSEL R52, R12, R6.reuse, P6 ;  /* 0x000000060c347208 */ /* 0x080fe20003000000 */
[----:B------:R-:W-:Y:S01]  /*8a60*/  FADD.FTZ R45, -R6, R45 ;  /* 0x0000002d062d7221 */ /* 0x000fe20000010100 */
[-C--:B------:R-:W-:Y:S01]  /*8a70*/  FSEL R39, R24, R6.reuse, P2 ;  /* 0x0000000618277208 */ /* 0x080fe20001000000 */
[----:B------:R-:W-:Y:S01]  /*8a80*/  FADD.FTZ R56, -R6, R56 ;  /* 0x0000003806387221 */ /* 0x000fe20000010100 */
[----:B------:R-:W-:Y:S01]  /*8a90*/  FSETP.GE.FTZ.AND P6, PT, R220, RZ, PT ;  /* 0x000000ffdc00720b */ /* 0x000fe20003fd6000 */
[----:B------:R-:W-:Y:S01]  /*8aa0*/  FADD.FTZ R57, -R6, R57 ;  /* 0x0000003906397221 */ /* 0x000fe20000010100 */
[----:B------:R-:W-:Y:S01]  /*8ab0*/  FSETP.GE.FTZ.AND P2, PT, R216, RZ, PT ;  /* 0x000000ffd800720b */ /* 0x000fe20003f56000 */
[----:B------:R-:W-:Y:S01]  /*8ac0*/  FADD.FTZ R60, -R6, R60 ;  /* 0x0000003c063c7221 */ /* 0x000fe20000010100 */
[-C--:B------:R-:W-:Y:S01]  /*8ad0*/  FSEL R50, R28, R6.reuse, P1 ;  /* 0x000000061c327208 */ /* 0x080fe20000800000 */
[C---:B---3--:R-:W-:Y:S01]  /*8ae0*/  FADD.FTZ R10, -R5.reuse, R10 ;  /* 0x0000000a050a7221 */ /* 0x048fe20000010100 */
        /* <DEDUP_REMOVED lines=11> */
[----:B------:R-:W-:Y:S01]  /*8ba0*/  FADD.FTZ R27, -R5, R27 ;  /* 0x0000001b051b7221 */ /* 0x000fe20000010100 */
[----:B------:R-:W-:Y:S01]  /*8bb0*/  FSETP.GE.FTZ.AND P1, PT, R167, RZ, PT ;  /* 0x000000ffa700720b */ /* 0x000fe20003f36000 */
[C---:B------:R-:W-:Y:S01]  /*8bc0*/  FADD.FTZ R31, -R5.reuse, R31 ;  /* 0x0000001f051f7221 */ /* 0x040fe20000010100 */
[-C--:B------:R-:W-:Y:S01]  /*8bd0*/  FSEL R40, R40, R6.reuse, P6 ;  /* 0x0000000628287208 */ /* 0x080fe20003000000 */
[C---:B------:R-:W-:Y:S01]  /*8be0*/  FADD.FTZ R43, -R5.reuse, R43 ;  /* 0x0000002b052b7221 */ /* 0x040fe20000010100 */
[-C--:B------:R-:W-:Y:S01]  /*8bf0*/  FSEL R44, R44, R6.reuse, P2 ;  /* 0x000000062c2c7208 */ /* 0x080fe20001000000 */
[----:B------:R-:W-:Y:S01]  /*8c00*/  FADD.FTZ R42, -R5, R42 ;  /* 0x0000002a052a7221 */ /* 0x000fe20000010100 */
[----:B------:R-:W-:Y:S01]  /*8c10*/  FSETP.GE.FTZ.AND P6, PT, R199, RZ, PT ;  /* 0x000000ffc700720b */ /* 0x000fe20003fd6000 */
[C---:B------:R-:W-:Y:S01]  /*8c20*/  FADD.FTZ R46, -R5.reuse, R46 ;  /* 0x0000002e052e7221 */ /* 0x040fe20000010100 */
[----:B------:R-:W-:Y:S01]  /*8c30*/  FSETP.GE.FTZ.AND P2, PT, R188, RZ, PT ;  /* 0x000000ffbc00720b */ /* 0x000fe20003f56000 */
[----:B------:R-:W-:Y:S01]  /*8c40*/  FADD.FTZ R47, -R5, R47 ;  /* 0x0000002f052f7221 */ /* 0x000fe20000010100 */
[-C--:B------:R-:W-:Y:S01]  /*8c50*/  FSEL R45, R45, R6.reuse, P6 ;  /* 0x000000062d2d7208 */ /* 0x080fe20003000000 */
[C---:B------:R-:W-:Y:S01]  /*8c60*/  FADD.FTZ R58, -R5.reuse, R58 ;  /* 0x0000003a053a7221 */ /* 0x040fe20000010100 */
[-C--:B------:R-:W-:Y:S01]  /*8c70*/  FSEL R56, R56, R6.reuse, P2 ;  /* 0x0000000638387208 */ /* 0x080fe20001000000 */
[----:B------:R-:W-:Y:S01]  /*8c80*/  FADD.FTZ R59, -R5, R59 ;  /* 0x0000003b053b7221 */ /* 0x000fe20000010100 */
[----:B------:R-:W-:Y:S01]  /*8c90*/  FSETP.GE.FTZ.AND P6, PT, R179, RZ, PT ;  /* 0x000000ffb300720b */ /* 0x000fe20003fd6000 */
[----:B------:R-:W-:Y:S01]  /*8ca0*/  FADD.FTZ R62, -R5, R62 ;  /* 0x0000003e053e7221 */ /* 0x000fe20000010100 */
[----:B------:R-:W-:Y:S02]  /*8cb0*/  FSETP.GE.FTZ.AND P2, PT, R176, RZ, PT ;  /* 0x000000ffb000720b */ /* 0x000fe40003f56000 */
[-C--:B------:R-:W-:Y:S02]  /*8cc0*/  FSEL R57, R57, R6.reuse, P6 ;  /* 0x0000000639397208 */ /* 0x080fe40003000000 */
[----:B------:R-:W-:Y:S01]  /*8cd0*/  FSEL R60, R60, R6, P2 ;  /* 0x000000063c3c7208 */ /* 0x000fe20001000000 */
[----:B------:R-:W-:Y:S01]  /*8ce0*/  @P1 FADD.FTZ R6, -R6, R61 ;  /* 0x0000003d06061221 */ /* 0x000fe20000010100 */
[----:B------:R-:W-:Y:S02]  /*8cf0*/  FSETP.GE.FTZ.AND P1, PT, R233, RZ, PT ;  /* 0x000000ffe900720b */ /* 0x000fe40003f36000 */
[----:B------:R-:W-:Y:S02]  /*8d00*/  FSETP.GE.FTZ.AND P2, PT, R232, RZ, PT ;  /* 0x000000ffe800720b */ /* 0x000fe40003f56000 */
[-C--:B------:R-:W-:Y:S02]  /*8d10*/  FSEL R34, R10, R5.reuse, P1 ;  /* 0x000000050a227208 */ /* 0x080fe40000800000 */
[----:B------:R-:W-:Y:S02]  /*8d20*/  FSETP.GE.FTZ.AND P1, PT, R227, RZ, PT ;  /* 0x000000ffe300720b */ /* 0x000fe40003f36000 */
[-C--:B------:R-:W-:Y:S02]  /*8d30*/  FSEL R33, R11, R5.reuse, P2 ;  /* 0x000000050b217208 */ /* 0x080fe40001000000 */
[----:B------:R-:W-:Y:S02]  /*8d40*/  FSETP.GE.FTZ.AND P6, PT, R228, RZ, PT ;  /* 0x000000ffe400720b */ /* 0x000fe40003fd6000 */
        /* <DEDUP_REMOVED lines=26> */
[----:B------:R-:W-:Y:S07]  /*8ef0*/  BRA.U !UP0, `(.L_x_1285) ;  /* 0x0000000108e07547 */ /* 0x000fee000b800000 */
        /* <DEDUP_REMOVED lines=10> */
[C---:B-1----:R-:W-:Y:S02]  /*8fa0*/  IMAD.SHL.U32 R3, R24.reuse, 0x80, RZ ;  /* 0x0000008018037824 */ /* 0x042fe400078e00ff */
[C---:B------:R-:W-:Y:S02]  /*8fb0*/  @!P1 IMAD.SHL.U32 R12, R24.reuse, 0x40, RZ ;  /* 0x00000040180c9824 */ /* 0x040fe400078e00ff */
[----:B------:R-:W-:Y:S01]  /*8fc0*/  IMAD.X R3, RZ, RZ, ~R3, P2 ;  /* 0x000000ffff037224 */ /* 0x000fe200010e0e03 */
[----:B------:R-:W-:Y:S04]  /*8fd0*/  LEA R8, P2, R24, RZ, 0x6 ;  /* 0x000000ff18087211 */ /* 0x000fe800078430ff */
[----:B------:R-:W-:Y:S02]  /*8fe0*/  SHF.R.S64 R4, R4, 0x1f, R3 ;  /* 0x0000001f04047819 */ /* 0x000fe40000001003 */
[----:B------:R-:W-:Y:S02]  /*8ff0*/  LEA.HI.X R9, R24, RZ, RZ, 0x6, P2 ;  /* 0x000000ff18097211 */ /* 0x000fe400010f34ff */
[----:B------:R-:W-:Y:S04]  /*9000*/  IADD3 R242, P6, PT, R4, R242, RZ ;  /* 0x000000f204f27210 */ /* 0x000fe80007fde0ff */
[----:B------:R-:W-:Y:S02]  /*9010*/  LEA.HI.X.SX32 R241, R3, R241, 0x1, P6 ;  /* 0x000000f103f17211 */ /* 0x000fe400030f0eff */
[----:B------:R-:W-:Y:S02]  /*9020*/  @!P1 IADD3 R12, P6, P2, R12, R242, R12 ;  /* 0x000000f20c0c9210 */ /* 0x000fe40007ade00c */
[--C-:B--2---:R-:W-:Y:S04]  /*9030*/  @!P1 SHF.L.U64.HI R3, R24, 0x6, R26.reuse ;  /* 0x0000000618039819 */ /* 0x104fe8000001021a */
[----:B------:R-:W-:Y:S01]  /*9040*/  @!P1 IADD3.X R13, PT, PT, R3, R241, R3, P6, P2 ;  /* 0x000000f1030d9210 */ /* 0x000fe200037e4403 */
[----:B------:R-:W-:Y:S01]  /*9050*/  IMAD.SHL.U32 R3, R26, 0x40, RZ ;  /* 0x000000401a037824 */ /* 0x000fe200078e00ff */
[----:B------:R-:W-:Y:S02]  /*9060*/  ISETP.GE.AND P2, PT, R238, UR11, PT ;  /* 0x0000000bee007c0c */ /* 0x000fe4000bf46270 */
[----:B------:R-:W-:Y:S04]  /*9070*/  @!P1 IADD3 R10, P6, PT, R242, R8, RZ ;  /* 0x00000008f20a9210 */ /* 0x000fe80007fde0ff */
[----:B------:R-:W-:Y:S02]  /*9080*/  @!P1 IADD3.X R11, PT, PT, R241, R9, R3, P6, !PT ;  /* 0x00000009f10b9210 */ /* 0x000fe400037fe403 */
[C---:B------:R-:W-:Y:S04]  /*9090*/  @!P1 LEA R8, P6, R24.reuse, R242, 0x6 ;  /* 0x000000f218089211 */ /* 0x040fe800078c30ff */
[C---:B------:R-:W-:Y:S01]  /*90a0*/  @!P1 LEA.HI.X R3, R24.reuse, R241, R26, 0x6, P6 ;  /* 0x000000f118039211 */ /* 0x040fe200030f341a */
[----:B------:R-:W-:Y:S01]  /*90b0*/  @!P2 IMAD.MOV.U32 R14, RZ, RZ, R242 ;  /* 0x000000ffff0ea224 */ /* 0x000fe200078e00f2 */
[C---:B------:R-:W-:Y:S01]  /*90c0*/  @!P1 LEA R8, P6, R24.reuse, R8, 0x7 ;  /* 0x0000000818089211 */ /* 0x040fe200078c38ff */
[----:B------:R-:W-:Y:S03]  /*90d0*/  @!P2 IMAD.MOV.U32 R15, RZ, RZ, R241 ;  /* 0x000000ffff0fa224 */ /* 0x000fe600078e00f1 */
[----:B------:R-:W-:Y:S02]  /*90e0*/  @!P1 LEA.HI.X R9, R24, R3, R26, 0x7, P6 ;  /* 0x0000000318099211 */ /* 0x000fe400030f3c1a */
        /* <DEDUP_REMOVED lines=25> */
.L_x_1285:
[----:B------:R-:W-:Y:S01]  /*9280*/  LOP3.LUT P1, RZ, R187, 0x4, RZ, 0xc0, !PT ;  /* 0x00000004bbff7812 */ /* 0x000fe2000782c0ff */
[----:B------:R-:W-:Y:S01]  /*9290*/  FMUL.FTZ R3, R209, R139 ;  /* 0x0000008bd1037220 */ /* 0x000fe20000410000 */
[----:B------:R-:W-:Y:S01]  /*92a0*/  MOV R4, 0x10 ;  /* 0x0000001000047802 */ /* 0x000fe20000000f00 */
[----:B------:R-:W-:Y:S01]  /*92b0*/  FMUL.FTZ R20, R208, R20 ;  /* 0x00000014d0147220 */ /* 0x000fe20000410000 */
[----:B-1----:R-:W-:Y:S01]  /*92c0*/  F2FP.BF16.F32.PACK_AB R8, R19, R194 ;  /* 0x000000c21308723e */ /* 0x002fe200000010ff */
[----:B------:R-:W-:Y:S01]  /*92d0*/  STS [R155+0x14000], R134 ;  /* 0x014000869b007388 */ /* 0x000fe20000000800 */
[----:B------:R-:W-:Y:S01]  /*92e0*/  SEL R4, R4, 0xfffffff0, !P1 ;  /* 0xfffffff004047807 */ /* 0x000fe20004800000 */
[----:B------:R-:W-:Y:S01]  /*92f0*/  FMUL.FTZ R9, R203, R138 ;  /* 0x0000008acb097220 */ /* 0x000fe20000410000 */
[----:B------:R-:W-:Y:S01]  /*9300*/  F2FP.BF16.F32.PACK_AB R20, R20, R3 ;  /* 0x000000031414723e */ /* 0x000fe200000010ff */
[----:B------:R1:W-:Y:S01]  /*9310*/  STS [R155+0x14400], R8 ;  /* 0x014400089b007388 */ /* 0x0003e20000000800 */
[----:B------:R-:W-:Y:S01]  /*9320*/  F2FP.BF16.F32.PACK_AB R7, R7, R17 ;  /* 0x000000110707723e */ /* 0x000fe200000010ff */
[----:B------:R-:W-:Y:S01]  /*9330*/  FMUL.FTZ R24, R202, R65 ;  /* 0x00000041ca187220 */ /* 0x000fe20000410000 */
[----:B------:R-:W-:Y:S01]  /*9340*/  IADD3 R3, PT, PT, R155, R4, RZ ;  /* 0x000000049b037210 */ /* 0x000fe20007ffe0ff */
[----:B------:R-:W-:Y:S01]  /*9350*/  FMUL.FTZ R10, R191, R64 ;  /* 0x00000040bf0a7220 */ /* 0x000fe20000410000 */
[----:B------:R-:W-:Y:S01]  /*9360*/  FMUL.FTZ R23, R190, R23 ;  /* 0x00000017be177220 */ /* 0x000fe20000410000 */
[----:B------:R-:W-:Y:S01]  /*9370*/  FMUL.FTZ R11, R178, R22 ;  /* 0x00000016b20b7220 */ /* 0x000fe20000410000 */
[----:B------:R-:W-:Y:S01]  /*9380*/  F2FP.BF16.F32.PACK_AB R24, R24, R9 ;  /* 0x000000091818723e */ /* 0x000fe200000010ff */
[----:B------:R2:W-:Y:S01]  /*9390*/  STS [R3+0x14400], R7 ;  /* 0x0144000703007388 */ /* 0x0005e20000000800 */
[----:B------:R-:W-:Y:S01]  /*93a0*/  FMUL.FTZ R9, R170, R66 ;  /* 0x00000042aa097220 */ /* 0x000fe20000410000 */
[----:B------:R-:W-:Y:S01]  /*93b0*/  FMUL.FTZ R22, R168, R145 ;  /* 0x00000091a8167220 */ /* 0x000fe20000410000 */
[----:B------:R-:W-:Y:S01]  /*93c0*/  F2FP.BF16.F32.PACK_AB R21, R21, R16 ;  /* 0x000000101515723e */ /* 0x000fe200000010ff */
[----:B------:R-:W-:Y:S01]  /*93d0*/  STS [R3+0x14000], R132 ;  /* 0x0140008403007388 */ /* 0x000fe20000000800 */
[----:B------:R-:W-:Y:S01]  /*93e0*/  F2FP.BF16.F32.PACK_AB R23, R23, R10 ;  /* 0x0000000a1717723e */ /* 0x000fe200000010ff */
[----:B------:R-:W-:Y:S01]  /*93f0*/  FMUL.FTZ R10, R226, R52 ;  /* 0x00000034e20a7220 */ /* 0x000fe20000410000 */
[----:B------:R-:W-:Y:S01]  /*9400*/  F2FP.BF16.F32.PACK_AB R22, R22, R9 ;  /* 0x000000091616723e */ /* 0x000fe200000010ff */
        /* <DEDUP_REMOVED lines=9> */
[----:B-1----:R-:W-:Y:S01]  /*94a0*/  FMUL.FTZ R8, R230, R54 ;  /* 0x00000036e6087220 */ /* 0x002fe20000410000 */
[----:B------:R-:W-:Y:S01]  /*94b0*/  F2FP.BF16.F32.PACK_AB R15, R15, R9 ;  /* 0x000000090f0f723e */ /* 0x000fe200000010ff */
[----:B------:R-:W-:Y:S01]  /*94c0*/  FMUL.FTZ R9, R201, R44 ;  /* 0x0000002cc9097220 */ /* 0x000fe20000410000 */
[----:B------:R-:W-:Y:S01]  /*94d0*/  FMUL.FTZ R12, R199, R45 ;  /* 0x0000002dc70c7220 */ /* 0x000fe20000410000 */
[----:B------:R-:W-:Y:S01]  /*94e0*/  FMUL.FTZ R11, R188, R56 ;  /* 0x00000038bc0b7220 */ /* 0x000fe20000410000 */
[----:B------:R-:W-:Y:S01]  /*94f0*/  FMUL.FTZ R19, R179, R57 ;  /* 0x00000039b3137220 */ /* 0x000fe20000410000 */
[----:B------:R-:W-:Y:S01]  /*9500*/  FMUL.FTZ R25, R167, R6 ;  /* 0x00000006a7197220 */ /* 0x000fe20000410000 */
[----:B------:R-:W-:Y:S01]  /*9510*/  FMUL.FTZ R6, R232, R33 ;  /* 0x00000021e8067220 */ /* 0x000fe20000410000 */
[----:B--2---:R-:W-:Y:S01]  /*9520*/  FMUL.FTZ R7, R229, R53 ;  /* 0x00000035e5077220 */ /* 0x004fe20000410000 */
[----:B------:R-:W-:Y:S01]  /*9530*/  F2FP.BF16.F32.PACK_AB R14, R14, R10 ;  /* 0x0000000a0e0e723e */ /* 0x000fe200000010ff */
[----:B------:R-:W-:Y:S01]  /*9540*/  FMUL.FTZ R10, R222, R18 ;  /* 0x00000012de0a7220 */ /* 0x000fe20000410000 */
[----:B------:R-:W-:Y:S01]  /*9550*/  F2FP.BF16.F32.PACK_AB R12, R12, R9 ;  /* 0x000000090c0c723e */ /* 0x000fe200000010ff */
[----:B------:R-:W-:Y:S01]  /*9560*/  FMUL.FTZ R9, R228, R32 ;  /* 0x00000020e4097220 */ /* 0x000fe20000410000 */
[----:B------:R-:W-:Y:S01]  /*9570*/  F2FP.BF16.F32.PACK_AB R7, R7, R8 ;  /* 0x000000080707723e */ /* 0x000fe200000010ff */
[----:B------:R-:W-:Y:S01]  /*9580*/  FMUL.FTZ R8, R207, R40 ;  /* 0x00000028cf087220 */ /* 0x000fe20000410000 */
[----:B------:R-:W-:Y:S01]  /*9590*/  F2FP.BF16.F32.PACK_AB R19, R19, R11 ;  /* 0x0000000b1313723e */ /* 0x000fe200000010ff */
[----:B------:R-:W-:Y:S01]  /*95a0*/  FMUL.FTZ R17, R176, R60 ;  /* 0x0000003cb0117220 */ /* 0x000fe20000410000 */
[----:B------:R-:W-:Y:S01]  /*95b0*/  FMUL.FTZ R11, R227, R29 ;  /* 0x0000001de30b7220 */ /* 0x000fe20000410000 */
[----:B------:R1:W-:Y:S01]  /*95c0*/  STS [R155+0x16000], R7 ;  /* 0x016000079b007388 */ /* 0x0003e20000000800 */
        /* <DEDUP_REMOVED lines=9> */
[----:B------:R-:W-:Y:S01]  /*9660*/  FMUL.FTZ R5, R169, R5 ;  /* 0x00000005a9057220 */ /* 0x000fe20000410000 */
[----:B------:R-:W-:Y:S01]  /*9670*/  FMUL.FTZ R9, R218, R35 ;  /* 0x00000023da097220 */ /* 0x000fe20000410000 */
[----:B------:R-:W-:Y:S01]  /*9680*/  STS [R155+0x16400], R6 ;  /* 0x016400069b007388 */ /* 0x000fe20000000800 */
[----:B------:R-:W-:Y:S01]  /*9690*/  FMUL.FTZ R30, R192, R30 ;  /* 0x0000001ec01e7220 */ /* 0x000fe20000410000 */
[----:B------:R-:W-:Y:S01]  /*96a0*/  FMUL.FTZ R29, R189, R59 ;  /* 0x0000003bbd1d7220 */ /* 0x000fe20000410000 */
[----:B------:R-:W-:Y:S01]  /*96b0*/  F2FP.BF16.F32.PACK_AB R26, R146, R162 ;  /* 0x000000a2921a723e */ /* 0x000fe200000010ff */
[----:B------:R-:W-:Y:S01]  /*96c0*/  STS [R3+0x16000], R16 ;  /* 0x0160001003007388 */ /* 0x000fe20000000800 */
[----:B------:R-:W-:Y:S01]  /*96d0*/  SHF.L.U32 R138, R187, 0x5, RZ ;  /* 0x00000005bb8a7819 */ /* 0x000fe200000006ff */
[----:B------:R-:W-:Y:S01]  /*96e0*/  IMAD R145, R240, UR12, RZ ;  /* 0x0000000cf0917c24 */ /* 0x000fe2000f8e02ff */
[----:B------:R-:W-:Y:S01]  /*96f0*/  LOP3.LUT R0, R0, 0x38, R186, 0x78, !PT ;  /* 0x0000003800007812 */ /* 0x000fe200078e78ba */
[----:B------:R2:W-:Y:S01]  /*9700*/  STS [R3+0x16400], R11 ;  /* 0x0164000b03007388 */ /* 0x0005e20000000800 */
[----:B------:R-:W-:Y:S02]  /*9710*/  LEA R2, R2, UR4, 0x1 ;  /* 0x0000000402027c11 */ /* 0x000fe4000f8e08ff */
[----:B------:R-:W-:Y:S01]  /*9720*/  LOP3.LUT R0, R0, 0x200, R138, 0xf8, !PT ;  /* 0x0000020000007812 */ /* 0x000fe200078ef88a */
[----:B------:R-:W-:Y:S01]  /*9730*/  STS [R140+-0x8000], R135 ;  /* 0xff8000878c007388 */ /* 0x000fe20000000800 */
[----:B-1----:R-:W-:Y:S01]  /*9740*/  FMUL.FTZ R7, R223, R28 ;  /* 0x0000001cdf077220 */ /* 0x002fe20000410000 */
[----:B------:R-:W-:Y:S01]  /*9750*/  FMUL.FTZ R28, R219, R36 ;  /* 0x00000024db1c7220 */ /* 0x000fe20000410000 */
[----:B------:R-:W-:Y:S01]  /*9760*/  LEA R0, R0, UR4, 0x1 ;  /* 0x0000000400007c11 */ /* 0x000fe2000f8e08ff */
[----:B------:R-:W-:Y:S02]  /*9770*/  STS [R140+-0x7c00], R21 ;  /* 0xff8400158c007388 */ /* 0x000fe40000000800 */
[----:B------:R-:W-:Y:S01]  /*9780*/  F2FP.BF16.F32.PACK_AB R10, R10, R7 ;  /* 0x000000070a0a723e */ /* 0x000fe200000010ff */
[----:B------:R-:W-:Y:S01]  /*9790*/  FMUL.FTZ R7, R211, R42 ;  /* 0x0000002ad3077220 */ /* 0x000fe20000410000 */
[----:B------:R-:W-:Y:S04]  /*97a0*/  F2FP.BF16.F32.PACK_AB R9, R9, R28 ;  /* 0x0000001c0909723e */ /* 0x000fe800000010ff */
[----:B------:R-:W-:Y:S02]  /*97b0*/  F2FP.BF16.F32.PACK_AB R8, R8, R7 ;  /* 0x000000070808723e */ /* 0x000fe400000010ff */
[----:B------:R-:W-:Y:S02]  /*97c0*/  F2FP.BF16.F32.PACK_AB R7, R17, R18 ;  /* 0x000000121107723e */ /* 0x000fe400000010ff */
[----:B------:R-:W-:Y:S02]  /*97d0*/  F2FP.BF16.F32.PACK_AB R18, R5, R31 ;  /* 0x0000001f0512723e */ /* 0x000fe400000010ff */
[C---:B------:R-:W-:Y:S02]  /*97e0*/  IADD3 R5, PT, PT, R4.reuse, R140, RZ ;  /* 0x0000008c04057210 */ /* 0x040fe40007ffe0ff */
[----:B------:R-:W-:Y:S02]  /*97f0*/  IADD3 R4, PT, PT, R4, R158, RZ ;  /* 0x0000009e04047210 */ /* 0x000fe40007ffe0ff */
[----:B------:R-:W-:Y:S01]  /*9800*/  F2FP.BF16.F32.PACK_AB R17, R29, R30 ;  /* 0x0000001e1d11723e */ /* 0x000fe200000010ff */
[----:B------:R-:W-:Y:S01]  /*9810*/  STS [R5+-0x8000], R133 ;  /* 0xff80008505007388 */ /* 0x000fe20000000800 */
[----:B--2---:R-:W-:Y:S03]  /*9820*/  IADD3 R3, PT, PT, R2, R157, RZ ;  /* 0x0000009d02037210 */ /* 0x004fe60007ffe0ff */
[----:B------:R-:W-:Y:S04]  /*9830*/  STS [R5+-0x7c00], R20 ;  /* 0xff84001405007388 */ /* 0x000fe80000000800 */
        /* <DEDUP_REMOVED lines=27> */
[----:B------:R-:W5:Y:S04]  /*99f0*/  LDSM.16.MT88.4 R28, [R0+0x20800] ;  /* 0x02080000001c783b */ /* 0x000f680000004200 */
[----:B------:R-:W5:Y:S04]  /*9a00*/  LDSM.16.MT88.4 R32, [R3+0x8800] ;  /* 0x008800000320783b */ /* 0x000f680000004200 */
        /* <DEDUP_REMOVED lines=16> */
[C---:B-----5:R-:W-:Y:S08]  /*9b10*/  HMMA.16816.F32.BF16 R72, R28.reuse, R24, R72 ;  /* 0x000000181c48723c */ /* 0x060ff00000041848 */
        /* <DEDUP_REMOVED lines=8> */
[----:B------:R-:W5:Y:S04]  /*9ba0*/  LDSM.16.MT88.4 R20, [R0+0x1e000] ;  /* 0x01e000000014783b */ /* 0x000f680000004200 */
[----:B------:R-:W5:Y:S03]  /*9bb0*/  LDSM.16.MT88.4 R32, [R0+0x22000] ;  /* 0x022000000020783b */ /* 0x000f660000004200 */
        /* <DEDUP_REMOVED lines=24> */
[-C--:B-----5:R-:W-:Y:S08]  /*9d40*/  HMMA.16816.F32.BF16 R68, R20, R28.reuse, R68 ;  /* 0x0000001c1444723c */ /* 0x0a0ff00000041844 */
[C---:B------:R-:W-:Y:S08]  /*9d50*/  HMMA.16816.F32.BF16 R72, R32.reuse, R28, R72 ;  /* 0x0000001c2048723c */ /* 0x040ff00000041848 */
[-C--:B------:R-:W-:Y:S08]  /*9d60*/  HMMA.16816.F32.BF16 R76, R32, R30.reuse, R76 ;  /* 0x0000001e204c723c */ /* 0x080ff0000004184c */
[C---:B------:R-:W-:Y:S01]  /*9d70*/  HMMA.16816.F32.BF16 R80, R20.reuse, R30, R80 ;  /* 0x0000001e1450723c */ /* 0x040fe20000041850 */
[----:B------:R-:W5:Y:S07]  /*9d80*/  LDSM.16.MT88.4 R28, [R3+0xb000] ;  /* 0x00b00000031c783b */ /* 0x000f6e0000004200 */
        /* <DEDUP_REMOVED lines=21> */
[-C--:B-----5:R-:W-:Y:S08]  /*9ee0*/  HMMA.16816.F32.BF16 R84, R4, R28.reuse, R84 ;  /* 0x0000001c0454723c */ /* 0x0a0ff00000041854 */
        /* <DEDUP_REMOVED lines=24> */
[----:B------:R-:W-:Y:S02]  /*a070*/  IADD3 R5, P1, PT, RZ, -UR23, RZ ;  /* 0x80000017ff057c10 */ /* 0x000fe4000ff3e0ff */
[----:B------:R-:W3:Y:S05]  /*a080*/  LDL.LU R58, [R1+0x34] ;  /* 0x00003400013a7983 */ /* 0x000eea0000300800 */
        /* <DEDUP_REMOVED lines=8> */
[----:B------:R-:W-:Y:S02]  /*a110*/  ISETP.GE.AND P2, PT, R238, UR11, PT ;  /* 0x0000000bee007c0c */ /* 0x000fe4000bf46270 */
[C---:B------:R-:W-:Y:S01]  /*a120*/  LEA R4, P6, R7.reuse, R58, 0x6 ;  /* 0x0000003a07047211 */ /* 0x040fe200078c30ff */
[----:B------:R1:W-:Y:S03]  /*a130*/  STL [R1+0x30], R61 ;  /* 0x0000303d01007387 */ /* 0x0003e60000100800 */
[C-C-:B----4-:R-:W-:Y:S02]  /*a140*/  LEA.HI.X R5, R7.reuse, R61, R12.reuse, 0x6, P6 ;  /* 0x0000003d07057211 */ /* 0x150fe400030f340c */
[CC--:B------:R-:W-:Y:S04]  /*a150*/  @!P1 LEA R8, P6, R7.reuse, R4.reuse, 0x6 ;  /* 0x0000000407089211 */ /* 0x0c0fe800078c30ff */
[CC--:B------:R-:W-:Y:S01]  /*a160*/  @!P1 LEA.HI.X R9, R7.reuse, R5.reuse, R12, 0x6, P6 ;  /* 0x0000000507099211 */ /* 0x0c0fe200030f340c */
[----:B------:R-:W-:Y:S01]  /*a170*/  @!P2 IMAD.MOV.U32 R10, RZ, RZ, R58 ;  /* 0x000000ffff0aa224 */ /* 0x000fe200078e003a */
[C---:B------:R-:W-:Y:S01]  /*a180*/  @!P1 LEA R6, P6, R7.reuse, R4, 0x7 ;  /* 0x0000000407069211 */ /* 0x040fe200078c38ff */
[----:B------:R-:W-:Y:S03]  /*a190*/  @!P2 IMAD.MOV.U32 R11, RZ, RZ, R61 ;  /* 0x000000ffff0ba224 */ /* 0x000fe600078e003d */
[----:B------:R-:W-:Y:S02]  /*a1a0*/  @!P1 LEA.HI.X R7, R7, R5, R12, 0x7, P6 ;  /* 0x0000000507079211 */ /* 0x000fe400030f3c0c */
        /* <DEDUP_REMOVED lines=21> */
.L_x_1286:
        /* <DEDUP_REMOVED lines=482> */
.L_x_1288:
[----:B------:R-:W2:Y:S01]  /*c120*/  LDCU.64 UR8, c[0x0][0x5c0] ;  /* 0x0000b800ff0877ac */ /* 0x000ea20008000a00 */
[----:B------:R-:W-:-:S04]  /*c130*/  UIADD3 UR4, UPT, UPT, UR29, UR30, URZ ;  /* 0x0000001e1d047290 */ /* 0x000fc8000fffe0ff */
[----:B--2---:R-:W-:Y:S02]  /*c140*/  UIMAD.WIDE.U32 UR26, UR4, UR8, URZ ;  /* 0x00000008041a72a5 */ /* 0x004fe4000f8e00ff */
[----:B------:R-:W-:-:S04]  /*c150*/  UIMAD UR4, UR4, UR9, URZ ;  /* 0x00000009040472a4 */ /* 0x000fc8000f8e02ff */
[----:B------:R-:W-:-:S06]  /*c160*/  UIADD3 UR4, UPT, UPT, UR27, UR4, URZ ;  /* 0x000000041b047290 */ /* 0x000fcc000fffe0ff */
[----:B-1----:R-:W-:Y:S02]  /*c170*/  MOV R0, UR4 ;  /* 0x0000000400007c02 */ /* 0x002fe40008000f00 */
.L_x_1289:
        /* <DEDUP_REMOVED lines=12> */
.L_x_1290:
[----:B------:R-:W1:Y:S01]  /*c240*/  LDCU.64 UR4, c[0x0][0x5c8] ;  /* 0x0000b900ff0477ac */ /* 0x000e620008000a00 */
[----:B------:R-:W-:-:S04]  /*c250*/  UIADD3 UR10, UPT, UPT, UR29, UR30, URZ ;  /* 0x0000001e1d0a7290 */ /* 0x000fc8000fffe0ff */
[----:B-1----:R-:W-:Y:S02]  /*c260*/  UIMAD.WIDE.U32 UR14, UR10, UR4, URZ ;  /* 0x000000040a0e72a5 */ /* 0x002fe4000f8e00ff */
[----:B------:R-:W-:-:S04]  /*c270*/  UIMAD UR10, UR10, UR5, URZ ;  /* 0x000000050a0a72a4 */ /* 0x000fc8000f8e02ff */
[----:B------:R-:W-:-:S06]  /*c280*/  UIADD3 UR10, UPT, UPT, UR15, UR10, URZ ;  /* 0x0000000a0f0a7290 */ /* 0x000fcc000fffe0ff */
[----:B------:R-:W-:-:S07]  /*c290*/  MOV R20, UR10 ;  /* 0x0000000a00147c02 */ /* 0x000fce0008000f00 */
.L_x_1291:
        /* <DEDUP_REMOVED lines=44> */
.L_x_1293:
[----:B------:R-:W-:Y:S05]  /*c560*/  BSYNC.RECONVERGENT B0 ;  /* 0x0000000000007941 */ /* 0x000fea0003800200 */
.L_x_1292:
        /* <DEDUP_REMOVED lines=12> */
.L_x_1295:
[----:B------:R-:W-:Y:S05]  /*c630*/  BSYNC.RECONVERGENT B0 ;  /* 0x0000000000007941 */ /* 0x000fea0003800200 */
.L_x_1294:
        /* <DEDUP_REMOVED lines=14> */
.L_x_1297:
[----:B------:R-:W-:Y:S05]  /*c720*/  BSYNC.RECONVERGENT B0 ;  /* 0x0000000000007941 */ /* 0x000fea0003800200 */
.L_x_1296:
        /* <DEDUP_REMOVED lines=15> */
.L_x_1299:
[----:B------:R-:W-:Y:S05]  /*c820*/  BSYNC.RECONVERGENT B0 ;  /* 0x0000000000007941 */ /* 0x000fea0003800200 */
.L_x_1298:
        /* <DEDUP_REMOVED lines=32> */
.L_x_1301:
[----:B------:R-:W-:Y:S05]  /*ca30*/  BSYNC.RECONVERGENT B0 ;  /* 0x0000000000007941 */ /* 0x000fea0003800200 */
.L_x_1300:
        /* <DEDUP_REMOVED lines=12> */
.L_x_1303:
[----:B------:R-:W-:Y:S05]  /*cb00*/  BSYNC.RECONVERGENT B0 ;  /* 0x0000000000007941 */ /* 0x000fea0003800200 */
.L_x_1302:
        /* <DEDUP_REMOVED lines=11> */
.L_x_1244:
[----:B------:R-:W-:Y:S05]  /*cbc0*/  BSYNC.RECONVERGENT B1 ;  /* 0x0000000000017941 */ /* 0x000fea0003800200 */
.L_x_1218:
[----:B------:R-:W5:Y:S01]  /*cbd0*/  LDCU UR5, c[0x0][0x438] ;  /* 0x00008700ff0577ac */ /* 0x000f620008000800 */
[----:B------:R-:W3:Y:S01]  /*cbe0*/  LDCU UR8, c[0x0][0x370] ;  /* 0x00006e00ff0877ac */ /* 0x000ee20008000800 */
[----:B-----5:R-:W-:-:S04]  /*cbf0*/  UIADD3 UR5, UPT, UPT, UR5, 0x7f, URZ ;  /* 0x0000007f05057890 */ /* 0x020fc8000fffe0ff */
[----:B------:R-:W-:Y:S02]  /*cc00*/  USHF.R.S32.HI UR4, URZ, 0x1f, UR5 ;  /* 0x0000001fff047899 */ /* 0x000fe40008011405 */
[----:B---3--:R-:W-:Y:S02]  /*cc10*/  UIADD3 UR31, UPT, UPT, UR8, UR31, URZ ;  /* 0x0000001f081f7290 */ /* 0x008fe4000fffe0ff */
[----:B------:R-:W-:Y:S01]  /*cc20*/  ULEA.HI UR4, UR4, UR5, URZ, 0x7 ;  /* 0x0000000504047291 */ /* 0x000fe2000f8f38ff */
[----:B------:R-:W-:-:S03]  /*cc30*/  UMOV UR8, UR17 ;  /* 0x0000001100087c82 */ /* 0x000fc60008000000 */
[----:B------:R-:W-:-:S04]  /*cc40*/  USHF.R.S32.HI UR4, URZ, 0x7, UR4 ;  /* 0x00000007ff047899 */ /* 0x000fc80008011404 */
[----:B------:R-:W-:-:S09]  /*cc50*/  UISETP.GE.AND UP0, UPT, UR31, UR4, UPT ;  /* 0x000000041f00728c */ /* 0x000fd2000bf06270 */
[----:B------:R-:W-:Y:S05]  /*cc60*/  BRA.U !UP0, `(.L_x_1304) ;  /* 0xffffff35089c7547 */ /* 0x000fea000b83ffff */
[----:B------:R-:W-:Y:S05]  /*cc70*/  EXIT ;  /* 0x000000000000794d */ /* 0x000fea0003800000 */
.L_x_1305:
        /* <DEDUP_REMOVED lines=16> */
.L_x_1429:


//--------------------- .text._ZN5flash44flash_bwd_dq_dk_dv_loop_seqk_parallel_kernelI23Flash_bwd_kernel_traitsILi64ELi128ELi128ELi8ELi4ELi4ELi4ELb0ELb0EN7cutlass10bfloat16_tE19Flash_kernel_traitsILi64ELi128ELi128ELi8ES3_EELb0ELb1ELb0ELb1ELb0ELb0ELb1EEEvNS_16Flash_bwd_paramsE --------------------------
	.section	.text._ZN5flash44flash_bwd_dq_dk_dv_loop_seqk_parallel_kernelI23Flash_bwd_kernel_traitsILi64ELi128ELi128ELi8ELi4ELi4ELi4ELb0ELb0EN7cutlass10bfloat16_tE19Flash_kernel_traitsILi64ELi128ELi128ELi8ES3_EELb0ELb1ELb0ELb1ELb0ELb0ELb1EEEvNS_16Flash_bwd_paramsE,"ax",@progbits
	.align	128
        .global         _ZN5flash44flash_bwd_dq_dk_dv_loop_seqk_parallel_kernelI23Flash_bwd_kernel_traitsILi64ELi128ELi128ELi8ELi4ELi4ELi4ELb0ELb0EN7cutlass10bfloat16_tE19Flash_kernel_traitsILi64ELi128ELi128ELi8ES3_EELb0ELb1ELb0ELb1ELb0ELb0ELb1EEEvNS_16Flash_bwd_paramsE
        .type           _ZN5flash44flash_bwd_dq_dk_dv_loop_seqk_parallel_kernelI23Flash_bwd_kernel_traitsILi64ELi128ELi128ELi8ELi4ELi4ELi4ELb0ELb0EN7cutlass10bfloat16_tE19Flash_kernel_traitsILi64ELi128ELi128ELi8ES3_EELb0ELb1ELb0ELb1ELb0ELb0ELb1EEEvNS_16Flash_bwd_paramsE,@function
        .size           _ZN5flash44flash_bwd_dq_dk_dv_loop_seqk_parallel_kernelI23Flash_bwd_kernel_traitsILi64ELi128ELi128ELi8ELi4ELi4ELi4ELb0ELb0EN7cutlass10bfloat16_tE19Flash_kernel_traitsILi64ELi128ELi128ELi8ES3_EELb0ELb1ELb0ELb1ELb0ELb0ELb1EEEvNS_16Flash_bwd_paramsE,(.L_x_1430 - _ZN5flash44flash_bwd_dq_dk_dv_loop_seqk_parallel_kernelI23Flash_bwd_kernel_traitsILi64ELi128ELi128ELi8ELi4ELi4ELi4ELb0ELb0EN7cutlass10bfloat16_tE19Flash_kernel_traitsILi64ELi128ELi128ELi8ES3_EELb0ELb1ELb0ELb1ELb0ELb0ELb1EEEvNS_16Flash_bwd_paramsE)
        .other          _ZN5flash44flash_bwd_dq_dk_dv_loop_seqk_parallel_kernelI23Flash_bwd_kernel_traitsILi64ELi128ELi128ELi8ELi4ELi4ELi4ELb0ELb0EN7cutlass10bfloat16_tE19Flash_kernel_traitsILi64ELi128ELi128ELi8ES3_EELb0ELb1ELb0ELb1ELb0ELb0ELb1EEEvNS_16Flash_bwd_paramsE,@"STO_CUDA_ENTRY STV_DEFAULT"
_ZN5flash44flash_bwd_dq_dk_dv_loop_seqk_parallel_kernelI23Flash_bwd_kernel_traitsILi64ELi128ELi128ELi8ELi4ELi4ELi4ELb0ELb0EN7cutlass10bfloat16_tE19Flash_kernel_traitsILi64ELi128ELi128ELi8ES3_EELb0ELb1ELb0ELb1ELb0ELb0ELb1EEEvNS_16Flash_bwd_paramsE:
.text._ZN5flash44flash_bwd_dq_dk_dv_loop_seqk_parallel_kernelI23Flash_bwd_kernel_traitsILi64ELi128ELi128ELi8ELi4ELi4ELi4ELb0ELb0EN7cutlass10bfloat16_tE19Flash_kernel_traitsILi64ELi128ELi128ELi8ES3_EELb0ELb1ELb0ELb1ELb0ELb0ELb1EEEvNS_16Flash_bwd_paramsE:
        /* <DEDUP_REMOVED lines=50> */
.L_x_1393:
[----:B-1----:R-:W1:Y:S01]  /*0320*/  LDCU.64 UR8, c[0x0][0x478] ;  /* 0x00008f00ff0877ac */ /* 0x002e620008000a00 */
        /* <DEDUP_REMOVED lines=51> */
.L_x_1306:
        /* <DEDUP_REMOVED lines=34> */
.L_x_1308:
[----:B------:R-:W1:Y:S01]  /*0880*/  LDCU.64 UR16, c[0x0][0x3b8] ;  /* 0x00007700ff1077ac */ /* 0x000e620008000a00 */
[----:B------:R-:W-:-:S04]  /*0890*/  UIADD3 UR8, UPT, UPT, UR39, UR41, URZ ;  /* 0x0000002927087290 */ /* 0x000fc8000fffe0ff */
[----:B-1----:R-:W-:Y:S02]  /*08a0*/  UIMAD.WIDE.U32 UR52, UR8, UR16, URZ ;  /* 0x00000010083472a5 */ /* 0x002fe4000f8e00ff */
[----:B------:R-:W-:-:S04]  /*08b0*/  UIMAD UR8, UR8, UR17, URZ ;  /* 0x00000011080872a4 */ /* 0x000fc8000f8e02ff */
[----:B------:R-:W-:-:S06]  /*08c0*/  UIADD3 UR8, UPT, UPT, UR53, UR8, URZ ;  /* 0x0000000835087290 */ /* 0x000fcc000fffe0ff */
[----:B------:R-:W-:Y:S02]  /*08d0*/  MOV R21, UR8 ;  /* 0x0000000800157c02 */ /* 0x000fe40008000f00 */
.L_x_1309:
        /* <DEDUP_REMOVED lines=43> */
.L_x_1310:
[----:B------:R-:W1:Y:S01]  /*0b90*/  LDCU.64 UR14, c[0x0][0x3c0] ;  /* 0x00007800ff0e77ac */ /* 0x000e620008000a00 */
[----:B------:R-:W-:-:S04]  /*0ba0*/  UIADD3 UR8, UPT, UPT, UR39, UR41, URZ ;  /* 0x0000002927087290 */ /* 0x000fc8000fffe0ff */
[----:B-1----:R-:W-:Y:S02]  /*0bb0*/  UIMAD.WIDE.U32 UR48, UR8, UR14, URZ ;  /* 0x0000000e083072a5 */ /* 0x002fe4000f8e00ff */
[----:B------:R-:W-:-:S04]  /*0bc0*/  UIMAD UR8, UR8, UR15, URZ ;  /* 0x0000000f080872a4 */ /* 0x000fc8000f8e02ff */
[----:B------:R-:W-:-:S06]  /*0bd0*/  UIADD3 UR8, UPT, UPT, UR49, UR8, URZ ;  /* 0x0000000831087290 */ /* 0x000fcc000fffe0ff */
[----:B------:R-:W-:-:S07]  /*0be0*/  MOV R25, UR8 ;  /* 0x0000000800197c02 */ /* 0x000fce0008000f00 */
.L_x_1311:
        /* <DEDUP_REMOVED lines=28> */
.L_x_1312:
[----:B------:R-:W-:Y:S02]  /*0db0*/  UIMAD.WIDE.U32 UR54, UR64, UR43, URZ ;  /* 0x0000002b403672a5 */ /* 0x000fe4000f8e00ff */
[----:B------:R-:W-:-:S04]  /*0dc0*/  UIMAD UR8, UR65, UR43, URZ ;  /* 0x0000002b410872a4 */ /* 0x000fc8000f8e02ff */
[----:B------:R-:W-:Y:S01]  /*0dd0*/  UIADD3 UR8, UPT, UPT, UR55, UR8, URZ ;  /* 0x0000000837087290 */ /* 0x000fe2000fffe0ff */
[----:B------:R-:W-:-:S11]  /*0de0*/  UMOV UR46, UR54 ;  /* 0x00000036002e7c82 */ /* 0x000fd60008000000 */
.L_x_1313:
        /* <DEDUP_REMOVED lines=21> */
.L_x_1314:
[----:B------:R-:W1:Y:S01]  /*0f40*/  LDCU UR53, c[0x0][0x434] ;  /* 0x00008680ff3577ac */ /* 0x000e620008000800 */
[----:B------:R-:W-:-:S04]  /*0f50*/  UIMAD UR9, UR25, UR58, UR24 ;  /* 0x0000003a190972a4 */ /* 0x000fc8000f8e0218 */
[----:B-1----:R-:W-:Y:S02]  /*0f60*/  UIMAD UR53, UR9, UR53, URZ ;  /* 0x00000035093572a4 */ /* 0x002fe4000f8e02ff */
.L_x_1315:
        /* <DEDUP_REMOVED lines=11> */
.L_x_1316:
[----:B------:R-:W1:Y:S01]  /*1020*/  LDCU UR56, c[0x0][0x444] ;  /* 0x00008880ff3877ac */ /* 0x000e620008000800 */
[----:B------:R-:W-:-:S04]  /*1030*/  UIMAD UR9, UR25, UR58, UR24 ;  /* 0x0000003a190972a4 */ /* 0x000fc8000f8e0218 */
[----:B-1----:R-:W-:-:S12]  /*1040*/  UIMAD UR56, UR9, UR56, URZ ;  /* 0x00000038093872a4 */ /* 0x002fd8000f8e02ff */
.L_x_1317:
        /* <DEDUP_REMOVED lines=71> */
[----:B------:R-:W-:Y:S01]  /*14c0*/  LEA.HI.X R32, R4, UR13, R6, 0x1, P1 ;  /* 0x0000000d04207c11 */ /* 0x000fe200088f0c06 */
[----:B------:R-:W-:Y:S01]  /*14d0*/  STL [R1+0x54], R33 ;  /* 0x0000542101007387 */ /* 0x000fe20000100800 */
[----:B------:R-:W-:Y:S01]  /*14e0*/  LEA.HI.X.SX32 R4, R0, R7, 0x1, P0 ;  /* 0x0000000700047211 */ /* 0x000fe200000f0eff */
[----:B------:R-:W-:Y:S01]  /*14f0*/  IMAD R0, R26, R13, R3 ;  /* 0x0000000d1a007224 */ /* 0x000fe200078e0203 */
[----:B-----5:R-:W-:Y:S01]  /*1500*/  LEA R35, P1, R2, UR10, 0x1 ;  /* 0x0000000a02237c11 */ /* 0x020fe2000f8208ff */
[----:B------:R-:W-:Y:S01]  /*1510*/  STL [R1+0x50], R32 ;  /* 0x0000502001007387 */ /* 0x000fe20000100800 */
[C---:B-1----:R-:W-:Y:S01]  /*1520*/  LEA R22, P0, R5.reuse, UR8, 0x2 ;  /* 0x0000000805167c11 */ /* 0x042fe2000f8010ff */
[----:B------:R-:W-:Y:S01]  /*1530*/  IMAD.SHL.U32 R6, R14, 0x20, RZ ;  /* 0x000000200e067824 */ /* 0x000fe200078e00ff */
[----:B------:R-:W-:Y:S01]  /*1540*/  LEA.HI.X R34, R2, UR11, R0, 0x1, P1 ;  /* 0x0000000b02227c11 */ /* 0x000fe200088f0c00 */
[----:B------:R-:W-:Y:S01]  /*1550*/  UIMAD.WIDE UR10, UR56, 0x4, UR50 ;  /* 0x00000004380a78a5 */ /* 0x000fe2000f8e0232 */
[----:B------:R-:W-:Y:S01]  /*1560*/  LEA.HI.X R23, R5, UR9, R4, 0x2, P0 ;  /* 0x0000000905177c11 */ /* 0x000fe200080f1404 */
[----:B------:R-:W-:Y:S01]  /*1570*/  STL [R1+0xa0], R35 ;  /* 0x0000a02301007387 */ /* 0x000fe20000100800 */
[C---:B------:R-:W-:Y:S01]  /*1580*/  IADD3 R18, P1, PT, R26.reuse, 0x40, RZ ;  /* 0x000000401a127810 */ /* 0x040fe20007f3e0ff */
[----:B------:R-:W-:Y:S01]  /*1590*/  IMAD.X R20, RZ, RZ, RZ, P2 ;  /* 0x000000ffff147224 */ /* 0x000fe200010e06ff */
[----:B------:R-:W-:Y:S01]  /*15a0*/  IADD3 R19, P0, PT, R26, 0x60, RZ ;  /* 0x000000601a137810 */ /* 0x000fe20007f1e0ff */
[----:B------:R-:W-:Y:S01]  /*15b0*/  STL [R1+0x9c], R34 ;  /* 0x00009c2201007387 */ /* 0x000fe20000100800 */
[----:B------:R-:W-:Y:S01]  /*15c0*/  SHF.L.U64.HI R7, R14, 0x5, R15 ;  /* 0x000000050e077819 */ /* 0x000fe2000001020f */
[----:B------:R-:W-:Y:S01]  /*15d0*/  UIMAD.WIDE UR50, UR53, 0x4, UR58 ;  /* 0x00000004353278a5 */ /* 0x000fe2000f8e023a */
[C---:B------:R-:W-:Y:S01]  /*15e0*/  SHF.L.U64.HI R5, R12.reuse, 0x5, R13 ;  /* 0x000000050c057819 */ /* 0x040fe2000001020d */
[----:B------:R1:W-:Y:S01]  /*15f0*/  STL.64 [R1+0x38], R22 ;  /* 0x0000381601007387 */ /* 0x0003e20000100a00 */
[----:B------:R-:W-:Y:S01]  /*1600*/  SHF.L.U32 R4, R12, 0x5, RZ ;  /* 0x000000050c047819 */ /* 0x000fe200000006ff */
[----:B------:R-:W-:Y:S01]  /*1610*/  UMOV UR12, UR10 ;  /* 0x0000000a000c7c82 */ /* 0x000fe20008000000 */
[----:B-1----:R-:W-:Y:S01]  /*1620*/  IMAD.X R22, RZ, RZ, RZ, P1 ;  /* 0x000000ffff167224 */ /* 0x002fe200008e06ff */
        /* <DEDUP_REMOVED lines=15> */
.L_x_1319:
[----:B------:R-:W1:Y:S01]  /*1720*/  LDCU.64 UR10, c[0x0][0x5c0] ;  /* 0x0000b800ff0a77ac */ /* 0x000e620008000a00 */
[----:B------:R-:W-:-:S04]  /*1730*/  UIADD3 UR8, UPT, UPT, UR39, UR41, URZ ;  /* 0x0000002927087290 */ /* 0x000fc8000fffe0ff */
[----:B-1----:R-:W-:Y:S02]  /*1740*/  UIMAD.WIDE.U32 UR16, UR8, UR10, URZ ;  /* 0x0000000a081072a5 */ /* 0x002fe4000f8e00ff */
[----:B------:R-:W-:-:S04]  /*1750*/  UIMAD UR8, UR8, UR11, URZ ;  /* 0x0000000b080872a4 */ /* 0x000fc8000f8e02ff */
[----:B------:R-:W-:-:S06]  /*1760*/  UIADD3 UR8, UPT, UPT, UR17, UR8, URZ ;  /* 0x0000000811087290 */ /* 0x000fcc000fffe0ff */
[----:B------:R-:W-:Y:S02]  /*1770*/  MOV R0, UR8 ;  /* 0x0000000800007c02 */ /* 0x000fe40008000f00 */
.L_x_1320:
        /* <DEDUP_REMOVED lines=13> */
.L_x_1321:
[----:B------:R-:W1:Y:S01]  /*1850*/  LDCU.64 UR8, c[0x0][0x5c8] ;  /* 0x0000b900ff0877ac */ /* 0x000e620008000a00 */
[----:B------:R-:W-:-:S04]  /*1860*/  UIADD3 UR39, UPT, UPT, UR39, UR41, URZ ;  /* 0x0000002927277290 */ /* 0x000fc8000fffe0ff */
[----:B-1----:R-:W-:Y:S02]  /*1870*/  UIMAD.WIDE.U32 UR14, UR39, UR8, URZ ;  /* 0x00000008270e72a5 */ /* 0x002fe4000f8e00ff */
[----:B------:R-:W-:-:S04]  /*1880*/  UIMAD UR39, UR39, UR9, URZ ;  /* 0x00000009272772a4 */ /* 0x000fc8000f8e02ff */
[----:B------:R-:W-:-:S06]  /*1890*/  UIADD3 UR39, UPT, UPT, UR15, UR39, URZ ;  /* 0x000000270f277290 */ /* 0x000fcc000fffe0ff */
[----:B------:R-:W-:-:S07]  /*18a0*/  MOV R12, UR39 ;  /* 0x00000027000c7c02 */ /* 0x000fce0008000f00 */
.L_x_1322:
        /* <DEDUP_REMOVED lines=37> */
.L_x_1324:
[----:B------:R-:W-:Y:S05]  /*1b00*/  BSYNC.RECONVERGENT B0 ;  /* 0x0000000000007941 */ /* 0x000fea0003800200 */
.L_x_1323:
        /* <DEDUP_REMOVED lines=12> */
.L_x_1326:
[----:B------:R-:W-:Y:S05]  /*1bd0*/  BSYNC.RECONVERGENT B0 ;  /* 0x0000000000007941 */ /* 0x000fea0003800200 */
.L_x_1325:
        /* <DEDUP_REMOVED lines=12> */
.L_x_1328:
[----:B------:R-:W-:Y:S05]  /*1ca0*/  BSYNC.RECONVERGENT B0 ;  /* 0x0000000000007941 */ /* 0x000fea0003800200 */
.L_x_1327:
        /* <DEDUP_REMOVED lines=30> */
.L_x_1330:
[----:B------:R-:W-:Y:S05]  /*1e90*/  BSYNC.RECONVERGENT B0 ;  /* 0x0000000000007941 */ /* 0x000fea0003800200 */
.L_x_1329:
        /* <DEDUP_REMOVED lines=12> */
.L_x_1332:
[----:B------:R-:W-:Y:S05]  /*1f60*/  BSYNC.RECONVERGENT B0 ;  /* 0x0000000000007941 */ /* 0x000fea0003800200 */
.L_x_1331:
        /* <DEDUP_REMOVED lines=12> */
.L_x_1318:
        /* <DEDUP_REMOVED lines=22> */
.L_x_1336:
[----:B------:R3:W-:Y:S01]  /*2190*/  STS.128 [R8+0x8000], RZ ;  /* 0x008000ff08007388 */ /* 0x0007e20000000c00 */
[----:B------:R-:W-:Y:S05]  /*21a0*/  BRA `(.L_x_1337) ;  /* 0x0000000000047947 */ /* 0x000fea0003800000 */
.L_x_1335:
[----:B------:R1:W-:Y:S02]  /*21b0*/  STS.128 [R8+0x8000], RZ ;  /* 0x008000ff08007388 */ /* 0x0003e40000000c00 */
.L_x_1337:
[----:B------:R-:W-:Y:S05]  /*21c0*/  BSYNC.RECONVERGENT B0 ;  /* 0x0000000000007941 */ /* 0x000fea0003800200 */
.L_x_1334:
        /* <DEDUP_REMOVED lines=16> */
.L_x_1339:
[----:B------:R-:W-:Y:S05]  /*22d0*/  BSYNC.RECONVERGENT B0 ;  /* 0x0000000000007941 */ /* 0x000fea0003800200 */
.L_x_1338:
        /* <DEDUP_REMOVED lines=13> */
.L_x_1341:
[----:B------:R-:W-:Y:S05]  /*23b0*/  BSYNC.RECONVERGENT B0 ;  /* 0x0000000000007941 */ /* 0x000fea0003800200 */
.L_x_1340:
        /* <DEDUP_REMOVED lines=13> */
.L_x_1343:
[----:B------:R-:W-:Y:S05]  /*2490*/  BSYNC.RECONVERGENT B0 ;  /* 0x0000000000007941 */ /* 0x000fea0003800200 */
.L_x_1342:
        /* <DEDUP_REMOVED lines=13> */
.L_x_1346:
[----:B------:R1:W-:Y:S01]  /*2570*/  STS.128 [R196], RZ ;  /* 0x000000ffc4007388 */ /* 0x0003e20000000c00 */
[----:B------:R-:W-:Y:S05]  /*2580*/  BRA `(.L_x_1347) ;  /* 0x0000000000047947 */ /* 0x000fea0003800000 */
.L_x_1345:
[----:B------:R1:W-:Y:S02]  /*2590*/  STS.128 [R196], RZ ;  /* 0x000000ffc4007388 */ /* 0x0003e40000000c00 */
.L_x_1347:
[----:B------:R-:W-:Y:S05]  /*25a0*/  BSYNC.RECONVERGENT B0 ;  /* 0x0000000000007941 */ /* 0x000fea0003800200 */
.L_x_1344:
        /* <DEDUP_REMOVED lines=14> */
[----:B------:R-:W-:Y:S01]  /*2690*/  ISETP.GE.AND P0, PT, R0, UR49, PT ;  /* 0x0000003100007c0c */ /* 0x000fe2000bf06270 */
[----:B------:R1:W-:Y:S01]  /*26a0*/  STL [R1+0x58], R13 ;  /* 0x0000580d01007387 */ /* 0x0003e20000100800 */
[----:B------:R-:W-:Y:S01]  /*26b0*/  ISETP.GE.AND P2, PT, R3, UR49, PT ;  /* 0x0000003103007c0c */ /* 0x000fe2000bf46270 */
[----:B------:R-:W-:-:S06]  /*26c0*/  IMAD.WIDE.U32 R2, R13, R2, UR50 ;  /* 0x000000320d027e25 */ /* 0x000fcc000f8e0002 */
        /* <DEDUP_REMOVED lines=21> */
.L_x_1349:
[----:B------:R-:W-:Y:S05]  /*2820*/  BSYNC.RECONVERGENT B0 ;  /* 0x0000000000007941 */ /* 0x000fea0003800200 */
.L_x_1348:
        /* <DEDUP_REMOVED lines=13> */
.L_x_1351:
[----:B------:R-:W-:Y:S05]  /*2900*/  BSYNC.RECONVERGENT B0 ;  /* 0x0000000000007941 */ /* 0x000fea0003800200 */
.L_x_1350:
        /* <DEDUP_REMOVED lines=13> */
.L_x_1353:
[----:B------:R-:W-:Y:S05]  /*29e0*/  BSYNC.RECONVERGENT B0 ;  /* 0x0000000000007941 */ /* 0x000fea0003800200 */
.L_x_1352:
        /* <DEDUP_REMOVED lines=30> */
.L_x_1356:
[----:B------:R3:W-:Y:S01]  /*2bd0*/  STS.128 [R8+0xc000], RZ ;  /* 0x00c000ff08007388 */ /* 0x0007e20000000c00 */
[----:B------:R-:W-:Y:S05]  /*2be0*/  BRA `(.L_x_1357) ;  /* 0x0000000000047947 */ /* 0x000fea0003800000 */
.L_x_1355:
[----:B------:R1:W-:Y:S02]  /*2bf0*/  STS.128 [R8+0xc000], RZ ;  /* 0x00c000ff08007388 */ /* 0x0003e40000000c00 */
.L_x_1357:
[----:B------:R-:W-:Y:S05]  /*2c00*/  BSYNC.RECONVERGENT B0 ;  /* 0x0000000000007941 */ /* 0x000fea0003800200 */
.L_x_1354:
        /* <DEDUP_REMOVED lines=23> */
.L_x_1359:
[----:B------:R-:W-:Y:S05]  /*2d80*/  BSYNC.RECONVERGENT B0 ;  /* 0x0000000000007941 */ /* 0x000fea0003800200 */
.L_x_1358:
        /* <DEDUP_REMOVED lines=20> */
.L_x_1361:
[----:B------:R-:W-:Y:S05]  /*2ed0*/  BSYNC.RECONVERGENT B0 ;  /* 0x0000000000007941 */ /* 0x000fea0003800200 */
.L_x_1360:
        /* <DEDUP_REMOVED lines=20> */
.L_x_1363:
[----:B------:R-:W-:Y:S05]  /*3020*/  BSYNC.RECONVERGENT B0 ;  /* 0x0000000000007941 */ /* 0x000fea0003800200 */
.L_x_1362:
        /* <DEDUP_REMOVED lines=28> */
.L_x_1366:
[----:B------:R1:W-:Y:S01]  /*31f0*/  STS.128 [R8+0x10000], RZ ;  /* 0x010000ff08007388 */ /* 0x0003e20000000c00 */
[----:B------:R-:W-:Y:S05]  /*3200*/  BRA `(.L_x_1367) ;  /* 0x0000000000047947 */ /* 0x000fea0003800000 */
.L_x_1365:
[----:B------:R1:W-:Y:S02]  /*3210*/  STS.128 [R8+0x10000], RZ ;  /* 0x010000ff08007388 */ /* 0x0003e40000000c00 */
.L_x_1367:
[----:B------:R-:W-:Y:S05]  /*3220*/  BSYNC.RECONVERGENT B0 ;  /* 0x0000000000007941 */ /* 0x000fea0003800200 */
.L_x_1364:
        /* <DEDUP_REMOVED lines=20> */
.L_x_1369:
[----:B------:R-:W-:Y:S05]  /*3370*/  BSYNC.RECONVERGENT B0 ;  /* 0x0000000000007941 */ /* 0x000fea0003800200 */
.L_x_1368:
        /* <DEDUP_REMOVED lines=20> */
.L_x_1371:
[----:B------:R-:W-:Y:S05]  /*34c0*/  BSYNC.RECONVERGENT B0 ;  /* 0x0000000000007941 */ /* 0x000fea0003800200 */
.L_x_1370:
        /* <DEDUP_REMOVED lines=20> */
.L_x_1373:
[----:B------:R-:W-:Y:S05]  /*3610*/  BSYNC.RECONVERGENT B0 ;  /* 0x0000000000007941 */ /* 0x000fea0003800200 */
.L_x_1372:
[----:B------:R-:W5:Y:S01]  /*3620*/  LDCU.64 UR8, c[0x0][0x538] ;  /* 0x0000a700ff0877ac */ /* 0x000f620008000a00 */
[----:B-1----:R-:W-:Y:S01]  /*3630*/  IMAD.U32 R2, RZ, RZ, UR24 ;  /* 0x00000018ff027e24 */ /* 0x002fe2000f8e00ff */
[----:B------:R-:W1:Y:S01]  /*3640*/  S2R R193, SR_TID.X ;  /* 0x0000000000c17919 */ /* 0x000e620000002100 */
[C---:B------:R-:W-:Y:S02]  /*3650*/  IMAD.SHL.U32 R180, R30.reuse, 0x40, RZ ;  /* 0x000000401eb47824 */ /* 0x040fe400078e00ff */
[C---:B------:R-:W-:Y:S01]  /*3660*/  IMAD.SHL.U32 R149, R30.reuse, 0x20, RZ ;  /* 0x000000201e957824 */ /* 0x040fe200078e00ff */
[----:B------:R-:W-:Y:S01]  /*3670*/  SHF.R.U32.HI R10, RZ, 0x4, R30 ;  /* 0x00000004ff0a7819 */ /* 0x000fe2000001161e */
[----:B------:R-:W-:Y:S01]  /*3680*/  IMAD.U32 R0, RZ, RZ, UR36 ;  /* 0x00000024ff007e24 */ /* 0x000fe2000f8e00ff */
[----:B------:R-:W0:Y:S01]  /*3690*/  LDGDEPBAR ;  /* 0x00000000000079af */ /* 0x000e220000000000 */
[----:B------:R-:W-:Y:S01]  /*36a0*/  IMAD.SHL.U32 R6, R30, 0x2, RZ ;  /* 0x000000021e067824 */ /* 0x000fe200078e00ff */
[----:B------:R-:W1:Y:S01]  /*36b0*/  LDCU UR13, c[0x0][0x50c] ;  /* 0x0000a180ff0d77ac */ /* 0x000e620008000800 */
[----:B-----5:R-:W-:-:S04]  /*36c0*/  ISETP.NE.U32.AND P3, PT, RZ, UR8, PT ;  /* 0x00000008ff007c0c */ /* 0x020fc8000bf65070 */
[----:B------:R-:W-:-:S13]  /*36d0*/  ISETP.NE.AND.EX P3, PT, RZ, UR9, PT, P3 ;  /* 0x00000009ff007c0c */ /* 0x000fda000bf65330 */
[----:B------:R-:W5:Y:S01]  /*36e0*/  @P3 LDC.64 R4, c[0x0][0x540] ;  /* 0x00015000ff043b82 */ /* 0x000f620000000a00 */
[----:B------:R-:W-:-:S07]  /*36f0*/  @P3 IMAD.MOV.U32 R3, RZ, RZ, RZ ;  /* 0x000000ffff033224 */ /* 0x000fce00078e00ff */
[----:B---3--:R-:W3:Y:S01]  /*3700*/  @P3 LDC R8, c[0x0][0x458] ;  /* 0x00011600ff083b82 */ /* 0x008ee20000000800 */
[----:B-----5:R-:W-:-:S04]  /*3710*/  @P3 IMAD.WIDE.U32 R2, R4, UR25, R2 ;  /* 0x0000001904023c25 */ /* 0x020fc8000f8e0002 */
[----:B------:R-:W-:Y:S01]  /*3720*/  @P3 IMAD R5, R5, UR25, R3 ;  /* 0x0000001905053c24 */ /* 0x000fe2000f8e0203 */
[----:B------:R-:W-:Y:S01]  /*3730*/  @P3 LEA R4, P0, R2, UR8, 0x2 ;  /* 0x0000000802043c11 */ /* 0x000fe2000f8010ff */
[C---:B-1----:R-:W-:Y:S01]  /*3740*/  IMAD.SHL.U32 R194, R193.reuse, 0x40, RZ ;  /* 0x00000040c1c27824 */ /* 0x042fe200078e00ff */
[----:B------:R-:W-:Y:S01]  /*3750*/  IADD3 R3, PT, PT, R0, UR38, R13 ;  /* 0x0000002600037c10 */ /* 0x000fe2000fffe00d */
[C---:B------:R-:W-:Y:S01]  /*3760*/  IMAD.SHL.U32 R192, R193.reuse, 0x8, RZ ;  /* 0x00000008c1c07824 */ /* 0x040fe200078e00ff */
[----:B------:R-:W-:Y:S01]  /*3770*/  @P3 LEA.HI.X R5, R2, UR9, R5, 0x2, P0 ;  /* 0x0000000902053c11 */ /* 0x000fe200080f1405 */
[----:B------:R-:W-:Y:S01]  /*3780*/  IMAD.SHL.U32 R195, R193, 0x20, RZ ;  /* 0x00000020c1c37824 */ /* 0x000fe200078e00ff */
[----:B------:R-:W-:Y:S01]  /*3790*/  LOP3.LUT R2, R180, 0x1c0, RZ, 0xc0, !PT ;  /* 0x000001c0b4027812 */ /* 0x000fe200078ec0ff */
[----:B------:R-:W-:Y:S01]  /*37a0*/  IMAD.MOV.U32 R190, RZ, RZ, 0x20 ;  /* 0x00000020ffbe7424 */ /* 0x000fe200078e00ff */
[----:B------:R-:W-:Y:S01]  /*37b0*/  LOP3.LUT R25, R194, 0x1c0, RZ, 0xc0, !PT ;  /* 0x000001c0c2197812 */ /* 0x000fe200078ec0ff */
[----:B------:R1:W5:Y:S01]  /*37c0*/  @P3 LDG.E R7, desc[UR34][R4.64] ;  /* 0x0000002204073981 */ /* 0x000362000c1e1900 */
[----:B------:R-:W-:Y:S01]  /*37d0*/  LOP3.LUT R2, R2, 0x38, R31, 0xf8, !PT ;  /* 0x0000003802027812 */ /* 0x000fe200078ef81f */
[----:B------:R-:W-:Y:S01]  /*37e0*/  IMAD.MOV.U32 R188, RZ, RZ, 0x40 ;  /* 0x00000040ffbc7424 */ /* 0x000fe200078e00ff */
[----:B------:R-:W-:Y:S01]  /*37f0*/  LOP3.LUT R6, R6, 0x6, RZ, 0xc0, !PT ;  /* 0x0000000606067812 */ /* 0x000fe200078ec0ff */
[----:B------:R-:W-:Y:S01]  /*3800*/  IMAD.MOV.U32 R185, RZ, RZ, 0x20 ;  /* 0x00000020ffb97424 */ /* 0x000fe200078e00ff */
[----:B------:R-:W-:Y:S01]  /*3810*/  SHF.R.U32.HI R11, RZ, 0x1, R193 ;  /* 0x00000001ff0b7819 */ /* 0x000fe200000116c1 */
[----:B------:R-:W-:Y:S01]  /*3820*/  IMAD.MOV.U32 R187, RZ, RZ, 0x40 ;  /* 0x00000040ffbb7424 */ /* 0x000fe200078e00ff */
[----:B------:R-:W-:-:S02]  /*3830*/  LOP3.LUT R25, R25, 0x38, R192, 0xf8, !PT ;  /* 0x0000003819197812 */ /* 0x000fc400078ef8c0 */
[----:B------:R-:W-:Y:S02]  /*3840*/  CS2R R126, SRZ ;  /* 0x00000000007e7805 */ /* 0x000fe4000001ff00 */
[----:B------:R-:W-:Y:S02]  /*3850*/  LOP3.LUT R6, R6, 0x1c0, R12, 0xf8, !PT ;  /* 0x000001c006067812 */ /* 0x000fe400078ef80c */
[----:B------:R-:W-:Y:S02]  /*3860*/  CS2R R124, SRZ ;  /* 0x00000000007c7805 */ /* 0x000fe4000001ff00 */
[----:B------:R-:W-:Y:S02]  /*3870*/  LOP3.LUT R9, R193, 0x2, RZ, 0xc0, !PT ;  /* 0x00000002c1097812 */ /* 0x000fe400078ec0ff */
[----:B------:R-:W-:Y:S02]  /*3880*/  CS2R R130, SRZ ;  /* 0x0000000000827805 */ /* 0x000fe4000001ff00 */
[----:B------:R-:W-:-:S02]  /*3890*/  CS2R R128, SRZ ;  /* 0x0000000000807805 */ /* 0x000fc4000001ff00 */
[----:B------:R-:W-:Y:S02]  /*38a0*/  CS2R R122, SRZ ;  /* 0x00000000007a7805 */ /* 0x000fe4000001ff00 */
[----:B------:R-:W-:Y:S02]  /*38b0*/  ISETP.NE.AND P0, PT, R9, RZ, PT ;  /* 0x000000ff0900720c */ /* 0x000fe40003f05270 */
[----:B------:R-:W-:Y:S02]  /*38c0*/  CS2R R120, SRZ ;  /* 0x0000000000787805 */ /* 0x000fe4000001ff00 */
[----:B------:R-:W-:Y:S02]  /*38d0*/  CS2R R118, SRZ ;  /* 0x0000000000767805 */ /* 0x000fe4000001ff00 */
[----:B------:R-:W-:Y:S02]  /*38e0*/  CS2R R116, SRZ ;  /* 0x0000000000747805 */ /* 0x000fe4000001ff00 */
[----:B------:R-:W-:-:S02]  /*38f0*/  R2P PR, R30, 0x6 ;  /* 0x000000061e007804 */ /* 0x000fc40000000000 */
[----:B------:R-:W-:Y:S02]  /*3900*/  CS2R R110, SRZ ;  /* 0x00000000006e7805 */ /* 0x000fe4000001ff00 */
[C---:B------:R-:W-:Y:S02]  /*3910*/  LOP3.LUT P6, RZ, R193.reuse, 0x8, RZ, 0xc0, !PT ;  /* 0x00000008c1ff7812 */ /* 0x040fe400078cc0ff */
[----:B------:R-:W-:Y:S02]  /*3920*/  CS2R R108, SRZ ;  /* 0x00000000006c7805 */ /* 0x000fe4000001ff00 */
[----:B------:R-:W-:Y:S02]  /*3930*/  LOP3.LUT P4, RZ, R193, 0x2, RZ, 0xc0, !PT ;  /* 0x00000002c1ff7812 */ /* 0x000fe4000788c0ff */
[----:B------:R-:W-:Y:S01]  /*3940*/  CS2R R114, SRZ ;  /* 0x0000000000727805 */ /* 0x000fe2000001ff00 */
[----:B-1----:R-:W-:Y:S01]  /*3950*/  IMAD.U32 R4, RZ, RZ, UR40 ;  /* 0x00000028ff047e24 */ /* 0x002fe2000f8e00ff */
[----:B------:R-:W-:-:S02]  /*3960*/  LOP3.LUT R5, R180, 0x200, RZ, 0xc0, !PT ;  /* 0x00000200b4057812 */ /* 0x000fc400078ec0ff */
[----:B------:R-:W-:Y:S02]  /*3970*/  CS2R R112, SRZ ;  /* 0x0000000000707805 */ /* 0x000fe4000001ff00 */
[----:B------:R-:W-:Y:S02]  /*3980*/  SEL R188, R188, 0xffffffc0, !P2 ;  /* 0xffffffc0bcbc7807 */ /* 0x000fe40005000000 */
[----:B------:R-:W-:Y:S02]  /*3990*/  CS2R R106, SRZ ;  /* 0x00000000006a7805 */ /* 0x000fe4000001ff00 */
[----:B------:R-:W-:Y:S02]  /*39a0*/  LOP3.LUT R0, R5, 0xc00, R149, 0xf8, !PT ;  /* 0x00000c0005007812 */ /* 0x000fe400078ef895 */
[----:B------:R-:W-:Y:S02]  /*39b0*/  CS2R R104, SRZ ;  /* 0x0000000000687805 */ /* 0x000fe4000001ff00 */
[----:B------:R-:W-:-:S02]  /*39c0*/  LOP3.LUT R5, R2, 0x8, R12, 0x78, !PT ;  /* 0x0000000802057812 */ /* 0x000fc400078e780c */
[----:B------:R-:W-:Y:S02]  /*39d0*/  CS2R R102, SRZ ;  /* 0x0000000000667805 */ /* 0x000fe4000001ff00 */
[----:B------:R-:W-:Y:S02]  /*39e0*/  IADD3 R228, PT, PT, R3, -0x3f, -R4 ;  /* 0xffffffc103e47810 */ /* 0x000fe40007ffe804 */
[----:B------:R-:W-:Y:S02]  /*39f0*/  CS2R R100, SRZ ;  /* 0x0000000000647805 */ /* 0x000fe4000001ff00 */
[----:B------:R-:W-:Y:S01]  /*3a00*/  LOP3.LUT R3, R10, 0x8, RZ, 0xc0, !PT ;  /* 0x000000080a037812 */ /* 0x000fe200078ec0ff */
[----:B---3--:R1:W5:Y:S01]  /*3a10*/  @P3 MUFU.RCP R4, R8 ;  /* 0x0000000800043308 */ /* 0x0083620000001000 */
[----:B------:R-:W-:Y:S02]  /*3a20*/  LOP3.LUT R181, R0, R5, RZ, 0xfc, !PT ;  /* 0x0000000500b57212 */ /* 0x000fe400078efcff */
[----:B------:R-:W-:-:S02]  /*3a30*/  CS2R R94, SRZ ;  /* 0x00000000005e7805 */ /* 0x000fc4000001ff00 */
[----:B------:R-:W-:Y:S02]  /*3a40*/  LOP3.LUT R0, R3, 0x10, R30, 0xf8, !PT ;  /* 0x0000001003007812 */ /* 0x000fe400078ef81e */
[----:B------:R-:W-:Y:S02]  /*3a50*/  CS2R R92, SRZ ;  /* 0x00000000005c7805 */ /* 0x000fe4000001ff00 */
[----:B------:R-:W-:Y:S02]  /*3a60*/  LOP3.LUT R5, R194, 0x200, RZ, 0xc0, !PT ;  /* 0x00000200c2057812 */ /* 0x000fe400078ec0ff */
[----:B------:R-:W-:Y:S02]  /*3a70*/  CS2R R98, SRZ ;  /* 0x0000000000627805 */ /* 0x000fe4000001ff00 */
[----:B------:R-:W-:Y:S02]  /*3a80*/  LOP3.LUT R0, R0, R2, RZ, 0x3c, !PT ;  /* 0x0000000200007212 */ /* 0x000fe400078e3cff */
[----:B------:R-:W-:-:S02]  /*3a90*/  CS2R R96, SRZ ;  /* 0x0000000000607805 */ /* 0x000fc4000001ff00 */
[----:B------:R-:W-:Y:S02]  /*3aa0*/  LOP3.LUT R3, R2, 0x8, R30, 0x78, !PT ;  /* 0x0000000802037812 */ /* 0x000fe400078e781e */
[----:B------:R-:W-:Y:S02]  /*3ab0*/  CS2R R90, SRZ ;  /* 0x00000000005a7805 */ /* 0x000fe4000001ff00 */
[----:B------:R-:W-:Y:S02]  /*3ac0*/  LOP3.LUT R180, R0, 0x200, R180, 0xf8, !PT ;  /* 0x0000020000b47812 */ /* 0x000fe400078ef8b4 */
[----:B------:R-:W-:Y:S02]  /*3ad0*/  CS2R R88, SRZ ;  /* 0x0000000000587805 */ /* 0x000fe4000001ff00 */
[----:B------:R-:W-:Y:S02]  /*3ae0*/  LOP3.LUT R0, R5, 0xc00, R195, 0xf8, !PT ;  /* 0x00000c0005007812 */ /* 0x000fe400078ef8c3 */
[----:B------:R-:W-:-:S02]  /*3af0*/  CS2R R86, SRZ ;  /* 0x0000000000567805 */ /* 0x000fc4000001ff00 */
[----:B------:R-:W-:Y:S02]  /*3b00*/  LOP3.LUT R2, R25, 0x8, R11, 0x78, !PT ;  /* 0x0000000819027812 */ /* 0x000fe400078e780b */
[----:B------:R-:W-:Y:S02]  /*3b10*/  CS2R R84, SRZ ;  /* 0x0000000000547805 */ /* 0x000fe4000001ff00 */
[----:B------:R-:W-:Y:S01]  /*3b20*/  LOP3.LUT R149, R3, 0x7200, R149, 0xf8, !PT ;  /* 0x0000720003957812 */ /* 0x000fe200078ef895 */
[----:B------:R-:W-:Y:S01]  /*3b30*/  IMAD.MOV.U32 R3, RZ, RZ, RZ ;  /* 0x000000ffff037224 */ /* 0x000fe200078e00ff */
[----:B------:R-:W-:Y:S01]  /*3b40*/  LOP3.LUT R189, R0, R2, RZ, 0xfc, !PT ;  /* 0x0000000200bd7212 */ /* 0x000fe200078efcff */
[----:B------:R-:W-:Y:S01]  /*3b50*/  VIADD R0, R6, UR5 ;  /* 0x0000000506007c36 */ /* 0x000fe20008000000 */
[----:B------:R-:W-:Y:S02]  /*3b60*/  LOP3.LUT R25, R25, 0x8, R193, 0x78, !PT ;  /* 0x0000000819197812 */ /* 0x000fe400078e78c1 */
[----:B------:R-:W-:-:S02]  /*3b70*/  CS2R R78, SRZ ;  /* 0x00000000004e7805 */ /* 0x000fc4000001ff00 */
[----:B------:R-:W-:Y:S01]  /*3b80*/  LEA R149, R149, UR26, 0x1 ;  /* 0x0000001a95957c11 */ /* 0x000fe2000f8e08ff */
[C---:B------:R-:W-:Y:S01]  /*3b90*/  VIADD R9, R0.reuse, 0x1 ;  /* 0x0000000100097836 */ /* 0x040fe20000000000 */
[----:B------:R-:W-:Y:S01]  /*3ba0*/  I2FP.F32.S32 R24, R0 ;  /* 0x0000000000187245 */ /* 0x000fe20000201400 */
[C---:B-1----:R-:W-:Y:S01]  /*3bb0*/  VIADD R8, R0.reuse, 0x8 ;  /* 0x0000000800087836 */ /* 0x042fe20000000000 */
[----:B------:R-:W-:Y:S01]  /*3bc0*/  LEA R181, R181, UR26, 0x1 ;  /* 0x0000001ab5b57c11 */ /* 0x000fe2000f8e08ff */
        /* <DEDUP_REMOVED lines=21> */
[----:B------:R-:W-:-:S02]  /*3d20*/  SEL R185, R185, 0xffffffe0, !P1 ;  /* 0xffffffe0b9b97807 */ /* 0x000fc40004800000 */
[----:B------:R-:W-:Y:S02]  /*3d30*/  CS2R R76, SRZ ;  /* 0x00000000004c7805 */ /* 0x000fe4000001ff00 */
[----:B------:R-:W-:Y:S02]  /*3d40*/  I2FP.F32.S32 R2, R23 ;  /* 0x0000001700027245 */ /* 0x000fe40000201400 */
[----:B------:R-:W-:Y:S02]  /*3d50*/  CS2R R82, SRZ ;  /* 0x0000000000527805 */ /* 0x000fe4000001ff00 */
[----:B------:R-:W-:Y:S02]  /*3d60*/  CS2R R80, SRZ ;  /* 0x0000000000507805 */ /* 0x000fe4000001ff00 */
[----:B------:R-:W-:Y:S02]  /*3d70*/  CS2R R74, SRZ ;  /* 0x00000000004a7805 */ /* 0x000fe4000001ff00 */
[----:B------:R-:W-:-:S02]  /*3d80*/  CS2R R72, SRZ ;  /* 0x0000000000487805 */ /* 0x000fc4000001ff00 */
[----:B------:R-:W-:Y:S02]  /*3d90*/  CS2R R70, SRZ ;  /* 0x0000000000467805 */ /* 0x000fe4000001ff00 */
[----:B------:R-:W-:Y:S02]  /*3da0*/  CS2R R68, SRZ ;  /* 0x0000000000447805 */ /* 0x000fe4000001ff00 */
[----:B------:R-:W-:Y:S01]  /*3db0*/  LOP3.LUT P5, RZ, R193, 0x10, RZ, 0xc0, !PT ;  /* 0x00000010c1ff7812 */ /* 0x000fe200078ac0ff */
[----:B------:R-:W-:Y:S01]  /*3dc0*/  VIADD R181, R181, UR10 ;  /* 0x0000000ab5b57c36 */ /* 0x000fe20008000000 */
[----:B------:R-:W-:Y:S01]  /*3dd0*/  SEL R191, R190, 0xffffffe0, !P4 ;  /* 0xffffffe0bebf7807 */ /* 0x000fe20006000000 */
[----:B------:R-:W-:Y:S01]  /*3de0*/  VIADD R180, R180, UR10 ;  /* 0x0000000ab4b47c36 */ /* 0x000fe20008000000 */
[----:B------:R-:W-:Y:S01]  /*3df0*/  SEL R186, R190, 0xffffffe0, !P0 ;  /* 0xffffffe0beba7807 */ /* 0x000fe20004000000 */
[C---:B------:R-:W-:Y:S01]  /*3e00*/  IMAD.IADD R184, R185.reuse, 0x1, R149 ;  /* 0x00000001b9b87824 */ /* 0x040fe200078e0295 */
[----:B------:R-:W1:Y:S01]  /*3e10*/  LDCU UR8, c[0x0][0x440] ;  /* 0x00008800ff0877ac */ /* 0x000e620008000800 */
[----:B------:R-:W-:Y:S01]  /*3e20*/  IMAD.IADD R183, R185, 0x1, R182 ;  /* 0x00000001b9b77824 */ /* 0x000fe200078e02b6 */
[----:B------:R-:W3:Y:S01]  /*3e30*/  LDCU UR9, c[0x0][0x3e0] ;  /* 0x00007c00ff0977ac */ /* 0x000ee20008000800 */
[----:B------:R-:W1:Y:S01]  /*3e40*/  LDCU UR5, c[0x0][0x45c] ;  /* 0x00008b80ff0577ac */ /* 0x000e620008000800 */
[----:B------:R-:W-:Y:S01]  /*3e50*/  UIADD3 UR46, UPT, UPT, UR46, 0x80, -UR38 ;  /* 0x000000802e2e7890 */ /* 0x000fe2000fffe826 */
[----:B-----5:R-:W-:Y:S01]  /*3e60*/  @P3 FMUL.FTZ R3, R7, R4 ;  /* 0x0000000407033220 */ /* 0x020fe20000410000 */
[C---:B------:R-:W-:Y:S01]  /*3e70*/  VIADD R7, R0.reuse, 0x9 ;  /* 0x0000000900077836 */ /* 0x040fe20000000000 */
[----:B------:R-:W-:Y:S01]  /*3e80*/  LOP3.LUT P3, RZ, R193, 0x4, RZ, 0xc0, !PT ;  /* 0x00000004c1ff7812 */ /* 0x000fe2000786c0ff */
[----:B------:R-:W-:-:S02]  /*3e90*/  VIADD R4, R0, 0x18 ;  /* 0x0000001800047836 */ /* 0x000fc40000000000 */
[-C--:B------:R-:W-:Y:S01]  /*3ea0*/  FMUL.FTZ R11, R21, R3.reuse ;  /* 0x00000003150b7220 */ /* 0x080fe20000410000 */
[----:B------:R-:W-:Y:S01]  /*3eb0*/  FMUL.FTZ R13, R19, R3 ;  /* 0x00000003130d7220 */ /* 0x000fe20000410000 */
[----:B------:R-:W-:Y:S01]  /*3ec0*/  I2FP.F32.S32 R17, R7 ;  /* 0x0000000700117245 */ /* 0x000fe20000201400 */
[----:B------:R-:W-:Y:S01]  /*3ed0*/  VIADD R0, R0, 0x39 ;  /* 0x0000003900007836 */ /* 0x000fe20000000000 */
[----:B------:R-:W-:Y:S01]  /*3ee0*/  I2FP.F32.S32 R7, R15 ;  /* 0x0000000f00077245 */ /* 0x000fe20000201400 */
[----:B------:R5:W-:Y:S01]  /*3ef0*/  STL [R1+0x98], R11 ;  /* 0x0000980b01007387 */ /* 0x000be20000100800 */
[----:B------:R-:W-:Y:S01]  /*3f00*/  I2FP.F32.S32 R12, R4 ;  /* 0x00000004000c7245 */ /* 0x000fe20000201400 */
[-C--:B------:R-:W-:Y:S01]  /*3f10*/  FMUL.FTZ R15, R17, R3.reuse ;  /* 0x00000003110f7220 */ /* 0x080fe20000410000 */
[----:B------:R-:W-:Y:S01]  /*3f20*/  I2FP.F32.S32 R4, R22 ;  /* 0x0000001600047245 */ /* 0x000fe20000201400 */
[----:B------:R2:W-:Y:S01]  /*3f30*/  STL [R1+0x94], R13 ;  /* 0x0000940d01007387 */ /* 0x0005e20000100800 */
[----:B------:R-:W-:Y:S01]  /*3f40*/  I2FP.F32.S32 R0, R0 ;  /* 0x0000000000007245 */ /* 0x000fe20000201400 */
[-C--:B------:R-:W-:Y:S01]  /*3f50*/  FMUL.FTZ R12, R12, R3.reuse ;  /* 0x000000030c0c7220 */ /* 0x080fe20000410000 */
[----:B------:R-:W-:Y:S01]  /*3f60*/  SEL R187, R187, 0xffffffc0, !P3 ;  /* 0xffffffc0bbbb7807 */ /* 0x000fe20005800000 */
[----:B------:R-:W-:Y:S02]  /*3f70*/  STL [R1+0x90], R15 ;  /* 0x0000900f01007387 */ /* 0x000fe40000100800 */
[-C--:B------:R-:W-:Y:S01]  /*3f80*/  FMUL.FTZ R0, R0, R3.reuse ;  /* 0x0000000300007220 */ /* 0x080fe20000410000 */
[-C--:B-----5:R-:W-:Y:S01]  /*3f90*/  FMUL.FTZ R11, R16, R3.reuse ;  /* 0x00000003100b7220 */ /* 0x0a0fe20000410000 */
[----:B--2---:R-:W-:-:S04]  /*3fa0*/  FMUL.FTZ R13, R14, R3 ;  /* 0x000000030e0d7220 */ /* 0x004fc80000410000 */
[----:B------:R2:W-:Y:S04]  /*3fb0*/  STL [R1+0x8c], R11 ;  /* 0x00008c0b01007387 */ /* 0x0005e80000100800 */
[----:B------:R-:W-:Y:S04]  /*3fc0*/  STL [R1+0x88], R13 ;  /* 0x0000880d01007387 */ /* 0x000fe80000100800 */
[----:B------:R-:W-:Y:S01]  /*3fd0*/  STL [R1+0x84], R12 ;  /* 0x0000840c01007387 */ /* 0x000fe20000100800 */
[-C--:B--2---:R-:W-:Y:S01]  /*3fe0*/  FMUL.FTZ R11, R10, R3.reuse ;  /* 0x000000030a0b7220 */ /* 0x084fe20000410000 */
[-C--:B------:R-:W-:Y:S01]  /*3ff0*/  FMUL.FTZ R10, R9, R3.reuse ;  /* 0x00000003090a7220 */ /* 0x080fe20000410000 */
[-C--:B------:R-:W-:Y:S01]  /*4000*/  FMUL.FTZ R9, R8, R3.reuse ;  /* 0x0000000308097220 */ /* 0x080fe20000410000 */
[-C--:B------:R-:W-:Y:S01]  /*4010*/  FMUL.FTZ R8, R7, R3.reuse ;  /* 0x0000000307087220 */ /* 0x080fe20000410000 */
[-C--:B------:R-:W-:Y:S01]  /*4020*/  FMUL.FTZ R7, R6, R3.reuse ;  /* 0x0000000306077220 */ /* 0x080fe20000410000 */
[----:B------:R-:W-:Y:S01]  /*4030*/  STL [R1+0x80], R11 ;  /* 0x0000800b01007387 */ /* 0x000fe20000100800 */
[-C--:B------:R-:W-:Y:S01]  /*4040*/  FMUL.FTZ R6, R5, R3.reuse ;  /* 0x0000000305067220 */ /* 0x080fe20000410000 */
[-C--:B------:R-:W-:Y:S01]  /*4050*/  FMUL.FTZ R5, R4, R3.reuse ;  /* 0x0000000304057220 */ /* 0x080fe20000410000 */
[-C--:B------:R-:W-:Y:S01]  /*4060*/  FMUL.FTZ R4, R2, R3.reuse ;  /* 0x0000000302047220 */ /* 0x080fe20000410000 */
[----:B------:R-:W-:Y:S01]  /*4070*/  STL [R1+0x7c], R10 ;  /* 0x00007c0a01007387 */ /* 0x000fe20000100800 */
[----:B------:R-:W-:Y:S01]  /*4080*/  FMUL.FTZ R2, R24, R3 ;  /* 0x0000000318027220 */ /* 0x000fe20000410000 */
[----:B------:R-:W-:-:S02]  /*4090*/  IMAD.MOV.U32 R3, RZ, RZ, 0x10 ;  /* 0x00000010ff037424 */ /* 0x000fc400078e00ff */
[----:B------:R-:W-:Y:S03]  /*40a0*/  STL [R1+0x78], R9 ;  /* 0x0000780901007387 */ /* 0x000fe60000100800 */
[----:B------:R-:W-:Y:S01]  /*40b0*/  SEL R3, R3, 0xfffffff0, !P3 ;  /* 0xfffffff003037807 */ /* 0x000fe20005800000 */
[----:B------:R-:W-:Y:S04]  /*40c0*/  STL [R1+0x74], R8 ;  /* 0x0000740801007387 */ /* 0x000fe80000100800 */
[----:B------:R-:W-:Y:S04]  /*40d0*/  STL [R1+0x70], R7 ;  /* 0x0000700701007387 */ /* 0x000fe80000100800 */
[----:B------:R-:W-:Y:S04]  /*40e0*/  STL [R1+0x6c], R6 ;  /* 0x00006c0601007387 */ /* 0x000fe80000100800 */
[----:B------:R-:W-:Y:S04]  /*40f0*/  STL [R1+0x68], R5 ;  /* 0x0000680501007387 */ /* 0x000fe80000100800 */
[----:B------:R-:W-:Y:S04]  /*4100*/  STL [R1+0x64], R4 ;  /* 0x0000640401007387 */ /* 0x000fe80000100800 */
[----:B------:R2:W-:Y:S04]  /*4110*/  STL [R1+0x60], R2 ;  /* 0x0000600201007387 */ /* 0x0005e80000100800 */
[----:B------:R5:W-:Y:S04]  /*4120*/  STL [R1+0x5c], R0 ;  /* 0x00005c0001007387 */ /* 0x000be80000100800 */
[----:B------:R-:W-:Y:S04]  /*4130*/  STL [R1+0x4c], R196 ;  /* 0x00004cc401007387 */ /* 0x000fe80000100800 */
[----:B------:R4:W-:Y:S01]  /*4140*/  STL [R1+0xbc], R3 ;  /* 0x0000bc0301007387 */ /* 0x0009e20000100800 */
[----:B--2---:R-:W-:-:S02]  /*4150*/  IMAD.SHL.U32 R2, R193, 0x10, RZ ;  /* 0x00000010c1027824 */ /* 0x004fc400078e00ff */
[----:B-----5:R-:W-:-:S03]  /*4160*/  IMAD.SHL.U32 R0, R193, 0x2, RZ ;  /* 0x00000002c1007824 */ /* 0x020fc600078e00ff */
[----:B------:R-:W-:-:S04]  /*4170*/  LOP3.LUT R2, R2, 0x1c0, RZ, 0xc0, !PT ;  /* 0x000001c002027812 */ /* 0x000fc800078ec0ff */
[----:B------:R-:W-:Y:S02]  /*4180*/  LOP3.LUT R2, R2, 0x38, R0, 0xf8, !PT ;  /* 0x0000003802027812 */ /* 0x000fe400078ef800 */
[----:B------:R-:W-:Y:S02]  /*4190*/  LOP3.LUT R0, R0, 0xe006, R194, 0xc8, !PT ;  /* 0x0000e00600007812 */ /* 0x000fe400078ec8c2 */
[----:B----4-:R-:W-:Y:S02]  /*41a0*/  SEL R3, R190, 0xffffffe0, !P6 ;  /* 0xffffffe0be037807 */ /* 0x010fe40007000000 */
[----:B------:R-:W-:-:S03]  /*41b0*/  LOP3.LUT R0, R0, 0xc00, R195, 0xf8, !PT ;  /* 0x00000c0000007812 */ /* 0x000fc600078ef8c3 */
[----:B------:R-:W-:Y:S01]  /*41c0*/  STL [R1+0xc0], R3 ;  /* 0x0000c00301007387 */ /* 0x000fe20000100800 */
[----:B------:R-:W-:-:S05]  /*41d0*/  LOP3.LUT R0, R0, R2, RZ, 0xfc, !PT ;  /* 0x0000000200007212 */ /* 0x000fca00078efcff */
[----:B------:R2:W-:Y:S02]  /*41e0*/  STL [R1+0xb8], R0 ;  /* 0x0000b80001007387 */ /* 0x0005e40000100800 */
[----:B--2---:R-:W-:-:S05]  /*41f0*/  LOP3.LUT R0, R25, 0x7200, R195, 0xf8, !PT ;  /* 0x0000720019007812 */ /* 0x004fca00078ef8c3 */
[----:B-1-3--:R2:W-:Y:S02]  /*4200*/  STL [R1+0xb4], R0 ;  /* 0x0000b40001007387 */ /* 0x00a5e40000100800 */
.L_x_1376:
[----:B------:R-:W0:Y:S01]  /*4210*/  LDGDEPBAR ;  /* 0x00000000000079af */ /* 0x000e220000000000 */
[C---:B------:R-:W-:Y:S01]  /*4220*/  IADD3 R144, PT, PT, R181.reuse, R185, RZ ;  /* 0x000000b9b5907210 */ /* 0x040fe20007ffe0ff */
[----:B------:R-:W-:Y:S01]  /*4230*/  UIADD3 UR36, UPT, UPT, UR36, -0x80, URZ ;  /* 0xffffff8024247890 */ /* 0x000fe2000fffe0ff */
[----:B--2---:R-:W-:Y:S05]  /*4240*/  IADD3 R0, PT, PT, R181, R188, RZ ;  /* 0x000000bcb5007210 */ /* 0x004fea0007ffe0ff */
[----:B------:R-:W2:Y:S01]  /*4250*/  LDL R202, [R1+0xb0] ;  /* 0x0000b00001ca7983 */ /* 0x000ea20000100800 */
[----:B------:R-:W-:Y:S02]  /*4260*/  USHF.L.U32 UR10, UR42, 0x7, URZ ;  /* 0x000000072a0a7899 */ /* 0x000fe400080006ff */
[----:B------:R-:W-:Y:S01]  /*4270*/  UISETP.GE.AND UP0, UPT, UR36, UR46, UPT ;  /* 0x0000002e2400728c */ /* 0x000fe2000bf06270 */
[----:B------:R-:W3:Y:S01]  /*4280*/  LDL R201, [R1+0xac] ;  /* 0x0000ac0001c97983 */ /* 0x000ee20000100800 */
[----:B------:R-:W-:Y:S02]  /*4290*/  UIADD3 UR10, UPT, UPT, UR10, 0x80, URZ ;  /* 0x000000800a0a7890 */ /* 0x000fe4000fffe0ff */
[----:B------:R-:W-:Y:S01]  /*42a0*/  UIADD3 UR37, UPT, UPT, UR37, -0x1, URZ ;  /* 0xffffffff25257890 */ /* 0x000fe2000fffe0ff */
[----:B------:R-:W-:Y:S01]  /*42b0*/  STL [R1+0x124], R92 ;  /* 0x0001245c01007387 */ /* 0x000fe20000100800 */
        /* <DEDUP_REMOVED lines=27> */
[----:B------:R-:W1:Y:S01]  /*4470*/  S2R R2, SR_TID.X ;  /* 0x0000000000027919 */ /* 0x000e620000002100 */
[----:B------:R-:W4:Y:S01]  /*4480*/  S2R R3, SR_TID.X ;  /* 0x0000000000037919 */ /* 0x000f220000002100 */
[----:B---3--:R-:W-:Y:S01]  /*4490*/  FSETP.NEU.FTZ.AND P1, PT, R201, -INF , PT ;  /* 0xff800000c900780b */ /* 0x008fe20003f3d000 */
[----:B------:R-:W-:Y:S04]  /*44a0*/  DEPBAR.LE SB0, 0x0 ;  /* 0x000080000000791a */ /* 0x000fe80000000000 */
[----:B------:R-:W-:Y:S01]  /*44b0*/  BAR.SYNC.DEFER_BLOCKING 0x0 ;  /* 0x0000000000007b1d */ /* 0x000fe20000010000 */
[----:B-1----:R-:W-:Y:S02]  /*44c0*/  SHF.L.U32 R2, R2, 0x1, RZ ;  /* 0x0000000102027819 */ /* 0x002fe400000006ff */
[----:B----4-:R-:W-:Y:S02]  /*44d0*/  SHF.R.U32.HI R3, RZ, 0x1, R3 ;  /* 0x00000001ff037819 */ /* 0x010fe40000011603 */
[----:B--2---:R-:W-:Y:S01]  /*44e0*/  FSETP.NEU.FTZ.AND P2, PT, R202, -INF , PT ;  /* 0xff800000ca00780b */ /* 0x004fe20003f5d000 */
        /* <DEDUP_REMOVED lines=20> */
[C---:B------:R-:W-:Y:S07]  /*4630*/  HMMA.16816.F32.BF16 R32, R64.reuse, R34, RZ ;  /* 0x000000224020723c */ /* 0x040fee00000418ff */
[----:B------:R3:W-:Y:S01]  /*4640*/  LDSM.16.M88.4 R164, [R0+0x2000] ;  /* 0x0020000000a4783b */ /* 0x0007e20000000200 */
[-C--:B----4-:R-:W-:Y:S07]  /*4650*/  HMMA.16816.F32.BF16 R36, R64, R48.reuse, RZ ;  /* 0x000000304024723c */ /* 0x090fee00000418ff */
[----:B------:R-:W-:Y:S01]  /*4660*/  LDSM.16.M88.4 R168, [R182+0xd000] ;  /* 0x00d00000b6a8783b */ /* 0x000fe20000000200 */
[C---:B------:R-:W-:Y:S07]  /*4670*/  HMMA.16816.F32.BF16 R40, R60.reuse, R48, RZ ;  /* 0x000000303c28723c */ /* 0x040fee00000418ff */
[----:B------:R-:W-:Y:S01]  /*4680*/  LDSM.16.M88.4 R172, [R182+0xd800] ;  /* 0x00d80000b6ac783b */ /* 0x000fe20000000200 */
[-C--:B------:R-:W-:Y:S01]  /*4690*/  HMMA.16816.F32.BF16 R44, R60, R50.reuse, RZ ;  /* 0x000000323c2c723c */ /* 0x080fe200000418ff */
[----:B---3--:R-:W-:Y:S06]  /*46a0*/  IADD3 R0, PT, PT, R185, R0, RZ ;  /* 0x00000000b9007210 */ /* 0x008fec0007ffe0ff */
[----:B------:R-:W-:Y:S01]  /*46b0*/  LDSM.16.M88.4 R176, [R183+0xc000] ;  /* 0x00c00000b7b0783b */ /* 0x000fe20000000200 */
        /* <DEDUP_REMOVED lines=15> */
[----:B------:R-:W2:Y:S07]  /*47b0*/  LDSM.16.M88.4 R148, [R0] ;  /* 0x000000000094783b */ /* 0x000eae0000000200 */
[-C--:B---3--:R-:W-:Y:S08]  /*47c0*/  HMMA.16816.F32.BF16 R36, R136, R132.reuse, R36 ;  /* 0x000000848824723c */ /* 0x088ff00000041824 */
[C---:B------:R-:W-:Y:S08]  /*47d0*/  HMMA.16816.F32.BF16 R40, R144.reuse, R132, R40 ;  /* 0x000000849028723c */ /* 0x040ff00000041828 */
[-C--:B------:R-:W-:Y:S08]  /*47e0*/  HMMA.16816.F32.BF16 R44, R144, R134.reuse, R44 ;  /* 0x00000086902c723c */ /* 0x080ff0000004182c */
[C---:B------:R-:W-:Y:S01]  /*47f0*/  HMMA.16816.F32.BF16 R48, R136.reuse, R134, R48 ;  /* 0x000000868830723c */ /* 0x040fe20000041830 */
[----:B------:R3:W4:Y:S07]  /*4800*/  LDSM.16.M88.4 R132, [R0+0x2000] ;  /* 0x002000000084783b */ /* 0x00072e0000000200 */
[-C--:B------:R-:W-:Y:S08]  /*4810*/  HMMA.16816.F32.BF16 R52, R136, R152.reuse, R52 ;  /* 0x000000988834723c */ /* 0x080ff00000041834 */
[C---:B------:R-:W-:Y:S08]  /*4820*/  HMMA.16816.F32.BF16 R56, R144.reuse, R152, R56 ;  /* 0x000000989038723c */ /* 0x040ff00000041838 */
[-C--:B------:R-:W-:Y:S03]  /*4830*/  HMMA.16816.F32.BF16 R60, R144, R154.reuse, R60 ;  /* 0x0000009a903c723c */ /* 0x080fe6000004183c */
[----:B---3--:R-:W-:Y:S02]  /*4840*/  @!P0 LOP3.LUT R0, R2, 0x6, RZ, 0xc0, !PT ;  /* 0x0000000602008812 */ /* 0x008fe400078ec0ff */
[----:B------:R-:W-:Y:S02]  /*4850*/  MOV R2, UR42 ;  /* 0x0000002a00027c02 */ /* 0x000fe40008000f00 */
[----:B------:R-:W-:Y:S01]  /*4860*/  @!P0 LOP3.LUT R0, R0, 0x1c0, R3, 0xf8, !PT ;  /* 0x000001c000008812 */ /* 0x000fe200078ef803 */
[----:B------:R-:W-:Y:S01]  /*4870*/  HMMA.16816.F32.BF16 R64, R136, R154, R64 ;  /* 0x0000009a8840723c */ /* 0x000fe20000041840 */
[----:B------:R-:W-:Y:S03]  /*4880*/  MOV R3, 0x40 ;  /* 0x0000004000037802 */ /* 0x000fe60000000f00 */
[----:B------:R-:W-:Y:S04]  /*4890*/  @!P0 LEA R0, R2, R0, 0x7 ;  /* 0x0000000002008211 */ /* 0x000fe800078e38ff */
[-C--:B------:R-:W-:Y:S05]  /*48a0*/  HMMA.16816.F32.BF16 R4, R156, R160.reuse, R4 ;  /* 0x000000a09c04723c */ /* 0x080fea0000041804 */
[----:B------:R-:W-:Y:S03]  /*48b0*/  @!P0 IADD3 R2, PT, PT, R0, 0x1, RZ ;  /* 0x0000000100028810 */ /* 0x000fe60007ffe0ff */
[C---:B------:R-:W-:Y:S08]  /*48c0*/  HMMA.16816.F32.BF16 R8, R164.reuse, R160, R8 ;  /* 0x000000a0a408723c */ /* 0x040ff00000041808 */
[-C--:B------:R-:W-:Y:S08]  /*48d0*/  HMMA.16816.F32.BF16 R12, R164, R162.reuse, R12 ;  /* 0x000000a2a40c723c */ /* 0x080ff0000004180c */
[C---:B------:R-:W-:Y:S08]  /*48e0*/  HMMA.16816.F32.BF16 R16, R156.reuse, R162, R16 ;  /* 0x000000a29c10723c */ /* 0x040ff00000041810 */
[-C--:B-1----:R-:W-:Y:S08]  /*48f0*/  HMMA.16816.F32.BF16 R20, R156, R140.reuse, R20 ;  /* 0x0000008c9c14723c */ /* 0x082ff00000041814 */
        /* <DEDUP_REMOVED lines=12> */
[C---:B----4-:R-:W-:Y:S08]  /*49c0*/  HMMA.16816.F32.BF16 R8, R132.reuse, R176, R8 ;  /* 0x000000b08408723c */ /* 0x050ff00000041808 */
        /* <DEDUP_REMOVED lines=21> */
[----:B------:R-:W2:Y:S10]  /*4b20*/  MUFU.TANH R200, R8 ;  /* 0x0000000800c87308 */ /* 0x000eb40000002400 */
[----:B------:R-:W-:Y:S01]  /*4b30*/  MUFU.TANH R195, R12 ;  /* 0x0000000c00c37308 */ /* 0x000fe20000002400 */
[----:B-1----:R-:W-:Y:S05]  /*4b40*/  FMUL.FTZ R11, R202, 1.4426950216293334961 ;  /* 0x3fb8aa3bca0b7820 */ /* 0x002fea0000410000 */
[----:B------:R-:W-:Y:S04]  /*4b50*/  FSEL R11, R11, RZ, P2 ;  /* 0x000000ff0b0b7208 */ /* 0x000fe80001000000 */
[----:B------:R-:W1:Y:S01]  /*4b60*/  MUFU.TANH R199, R9 ;  /* 0x0000000900c77308 */ /* 0x000e620000002400 */
[----:B--2---:R-:W-:Y:S01]  /*4b70*/  STL [R1+0x20], R200 ;  /* 0x000020c801007387 */ /* 0x004fe20000100800 */
[----:B------:R-:W-:Y:S04]  /*4b80*/  MOV R8, 0x8 ;  /* 0x0000000800087802 */ /* 0x000fe80000000f00 */
[C---:B------:R-:W-:Y:S04]  /*4b90*/  @!P0 VIADDMNMX R8, R228.reuse, R8, UR38, PT ;  /* 0x00000026e4088e46 */ /* 0x040fe8000b800108 */
[----:B------:R-:W-:Y:S10]  /*4ba0*/  MUFU.TANH R190, R15 ;  /* 0x0000000f00be7308 */ /* 0x000ff40000002400 */
[----:B------:R-:W2:Y:S01]  /*4bb0*/  MUFU.TANH R198, R10 ;  /* 0x0000000a00c67308 */ /* 0x000ea20000002400 */
[----:B-1----:R-:W-:Y:S04]  /*4bc0*/  STL [R1+0x14], R199 ;  /* 0x000014c701007387 */ /* 0x002fe80000100800 */
[----:B------:R-:W3:Y:S05]  /*4bd0*/  LDL R71, [R1+0x60] ;  /* 0x0000600001477983 */ /* 0x000eea0000100800 */
[----:B------:R-:W-:Y:S10]  /*4be0*/  MUFU.TANH R230, R19 ;  /* 0x0000001300e67308 */ /* 0x000ff40000002400 */
[----:B------:R-:W1:Y:S01]  /*4bf0*/  MUFU.TANH R194, R13 ;  /* 0x0000000d00c27308 */ /* 0x000e620000002400 */
[----:B--2---:R-:W-:Y:S01]  /*4c00*/  STL [R1+0x48], R198 ;  /* 0x000048c601007387 */ /* 0x004fe20000100800 */
[----:B------:R-:W-:Y:S01]  /*4c10*/  FMUL.FTZ R10, R201, 1.4426950216293334961 ;  /* 0x3fb8aa3bc90a7820 */ /* 0x000fe20000410000 */
[----:B------:R-:W-:Y:S02]  /*4c20*/  MOV R201, 0x38 ;  /* 0x0000003800c97802 */ /* 0x000fe40000000f00 */
[----:B------:R-:W2:Y:S02]  /*4c30*/  LDL R70, [R1+0x98] ;  /* 0x0000980001467983 */ /* 0x000ea40000100800 */
[----:B------:R-:W-:Y:S03]  /*4c40*/  @!P0 VIADDMNMX R12, R228, -R201, UR38, PT ;  /* 0x00000026e40c8e46 */ /* 0x000fe6000b8009c9 */
[----:B------:R-:W-:Y:S01]  /*4c50*/  MUFU.TANH R87, R16 ;  /* 0x0000001000577308 */ /* 0x000fe20000002400 */
[----:B------:R-:W-:Y:S01]  /*4c60*/  STL [R1+0x44], R197 ;  /* 0x000044c501007387 */ /* 0x000fe20000100800 */
[----:B------:R-:W-:Y:S02]  /*4c70*/  FSEL R10, R10, RZ, P1 ;  /* 0x000000ff0a0a7208 */ /* 0x000fe40000800000 */
[----:B------:R-:W-:Y:S01]  /*4c80*/  @!P0 ISETP.GE.AND P2, PT, R0, R12, PT ;  /* 0x0000000c0000820c */ /* 0x000fe20003f46270 */
[----:B------:R-:W-:Y:S05]  /*4c90*/  STL [R1+0x10], R195 ;  /* 0x000010c301007387 */ /* 0x000fea0000100800 */
[----:B------:R-:W4:Y:S01]  /*4ca0*/  MUFU.TANH R192, R14 ;  /* 0x0000000e00c07308 */ /* 0x000f220000002400 */
[----:B-1----:R-:W-:Y:S01]  /*4cb0*/  STL [R1+0xc], R194 ;  /* 0x00000cc201007387 */ /* 0x002fe20000100800 */
[----:B------:R-:W-:Y:S04]  /*4cc0*/  @!P0 VIADDMNMX R13, R228, -R3, UR38, PT ;  /* 0x00000026e40d8e46 */ /* 0x000fe8000b800903 */
[-C--:B------:R-:W-:Y:S04]  /*4cd0*/  @!P0 ISETP.GE.AND P3, PT, R0, R13.reuse, PT ;  /* 0x0000000d0000820c */ /* 0x080fe80003f66270 */
[----:B------:R-:W-:Y:S01]  /*4ce0*/  MUFU.TANH R231, R18 ;  /* 0x0000001200e77308 */ /* 0x000fe20000002400 */
[----:B------:R-:W-:Y:S09]  /*4cf0*/  @!P0 ISETP.GE.AND P1, PT, R2, R13, PT ;  /* 0x0000000d0200820c */ /* 0x000ff20003f26270 */
[----:B------:R-:W-:Y:S01]  /*4d00*/  MUFU.TANH R239, R6 ;  /* 0x0000000600ef7308 */ /* 0x000fe20000002400 */
[----:B----4-:R-:W-:Y:S04]  /*4d10*/  STL [R1+0x40], R192 ;  /* 0x000040c001007387 */ /* 0x010fe80000100800 */
[----:B------:R-:W-:Y:S05]  /*4d20*/  STL [R1+0x34], R190 ;  /* 0x000034be01007387 */ /* 0x000fea0000100800 */
[----:B------:R1:W-:Y:S01]  /*4d30*/  MUFU.TANH R238, R7 ;  /* 0x0000000700ee7308 */ /* 0x0003e20000002400 */
[----:B------:R-:W4:Y:S04]  /*4d40*/  LDL R9, [R1+0xa8] ;  /* 0x0000a80001097983 */ /* 0x000f280000100800 */
[----:B------:R-:W4:Y:S05]  /*4d50*/  LDL R15, [R1+0xa4] ;  /* 0x0000a400010f7983 */ /* 0x000f2a0000100800 */
[----:B------:R-:W-:Y:S01]  /*4d60*/  MUFU.TANH R86, R17 ;  /* 0x0000001100567308 */ /* 0x000fe20000002400 */
[----:B-1----:R-:W1:Y:S02]  /*4d70*/  LDSM.16.M88.4 R4, [R183+0xc800] ;  /* 0x00c80000b704783b */ /* 0x002e640000000200 */
[-C--:B-1----:R-:W-:Y:S08]  /*4d80*/  HMMA.16816.F32.BF16 R20, R148, R4.reuse, R20 ;  /* 0x000000049414723c */ /* 0x082ff00000041814 */
[C---:B------:R-:W-:Y:S08]  /*4d90*/  HMMA.16816.F32.BF16 R24, R132.reuse, R4, R24 ;  /* 0x000000048418723c */ /* 0x040ff00000041818 */
        /* <DEDUP_REMOVED lines=16> */
[----:B------:R1:W1:Y:S01]  /*4ea0*/  MUFU.TANH R69, R26 ;  /* 0x0000001a00457308 */ /* 0x0002620000002400 */
[----:B------:R-:W-:Y:S01]  /*4eb0*/  FMUL.FTZ R32, R32, UR13 ;  /* 0x0000000d20207c20 */ /* 0x000fe20008410000 */
[----:B------:R-:W-:Y:S01]  /*4ec0*/  FMUL.FTZ R33, R33, UR13 ;  /* 0x0000000d21217c20 */ /* 0x000fe20008410000 */
[----:B------:R-:W-:Y:S01]  /*4ed0*/  FMUL.FTZ R35, R35, UR13 ;  /* 0x0000000d23237c20 */ /* 0x000fe20008410000 */
[----:B------:R-:W-:Y:S06]  /*4ee0*/  FMUL.FTZ R34, R34, UR13 ;  /* 0x0000000d22227c20 */ /* 0x000fec0008410000 */
[----:B------:R-:W-:Y:S10]  /*4ef0*/  MUFU.TANH R250, R25 ;  /* 0x0000001900fa7308 */ /* 0x000ff40000002400 */
[----:B------:R-:W1:Y:S02]  /*4f00*/  MUFU.TANH R68, R27 ;  /* 0x0000001b00447308 */ /* 0x000e640000002400 */
[----:B-1----:R-:W4:Y:S04]  /*4f10*/  LDL R26, [R1+0x94] ;  /* 0x00009400011a7983 */ /* 0x002f280000100800 */
[----:B------:R-:W-:Y:S04]  /*4f20*/  STL [R1+0x30], R69 ;  /* 0x0000304501007387 */ /* 0x000fe80000100800 */
[----:B------:R-:W-:Y:S10]  /*4f30*/  MUFU.TANH R251, R24 ;  /* 0x0000001800fb7308 */ /* 0x000ff40000002400 */
[----:B------:R-:W-:Y:S01]  /*4f40*/  MUFU.TANH R24, R30 ;  /* 0x0000001e00187308 */ /* 0x000fe20000002400 */
[----:B------:R-:W-:Y:S04]  /*4f50*/  STL [R1+0x2c], R68 ;  /* 0x00002c4401007387 */ /* 0x000fe80000100800 */
[----:B------:R-:W4:Y:S05]  /*4f60*/  LDL R25, [R1+0x90] ;  /* 0x0000900001197983 */ /* 0x000f2a0000100800 */
        /* <DEDUP_REMOVED lines=9> */
[C---:B---3--:R-:W-:Y:S01]  /*5000*/  FADD.FTZ R3, R71.reuse, R154 ;  /* 0x0000009a47037221 */ /* 0x048fe20000010000 */
[----:B------:R-:W-:Y:S04]  /*5010*/  FADD.FTZ R4, R71, R239 ;  /* 0x000000ef47047221 */ /* 0x000fe80000010000 */
[----:B------:R-:W-:Y:S02]  /*5020*/  @!P0 FSEL R3, R3, -INF , !P3 ;  /* 0xff80000003038808 */ /* 0x000fe40005800000 */
[----:B------:R-:W-:Y:S02]  /*5030*/  @!P0 FSEL R4, R4, -INF , !P2 ;  /* 0xff80000004048808 */ /* 0x000fe40005000000 */
[----:B------:R-:W-:Y:S01]  /*5040*/  @!P0 ISETP.GE.AND P2, PT, R2, R8, PT ;  /* 0x000000080200820c */ /* 0x000fe20003f46270 */
[----:B------:R-:W-:Y:S02]  /*5050*/  FFMA.FTZ R3, R3, UR5, -R11 ;  /* 0x0000000503037c23 */ /* 0x000fe4000801080b */
[----:B------:R-:W-:Y:S02]  /*5060*/  FFMA.FTZ R4, R4, UR5, -R10 ;  /* 0x0000000504047c23 */ /* 0x000fe4000801080a */
[----:B------:R1:W-:Y:S01]  /*5070*/  MUFU.EX2 R92, R3 ;  /* 0x00000003005c7308 */ /* 0x0003e20000000800 */
[C---:B--2---:R-:W-:Y:S01]  /*5080*/  FADD.FTZ R5, R70.reuse, R193 ;  /* 0x000000c146057221 */ /* 0x044fe20000010000 */
[----:B------:R-:W-:Y:S04]  /*5090*/  FADD.FTZ R14, R70, R199 ;  /* 0x000000c7460e7221 */ /* 0x000fe80000010000 */
[----:B------:R-:W-:Y:S04]  /*50a0*/  @!P0 FSEL R5, R5, -INF , !P1 ;  /* 0xff80000005058808 */ /* 0x000fe80004800000 */
[----:B------:R2:W-:Y:S01]  /*50b0*/  MUFU.EX2 R218, R4 ;  /* 0x0000000400da7308 */ /* 0x0005e20000000800 */
[----:B------:R-:W-:Y:S01]  /*50c0*/  @!P0 ISETP.GE.AND P1, PT, R2, R12, PT ;  /* 0x0000000c0200820c */ /* 0x000fe20003f26270 */
[----:B------:R-:W-:Y:S08]  /*50d0*/  FFMA.FTZ R5, R5, UR5, -R11 ;  /* 0x0000000505057c23 */ /* 0x000ff0000801080b */
[----:B------:R3:W-:Y:S01]  /*50e0*/  MUFU.EX2 R155, R5 ;  /* 0x00000005009b7308 */ /* 0x0007e20000000800 */
[----:B-1----:R-:W-:Y:S05]  /*50f0*/  FADD.FTZ R3, R70, R238 ;  /* 0x000000ee46037221 */ /* 0x002fea0000010000 */
[----:B------:R-:W-:Y:S01]  /*5100*/  @!P0 FSEL R3, R3, -INF , !P1 ;  /* 0xff80000003038808 */ /* 0x000fe20004800000 */
[----:B--2---:R-:W-:Y:S04]  /*5110*/  FADD.FTZ R4, R71, R200 ;  /* 0x000000c847047221 */ /* 0x004fe80000010000 */
[----:B------:R-:W-:Y:S04]  /*5120*/  FFMA.FTZ R3, R3, UR5, -R10 ;  /* 0x0000000503037c23 */ /* 0x000fe8000801080a */
[----:B------:R1:W-:Y:S01]  /*5130*/  MUFU.EX2 R217, R3 ;  /* 0x0000000300d97308 */ /* 0x0003e20000000800 */
[----:B---3--:R-:W-:Y:S01]  /*5140*/  FADD.FTZ R5, R71, R198 ;  /* 0x000000c647057221 */ /* 0x008fe20000010000 */
[C---:B----4-:R-:W-:Y:S01]  /*5150*/  FSETP.NEU.FTZ.AND P1, PT, R9.reuse, -INF , PT ;  /* 0xff8000000900780b */ /* 0x050fe20003f3d000 */
[----:B-1----:R-:W-:Y:S01]  /*5160*/  FMUL.FTZ R3, R9, 1.4426950216293334961 ;  /* 0x3fb8aa3b09037820 */ /* 0x002fe20000410000 */
[----:B------:R-:W-:Y:S04]  /*5170*/  @!P0 VIMNMX R9, PT, PT, R228, UR38, PT ;  /* 0x00000026e4098c48 */ /* 0x000fe8000bfe0100 */
[-C--:B------:R-:W-:Y:S02]  /*5180*/  @!P0 ISETP.GE.AND P3, PT, R0, R9.reuse, PT ;  /* 0x000000090000820c */ /* 0x080fe40003f66270 */
[----:B------:R-:W-:Y:S02]  /*5190*/  FSEL R3, R3, RZ, P1 ;  /* 0x000000ff03037208 */ /* 0x000fe40000800000 */
[----:B------:R-:W-:Y:S02]  /*51a0*/  @!P0 FSEL R4, R4, -INF , !P3 ;  /* 0xff80000004048808 */ /* 0x000fe40005800000 */
[-C--:B------:R-:W-:Y:S01]  /*51b0*/  @!P0 ISETP.GE.AND P4, PT, R2, R9.reuse, PT ;  /* 0x000000090200820c */ /* 0x080fe20003f86270 */
[----:B------:R-:W-:Y:S01]  /*51c0*/  FMUL.FTZ R2, R15, 1.4426950216293334961 ;  /* 0x3fb8aa3b0f027820 */ /* 0x000fe20000410000 */
[-C--:B------:R-:W-:Y:S01]  /*51d0*/  @!P0 ISETP.GE.AND P3, PT, R0, R8.reuse, PT ;  /* 0x000000080000820c */ /* 0x080fe20003f66270 */
[--C-:B------:R-:W-:Y:S01]  /*51e0*/  FFMA.FTZ R4, R4, UR5, -R3.reuse ;  /* 0x0000000504047c23 */ /* 0x100fe20008010803 */
[----:B------:R-:W-:Y:S02]  /*51f0*/  @!P0 FSEL R14, R14, -INF , !P4 ;  /* 0xff8000000e0e8808 */ /* 0x000fe40006000000 */
[----:B------:R-:W-:Y:S01]  /*5200*/  @!P0 FSEL R5, R5, -INF , !P3 ;  /* 0xff80000005058808 */ /* 0x000fe20005800000 */
[----:B------:R1:W-:Y:S01]  /*5210*/  MUFU.EX2 R243, R4 ;  /* 0x0000000400f37308 */ /* 0x0003e20000000800 */
[----:B------:R-:W-:Y:S01]  /*5220*/  FSETP.NEU.FTZ.AND P1, PT, R15, -INF , PT ;  /* 0xff8000000f00780b */ /* 0x000fe20003f3d000 */
[----:B------:R-:W-:Y:S01]  /*5230*/  FFMA.FTZ R14, R14, UR5, -R3 ;  /* 0x000000050e0e7c23 */ /* 0x000fe20008010803 */
[----:B------:R-:W-:Y:S02]  /*5240*/  @!P0 IADD3 R15, PT, PT, R0, 0x9, RZ ;  /* 0x00000009000f8810 */ /* 0x000fe40007ffe0ff */
[----:B------:R-:W-:Y:S05]  /*5250*/  FSEL R2, R2, RZ, P1 ;  /* 0x000000ff02027208 */ /* 0x000fea0000800000 */
[----:B------:R2:W-:Y:S01]  /*5260*/  MUFU.EX2 R242, R14 ;  /* 0x0000000e00f27308 */ /* 0x0005e20000000800 */
[--C-:B------:R-:W-:Y:S09]  /*5270*/  FFMA.FTZ R5, R5, UR5, -R2.reuse ;  /* 0x0000000505057c23 */ /* 0x100ff20008010802 */
[----:B------:R-:W3:Y:S01]  /*5280*/  MUFU.EX2 R22, R5 ;  /* 0x0000000500167308 */ /* 0x000ee20000000800 */
[----:B-1----:R-:W-:Y:S05]  /*5290*/  FADD.FTZ R4, R70, R197 ;  /* 0x000000c546047221 */ /* 0x002fea0000010000 */
[----:B------:R-:W-:Y:S02]  /*52a0*/  @!P0 FSEL R4, R4, -INF , !P2 ;  /* 0xff80000004048808 */ /* 0x000fe40005000000 */
[----:B--2---:R-:W-:Y:S03]  /*52b0*/  @!P0 IADD3 R14, PT, PT, R0, 0x8, RZ ;  /* 0x00000008000e8810 */ /* 0x004fe60007ffe0ff */
[----:B------:R-:W-:Y:S01]  /*52c0*/  FFMA.FTZ R4, R4, UR5, -R2 ;  /* 0x0000000504047c23 */ /* 0x000fe20008010802 */
[CC--:B------:R-:W-:Y:S03]  /*52d0*/  @!P0 ISETP.GE.AND P1, PT, R14.reuse, R9.reuse, PT ;  /* 0x000000090e00820c */ /* 0x0c0fe60003f26270 */
[----:B------:R-:W1:Y:S01]  /*52e0*/  MUFU.EX2 R23, R4 ;  /* 0x0000000400177308 */ /* 0x000e620000000800 */
[----:B------:R-:W-:Y:S01]  /*52f0*/  @!P0 ISETP.GE.AND P2, PT, R14, R8, PT ;  /* 0x000000080e00820c */ /* 0x000fe20003f46270 */
[----:B---3--:R-:W-:Y:S04]  /*5300*/  STL [R1+0x1c], R22 ;  /* 0x00001c1601007387 */ /* 0x008fe80000100800 */
[----:B-1----:R-:W-:Y:S04]  /*5310*/  STL [R1+0x18], R23 ;  /* 0x0000181701007387 */ /* 0x002fe80000100800 */
[----:B------:R-:W-:Y:S04]  /*5320*/  STL [R1+0x28], R24 ;  /* 0x0000281801007387 */ /* 0x000fe80000100800 */
[----:B------:R-:W-:Y:S04]  /*5330*/  STL [R1+0x24], R19 ;  /* 0x0000241301007387 */ /* 0x000fe80000100800 */
[----:B------:R-:W2:Y:S04]  /*5340*/  LDL R29, [R1+0x8c] ;  /* 0x00008c00011d7983 */ /* 0x000ea80000100800 */
[----:B------:R-:W3:Y:S01]  /*5350*/  LDL R28, [R1+0x88] ;  /* 0x00008800011c7983 */ /* 0x000ee20000100800 */
[C---:B------:R-:W-:Y:S01]  /*5360*/  FADD.FTZ R4, R26.reuse, R195 ;  /* 0x000000c31a047221 */ /* 0x040fe20000010000 */
[----:B------:R-:W-:Y:S04]  /*5370*/  FADD.FTZ R17, R26, R192 ;  /* 0x000000c01a117221 */ /* 0x000fe80000010000 */
[----:B------:R-:W-:Y:S02]  /*5380*/  @!P0 FSEL R4, R4, -INF , !P1 ;  /* 0xff80000004048808 */ /* 0x000fe40004800000 */
[----:B------:R-:W-:Y:S02]  /*5390*/  @!P0 ISETP.GE.AND P1, PT, R15, R9, PT ;  /* 0x000000090f00820c */ /* 0x000fe40003f26270 */
[----:B------:R-:W-:Y:S01]  /*53a0*/  @!P0 FSEL R17, R17, -INF , !P2 ;  /* 0xff80000011118808 */ /* 0x000fe20005000000 */
[--C-:B------:R-:W-:Y:S01]  /*53b0*/  FFMA.FTZ R4, R4, UR5, -R3.reuse ;  /* 0x0000000504047c23 */ /* 0x100fe20008010803 */
[----:B------:R-:W-:Y:S03]  /*53c0*/  @!P0 ISETP.GE.AND P2, PT, R14, R12, PT ;  /* 0x0000000c0e00820c */ /* 0x000fe60003f46270 */
[----:B------:R-:W-:Y:S01]  /*53d0*/  MUFU.EX2 R235, R4 ;  /* 0x0000000400eb7308 */ /* 0x000fe20000000800 */
[----:B------:R-:W-:Y:S01]  /*53e0*/  FFMA.FTZ R17, R17, UR5, -R2 ;  /* 0x0000000511117c23 */ /* 0x000fe20008010802 */
[C---:B------:R-:W-:Y:S01]  /*53f0*/  FADD.FTZ R5, R25.reuse, R194 ;  /* 0x000000c219057221 */ /* 0x040fe20000010000 */
[----:B------:R-:W-:Y:S07]  /*5400*/  FADD.FTZ R16, R25, R190 ;  /* 0x000000be19107221 */ /* 0x000fee0000010000 */
[----:B------:R-:W1:Y:S01]  /*5410*/  MUFU.EX2 R20, R17 ;  /* 0x0000001100147308 */ /* 0x000e620000000800 */
[----:B------:R-:W-:Y:S02]  /*5420*/  @!P0 FSEL R5, R5, -INF , !P1 ;  /* 0xff80000005058808 */ /* 0x000fe40004800000 */
[----:B------:R-:W-:Y:S03]  /*5430*/  @!P0 ISETP.GE.AND P1, PT, R15, R8, PT ;  /* 0x000000080f00820c */ /* 0x000fe60003f26270 */
[----:B------:R-:W-:Y:S01]  /*5440*/  FFMA.FTZ R5, R5, UR5, -R3 ;  /* 0x0000000505057c23 */ /* 0x000fe20008010803 */
[----:B------:R-:W-:Y:S02]  /*5450*/  @!P0 FSEL R16, R16, -INF , !P1 ;  /* 0xff80000010108808 */ /* 0x000fe40004800000 */
[-C--:B------:R-:W-:Y:S01]  /*5460*/  @!P0 ISETP.GE.AND P1, PT, R14, R13.reuse, PT ;  /* 0x0000000d0e00820c */ /* 0x080fe20003f26270 */
[----:B------:R4:W-:Y:S01]  /*5470*/  MUFU.EX2 R234, R5 ;  /* 0x0000000500ea7308 */ /* 0x0009e20000000800 */
[C---:B------:R-:W-:Y:S01]  /*5480*/  FADD.FTZ R14, R25.reuse, R230 ;  /* 0x000000e6190e7221 */ /* 0x040fe20000010000 */
[----:B------:R-:W-:Y:S01]  /*5490*/  FFMA.FTZ R16, R16, UR5, -R2 ;  /* 0x0000000510107c23 */ /* 0x000fe20008010802 */
[----:B-1----:R-:W-:Y:S01]  /*54a0*/  STL [R1+0x8], R20 ;  /* 0x0000081401007387 */ /* 0x002fe20000100800 */
[----:B------:R-:W-:Y:S06]  /*54b0*/  FADD.FTZ R17, R25, R86 ;  /* 0x0000005619117221 */ /* 0x000fec0000010000 */
[----:B------:R-:W1:Y:S01]  /*54c0*/  MUFU.EX2 R21, R16 ;  /* 0x0000001000157308 */ /* 0x000e620000000800 */
[----:B----4-:R-:W4:Y:S08]  /*54d0*/  LDSM.16.M88.4 R4, [R183+0xd000] ;  /* 0x00d00000b704783b */ /* 0x010f300000000200 */
[----:B-1----:R-:W-:Y:S01]  /*54e0*/  STL [R1+0x4], R21 ;  /* 0x0000041501007387 */ /* 0x002fe20000100800 */
[----:B------:R-:W-:Y:S03]  /*54f0*/  FADD.FTZ R16, R26, R87 ;  /* 0x000000571a107221 */ /* 0x000fe60000010000 */
[----:B------:R-:W3:Y:S02]  /*5500*/  LDL R27, [R1+0x84] ;  /* 0x00008400011b7983 */ /* 0x000ee40000100800 */
[----:B------:R-:W-:Y:S02]  /*5510*/  @!P0 FSEL R16, R16, -INF , !P1 ;  /* 0xff80000010108808 */ /* 0x000fe40004800000 */
[----:B------:R-:W3:Y:S01]  /*5520*/  LDL R25, [R1+0x80] ;  /* 0x0000800001197983 */ /* 0x000ee20000100800 */
[-C--:B------:R-:W-:Y:S02]  /*5530*/  @!P0 ISETP.GE.AND P1, PT, R15, R13.reuse, PT ;  /* 0x0000000d0f00820c */ /* 0x080fe40003f26270 */
[----:B------:R-:W-:Y:S01]  /*5540*/  FFMA.FTZ R18, R16, UR5, -R11 ;  /* 0x0000000510127c23 */ /* 0x000fe2000801080b */
[----:B------:R-:W-:Y:S01]  /*5550*/  FADD.FTZ R16, R26, R231 ;  /* 0x000000e71a107221 */ /* 0x000fe20000010000 */
[----:B------:R-:W-:Y:S02]  /*5560*/  @!P0 FSEL R17, R17, -INF , !P1 ;  /* 0xff80000011118808 */ /* 0x000fe40004800000 */
[----:B------:R-:W-:Y:S01]  /*5570*/  MUFU.EX2 R91, R18 ;  /* 0x00000012005b7308 */ /* 0x000fe20000000800 */
[-C--:B------:R-:W-:Y:S02]  /*5580*/  @!P0 ISETP.GE.AND P1, PT, R15, R12.reuse, PT ;  /* 0x0000000c0f00820c */ /* 0x080fe40003f26270 */
[----:B------:R-:W-:Y:S01]  /*5590*/  @!P0 FSEL R16, R16, -INF , !P2 ;  /* 0xff80000010108808 */ /* 0x000fe20005000000 */
[----:B------:R-:W-:Y:S01]  /*55a0*/  FFMA.FTZ R17, R17, UR5, -R11 ;  /* 0x0000000511117c23 */ /* 0x000fe2000801080b */
[----:B------:R-:W-:Y:S02]  /*55b0*/  @!P0 FSEL R14, R14, -INF , !P1 ;  /* 0xff8000000e0e8808 */ /* 0x000fe40004800000 */
[----:B------:R-:W-:Y:S03]  /*55c0*/  @!P0 IADD3 R15, PT, PT, R0, 0x11, RZ ;  /* 0x00000011000f8810 */ /* 0x000fe60007ffe0ff */
[----:B------:R-:W-:Y:S01]  /*55d0*/  MUFU.EX2 R90, R17 ;  /* 0x00000011005a7308 */ /* 0x000fe20000000800 */
[--C-:B------:R-:W-:Y:S01]  /*55e0*/  FFMA.FTZ R16, R16, UR5, -R10.reuse ;  /* 0x0000000510107c23 */ /* 0x100fe2000801080a */
[----:B------:R-:W-:Y:S08]  /*55f0*/  FFMA.FTZ R14, R14, UR5, -R10 ;  /* 0x000000050e0e7c23 */ /* 0x000ff0000801080a */
[----:B------:R1:W-:Y:S01]  /*5600*/  MUFU.EX2 R200, R14 ;  /* 0x0000000e00c87308 */ /* 0x0003e20000000800 */
[-C--:B----4-:R-:W-:Y:S09]  /*5610*/  HMMA.16816.F32.BF16 R36, R148, R4.reuse, R36 ;  /* 0x000000049424723c */ /* 0x090ff20000041824 */
[----:B------:R-:W-:Y:S01]  /*5620*/  MUFU.EX2 R201, R16 ;  /* 0x0000001000c97308 */ /* 0x000fe20000000800 */
[C---:B------:R-:W-:Y:S04]  /*5630*/  HMMA.16816.F32.BF16 R40, R132.reuse, R4, R40 ;  /* 0x000000048428723c */ /* 0x040fe80000041828 */
[----:B-1----:R-:W-:Y:S04]  /*5640*/  @!P0 IADD3 R14, PT, PT, R0, 0x10, RZ ;  /* 0x00000010000e8810 */ /* 0x002fe80007ffe0ff */
[-C--:B------:R-:W-:Y:S03]  /*5650*/  HMMA.16816.F32.BF16 R44, R132, R6.reuse, R44 ;  /* 0x00000006842c723c */ /* 0x080fe6000004182c */
[-C--:B------:R-:W-:Y:S01]  /*5660*/  @!P0 ISETP.GE.AND P1, PT, R14, R13.reuse, PT ;  /* 0x0000000d0e00820c */ /* 0x080fe20003f26270 */
[----:B------:R-:W-:Y:S01]  /*5670*/  FMUL.FTZ R36, R36, UR13 ;  /* 0x0000000d24247c20 */ /* 0x000fe20008410000 */
[-C--:B------:R-:W-:Y:S01]  /*5680*/  @!P0 ISETP.GE.AND P2, PT, R14, R12.reuse, PT ;  /* 0x0000000c0e00820c */ /* 0x080fe20003f46270 */
        /* <DEDUP_REMOVED lines=13> */
[----:B------:R-:W-:Y:S04]  /*5760*/  FMUL.FTZ R47, R47, UR13 ;  /* 0x0000000d2f2f7c20 */ /* 0x000fe80008410000 */
[----:B------:R-:W1:Y:S01]  /*5770*/  MUFU.TANH R26, R42 ;  /* 0x0000002a001a7308 */ /* 0x000e620000002400 */
[----:B------:R-:W-:Y:S01]  /*5780*/  FMUL.FTZ R48, R48, UR13 ;  /* 0x0000000d30307c20 */ /* 0x000fe20008410000 */
[----:B------:R-:W-:Y:S01]  /*5790*/  FMUL.FTZ R49, R49, UR13 ;  /* 0x0000000d31317c20 */ /* 0x000fe20008410000 */
[----:B------:R-:W-:Y:S01]  /*57a0*/  FMUL.FTZ R51, R51, UR13 ;  /* 0x0000000d33337c20 */ /* 0x000fe20008410000 */
[----:B------:R-:W-:Y:S06]  /*57b0*/  FMUL.FTZ R50, R50, UR13 ;  /* 0x0000000d32327c20 */ /* 0x000fec0008410000 */
[----:B------:R-:W-:Y:S10]  /*57c0*/  MUFU.TANH R206, R39 ;  /* 0x0000002700ce7308 */ /* 0x000ff40000002400 */
[----:B------:R-:W-:Y:S01]  /*57d0*/  MUFU.TANH R233, R40 ;  /* 0x0000002800e97308 */ /* 0x000fe20000002400 */
[----:B-1----:R-:W-:Y:S09]  /*57e0*/  STL [R1], R26 ;  /* 0x0000001a01007387 */ /* 0x002ff20000100800 */
[----:B------:R-:W-:Y:S10]  /*57f0*/  MUFU.TANH R232, R41 ;  /* 0x0000002900e87308 */ /* 0x000ff40000002400 */
[----:B------:R-:W-:Y:S10]  /*5800*/  MUFU.TANH R252, R43 ;  /* 0x0000002b00fc7308 */ /* 0x000ff40000002400 */
[----:B------:R-:W1:Y:S10]  /*5810*/  MUFU.TANH R207, R38 ;  /* 0x0000002600cf7308 */ /* 0x000e740000002400 */
[----:B------:R-:W4:Y:S10]  /*5820*/  MUFU.TANH R224, R44 ;  /* 0x0000002c00e07308 */ /* 0x000f340000002400 */
[----:B------:R-:W-:Y:S10]  /*5830*/  MUFU.TANH R223, R45 ;  /* 0x0000002d00df7308 */ /* 0x000ff40000002400 */
[----:B------:R-:W4:Y:S10]  /*5840*/  MUFU.TANH R249, R46 ;  /* 0x0000002e00f97308 */ /* 0x000f340000002400 */
[----:B------:R-:W4:Y:S10]  /*5850*/  MUFU.TANH R248, R47 ;  /* 0x0000002f00f87308 */ /* 0x000f340000002400 */
[----:B------:R-:W4:Y:S10]  /*5860*/  MUFU.TANH R73, R48 ;  /* 0x0000003000497308 */ /* 0x000f340000002400 */
[----:B------:R-:W4:Y:S10]  /*5870*/  MUFU.TANH R71, R49 ;  /* 0x0000003100477308 */ /* 0x000f340000002400 */
[----:B------:R-:W-:Y:S10]  /*5880*/  MUFU.TANH R176, R51 ;  /* 0x0000003300b07308 */ /* 0x000ff40000002400 */
[----:B------:R-:W4:Y:S01]  /*5890*/  MUFU.TANH R177, R50 ;  /* 0x0000003200b17308 */ /* 0x000f220000002400 */
[C---:B--2---:R-:W-:Y:S01]  /*58a0*/  FADD.FTZ R16, R29.reuse, R85 ;  /* 0x000000551d107221 */ /* 0x044fe20000010000 */
[----:B------:R-:W-:Y:S01]  /*58b0*/  FADD.FTZ R5, R29, R226 ;  /* 0x000000e21d057221 */ /* 0x000fe20000010000 */
[----:B---3--:R-:W-:Y:S03]  /*58c0*/  FADD.FTZ R17, R28, R84 ;  /* 0x000000541c117221 */ /* 0x008fe60000010000 */
[----:B------:R-:W-:Y:S01]  /*58d0*/  @!P0 FSEL R16, R16, -INF , !P1 ;  /* 0xff80000010108808 */ /* 0x000fe20004800000 */
[----:B------:R-:W-:Y:S01]  /*58e0*/  FADD.FTZ R4, R28, R225 ;  /* 0x000000e11c047221 */ /* 0x000fe20000010000 */
[----:B------:R-:W-:Y:S02]  /*58f0*/  @!P0 ISETP.GE.AND P1, PT, R15, R13, PT ;  /* 0x0000000d0f00820c */ /* 0x000fe40003f26270 */
[----:B------:R-:W-:Y:S01]  /*5900*/  @!P0 FSEL R5, R5, -INF , !P2 ;  /* 0xff80000005058808 */ /* 0x000fe20005000000 */
[--C-:B------:R-:W-:Y:S01]  /*5910*/  FFMA.FTZ R16, R16, UR5, -R11.reuse ;  /* 0x0000000510107c23 */ /* 0x100fe2000801080b */
[----:B------:R-:W-:Y:S02]  /*5920*/  @!P0 FSEL R17, R17, -INF , !P1 ;  /* 0xff80000011118808 */ /* 0x000fe40004800000 */
[----:B------:R-:W-:Y:S01]  /*5930*/  @!P0 ISETP.GE.AND P1, PT, R15, R12, PT ;  /* 0x0000000c0f00820c */ /* 0x000fe20003f26270 */
[----:B------:R2:W-:Y:S01]  /*5940*/  MUFU.EX2 R89, R16 ;  /* 0x0000001000597308 */ /* 0x0005e20000000800 */
[--C-:B------:R-:W-:Y:S01]  /*5950*/  FFMA.FTZ R5, R5, UR5, -R10.reuse ;  /* 0x0000000505057c23 */ /* 0x100fe2000801080a */
[----:B------:R-:W-:Y:S01]  /*5960*/  FFMA.FTZ R17, R17, UR5, -R11 ;  /* 0x0000000511117c23 */ /* 0x000fe2000801080b */
[----:B------:R-:W-:Y:S02]  /*5970*/  @!P0 FSEL R4, R4, -INF , !P1 ;  /* 0xff80000004048808 */ /* 0x000fe40004800000 */
[CC--:B------:R-:W-:Y:S02]  /*5980*/  @!P0 ISETP.GE.AND P1, PT, R14.reuse, R9.reuse, PT ;  /* 0x000000090e00820c */ /* 0x0c0fe40003f26270 */
[-C--:B------:R-:W-:Y:S01]  /*5990*/  @!P0 ISETP.GE.AND P2, PT, R14, R8.reuse, PT ;  /* 0x000000080e00820c */ /* 0x080fe20003f46270 */
[----:B------:R-:W-:Y:S02]  /*59a0*/  FFMA.FTZ R4, R4, UR5, -R10 ;  /* 0x0000000504047c23 */ /* 0x000fe4000801080a */
[----:B------:R-:W-:Y:S01]  /*59b0*/  MUFU.EX2 R88, R17 ;  /* 0x0000001100587308 */ /* 0x000fe20000000800 */
[----:B------:R-:W-:Y:S09]  /*59c0*/  @!P0 IADD3 R14, PT, PT, R0, 0x18, RZ ;  /* 0x00000018000e8810 */ /* 0x000ff20007ffe0ff */
[----:B------:R3:W-:Y:S01]  /*59d0*/  MUFU.EX2 R178, R4 ;  /* 0x0000000400b27308 */ /* 0x0007e20000000800 */
[----:B--2---:R-:W-:Y:S09]  /*59e0*/  FADD.FTZ R16, R28, R250 ;  /* 0x000000fa1c107221 */ /* 0x004ff20000010000 */
[----:B------:R2:W-:Y:S01]  /*59f0*/  MUFU.EX2 R179, R5 ;  /* 0x0000000500b37308 */ /* 0x0005e20000000800 */
[----:B---3--:R-:W-:Y:S05]  /*5a00*/  FADD.FTZ R4, R29, R251 ;  /* 0x000000fb1d047221 */ /* 0x008fea0000010000 */
[----:B------:R-:W-:Y:S02]  /*5a10*/  @!P0 FSEL R4, R4, -INF , !P1 ;  /* 0xff80000004048808 */ /* 0x000fe40004800000 */
[-C--:B------:R-:W-:Y:S01]  /*5a20*/  @!P0 ISETP.GE.AND P1, PT, R15, R9.reuse, PT ;  /* 0x000000090f00820c */ /* 0x080fe20003f26270 */
[----:B--2---:R-:W-:Y:S02]  /*5a30*/  FADD.FTZ R5, R29, R69 ;  /* 0x000000451d057221 */ /* 0x004fe40000010000 */
[--C-:B------:R-:W-:Y:S01]  /*5a40*/  FFMA.FTZ R4, R4, UR5, -R3.reuse ;  /* 0x0000000504047c23 */ /* 0x100fe20008010803 */
[----:B------:R-:W-:Y:S02]  /*5a50*/  @!P0 FSEL R16, R16, -INF , !P1 ;  /* 0xff80000010108808 */ /* 0x000fe40004800000 */
[-C--:B------:R-:W-:Y:S01]  /*5a60*/  @!P0 ISETP.GE.AND P1, PT, R15, R8.reuse, PT ;  /* 0x000000080f00820c */ /* 0x080fe20003f26270 */
[----:B------:R2:W-:Y:S01]  /*5a70*/  MUFU.EX2 R220, R4 ;  /* 0x0000000400dc7308 */ /* 0x0005e20000000800 */
[----:B------:R-:W-:Y:S01]  /*5a80*/  @!P0 FSEL R5, R5, -INF , !P2 ;  /* 0xff80000005058808 */ /* 0x000fe20005000000 */
[----:B------:R-:W-:Y:S01]  /*5a90*/  FFMA.FTZ R16, R16, UR5, -R3 ;  /* 0x0000000510107c23 */ /* 0x000fe20008010803 */
[----:B------:R-:W-:Y:S02]  /*5aa0*/  @!P0 IADD3 R15, PT, PT, R0, 0x19, RZ ;  /* 0x00000019000f8810 */ /* 0x000fe40007ffe0ff */
[----:B------:R-:W-:Y:S01]  /*5ab0*/  @!P0 ISETP.GE.AND P2, PT, R14, R8, PT ;  /* 0x000000080e00820c */ /* 0x000fe20003f46270 */
[----:B------:R-:W-:Y:S04]  /*5ac0*/  FFMA.FTZ R5, R5, UR5, -R2 ;  /* 0x0000000505057c23 */ /* 0x000fe80008010802 */
[----:B------:R3:W-:Y:S10]  /*5ad0*/  MUFU.EX2 R219, R16 ;  /* 0x0000001000db7308 */ /* 0x0007f40000000800 */
[----:B------:R1:W-:Y:S01]  /*5ae0*/  MUFU.EX2 R245, R5 ;  /* 0x0000000500f57308 */ /* 0x0003e20000000800 */
[----:B--2---:R-:W-:Y:S05]  /*5af0*/  FADD.FTZ R4, R28, R68 ;  /* 0x000000441c047221 */ /* 0x004fea0000010000 */
[----:B------:R-:W-:Y:S02]  /*5b00*/  @!P0 FSEL R4, R4, -INF , !P1 ;  /* 0xff80000004048808 */ /* 0x000fe40004800000 */
[-C--:B------:R-:W-:Y:S01]  /*5b10*/  @!P0 ISETP.GE.AND P1, PT, R14, R9.reuse, PT ;  /* 0x000000090e00820c */ /* 0x080fe20003f26270 */
[----:B------:R-:W-:Y:S02]  /*5b20*/  FADD.FTZ R17, R27, R24 ;  /* 0x000000181b117221 */ /* 0x000fe40000010000 */
[----:B------:R-:W2:Y:S01]  /*5b30*/  LDL R24, [R1+0x7c] ;  /* 0x00007c0001187983 */ /* 0x000ea20000100800 */
[----:B------:R-:W-:Y:S01]  /*5b40*/  FFMA.FTZ R4, R4, UR5, -R2 ;  /* 0x0000000504047c23 */ /* 0x000fe20008010802 */
[----:B---3--:R-:W-:Y:S01]  /*5b50*/  FADD.FTZ R16, R25, R19 ;  /* 0x0000001319107221 */ /* 0x008fe20000010000 */
[----:B------:R-:W-:Y:S01]  /*5b60*/  @!P0 FSEL R17, R17, -INF , !P2 ;  /* 0xff80000011118808 */ /* 0x000fe20005000000 */
[----:B------:R-:W3:Y:S01]  /*5b70*/  LDL R19, [R1+0x78] ;  /* 0x0000780001137983 */ /* 0x000ee20000100800 */
[----:B------:R4:W-:Y:S01]  /*5b80*/  MUFU.EX2 R244, R4 ;  /* 0x0000000400f47308 */ /* 0x0009e20000000800 */
[----:B-1----:R-:W-:Y:S01]  /*5b90*/  FADD.FTZ R5, R25, R246 ;  /* 0x000000f619057221 */ /* 0x002fe20000010000 */
[----:B------:R-:W-:Y:S01]  /*5ba0*/  @!P0 ISETP.GE.AND P2, PT, R14, R12, PT ;  /* 0x0000000c0e00820c */ /* 0x000fe20003f46270 */
[----:B------:R-:W-:Y:S07]  /*5bb0*/  FFMA.FTZ R17, R17, UR5, -R2 ;  /* 0x0000000511117c23 */ /* 0x000fee0008010802 */
[----:B------:R1:W-:Y:S01]  /*5bc0*/  MUFU.EX2 R241, R17 ;  /* 0x0000001100f17308 */ /* 0x0003e20000000800 */
[----:B----4-:R-:W-:Y:S05]  /*5bd0*/  FADD.FTZ R4, R27, R247 ;  /* 0x000000f71b047221 */ /* 0x010fea0000010000 */
[----:B------:R-:W-:Y:S02]  /*5be0*/  @!P0 FSEL R4, R4, -INF , !P1 ;  /* 0xff80000004048808 */ /* 0x000fe40004800000 */
[----:B------:R-:W-:Y:S01]  /*5bf0*/  @!P0 ISETP.GE.AND P1, PT, R15, R9, PT ;  /* 0x000000090f00820c */ /* 0x000fe20003f26270 */
[----:B-1----:R-:W-:Y:S02]  /*5c00*/  FADD.FTZ R17, R25, R78 ;  /* 0x0000004e19117221 */ /* 0x002fe40000010000 */
[--C-:B------:R-:W-:Y:S01]  /*5c10*/  FFMA.FTZ R4, R4, UR5, -R3.reuse ;  /* 0x0000000504047c23 */ /* 0x100fe20008010803 */
[----:B------:R-:W-:Y:S02]  /*5c20*/  @!P0 FSEL R5, R5, -INF , !P1 ;  /* 0xff80000005058808 */ /* 0x000fe40004800000 */
[----:B------:R-:W-:Y:S01]  /*5c30*/  @!P0 ISETP.GE.AND P1, PT, R15, R8, PT ;  /* 0x000000080f00820c */ /* 0x000fe20003f26270 */
[----:B------:R-:W-:Y:S02]  /*5c40*/  MUFU.EX2 R212, R4 ;  /* 0x0000000400d47308 */ /* 0x000fe40000000800 */
[----:B------:R-:W-:Y:S01]  /*5c50*/  FFMA.FTZ R5, R5, UR5, -R3 ;  /* 0x0000000505057c23 */ /* 0x000fe20008010803 */
[----:B------:R-:W-:Y:S02]  /*5c60*/  @!P0 FSEL R16, R16, -INF , !P1 ;  /* 0xff80000010108808 */ /* 0x000fe40004800000 */
[-C--:B------:R-:W-:Y:S01]  /*5c70*/  @!P0 ISETP.GE.AND P1, PT, R14, R13.reuse, PT ;  /* 0x0000000d0e00820c */ /* 0x080fe20003f26270 */
[----:B------:R-:W-:Y:S02]  /*5c80*/  FADD.FTZ R14, R25, R213 ;  /* 0x000000d5190e7221 */ /* 0x000fe40000010000 */
[----:B------:R-:W-:Y:S02]  /*5c90*/  FFMA.FTZ R16, R16, UR5, -R2 ;  /* 0x0000000510107c23 */ /* 0x000fe40008010802 */
[----:B------:R1:W-:Y:S01]  /*5ca0*/  MUFU.EX2 R211, R5 ;  /* 0x0000000500d37308 */ /* 0x0003e20000000800 */
[----:B------:R-:W4:Y:S09]  /*5cb0*/  LDL R25, [R1+0x74] ;  /* 0x0000740001197983 */ /* 0x000f320000100800 */
[----:B------:R1:W-:Y:S02]  /*5cc0*/  MUFU.EX2 R240, R16 ;  /* 0x0000001000f07308 */ /* 0x0003e40000000800 */
[----:B-1----:R-:W1:Y:S01]  /*5cd0*/  LDSM.16.M88.4 R4, [R183+0xd800] ;  /* 0x00d80000b704783b */ /* 0x002e620000000200 */
[----:B------:R-:W-:Y:S05]  /*5ce0*/  FADD.FTZ R16, R27, R80 ;  /* 0x000000501b107221 */ /* 0x000fea0000010000 */
[----:B------:R-:W-:Y:S02]  /*5cf0*/  @!P0 FSEL R16, R16, -INF , !P1 ;  /* 0xff80000010108808 */ /* 0x000fe40004800000 */
[-C--:B------:R-:W-:Y:S03]  /*5d00*/  @!P0 ISETP.GE.AND P1, PT, R15, R13.reuse, PT ;  /* 0x0000000d0f00820c */ /* 0x080fe60003f26270 */
[--C-:B------:R-:W-:Y:S01]  /*5d10*/  FFMA.FTZ R18, R16, UR5, -R11.reuse ;  /* 0x0000000510127c23 */ /* 0x100fe2000801080b */
[----:B------:R-:W-:Y:S01]  /*5d20*/  @!P0 FSEL R17, R17, -INF , !P1 ;  /* 0xff80000011118808 */ /* 0x000fe20004800000 */
[----:B------:R-:W-:Y:S01]  /*5d30*/  FADD.FTZ R16, R27, R214 ;  /* 0x000000d61b107221 */ /* 0x000fe20000010000 */
[-C--:B------:R-:W-:Y:S01]  /*5d40*/  @!P0 ISETP.GE.AND P1, PT, R15, R12.reuse, PT ;  /* 0x0000000c0f00820c */ /* 0x080fe20003f26270 */
[----:B------:R1:W-:Y:S01]  /*5d50*/  MUFU.EX2 R83, R18 ;  /* 0x0000001200537308 */ /* 0x0003e20000000800 */
[----:B------:R-:W-:Y:S01]  /*5d60*/  @!P0 IADD3 R15, PT, PT, R0, 0x21, RZ ;  /* 0x00000021000f8810 */ /* 0x000fe20007ffe0ff */
[----:B------:R-:W-:Y:S01]  /*5d70*/  FFMA.FTZ R17, R17, UR5, -R11 ;  /* 0x0000000511117c23 */ /* 0x000fe2000801080b */
[----:B------:R-:W-:Y:S02]  /*5d80*/  @!P0 FSEL R14, R14, -INF , !P1 ;  /* 0xff8000000e0e8808 */ /* 0x000fe40004800000 */
[----:B------:R-:W-:Y:S03]  /*5d90*/  @!P0 FSEL R16, R16, -INF , !P2 ;  /* 0xff80000010108808 */ /* 0x000fe60005000000 */
[--C-:B------:R-:W-:Y:S02]  /*5da0*/  FFMA.FTZ R14, R14, UR5, -R10.reuse ;  /* 0x000000050e0e7c23 */ /* 0x100fe4000801080a */
[----:B------:R-:W-:Y:S01]  /*5db0*/  MUFU.EX2 R82, R17 ;  /* 0x0000001100527308 */ /* 0x000fe20000000800 */
[----:B------:R-:W-:Y:S09]  /*5dc0*/  FFMA.FTZ R16, R16, UR5, -R10 ;  /* 0x0000000510107c23 */ /* 0x000ff2000801080a */
[----:B------:R1:W-:Y:S02]  /*5dd0*/  MUFU.EX2 R168, R14 ;  /* 0x0000000e00a87308 */ /* 0x0003e40000000800 */
[-C--:B-1----:R-:W-:Y:S01]  /*5de0*/  HMMA.16816.F32.BF16 R52, R148, R4.reuse, R52 ;  /* 0x000000049434723c */ /* 0x082fe20000041834 */
[----:B------:R-:W4:Y:S07]  /*5df0*/  LDL R18, [R1+0x70] ;  /* 0x0000700001127983 */ /* 0x000f2e0000100800 */
[----:B------:R2:W-:Y:S01]  /*5e00*/  MUFU.EX2 R169, R16 ;  /* 0x0000001000a97308 */ /* 0x0005e20000000800 */
[C---:B------:R-:W-:Y:S08]  /*5e10*/  HMMA.16816.F32.BF16 R56, R132.reuse, R4, R56 ;  /* 0x000000048438723c */ /* 0x040ff00000041838 */
[-C--:B------:R-:W-:Y:S03]  /*5e20*/  HMMA.16816.F32.BF16 R60, R132, R6.reuse, R60 ;  /* 0x00000006843c723c */ /* 0x080fe6000004183c */
[----:B------:R-:W-:Y:S01]  /*5e30*/  @!P0 IADD3 R14, PT, PT, R0, 0x20, RZ ;  /* 0x00000020000e8810 */ /* 0x000fe20007ffe0ff */
[----:B------:R-:W-:Y:S01]  /*5e40*/  FMUL.FTZ R53, R53, UR13 ;  /* 0x0000000d35357c20 */ /* 0x000fe20008410000 */
[----:B------:R-:W-:Y:S01]  /*5e50*/  FMUL.FTZ R52, R52, UR13 ;  /* 0x0000000d34347c20 */ /* 0x000fe20008410000 */
[----:B------:R-:W-:Y:S01]  /*5e60*/  FMUL.FTZ R54, R54, UR13 ;  /* 0x0000000d36367c20 */ /* 0x000fe20008410000 */
[C---:B------:R-:W-:Y:S01]  /*5e70*/  @!P0 ISETP.GE.AND P1, PT, R14.reuse, R13, PT ;  /* 0x0000000d0e00820c */ /* 0x040fe20003f26270 */
[----:B------:R-:W-:Y:S01]  /*5e80*/  HMMA.16816.F32.BF16 R64, R148, R6, R64 ;  /* 0x000000069440723c */ /* 0x000fe20000041840 */
[----:B------:R-:W1:Y:S03]  /*5e90*/  MUFU.TANH R68, R53 ;  /* 0x0000003500447308 */ /* 0x000e660000002400 */
[-C--:B------:R-:W-:Y:S01]  /*5ea0*/  @!P0 ISETP.GE.AND P2, PT, R14, R12.reuse, PT ;  /* 0x0000000c0e00820c */ /* 0x080fe20003f46270 */
[----:B------:R-:W-:Y:S01]  /*5eb0*/  FMUL.FTZ R55, R55, UR13 ;  /* 0x0000000d37377c20 */ /* 0x000fe20008410000 */
        /* <DEDUP_REMOVED lines=8> */
[----:B------:R-:W-:Y:S01]  /*5f40*/  FMUL.FTZ R63, R63, UR13 ;  /* 0x0000000d3f3f7c20 */ /* 0x000fe20008410000 */
[----:B------:R-:W-:Y:S04]  /*5f50*/  LEA R148, R189, UR4, 0x1 ;  /* 0x00000004bd947c11 */ /* 0x000fe8000f8e08ff */
[----:B------:R-:W-:Y:S01]  /*5f60*/  MUFU.TANH R172, R54 ;  /* 0x0000003600ac7308 */ /* 0x000fe20000002400 */
[----:B------:R-:W-:Y:S01]  /*5f70*/  FMUL.FTZ R64, R64, UR13 ;  /* 0x0000000d40407c20 */ /* 0x000fe20008410000 */
[----:B------:R-:W-:Y:S01]  /*5f80*/  FMUL.FTZ R65, R65, UR13 ;  /* 0x0000000d41417c20 */ /* 0x000fe20008410000 */
[----:B------:R-:W-:Y:S01]  /*5f90*/  FMUL.FTZ R66, R66, UR13 ;  /* 0x0000000d42427c20 */ /* 0x000fe20008410000 */
[----:B------:R-:W-:Y:S01]  /*5fa0*/  FMUL.FTZ R67, R67, UR13 ;  /* 0x0000000d43437c20 */ /* 0x000fe20008410000 */
[----:B------:R-:W-:Y:S05]  /*5fb0*/  IADD3 R144, PT, PT, R148, R191, RZ ;  /* 0x000000bf94907210 */ /* 0x000fea0007ffe0ff */
[----:B------:R-:W-:Y:S10]  /*5fc0*/  MUFU.TANH R173, R55 ;  /* 0x0000003700ad7308 */ /* 0x000ff40000002400 */
[----:B------:R-:W1:Y:S10]  /*5fd0*/  MUFU.TANH R209, R56 ;  /* 0x0000003800d17308 */ /* 0x000e740000002400 */
[----:B------:R-:W1:Y:S10]  /*5fe0*/  MUFU.TANH R210, R57 ;  /* 0x0000003900d27308 */ /* 0x000e740000002400 */
[----:B------:R-:W1:Y:S10]  /*5ff0*/  MUFU.TANH R236, R59 ;  /* 0x0000003b00ec7308 */ /* 0x000e740000002400 */
[----:B------:R-:W-:Y:S10]  /*6000*/  MUFU.TANH R203, R61 ;  /* 0x0000003d00cb7308 */ /* 0x000ff40000002400 */
[----:B------:R-:W1:Y:S10]  /*6010*/  MUFU.TANH R237, R58 ;  /* 0x0000003a00ed7308 */ /* 0x000e740000002400 */
[----:B------:R-:W1:Y:S10]  /*6020*/  MUFU.TANH R204, R60 ;  /* 0x0000003c00cc7308 */ /* 0x000e740000002400 */
[----:B------:R-:W1:Y:S10]  /*6030*/  MUFU.TANH R194, R64 ;  /* 0x0000004000c27308 */ /* 0x000e740000002400 */
[----:B------:R-:W1:Y:S10]  /*6040*/  MUFU.TANH R192, R65 ;  /* 0x0000004100c07308 */ /* 0x000e740000002400 */
[----:B------:R-:W1:Y:S10]  /*6050*/  MUFU.TANH R163, R66 ;  /* 0x0000004200a37308 */ /* 0x000e740000002400 */
[----:B------:R-:W-:Y:S10]  /*6060*/  MUFU.TANH R229, R62 ;  /* 0x0000003e00e57308 */ /* 0x000ff40000002400 */
[----:B------:R-:W1:Y:S10]  /*6070*/  MUFU.TANH R162, R67 ;  /* 0x0000004300a27308 */ /* 0x000e740000002400 */
[----:B------:R-:W-:Y:S01]  /*6080*/  MUFU.TANH R227, R63 ;  /* 0x0000003f00e37308 */ /* 0x000fe20000002400 */
[C---:B--2---:R-:W-:Y:S01]  /*6090*/  FADD.FTZ R16, R24.reuse, R77 ;  /* 0x0000004d18107221 */ /* 0x044fe20000010000 */
[----:B------:R-:W-:Y:S01]  /*60a0*/  FADD.FTZ R5, R24, R207 ;  /* 0x000000cf18057221 */ /* 0x000fe20000010000 */
[C---:B---3--:R-:W-:Y:S03]  /*60b0*/  FADD.FTZ R17, R19.reuse, R76 ;  /* 0x0000004c13117221 */ /* 0x048fe60000010000 */
        /* <DEDUP_REMOVED lines=14> */
[----:B------:R3:W-:Y:S10]  /*61a0*/  MUFU.EX2 R79, R17 ;  /* 0x00000011004f7308 */ /* 0x0007f40000000800 */
[----:B------:R1:W-:Y:S01]  /*61b0*/  MUFU.EX2 R164, R4 ;  /* 0x0000000400a47308 */ /* 0x0003e20000000800 */
[----:B--2---:R-:W-:Y:S09]  /*61c0*/  FADD.FTZ R16, R19, R232 ;  /* 0x000000e813107221 */ /* 0x004ff20000010000 */
[----:B------:R2:W2:Y:S01]  /*61d0*/  MUFU.EX2 R165, R5 ;  /* 0x0000000500a57308 */ /* 0x0004a20000000800 */
[----:B---3--:R-:W3:Y:S01]  /*61e0*/  LDL R17, [R1+0x68] ;  /* 0x0000680001117983 */ /* 0x008ee20000100800 */
[C---:B----4-:R-:W-:Y:S01]  /*61f0*/  FADD.FTZ R14, R25.reuse, R224 ;  /* 0x000000e0190e7221 */ /* 0x050fe20000010000 */
[----:B------:R-:W-:Y:S01]  /*6200*/  FADD.FTZ R7, R25, R249 ;  /* 0x000000f919077221 */ /* 0x000fe20000010000 */
[----:B-1----:R-:W-:Y:S05]  /*6210*/  FADD.FTZ R4, R24, R233 ;  /* 0x000000e918047221 */ /* 0x002fea0000010000 */
[----:B------:R-:W-:Y:S02]  /*6220*/  @!P0 FSEL R4, R4, -INF , !P1 ;  /* 0xff80000004048808 */ /* 0x000fe40004800000 */
[-C--:B------:R-:W-:Y:S01]  /*6230*/  @!P0 ISETP.GE.AND P1, PT, R15, R9.reuse, PT ;  /* 0x000000090f00820c */ /* 0x080fe20003f26270 */
[----:B--2---:R-:W-:Y:S02]  /*6240*/  FADD.FTZ R5, R24, R26 ;  /* 0x0000001a18057221 */ /* 0x004fe40000010000 */
[--C-:B------:R-:W-:Y:S01]  /*6250*/  FFMA.FTZ R4, R4, UR5, -R3.reuse ;  /* 0x0000000504047c23 */ /* 0x100fe20008010803 */
[----:B------:R-:W2:Y:S01]  /*6260*/  LDL R24, [R1+0x6c] ;  /* 0x00006c0001187983 */ /* 0x000ea20000100800 */
[----:B------:R-:W-:Y:S02]  /*6270*/  @!P0 FSEL R16, R16, -INF , !P1 ;  /* 0xff80000010108808 */ /* 0x000fe40004800000 */
[----:B------:R1:W-:Y:S01]  /*6280*/  MUFU.EX2 R202, R4 ;  /* 0x0000000400ca7308 */ /* 0x0003e20000000800 */
[----:B------:R-:W-:Y:S02]  /*6290*/  @!P0 FSEL R5, R5, -INF , !P2 ;  /* 0xff80000005058808 */ /* 0x000fe40005000000 */
[-C--:B------:R-:W-:Y:S01]  /*62a0*/  @!P0 ISETP.GE.AND P1, PT, R15, R8.reuse, PT ;  /* 0x000000080f00820c */ /* 0x080fe20003f26270 */
[----:B------:R-:W-:Y:S02]  /*62b0*/  FFMA.FTZ R16, R16, UR5, -R3 ;  /* 0x0000000510107c23 */ /* 0x000fe40008010803 */
[----:B------:R-:W-:Y:S04]  /*62c0*/  FFMA.FTZ R5, R5, UR5, -R2 ;  /* 0x0000000505057c23 */ /* 0x000fe80008010802 */
[----:B------:R4:W-:Y:S10]  /*62d0*/  MUFU.EX2 R199, R16 ;  /* 0x0000001000c77308 */ /* 0x0009f40000000800 */
[----:B------:R4:W-:Y:S01]  /*62e0*/  MUFU.EX2 R222, R5 ;  /* 0x0000000500de7308 */ /* 0x0009e20000000800 */
[----:B-1----:R-:W-:Y:S02]  /*62f0*/  FADD.FTZ R4, R19, R252 ;  /* 0x000000fc13047221 */ /* 0x002fe40000010000 */
[----:B------:R-:W2:Y:S03]  /*6300*/  LDL R19, [R1+0xb8] ;  /* 0x0000b80001137983 */ /* 0x000ea60000100800 */
[----:B------:R-:W-:Y:S01]  /*6310*/  @!P0 FSEL R4, R4, -INF , !P1 ;  /* 0xff80000004048808 */ /* 0x000fe20004800000 */
[----:B----4-:R-:W4:Y:S04]  /*6320*/  LDL R16, [R1+0xbc] ;  /* 0x0000bc0001107983 */ /* 0x010f280000100800 */
[----:B------:R-:W-:Y:S04]  /*6330*/  FFMA.FTZ R4, R4, UR5, -R2 ;  /* 0x0000000504047c23 */ /* 0x000fe80008010802 */
[----:B------:R1:W-:Y:S01]  /*6340*/  MUFU.EX2 R221, R4 ;  /* 0x0000000400dd7308 */ /* 0x0003e20000000800 */
[----:B------:R-:W-:Y:S04]  /*6350*/  @!P0 IADD3 R5, PT, PT, R0, 0x28, RZ ;  /* 0x0000002800058810 */ /* 0x000fe80007ffe0ff */
[CC--:B------:R-:W-:Y:S02]  /*6360*/  @!P0 ISETP.GE.AND P1, PT, R5.reuse, R9.reuse, PT ;  /* 0x000000090500820c */ /* 0x0c0fe40003f26270 */
[-C--:B------:R-:W-:Y:S01]  /*6370*/  @!P0 ISETP.GE.AND P2, PT, R5, R8.reuse, PT ;  /* 0x000000080500820c */ /* 0x080fe20003f46270 */
[----:B------:R-:W-:Y:S01]  /*6380*/  FADD.FTZ R15, R18, R223 ;  /* 0x000000df120f7221 */ /* 0x000fe20000010000 */
[----:B------:R-:W-:Y:S01]  /*6390*/  @!P0 FSEL R14, R14, -INF , !P1 ;  /* 0xff8000000e0e8808 */ /* 0x000fe20004800000 */
[----:B------:R-:W-:Y:S01]  /*63a0*/  FADD.FTZ R6, R18, R248 ;  /* 0x000000f812067221 */ /* 0x000fe20000010000 */
[----:B------:R-:W-:Y:S03]  /*63b0*/  @!P0 FSEL R7, R7, -INF , !P2 ;  /* 0xff80000007078808 */ /* 0x000fe60005000000 */
[--C-:B------:R-:W-:Y:S01]  /*63c0*/  FFMA.FTZ R14, R14, UR5, -R3.reuse ;  /* 0x000000050e0e7c23 */ /* 0x100fe20008010803 */
[----:B-1----:R-:W-:Y:S01]  /*63d0*/  @!P0 IADD3 R4, PT, PT, R0, 0x29, RZ ;  /* 0x0000002900048810 */ /* 0x002fe20007ffe0ff */
[--C-:B------:R-:W-:Y:S02]  /*63e0*/  FFMA.FTZ R7, R7, UR5, -R2.reuse ;  /* 0x0000000507077c23 */ /* 0x100fe40008010802 */
[----:B------:R-:W-:Y:S01]  /*63f0*/  MUFU.EX2 R175, R14 ;  /* 0x0000000e00af7308 */ /* 0x000fe20000000800 */
[C---:B------:R-:W-:Y:S04]  /*6400*/  @!P0 ISETP.GE.AND P1, PT, R4.reuse, R9, PT ;  /* 0x000000090400820c */ /* 0x040fe80003f26270 */
[----:B------:R-:W-:Y:S02]  /*6410*/  @!P0 FSEL R15, R15, -INF , !P1 ;  /* 0xff8000000f0f8808 */ /* 0x000fe40004800000 */
[----:B------:R-:W-:Y:S03]  /*6420*/  @!P0 ISETP.GE.AND P1, PT, R4, R8, PT ;  /* 0x000000080400820c */ /* 0x000fe60003f26270 */
[----:B------:R1:W-:Y:S01]  /*6430*/  MUFU.EX2 R216, R7 ;  /* 0x0000000700d87308 */ /* 0x0003e20000000800 */
[----:B------:R-:W-:Y:S01]  /*6440*/  FFMA.FTZ R15, R15, UR5, -R3 ;  /* 0x000000050f0f7c23 */ /* 0x000fe20008010803 */
[----:B------:R-:W-:Y:S02]  /*6450*/  @!P0 FSEL R6, R6, -INF , !P1 ;  /* 0xff80000006068808 */ /* 0x000fe40004800000 */
[-C--:B------:R-:W-:Y:S03]  /*6460*/  @!P0 ISETP.GE.AND P1, PT, R5, R13.reuse, PT ;  /* 0x0000000d0500820c */ /* 0x080fe60003f26270 */
[----:B------:R-:W-:Y:S03]  /*6470*/  FFMA.FTZ R6, R6, UR5, -R2 ;  /* 0x0000000506067c23 */ /* 0x000fe60008010802 */
[----:B------:R-:W-:Y:S10]  /*6480*/  MUFU.EX2 R174, R15 ;  /* 0x0000000f00ae7308 */ /* 0x000ff40000000800 */
[----:B------:R1:W-:Y:S02]  /*6490*/  MUFU.EX2 R215, R6 ;  /* 0x0000000600d77308 */ /* 0x0003e40000000800 */
[----:B-1----:R-:W-:Y:S05]  /*64a0*/  FADD.FTZ R7, R25, R73 ;  /* 0x0000004919077221 */ /* 0x002fea0000010000 */
[----:B------:R-:W-:Y:S02]  /*64b0*/  @!P0 FSEL R7, R7, -INF , !P1 ;  /* 0xff80000007078808 */ /* 0x000fe40004800000 */
[-C--:B------:R-:W-:Y:S03]  /*64c0*/  @!P0 ISETP.GE.AND P1, PT, R4, R13.reuse, PT ;  /* 0x0000000d0400820c */ /* 0x080fe60003f26270 */
[----:B------:R-:W-:Y:S04]  /*64d0*/  FFMA.FTZ R7, R7, UR5, -R11 ;  /* 0x0000000507077c23 */ /* 0x000fe8000801080b */
[----:B------:R1:W-:Y:S01]  /*64e0*/  MUFU.EX2 R75, R7 ;  /* 0x00000007004b7308 */ /* 0x0003e20000000800 */
[----:B------:R-:W-:Y:S05]  /*64f0*/  FADD.FTZ R6, R18, R71 ;  /* 0x0000004712067221 */ /* 0x000fea0000010000 */
[----:B------:R-:W-:Y:S02]  /*6500*/  @!P0 FSEL R6, R6, -INF , !P1 ;  /* 0xff80000006068808 */ /* 0x000fe40004800000 */
[-C--:B------:R-:W-:Y:S02]  /*6510*/  @!P0 ISETP.GE.AND P1, PT, R5, R12.reuse, PT ;  /* 0x0000000c0500820c */ /* 0x080fe40003f26270 */
[----:B------:R-:W-:Y:S01]  /*6520*/  @!P0 IADD3 R5, PT, PT, R0, 0x30, RZ ;  /* 0x0000003000058810 */ /* 0x000fe20007ffe0ff */
[----:B------:R-:W-:Y:S03]  /*6530*/  FFMA.FTZ R6, R6, UR5, -R11 ;  /* 0x0000000506067c23 */ /* 0x000fe6000801080b */
[-C--:B------:R-:W-:Y:S01]  /*6540*/  @!P0 ISETP.GE.AND P2, PT, R5, R13.reuse, PT ;  /* 0x0000000d0500820c */ /* 0x080fe20003f46270 */
[----:B------:R1:W-:Y:S02]  /*6550*/  MUFU.EX2 R74, R6 ;  /* 0x00000006004a7308 */ /* 0x0003e40000000800 */
[----:B-1----:R-:W-:Y:S01]  /*6560*/  FADD.FTZ R7, R25, R177 ;  /* 0x000000b119077221 */ /* 0x002fe20000010000 */
[C---:B------:R-:W-:Y:S02]  /*6570*/  @!P0 ISETP.GE.AND P4, PT, R5.reuse, R12, PT ;  /* 0x0000000c0500820c */ /* 0x040fe40003f86270 */
[----:B------:R-:W-:Y:S02]  /*6580*/  @!P0 ISETP.GE.AND P6, PT, R5, R8, PT ;  /* 0x000000080500820c */ /* 0x000fe40003fc6270 */
[----:B------:R-:W-:Y:S02]  /*6590*/  @!P0 FSEL R7, R7, -INF , !P1 ;  /* 0xff80000007078808 */ /* 0x000fe40004800000 */
[-C--:B------:R-:W-:Y:S02]  /*65a0*/  @!P0 ISETP.GE.AND P1, PT, R4, R12.reuse, PT ;  /* 0x0000000c0400820c */ /* 0x080fe40003f26270 */
[----:B------:R-:W-:Y:S01]  /*65b0*/  @!P0 IADD3 R4, PT, PT, R0, 0x31, RZ ;  /* 0x0000003100048810 */ /* 0x000fe20007ffe0ff */
[----:B------:R-:W-:Y:S03]  /*65c0*/  FFMA.FTZ R7, R7, UR5, -R10 ;  /* 0x0000000507077c23 */ /* 0x000fe6000801080a */
[----:B------:R-:W-:Y:S01]  /*65d0*/  @!P0 ISETP.GE.AND P3, PT, R4, R12, PT ;  /* 0x0000000c0400820c */ /* 0x000fe20003f66270 */
[----:B------:R-:W-:Y:S01]  /*65e0*/  MUFU.EX2 R161, R7 ;  /* 0x0000000700a17308 */ /* 0x000fe20000000800 */
[----:B------:R-:W-:Y:S02]  /*65f0*/  FADD.FTZ R6, R18, R176 ;  /* 0x000000b012067221 */ /* 0x000fe40000010000 */
[----:B------:R-:W4:Y:S03]  /*6600*/  LDL R18, [R1+0x5c] ;  /* 0x00005c0001127983 */ /* 0x000f260000100800 */
[----:B------:R-:W-:Y:S02]  /*6610*/  @!P0 FSEL R6, R6, -INF , !P1 ;  /* 0xff80000006068808 */ /* 0x000fe40004800000 */
[----:B------:R-:W-:Y:S03]  /*6620*/  @!P0 ISETP.GE.AND P1, PT, R4, R13, PT ;  /* 0x0000000d0400820c */ /* 0x000fe60003f26270 */
[----:B------:R-:W-:Y:S04]  /*6630*/  FFMA.FTZ R6, R6, UR5, -R10 ;  /* 0x0000000506067c23 */ /* 0x000fe8000801080a */
[----:B------:R3:W1:Y:S02]  /*6640*/  MUFU.EX2 R160, R6 ;  /* 0x0000000600a07308 */ /* 0x0006640000000800 */
[----:B---3--:R-:W-:Y:S05]  /*6650*/  FADD.FTZ R6, R17, R68 ;  /* 0x0000004411067221 */ /* 0x008fea0000010000 */
[----:B------:R-:W-:Y:S02]  /*6660*/  @!P0 FSEL R6, R6, -INF , !P1 ;  /* 0xff80000006068808 */ /* 0x000fe40004800000 */
[-C--:B------:R-:W-:Y:S03]  /*6670*/  @!P0 ISETP.GE.AND P1, PT, R4, R9.reuse, PT ;  /* 0x000000090400820c */ /* 0x080fe60003f26270 */
[----:B------:R-:W-:Y:S04]  /*6680*/  FFMA.FTZ R6, R6, UR5, -R11 ;  /* 0x0000000506067c23 */ /* 0x000fe8000801080b */
[----:B------:R3:W-:Y:S01]  /*6690*/  MUFU.EX2 R70, R6 ;  /* 0x0000000600467308 */ /* 0x0007e20000000800 */
[C---:B--2---:R-:W-:Y:S01]  /*66a0*/  FADD.FTZ R7, R24.reuse, R69 ;  /* 0x0000004518077221 */ /* 0x044fe20000010000 */
[----:B------:R-:W-:Y:S04]  /*66b0*/  FADD.FTZ R15, R24, R209 ;  /* 0x000000d1180f7221 */ /* 0x000fe80000010000 */
[----:B------:R-:W-:Y:S02]  /*66c0*/  @!P0 FSEL R7, R7, -INF , !P2 ;  /* 0xff80000007078808 */ /* 0x000fe40005000000 */
[-C--:B------:R-:W-:Y:S01]  /*66d0*/  @!P0 ISETP.GE.AND P2, PT, R5, R9.reuse, PT ;  /* 0x000000090500820c */ /* 0x080fe20003f46270 */
[----:B------:R-:W-:Y:S03]  /*66e0*/  FADD.FTZ R5, R17, R173 ;  /* 0x000000ad11057221 */ /* 0x000fe60000010000 */
[----:B------:R-:W-:Y:S02]  /*66f0*/  @!P0 FSEL R15, R15, -INF , !P2 ;  /* 0xff8000000f0f8808 */ /* 0x000fe40005000000 */
[----:B------:R-:W-:Y:S03]  /*6700*/  @!P0 FSEL R5, R5, -INF , !P3 ;  /* 0xff80000005058808 */ /* 0x000fe60005800000 */
[----:B------:R-:W-:Y:S02]  /*6710*/  FFMA.FTZ R15, R15, UR5, -R3 ;  /* 0x000000050f0f7c23 */ /* 0x000fe40008010803 */
[----:B------:R-:W-:Y:S02]  /*6720*/  FFMA.FTZ R5, R5, UR5, -R10 ;  /* 0x0000000505057c23 */ /* 0x000fe4000801080a */
[----:B------:R-:W-:Y:S01]  /*6730*/  MUFU.EX2 R171, R15 ;  /* 0x0000000f00ab7308 */ /* 0x000fe20000000800 */
[----:B------:R-:W-:Y:S02]  /*6740*/  LEA R150, R19, UR4, 0x1 ;  /* 0x0000000413967c11 */ /* 0x000fe4000f8e08ff */
[----:B------:R-:W2:Y:S02]  /*6750*/  LDL R19, [R1+0x64] ;  /* 0x0000640001137983 */ /* 0x000ea40000100800 */
[C---:B------:R-:W-:Y:S02]  /*6760*/  IADD3 R14, PT, PT, R150.reuse, 0x1c000, RZ ;  /* 0x0001c000960e7810 */ /* 0x040fe40007ffe0ff */
[----:B------:R-:W-:Y:S03]  /*6770*/  IADD3 R151, PT, PT, R150, 0x1c040, RZ ;  /* 0x0001c04096977810 */ /* 0x000fe60007ffe0ff */
[----:B------:R-:W-:Y:S01]  /*6780*/  MUFU.EX2 R159, R5 ;  /* 0x00000005009f7308 */ /* 0x000fe20000000800 */
[----:B------:R-:W-:Y:S01]  /*6790*/  @P5 IADD3 R151, PT, PT, R14, -0x40, RZ ;  /* 0xffffffc00e975810 */ /* 0x000fe20007ffe0ff */
[----:B------:R-:W-:Y:S01]  /*67a0*/  FFMA.FTZ R14, R7, UR5, -R11 ;  /* 0x00000005070e7c23 */ /* 0x000fe2000801080b */
[----:B------:R-:W-:Y:S05]  /*67b0*/  FADD.FTZ R7, R24, R172 ;  /* 0x000000ac18077221 */ /* 0x000fea0000010000 */
[----:B------:R-:W-:Y:S02]  /*67c0*/  @!P0 FSEL R7, R7, -INF , !P4 ;  /* 0xff80000007078808 */ /* 0x000fe40006000000 */
[----:B------:R1:W2:Y:S01]  /*67d0*/  MUFU.EX2 R72, R14 ;  /* 0x0000000e00487308 */ /* 0x0002a20000000800 */
[----:B------:R-:W-:Y:S02]  /*67e0*/  @!P0 ISETP.GE.AND P4, PT, R4, R8, PT ;  /* 0x000000080400820c */ /* 0x000fe40003f86270 */
[C---:B------:R-:W-:Y:S01]  /*67f0*/  @!P0 IADD3 R4, PT, PT, R0.reuse, 0x38, RZ ;  /* 0x0000003800048810 */ /* 0x040fe20007ffe0ff */
[----:B---3--:R-:W-:Y:S01]  /*6800*/  FFMA.FTZ R6, R7, UR5, -R10 ;  /* 0x0000000507067c23 */ /* 0x008fe2000801080a */
[----:B------:R-:W-:Y:S01]  /*6810*/  @!P0 IADD3 R0, PT, PT, R0, 0x39, RZ ;  /* 0x0000003900008810 */ /* 0x000fe20007ffe0ff */
[C---:B------:R-:W-:Y:S01]  /*6820*/  FADD.FTZ R7, R17.reuse, R210 ;  /* 0x000000d211077221 */ /* 0x040fe20000010000 */
[-C--:B------:R-:W-:Y:S03]  /*6830*/  @!P0 ISETP.GE.AND P3, PT, R4, R9.reuse, PT ;  /* 0x000000090400820c */ /* 0x080fe60003f66270 */
[----:B------:R-:W-:Y:S01]  /*6840*/  MUFU.EX2 R158, R6 ;  /* 0x00000006009e7308 */ /* 0x000fe20000000800 */
[----:B------:R-:W-:Y:S01]  /*6850*/  @!P0 ISETP.GE.AND P2, PT, R0, R9, PT ;  /* 0x000000090000820c */ /* 0x000fe20003f46270 */
[----:B------:R-:W-:Y:S01]  /*6860*/  FADD.FTZ R9, R17, R236 ;  /* 0x000000ec11097221 */ /* 0x000fe20000010000 */
[----:B------:R-:W-:Y:S01]  /*6870*/  @!P0 FSEL R7, R7, -INF , !P1 ;  /* 0xff80000007078808 */ /* 0x000fe20004800000 */
[----:B------:R-:W3:Y:S01]  /*6880*/  LDL R17, [R1+0xc0] ;  /* 0x0000c00001117983 */ /* 0x000ee20000100800 */
[-C--:B------:R-:W-:Y:S02]  /*6890*/  @!P0 ISETP.GE.AND P1, PT, R4, R13.reuse, PT ;  /* 0x0000000d0400820c */ /* 0x080fe40003f26270 */
[----:B------:R-:W-:Y:S01]  /*68a0*/  @!P0 FSEL R9, R9, -INF , !P4 ;  /* 0xff80000009098808 */ /* 0x000fe20006000000 */
[----:B-1----:R-:W-:Y:S01]  /*68b0*/  FADD.FTZ R14, R24, R237 ;  /* 0x000000ed180e7221 */ /* 0x002fe20000010000 */
[----:B------:R-:W-:Y:S03]  /*68c0*/  @!P0 ISETP.GE.AND P4, PT, R4, R12, PT ;  /* 0x0000000c0400820c */ /* 0x000fe60003f86270 */
[--C-:B------:R-:W-:Y:S01]  /*68d0*/  FFMA.FTZ R9, R9, UR5, -R2.reuse ;  /* 0x0000000509097c23 */ /* 0x100fe20008010802 */
[----:B------:R-:W-:Y:S02]  /*68e0*/  @!P0 FSEL R14, R14, -INF , !P6 ;  /* 0xff8000000e0e8808 */ /* 0x000fe40007000000 */
[----:B------:R-:W-:Y:S01]  /*68f0*/  @!P0 ISETP.GE.AND P6, PT, R0, R13, PT ;  /* 0x0000000d0000820c */ /* 0x000fe20003fc6270 */
[----:B------:R-:W-:Y:S01]  /*6900*/  FFMA.FTZ R13, R7, UR5, -R3 ;  /* 0x00000005070d7c23 */ /* 0x000fe20008010803 */
[----:B------:R1:W-:Y:S01]  /*6910*/  MUFU.EX2 R205, R9 ;  /* 0x0000000900cd7308 */ /* 0x0003e20000000800 */
[----:B------:R-:W-:Y:S09]  /*6920*/  FFMA.FTZ R14, R14, UR5, -R2 ;  /* 0x000000050e0e7c23 */ /* 0x000ff20008010802 */
[----:B------:R1:W-:Y:S10]  /*6930*/  MUFU.EX2 R170, R13 ;  /* 0x0000000d00aa7308 */ /* 0x0003f40000000800 */
[----:B------:R-:W-:Y:S01]  /*6940*/  MUFU.EX2 R208, R14 ;  /* 0x0000000e00d07308 */ /* 0x000fe20000000800 */
[----:B-1----:R-:W-:Y:S02]  /*6950*/  F2FP.BF16.F32.PACK_AB R9, R234, R235 ;  /* 0x000000ebea09723e */ /* 0x002fe400000010ff */
[----:B------:R-:W-:Y:S01]  /*6960*/  F2FP.BF16.F32.PACK_AB R13, R242, R243 ;  /* 0x000000f3f20d723e */ /* 0x000fe200000010ff */
[----:B----4-:R-:W-:Y:S05]  /*6970*/  FADD.FTZ R5, R18, R203 ;  /* 0x000000cb12057221 */ /* 0x010fea0000010000 */
[----:B------:R-:W-:Y:S02]  /*6980*/  @!P0 FSEL R5, R5, -INF , !P2 ;  /* 0xff80000005058808 */ /* 0x000fe40005000000 */
[----:B------:R-:W-:Y:S02]  /*6990*/  @!P0 ISETP.GE.AND P2, PT, R4, R8, PT ;  /* 0x000000080400820c */ /* 0x000fe40003f46270 */
[----:B------:R-:W-:Y:S05]  /*69a0*/  F2FP.BF16.F32.PACK_AB R4, R217, R218 ;  /* 0x000000dad904723e */ /* 0x000fea00000010ff */
[----:B------:R1:W-:Y:S02]  /*69b0*/  STS [R150+0x1c400], R4 ;  /* 0x01c4000496007388 */ /* 0x0003e40000000800 */
[----:B-1----:R-:W-:Y:S01]  /*69c0*/  F2FP.BF16.F32.PACK_AB R4, R200, R201 ;  /* 0x000000c9c804723e */ /* 0x002fe200000010ff */
[C---:B--2---:R-:W-:Y:S01]  /*69d0*/  FADD.FTZ R6, R19.reuse, R204 ;  /* 0x000000cc13067221 */ /* 0x044fe20000010000 */
[----:B------:R-:W-:Y:S04]  /*69e0*/  FADD.FTZ R7, R19, R194 ;  /* 0x000000c213077221 */ /* 0x000fe80000010000 */
[----:B------:R-:W-:Y:S02]  /*69f0*/  @!P0 FSEL R6, R6, -INF , !P3 ;  /* 0xff80000006068808 */ /* 0x000fe40005800000 */
[C---:B------:R-:W-:Y:S02]  /*6a00*/  @!P0 ISETP.GE.AND P3, PT, R0.reuse, R12, PT ;  /* 0x0000000c0000820c */ /* 0x040fe40003f66270 */
[----:B------:R-:W-:Y:S02]  /*6a10*/  F2FP.BF16.F32.PACK_AB R12, R155, R92 ;  /* 0x0000005c9b0c723e */ /* 0x000fe400000010ff */
[----:B------:R-:W-:Y:S02]  /*6a20*/  @!P0 FSEL R7, R7, -INF , !P1 ;  /* 0xff80000007078808 */ /* 0x000fe40004800000 */
[----:B------:R-:W-:Y:S01]  /*6a30*/  @!P0 ISETP.GE.AND P1, PT, R0, R8, PT ;  /* 0x000000080000820c */ /* 0x000fe20003f26270 */
[----:B------:R1:W-:Y:S01]  /*6a40*/  STS [R150+0x1c000], R12 ;  /* 0x01c0000c96007388 */ /* 0x0003e20000000800 */
[----:B------:R-:W-:Y:S01]  /*6a50*/  IADD3 R0, PT, PT, R150, R16, RZ ;  /* 0x0000001096007210 */ /* 0x000fe20007ffe0ff */
[----:B------:R-:W-:Y:S01]  /*6a60*/  FFMA.FTZ R7, R7, UR5, -R11 ;  /* 0x0000000507077c23 */ /* 0x000fe2000801080b */
[----:B------:R-:W-:Y:S03]  /*6a70*/  F2FP.BF16.F32.PACK_AB R8, R90, R91 ;  /* 0x0000005b5a08723e */ /* 0x000fe600000010ff */
[----:B------:R2:W-:Y:S01]  /*6a80*/  STS [R0+0x1c400], R4 ;  /* 0x01c4000400007388 */ /* 0x0005e20000000800 */
[----:B------:R-:W-:Y:S03]  /*6a90*/  MUFU.EX2 R195, R7 ;  /* 0x0000000700c37308 */ /* 0x000fe60000000800 */
[----:B------:R4:W-:Y:S01]  /*6aa0*/  STS [R0+0x1c000], R8 ;  /* 0x01c0000800007388 */ /* 0x0009e20000000800 */
[----:B---3--:R-:W-:Y:S03]  /*6ab0*/  IADD3 R153, PT, PT, R150, R17, RZ ;  /* 0x0000001196997210 */ /* 0x008fe60007ffe0ff */
[----:B------:R-:W-:Y:S01]  /*6ac0*/  STS [R150+0x1e000], R13 ;  /* 0x01e0000d96007388 */ /* 0x000fe20000000800 */
[----:B------:R-:W-:Y:S02]  /*6ad0*/  IADD3 R152, PT, PT, R17, R151, RZ ;  /* 0x0000009711987210 */ /* 0x000fe40007ffe0ff */
[----:B-1----:R-:W-:Y:S05]  /*6ae0*/  F2FP.BF16.F32.PACK_AB R12, R23, R22 ;  /* 0x00000016170c723e */ /* 0x002fea00000010ff */
[----:B------:R1:W-:Y:S01]  /*6af0*/  STS [R150+0x1e400], R12 ;  /* 0x01e4000c96007388 */ /* 0x0003e20000000800 */
[----:B--2---:R-:W-:Y:S03]  /*6b00*/  F2FP.BF16.F32.PACK_AB R4, R178, R179 ;  /* 0x000000b3b204723e */ /* 0x004fe600000010ff */
[----:B------:R-:W-:Y:S01]  /*6b10*/  STS [R0+0x1e000], R9 ;  /* 0x01e0000900007388 */ /* 0x000fe20000000800 */
[----:B----4-:R-:W-:Y:S05]  /*6b20*/  F2FP.BF16.F32.PACK_AB R8, R21, R20 ;  /* 0x000000141508723e */ /* 0x010fea00000010ff */
[----:B------:R2:W-:Y:S04]  /*6b30*/  STS [R0+0x1e400], R8 ;  /* 0x01e4000800007388 */ /* 0x0005e80000000800 */
[----:B------:R3:W-:Y:S01]  /*6b40*/  STS [R153+0x1c400], R4 ;  /* 0x01c4000499007388 */ /* 0x0007e20000000800 */
[--C-:B-1----:R-:W-:Y:S01]  /*6b50*/  FFMA.FTZ R12, R6, UR5, -R3.reuse ;  /* 0x00000005060c7c23 */ /* 0x102fe20008010803 */
[----:B------:R-:W-:Y:S01]  /*6b60*/  F2FP.BF16.F32.PACK_AB R6, R88, R89 ;  /* 0x000000595806723e */ /* 0x000fe200000010ff */
[----:B------:R-:W-:Y:S01]  /*6b70*/  FFMA.FTZ R3, R5, UR5, -R3 ;  /* 0x0000000505037c23 */ /* 0x000fe20008010803 */
[----:B------:R-:W-:Y:S01]  /*6b80*/  F2FP.BF16.F32.PACK_AB R5, R82, R83 ;  /* 0x000000535205723e */ /* 0x000fe200000010ff */
[----:B------:R-:W-:Y:S02]  /*6b90*/  MUFU.EX2 R167, R12 ;  /* 0x0000000c00a77308 */ /* 0x000fe40000000800 */
[----:B------:R1:W-:Y:S04]  /*6ba0*/  STS [R153+0x1c000], R6 ;  /* 0x01c0000699007388 */ /* 0x0003e80000000800 */
[----:B--2---:R-:W2:Y:S01]  /*6bb0*/  LDL R8, [R1+0xb4] ;  /* 0x0000b40001087983 */ /* 0x004ea20000100800 */
[----:B------:R-:W-:Y:S03]  /*6bc0*/  IADD3 R0, PT, PT, R16, R153, RZ ;  /* 0x0000009910007210 */ /* 0x000fe60007ffe0ff */
[----:B------:R4:W-:Y:S01]  /*6bd0*/  MUFU.EX2 R166, R3 ;  /* 0x0000000300a67308 */ /* 0x0009e20000000800 */
[----:B---3--:R-:W-:Y:S01]  /*6be0*/  F2FP.BF16.F32.PACK_AB R4, R168, R169 ;  /* 0x000000a9a804723e */ /* 0x008fe200000010ff */
[----:B------:R3:W-:Y:S04]  /*6bf0*/  STS [R0+0x1c000], R5 ;  /* 0x01c0000500007388 */ /* 0x0007e80000000800 */
[----:B------:R3:W-:Y:S01]  /*6c00*/  STS [R0+0x1c400], R4 ;  /* 0x01c4000400007388 */ /* 0x0007e20000000800 */
[----:B----4-:R-:W-:Y:S01]  /*6c10*/  FADD.FTZ R3, R18, R192 ;  /* 0x000000c012037221 */ /* 0x010fe20000010000 */
[----:B-1----:R-:W-:Y:S04]  /*6c20*/  F2FP.BF16.F32.PACK_AB R6, R219, R220 ;  /* 0x000000dcdb06723e */ /* 0x002fe800000010ff */
[----:B------:R-:W-:Y:S01]  /*6c30*/  @!P0 FSEL R3, R3, -INF , !P6 ;  /* 0xff80000003038808 */ /* 0x000fe20007000000 */
[----:B------:R1:W-:Y:S04]  /*6c40*/  STS [R153+0x1e000], R6 ;  /* 0x01e0000699007388 */ /* 0x0003e80000000800 */
[----:B------:R-:W-:Y:S01]  /*6c50*/  FFMA.FTZ R11, R3, UR5, -R11 ;  /* 0x00000005030b7c23 */ /* 0x000fe2000801080b */
[----:B------:R-:W-:Y:S02]  /*6c60*/  F2FP.BF16.F32.PACK_AB R3, R244, R245 ;  /* 0x000000f5f403723e */ /* 0x000fe400000010ff */
[----:B---3--:R-:W-:Y:S01]  /*6c70*/  F2FP.BF16.F32.PACK_AB R5, R240, R241 ;  /* 0x000000f1f005723e */ /* 0x008fe200000010ff */
[----:B------:R-:W-:Y:S02]  /*6c80*/  MUFU.EX2 R190, R11 ;  /* 0x0000000b00be7308 */ /* 0x000fe40000000800 */
[----:B------:R3:W-:Y:S01]  /*6c90*/  STS [R153+0x1e400], R3 ;  /* 0x01e4000399007388 */ /* 0x0007e20000000800 */
[----:B------:R-:W-:Y:S03]  /*6ca0*/  FADD.FTZ R4, R19, R163 ;  /* 0x000000a313047221 */ /* 0x000fe60000010000 */
[----:B------:R4:W-:Y:S02]  /*6cb0*/  STS [R0+0x1e400], R5 ;  /* 0x01e4000500007388 */ /* 0x0009e40000000800 */
[----:B------:R-:W-:Y:S05]  /*6cc0*/  @!P0 FSEL R4, R4, -INF , !P4 ;  /* 0xff80000004048808 */ /* 0x000fea0006000000 */
[----:B------:R-:W-:Y:S04]  /*6cd0*/  FFMA.FTZ R4, R4, UR5, -R10 ;  /* 0x0000000504047c23 */ /* 0x000fe8000801080a */
[----:B------:R4:W-:Y:S01]  /*6ce0*/  MUFU.EX2 R157, R4 ;  /* 0x00000004009d7308 */ /* 0x0009e20000000800 */
[----:B-1----:R-:W-:Y:S05]  /*6cf0*/  F2FP.BF16.F32.PACK_AB R6, R211, R212 ;  /* 0x000000d4d306723e */ /* 0x002fea00000010ff */
[----:B------:R1:W-:Y:S01]  /*6d00*/  STS [R0+0x1e000], R6 ;  /* 0x01e0000600007388 */ /* 0x0003e20000000800 */
[----:B---3--:R-:W-:Y:S01]  /*6d10*/  FADD.FTZ R3, R18, R162 ;  /* 0x000000a212037221 */ /* 0x008fe20000010000 */
[----:B----4-:R-:W-:Y:S04]  /*6d20*/  F2FP.BF16.F32.PACK_AB R5, R164, R165 ;  /* 0x000000a5a405723e */ /* 0x010fe800000010ff */
[----:B------:R-:W-:Y:S01]  /*6d30*/  @!P0 FSEL R3, R3, -INF , !P3 ;  /* 0xff80000003038808 */ /* 0x000fe20005800000 */
[----:B------:R-:W-:Y:S01]  /*6d40*/  FADD.FTZ R4, R19, R229 ;  /* 0x000000e513047221 */ /* 0x000fe20000010000 */
[----:B------:R3:W-:Y:S03]  /*6d50*/  STS [R151+0x400], R5 ;  /* 0x0004000597007388 */ /* 0x0007e60000000800 */
[----:B------:R-:W-:Y:S01]  /*6d60*/  FFMA.FTZ R10, R3, UR5, -R10 ;  /* 0x00000005030a7c23 */ /* 0x000fe2000801080a */
[----:B------:R-:W-:Y:S02]  /*6d70*/  @!P0 FSEL R4, R4, -INF , !P2 ;  /* 0xff80000004048808 */ /* 0x000fe40005000000 */
[----:B------:R-:W-:Y:S01]  /*6d80*/  IADD3 R3, PT, PT, R16, R151, RZ ;  /* 0x0000009710037210 */ /* 0x000fe20007ffe0ff */
[----:B------:R-:W4:Y:S02]  /*6d90*/  MUFU.EX2 R156, R10 ;  /* 0x0000000a009c7308 */ /* 0x000f240000000800 */
[--C-:B------:R-:W-:Y:S01]  /*6da0*/  FFMA.FTZ R7, R4, UR5, -R2.reuse ;  /* 0x0000000504077c23 */ /* 0x100fe20008010802 */
[----:B------:R-:W-:Y:S02]  /*6db0*/  F2FP.BF16.F32.PACK_AB R4, R160, R161 ;  /* 0x000000a1a004723e */ /* 0x000fe400000010ff */
[----:B-1----:R-:W-:Y:S02]  /*6dc0*/  F2FP.BF16.F32.PACK_AB R0, R79, R81 ;  /* 0x000000514f00723e */ /* 0x002fe400000010ff */
[----:B------:R-:W-:Y:S03]  /*6dd0*/  F2FP.BF16.F32.PACK_AB R6, R74, R75 ;  /* 0x0000004b4a06723e */ /* 0x000fe600000010ff */
[----:B------:R-:W-:Y:S01]  /*6de0*/  MUFU.EX2 R198, R7 ;  /* 0x0000000700c67308 */ /* 0x000fe20000000800 */
[----:B------:R1:W-:Y:S04]  /*6df0*/  STS [R151], R0 ;  /* 0x0000000097007388 */ /* 0x0003e80000000800 */
[----:B------:R4:W-:Y:S01]  /*6e00*/  STS [R3], R6 ;  /* 0x0000000603007388 */ /* 0x0009e20000000800 */
[----:B---3--:R-:W-:Y:S03]  /*6e10*/  F2FP.BF16.F32.PACK_AB R5, R199, R202 ;  /* 0x000000cac705723e */ /* 0x008fe600000010ff */
[----:B------:R3:W-:Y:S04]  /*6e20*/  STS [R3+0x400], R4 ;  /* 0x0004000403007388 */ /* 0x0007e80000000800 */
[----:B------:R3:W-:Y:S01]  /*6e30*/  STS [R151+0x2000], R5 ;  /* 0x0020000597007388 */ /* 0x0007e20000000800 */
[----:B-1----:R-:W-:Y:S01]  /*6e40*/  FADD.FTZ R0, R18, R227 ;  /* 0x000000e312007221 */ /* 0x002fe20000010000 */
[----:B----4-:R-:W-:Y:S04]  /*6e50*/  F2FP.BF16.F32.PACK_AB R6, R70, R72 ;  /* 0x000000484606723e */ /* 0x010fe800000010ff */
[----:B------:R-:W-:Y:S02]  /*6e60*/  @!P0 FSEL R0, R0, -INF , !P1 ;  /* 0xff80000000008808 */ /* 0x000fe40004800000 */
[----:B---3--:R-:W-:Y:S03]  /*6e70*/  F2FP.BF16.F32.PACK_AB R4, R174, R175 ;  /* 0x000000afae04723e */ /* 0x008fe600000010ff */
[----:B------:R-:W-:Y:S01]  /*6e80*/  FFMA.FTZ R2, R0, UR5, -R2 ;  /* 0x0000000500027c23 */ /* 0x000fe20008010802 */
[----:B------:R-:W-:Y:S02]  /*6e90*/  F2FP.BF16.F32.PACK_AB R0, R215, R216 ;  /* 0x000000d8d700723e */ /* 0x000fe400000010ff */
[----:B------:R-:W-:Y:S01]  /*6ea0*/  F2FP.BF16.F32.PACK_AB R5, R221, R222 ;  /* 0x000000dedd05723e */ /* 0x000fe200000010ff */
[----:B------:R1:W3:Y:S04]  /*6eb0*/  MUFU.EX2 R197, R2 ;  /* 0x0000000200c57308 */ /* 0x0002e80000000800 */
[----:B------:R4:W-:Y:S04]  /*6ec0*/  STS [R151+0x2400], R5 ;  /* 0x0024000597007388 */ /* 0x0009e80000000800 */
[----:B------:R3:W-:Y:S04]  /*6ed0*/  STS [R3+0x2000], R4 ;  /* 0x0020000403007388 */ /* 0x0007e80000000800 */
[----:B------:R3:W-:Y:S04]  /*6ee0*/  STS [R3+0x2400], R0 ;  /* 0x0024000003007388 */ /* 0x0007e80000000800 */
[----:B------:R-:W-:Y:S01]  /*6ef0*/  STS [R152], R6 ;  /* 0x0000000698007388 */ /* 0x000fe20000000800 */
[----:B-1----:R-:W-:Y:S02]  /*6f00*/  F2FP.BF16.F32.PACK_AB R2, R156, R157 ;  /* 0x0000009d9c02723e */ /* 0x002fe400000010ff */
[----:B----4-:R-:W-:Y:S02]  /*6f10*/  F2FP.BF16.F32.PACK_AB R5, R159, R158 ;  /* 0x0000009e9f05723e */ /* 0x010fe400000010ff */
[----:B---3--:R-:W-:Y:S03]  /*6f20*/  F2FP.BF16.F32.PACK_AB R4, R170, R171 ;  /* 0x000000abaa04723e */ /* 0x008fe600000010ff */
[----:B------:R-:W-:Y:S01]  /*6f30*/  STS [R152+0x400], R5 ;  /* 0x0004000598007388 */ /* 0x000fe20000000800 */
[----:B------:R-:W-:Y:S02]  /*6f40*/  IADD3 R0, PT, PT, R16, R152, RZ ;  /* 0x0000009810007210 */ /* 0x000fe40007ffe0ff */
[----:B------:R-:W-:Y:S03]  /*6f50*/  F2FP.BF16.F32.PACK_AB R3, R190, R195 ;  /* 0x000000c3be03723e */ /* 0x000fe600000010ff */
[----:B------:R1:W-:Y:S04]  /*6f60*/  STS [R0+0x400], R2 ;  /* 0x0004000200007388 */ /* 0x0003e80000000800 */
[----:B------:R3:W-:Y:S04]  /*6f70*/  STS [R0], R3 ;  /* 0x0000000300007388 */ /* 0x0007e80000000800 */
[----:B------:R4:W-:Y:S01]  /*6f80*/  STS [R152+0x2000], R4 ;  /* 0x0020000498007388 */ /* 0x0009e20000000800 */
[----:B-1----:R-:W-:Y:S02]  /*6f90*/  F2FP.BF16.F32.PACK_AB R2, R197, R198 ;  /* 0x000000c6c502723e */ /* 0x002fe400000010ff */
[----:B---3--:R-:W-:Y:S02]  /*6fa0*/  F2FP.BF16.F32.PACK_AB R3, R166, R167 ;  /* 0x000000a7a603723e */ /* 0x008fe400000010ff */
[----:B----4-:R-:W-:Y:S05]  /*6fb0*/  F2FP.BF16.F32.PACK_AB R4, R205, R208 ;  /* 0x000000d0cd04723e */ /* 0x010fea00000010ff */
[----:B------:R-:W-:Y:S04]  /*6fc0*/  STS [R152+0x2400], R4 ;  /* 0x0024000498007388 */ /* 0x000fe80000000800 */
[----:B------:R1:W-:Y:S04]  /*6fd0*/  STS [R0+0x2000], R3 ;  /* 0x0020000300007388 */ /* 0x0003e80000000800 */
[----:B------:R3:W-:Y:S04]  /*6fe0*/  STS [R0+0x2400], R2 ;  /* 0x0024000200007388 */ /* 0x0007e80000000800 */
[----:B------:R-:W-:Y:S08]  /*6ff0*/  LDSM.16.M88.4 R64, [R148+0x8000] ;  /* 0x008000009440783b */ /* 0x000ff00000000200 */
[----:B------:R-:W-:Y:S08]  /*7000*/  LDSM.16.M88.4 R60, [R148+0xa000] ;  /* 0x00a00000943c783b */ /* 0x000ff00000000200 */
[----:B------:R-:W-:Y:S01]  /*7010*/  LDSM.16.M88.4 R136, [R144+0x8000] ;  /* 0x008000009088783b */ /* 0x000fe20000000200 */
[----:B-1----:R-:W-:Y:S02]  /*7020*/  MOV R3, UR11 ;  /* 0x0000000b00037c02 */ /* 0x002fe40008000f00 */
[----:B---3--:R-:W-:Y:S05]  /*7030*/  MOV R2, UR12 ;  /* 0x0000000c00027c02 */ /* 0x008fea0008000f00 */
[----:B------:R-:W-:Y:S01]  /*7040*/  LDSM.16.M88.4 R144, [R144+0xa000] ;  /* 0x00a000009090783b */ /* 0x000fe20000000200 */
[----:B--2---:R-:W-:Y:S04]  /*7050*/  LEA R149, R8, UR4, 0x1 ;  /* 0x0000000408957c11 */ /* 0x004fe8000f8e08ff */
[C---:B------:R-:W-:Y:S03]  /*7060*/  IADD3 R0, PT, PT, R149.reuse, R191, RZ ;  /* 0x000000bf95007210 */ /* 0x040fe60007ffe0ff */
[----:B------:R-:W1:Y:S08]  /*7070*/  LDSM.16.M88.4 R16, [R149+0x10000] ;  /* 0x010000009510783b */ /* 0x000e700000000200 */
[----:B------:R-:W2:Y:S08]  /*7080*/  LDSM.16.M88.4 R32, [R149+0x10800] ;  /* 0x010800009520783b */ /* 0x000eb00000000200 */
[----:B------:R-:W3:Y:S08]  /*7090*/  LDSM.16.M88.4 R48, [R149+0x11000] ;  /* 0x011000009530783b */ /* 0x000ef00000000200 */
[----:B------:R-:W4:Y:S08]  /*70a0*/  LDSM.16.M88.4 R132, [R149+0x11800] ;  /* 0x011800009584783b */ /* 0x000f300000000200 */
[----:B------:R-:W4:Y:S01]  /*70b0*/  LDSM.16.M88.4 R140, [R0+0x10000] ;  /* 0x01000000008c783b */ /* 0x000f220000000200 */
        /* <DEDUP_REMOVED lines=12> */
[-C--:B----4-:R-:W-:Y:S08]  /*7180*/  HMMA.16816.F32.BF16 R52, R64, R132.reuse, RZ ;  /* 0x000000844034723c */ /* 0x090ff000000418ff */
        /* <DEDUP_REMOVED lines=17> */
[-C--:B-1----:R-:W-:Y:S05]  /*72a0*/  IADD3 R0, PT, PT, R149, R187.reuse, RZ ;  /* 0x000000bb95007210 */ /* 0x082fea0007ffe0ff */
[C---:B------:R-:W-:Y:S08]  /*72b0*/  HMMA.16816.F32.BF16 R48, R136.reuse, R142, R48 ;  /* 0x0000008e8830723c */ /* 0x040ff00000041830 */
[-C--:B---3--:R-:W-:Y:S08]  /*72c0*/  HMMA.16816.F32.BF16 R52, R136, R132.reuse, R52 ;  /* 0x000000848834723c */ /* 0x088ff00000041834 */
[C---:B------:R-:W-:Y:S08]  /*72d0*/  HMMA.16816.F32.BF16 R56, R144.reuse, R132, R56 ;  /* 0x000000849038723c */ /* 0x040ff00000041838 */
[-C--:B------:R-:W-:Y:S01]  /*72e0*/  HMMA.16816.F32.BF16 R60, R144, R134.reuse, R60 ;  /* 0x00000086903c723c */ /* 0x080fe2000004183c */
[----:B------:R-:W2:Y:S02]  /*72f0*/  LDL R145, [R1+0x58] ;  /* 0x0000580001917983 */ /* 0x000ea40000100800 */
[----:B------:R-:W-:Y:S05]  /*7300*/  IADD3 R144, PT, PT, R148, R187, RZ ;  /* 0x000000bb94907210 */ /* 0x000fea0007ffe0ff */
        /* <DEDUP_REMOVED lines=19> */
[----:B-1----:R-:W-:Y:S04]  /*7440*/  IADD3 R0, PT, PT, R191, R0, RZ ;  /* 0x00000000bf007210 */ /* 0x002fe80007ffe0ff */
[-C--:B---3--:R-:W-:Y:S08]  /*7450*/  HMMA.16816.F32.BF16 R52, R140, R132.reuse, R52 ;  /* 0x000000848c34723c */ /* 0x088ff00000041834 */
[C---:B------:R-:W-:Y:S08]  /*7460*/  HMMA.16816.F32.BF16 R56, R136.reuse, R132, R56 ;  /* 0x000000848838723c */ /* 0x040ff00000041838 */
[-C--:B------:R-:W-:Y:S01]  /*7470*/  HMMA.16816.F32.BF16 R60, R136, R134.reuse, R60 ;  /* 0x00000086883c723c */ /* 0x080fe2000004183c */
[----:B------:R-:W-:Y:S07]  /*7480*/  LDSM.16.M88.4 R136, [R0+0x10000] ;  /* 0x010000000088783b */ /* 0x000fee0000000200 */
[----:B------:R-:W-:Y:S04]  /*7490*/  HMMA.16816.F32.BF16 R64, R140, R134, R64 ;  /* 0x000000868c40723c */ /* 0x000fe80000041840 */
[----:B--2---:R-:W-:Y:S02]  /*74a0*/  LEA R146, P0, R145, R2, 0x2 ;  /* 0x0000000291927211 */ /* 0x004fe400078010ff */
[----:B------:R-:W-:Y:S02]  /*74b0*/  IADD3 R2, PT, PT, R191, R144, RZ ;  /* 0x00000090bf027210 */ /* 0x000fe40007ffe0ff */
[----:B------:R-:W-:Y:S03]  /*74c0*/  LEA.HI.X R147, R145, R3, RZ, 0x2, P0 ;  /* 0x0000000391937211 */ /* 0x000fe600000f14ff */
[----:B------:R-:W1:Y:S08]  /*74d0*/  LDSM.16.M88.4 R132, [R2+0x8000] ;  /* 0x008000000284783b */ /* 0x000e700000000200 */
[----:B------:R-:W2:Y:S04]  /*74e0*/  LDG.E R145, desc[UR34][R146.64] ;  /* 0x0000002292917981 */ /* 0x000ea8000c1e1900 */
[----:B------:R3:W4:Y:S08]  /*74f0*/  LDSM.16.M88.4 R140, [R2+0xa000] ;  /* 0x00a00000028c783b */ /* 0x0007300000000200 */
[----:B------:R2:W5:Y:S01]  /*7500*/  LDG.E R3, desc[UR34][R146.64+0x100] ;  /* 0x0001002292037981 */ /* 0x000562000c1e1900 */
[----:B---3--:R-:W-:Y:S04]  /*7510*/  FFMA.FTZ R2, -R154, R154, 1 ;  /* 0x3f8000009a027423 */ /* 0x008fe8000001019a */
[----:B------:R-:W-:Y:S01]  /*7520*/  FMUL.FTZ R2, R2, UR13 ;  /* 0x0000000d02027c20 */ /* 0x000fe20008410000 */
[-C--:B-1----:R-:W-:Y:S08]  /*7530*/  HMMA.16816.F32.BF16 R4, R132, R136.reuse, R4 ;  /* 0x000000888404723c */ /* 0x082ff00000041804 */
[C---:B----4-:R-:W-:Y:S08]  /*7540*/  HMMA.16816.F32.BF16 R8, R140.reuse, R136, R8 ;  /* 0x000000888c08723c */ /* 0x050ff00000041808 */
        /* <DEDUP_REMOVED lines=17> */
[C---:B--2---:R-:W-:Y:S01]  /*7660*/  FADD.FTZ R5, -R145.reuse, R5 ;  /* 0x0000000591057221 */ /* 0x044fe20000010100 */
[C---:B------:R-:W-:Y:S01]  /*7670*/  FADD.FTZ R4, -R145.reuse, R4 ;  /* 0x0000000491047221 */ /* 0x040fe20000010100 */
[C---:B------:R-:W-:Y:S01]  /*7680*/  FADD.FTZ R16, -R145.reuse, R16 ;  /* 0x0000001091107221 */ /* 0x040fe20000010100 */
[----:B------:R-:W-:Y:S01]  /*7690*/  FADD.FTZ R140, -R145, R21 ;  /* 0x00000015918c7221 */ /* 0x000fe20000010100 */
[----:B------:R-:W-:Y:S01]  /*76a0*/  FMUL.FTZ R155, R155, R5 ;  /* 0x000000059b9b7220 */ /* 0x000fe20000410000 */
[----:B------:R-:W-:Y:S01]  /*76b0*/  FFMA.FTZ R5, -R193, R193, 1 ;  /* 0x3f800000c1057423 */ /* 0x000fe200000101c1 */
[----:B------:R-:W-:Y:S01]  /*76c0*/  FMUL.FTZ R4, R92, R4 ;  /* 0x000000045c047220 */ /* 0x000fe20000410000 */
[----:B------:R-:W1:Y:S01]  /*76d0*/  S2R R193, SR_TID.X ;  /* 0x0000000000c17919 */ /* 0x000e620000002100 */
[----:B------:R-:W-:Y:S01]  /*76e0*/  FMUL.FTZ R21, R91, R16 ;  /* 0x000000105b157220 */ /* 0x000fe20000410000 */
[----:B------:R-:W-:Y:S01]  /*76f0*/  FMUL.FTZ R140, R88, R140 ;  /* 0x0000008c588c7220 */ /* 0x000fe20000410000 */
[----:B------:R-:W-:Y:S01]  /*7700*/  FFMA.FTZ R16, -R87, R87, 1 ;  /* 0x3f80000057107423 */ /* 0x000fe20000010157 */
[----:B------:R2:W5:Y:S01]  /*7710*/  LDL.LU R92, [R1+0x124] ;  /* 0x00012400015c7983 */ /* 0x0005620000300800 */
[C---:B------:R-:W-:Y:S01]  /*7720*/  FADD.FTZ R17, -R145.reuse, R17 ;  /* 0x0000001191117221 */ /* 0x040fe20000010100 */
[----:B------:R-:W-:Y:S01]  /*7730*/  FMUL.FTZ R154, R2, R4 ;  /* 0x00000004029a7220 */ /* 0x000fe20000410000 */
[----:B------:R-:W-:Y:S01]  /*7740*/  FADD.FTZ R20, -R145, R20 ;  /* 0x0000001491147221 */ /* 0x000fe20000010100 */
[----:B------:R2:W5:Y:S01]  /*7750*/  LDL.LU R91, [R1+0x120] ;  /* 0x00012000015b7983 */ /* 0x0005620000300800 */
[----:B------:R-:W-:Y:S01]  /*7760*/  FMUL.FTZ R136, R90, R17 ;  /* 0x000000115a887220 */ /* 0x000fe20000410000 */
[----:B------:R-:W-:Y:S01]  /*7770*/  FFMA.FTZ R17, -R84, R84, 1 ;  /* 0x3f80000054117423 */ /* 0x000fe20000010154 */
[----:B------:R-:W-:Y:S01]  /*7780*/  FMUL.FTZ R137, R89, R20 ;  /* 0x0000001459897220 */ /* 0x000fe20000410000 */
[----:B------:R2:W5:Y:S01]  /*7790*/  LDL.LU R90, [R1+0x11c] ;  /* 0x00011c00015a7983 */ /* 0x0005620000300800 */
[----:B------:R-:W-:Y:S01]  /*77a0*/  FFMA.FTZ R20, -R85, R85, 1 ;  /* 0x3f80000055147423 */ /* 0x000fe20000010155 */
[----:B------:R-:W-:Y:S01]  /*77b0*/  FADD.FTZ R32, -R145, R32 ;  /* 0x0000002091207221 */ /* 0x000fe20000010100 */
[----:B------:R-:W-:Y:S01]  /*77c0*/  FMUL.FTZ R17, R17, UR13 ;  /* 0x0000000d11117c20 */ /* 0x000fe20008410000 */
[----:B------:R2:W5:Y:S01]  /*77d0*/  LDL.LU R89, [R1+0x118] ;  /* 0x0001180001597983 */ /* 0x0005620000300800 */
[----:B------:R-:W-:Y:S01]  /*77e0*/  FMUL.FTZ R16, R16, UR13 ;  /* 0x0000000d10107c20 */ /* 0x000fe20008410000 */
[----:B------:R-:W-:Y:S01]  /*77f0*/  FMUL.FTZ R20, R20, UR13 ;  /* 0x0000000d14147c20 */ /* 0x000fe20008410000 */
[----:B------:R-:W-:Y:S01]  /*7800*/  FMUL.FTZ R17, R17, R140 ;  /* 0x0000008c11117220 */ /* 0x000fe20000410000 */
[----:B------:R2:W5:Y:S01]  /*7810*/  LDL.LU R88, [R1+0x114] ;  /* 0x0001140001587983 */ /* 0x0005620000300800 */
[----:B------:R-:W-:Y:S01]  /*7820*/  FMUL.FTZ R16, R16, R21 ;  /* 0x0000001510107220 */ /* 0x000fe20000410000 */
[----:B------:R-:W-:Y:S01]  /*7830*/  FFMA.FTZ R21, -R76, R76, 1 ;  /* 0x3f8000004c157423 */ /* 0x000fe2000001014c */
[----:B------:R-:W-:Y:S01]  /*7840*/  FMUL.FTZ R20, R20, R137 ;  /* 0x0000008914147220 */ /* 0x000fe20000410000 */
[----:B------:R2:W5:Y:S01]  /*7850*/  LDL.LU R87, [R1+0x110] ;  /* 0x0001100001577983 */ /* 0x0005620000300800 */
[----:B------:R-:W-:Y:S01]  /*7860*/  FMUL.FTZ R5, R5, UR13 ;  /* 0x0000000d05057c20 */ /* 0x000fe20008410000 */
[----:B------:R-:W-:Y:S02]  /*7870*/  FMUL.FTZ R21, R21, UR13 ;  /* 0x0000000d15157c20 */ /* 0x000fe40008410000 */
[----:B------:R2:W5:Y:S01]  /*7880*/  LDG.E R4, desc[UR34][R146.64+0x20] ;  /* 0x0000202292047981 */ /* 0x000562000c1e1900 */
[----:B------:R-:W-:Y:S01]  /*7890*/  F2FP.BF16.F32.PACK_AB R134, R17, R20 ;  /* 0x000000141186723e */ /* 0x000fe200000010ff */
[----:B------:R-:W-:Y:S01]  /*78a0*/  FMUL.FTZ R17, R83, R32 ;  /* 0x0000002053117220 */ /* 0x000fe20000410000 */
[----:B------:R-:W-:Y:S01]  /*78b0*/  FADD.FTZ R20, -R145, R33 ;  /* 0x0000002191147221 */ /* 0x000fe20000010100 */
[----:B------:R2:W5:Y:S01]  /*78c0*/  LDG.E R2, desc[UR34][R146.64+0x120] ;  /* 0x0001202292027981 */ /* 0x000562000c1e1900 */
[----:B-1----:R-:W-:Y:S01]  /*78d0*/  LOP3.LUT P0, R0, R193, 0x4, RZ, 0xc0, !PT ;  /* 0x00000004c1007812 */ /* 0x002fe2000780c0ff */
[C---:B------:R-:W-:Y:S01]  /*78e0*/  FADD.FTZ R33, -R145.reuse, R36 ;  /* 0x0000002491217221 */ /* 0x040fe20000010100 */
[----:B------:R-:W-:Y:S01]  /*78f0*/  FMUL.FTZ R20, R82, R20 ;  /* 0x0000001452147220 */ /* 0x000fe20000410000 */
[----:B------:R-:W-:Y:S01]  /*7900*/  FADD.FTZ R36, -R145, R37 ;  /* 0x0000002591247221 */ /* 0x000fe20000010100 */
[----:B------:R-:W-:Y:S01]  /*7910*/  ISETP.NE.AND P6, PT, R0, RZ, PT ;  /* 0x000000ff0000720c */ /* 0x000fe20003fc5270 */
[----:B------:R-:W-:Y:S01]  /*7920*/  FFMA.FTZ R0, -R86, R86, 1 ;  /* 0x3f80000056007423 */ /* 0x000fe20000010156 */
[----:B------:R-:W-:Y:S01]  /*7930*/  FMUL.FTZ R33, R81, R33 ;  /* 0x0000002151217220 */ /* 0x000fe20000410000 */
[----:B------:R2:W5:Y:S01]  /*7940*/  LDL.LU R86, [R1+0x10c] ;  /* 0x00010c0001567983 */ /* 0x0005620000300800 */
[----:B------:R-:W-:Y:S01]  /*7950*/  FMUL.FTZ R36, R79, R36 ;  /* 0x000000244f247220 */ /* 0x000fe20000410000 */
[----:B------:R-:W-:Y:S01]  /*7960*/  FFMA.FTZ R32, -R77, R77, 1 ;  /* 0x3f8000004d207423 */ /* 0x000fe2000001014d */
[----:B------:R-:W-:Y:S01]  /*7970*/  FADD.FTZ R37, -R145, R52 ;  /* 0x0000003491257221 */ /* 0x000fe20000010100 */
[----:B------:R2:W5:Y:S01]  /*7980*/  LDL.LU R85, [R1+0x108] ;  /* 0x0001080001557983 */ /* 0x0005620000300800 */
[----:B------:R-:W-:Y:S01]  /*7990*/  FMUL.FTZ R0, R0, UR13 ;  /* 0x0000000d00007c20 */ /* 0x000fe20008410000 */
[----:B------:R-:W-:Y:S01]  /*79a0*/  FMUL.FTZ R21, R21, R36 ;  /* 0x0000002415157220 */ /* 0x000fe20000410000 */
[----:B------:R-:W-:Y:S01]  /*79b0*/  FMUL.FTZ R37, R72, R37 ;  /* 0x0000002548257220 */ /* 0x000fe20000410000 */
[----:B------:R2:W5:Y:S01]  /*79c0*/  LDL.LU R84, [R1+0x104] ;  /* 0x0001040001547983 */ /* 0x0005620000300800 */
[----:B------:R-:W-:Y:S01]  /*79d0*/  FMUL.FTZ R0, R0, R136 ;  /* 0x0000008800007220 */ /* 0x000fe20000410000 */
[----:B------:R-:W-:Y:S01]  /*79e0*/  FADD.FTZ R36, -R145, R49 ;  /* 0x0000003191247221 */ /* 0x000fe20000010100 */
[----:B------:R-:W-:Y:S01]  /*79f0*/  FMUL.FTZ R32, R32, UR13 ;  /* 0x0000000d20207c20 */ /* 0x000fe20008410000 */
[----:B------:R2:W5:Y:S01]  /*7a00*/  LDL.LU R83, [R1+0x100] ;  /* 0x0001000001537983 */ /* 0x0005620000300800 */
[----:B------:R-:W-:Y:S01]  /*7a10*/  FMUL.FTZ R5, R5, R155 ;  /* 0x0000009b05057220 */ /* 0x000fe20000410000 */
[----:B------:R-:W-:Y:S01]  /*7a20*/  FMUL.FTZ R36, R74, R36 ;  /* 0x000000244a247220 */ /* 0x000fe20000410000 */
[----:B------:R-:W-:Y:S01]  /*7a30*/  F2FP.BF16.F32.PACK_AB R132, R0, R16 ;  /* 0x000000100084723e */ /* 0x000fe200000010ff */
[----:B------:R2:W5:Y:S01]  /*7a40*/  LDL.LU R82, [R1+0xfc] ;  /* 0x0000fc0001527983 */ /* 0x0005620000300800 */
[----:B------:R-:W-:Y:S01]  /*7a50*/  FFMA.FTZ R16, -R80, R80, 1 ;  /* 0x3f80000050107423 */ /* 0x000fe20000010150 */
[----:B------:R-:W-:Y:S01]  /*7a60*/  FFMA.FTZ R0, -R78, R78, 1 ;  /* 0x3f8000004e007423 */ /* 0x000fe2000001014e */
[----:B------:R-:W-:Y:S01]  /*7a70*/  FMUL.FTZ R32, R32, R33 ;  /* 0x0000002120207220 */ /* 0x000fe20000410000 */
[----:B------:R2:W5:Y:S01]  /*7a80*/  LDL.LU R81, [R1+0xf8] ;  /* 0x0000f80001517983 */ /* 0x0005620000300800 */
[C---:B------:R-:W-:Y:S01]  /*7a90*/  FADD.FTZ R33, -R145.reuse, R48 ;  /* 0x0000003091217221 */ /* 0x040fe20000010100 */
[----:B------:R-:W-:Y:S01]  /*7aa0*/  FADD.FTZ R48, -R145, R53 ;  /* 0x0000003591307221 */ /* 0x000fe20000010100 */
[----:B------:R-:W-:Y:S01]  /*7ab0*/  FMUL.FTZ R0, R0, UR13 ;  /* 0x0000000d00007c20 */ /* 0x000fe20008410000 */
[----:B------:R2:W5:Y:S01]  /*7ac0*/  LDL.LU R80, [R1+0xf4] ;  /* 0x0000f40001507983 */ /* 0x0005620000300800 */
[----:B------:R-:W-:Y:S01]  /*7ad0*/  FMUL.FTZ R33, R75, R33 ;  /* 0x000000214b217220 */ /* 0x000fe20000410000 */
[----:B------:R-:W-:Y:S01]  /*7ae0*/  FMUL.FTZ R48, R70, R48 ;  /* 0x0000003046307220 */ /* 0x000fe20000410000 */
[----:B------:R-:W-:Y:S01]  /*7af0*/  FMUL.FTZ R0, R0, R20 ;  /* 0x0000001400007220 */ /* 0x000fe20000410000 */
[----:B------:R2:W5:Y:S01]  /*7b00*/  LDL.LU R79, [R1+0xf0] ;  /* 0x0000f000014f7983 */ /* 0x0005620000300800 */
[----:B------:R-:W-:Y:S01]  /*7b10*/  FFMA.FTZ R20, -R73, R73, 1 ;  /* 0x3f80000049147423 */ /* 0x000fe20000010149 */
[----:B------:R-:W-:Y:S01]  /*7b20*/  FMUL.FTZ R16, R16, UR13 ;  /* 0x0000000d10107c20 */ /* 0x000fe20008410000 */
[----:B------:R-:W-:Y:S01]  /*7b30*/  F2FP.BF16.F32.PACK_AB R49, R21, R32 ;  /* 0x000000201531723e */ /* 0x000fe200000010ff */
[----:B------:R2:W5:Y:S01]  /*7b40*/  LDL.LU R78, [R1+0xec] ;  /* 0x0000ec00014e7983 */ /* 0x0005620000300800 */
[----:B------:R-:W-:Y:S01]  /*7b50*/  FMUL.FTZ R20, R20, UR13 ;  /* 0x0000000d14147c20 */ /* 0x000fe20008410000 */
[----:B------:R-:W-:Y:S01]  /*7b60*/  FMUL.FTZ R16, R16, R17 ;  /* 0x0000001110107220 */ /* 0x000fe20000410000 */
[----:B------:R-:W-:Y:S01]  /*7b70*/  FFMA.FTZ R17, -R71, R71, 1 ;  /* 0x3f80000047117423 */ /* 0x000fe20000010147 */
[----:B------:R2:W5:Y:S01]  /*7b80*/  LDL.LU R77, [R1+0xe8] ;  /* 0x0000e800014d7983 */ /* 0x0005620000300800 */
[----:B------:R-:W-:Y:S01]  /*7b90*/  FMUL.FTZ R20, R20, R33 ;  /* 0x0000002114147220 */ /* 0x000fe20000410000 */
[----:B------:R-:W-:Y:S01]  /*7ba0*/  FADD.FTZ R33, -R145, R64 ;  /* 0x0000004091217221 */ /* 0x000fe20000010100 */
[----:B------:R-:W-:Y:S01]  /*7bb0*/  F2FP.BF16.F32.PACK_AB R133, R0, R16 ;  /* 0x000000100085723e */ /* 0x000fe200000010ff */
[----:B------:R2:W5:Y:S01]  /*7bc0*/  LDL.LU R76, [R1+0xe4] ;  /* 0x0000e400014c7983 */ /* 0x0005620000300800 */
[----:B------:R-:W-:Y:S01]  /*7bd0*/  FFMA.FTZ R16, -R69, R69, 1 ;  /* 0x3f80000045107423 */ /* 0x000fe20000010145 */
[----:B------:R-:W-:Y:S01]  /*7be0*/  FFMA.FTZ R0, -R68, R68, 1 ;  /* 0x3f80000044007423 */ /* 0x000fe20000010144 */
[----:B------:R-:W-:Y:S01]  /*7bf0*/  FMUL.FTZ R17, R17, UR13 ;  /* 0x0000000d11117c20 */ /* 0x000fe20008410000 */
[----:B------:R2:W5:Y:S01]  /*7c00*/  LDL.LU R75, [R1+0xe0] ;  /* 0x0000e000014b7983 */ /* 0x0005620000300800 */
[----:B------:R-:W-:Y:S01]  /*7c10*/  FMUL.FTZ R16, R16, UR13 ;  /* 0x0000000d10107c20 */ /* 0x000fe20008410000 */
[----:B------:R-:W-:Y:S01]  /*7c20*/  FMUL.FTZ R0, R0, UR13 ;  /* 0x0000000d00007c20 */ /* 0x000fe20008410000 */
[----:B------:R-:W-:Y:S01]  /*7c30*/  FMUL.FTZ R17, R17, R36 ;  /* 0x0000002411117220 */ /* 0x000fe20000410000 */
[----:B------:R2:W5:Y:S01]  /*7c40*/  LDL.LU R74, [R1+0xdc] ;  /* 0x0000dc00014a7983 */ /* 0x0005620000300800 */
[----:B------:R-:W-:Y:S01]  /*7c50*/  FMUL.FTZ R16, R16, R37 ;  /* 0x0000002510107220 */ /* 0x000fe20000410000 */
[----:B------:R-:W-:Y:S01]  /*7c60*/  FADD.FTZ R32, -R145, R65 ;  /* 0x0000004191207221 */ /* 0x000fe20000010100 */
[----:B------:R-:W-:Y:S01]  /*7c70*/  FMUL.FTZ R0, R0, R48 ;  /* 0x0000003000007220 */ /* 0x000fe20000410000 */
[----:B------:R2:W5:Y:S01]  /*7c80*/  LDL.LU R73, [R1+0xd8] ;  /* 0x0000d80001497983 */ /* 0x0005620000300800 */
[----:B------:R-:W-:Y:S01]  /*7c90*/  F2FP.BF16.F32.PACK_AB R37, R17, R20 ;  /* 0x000000141125723e */ /* 0x000fe200000010ff */
[----:B------:R-:W-:Y:S01]  /*7ca0*/  FFMA.FTZ R20, -R194, R194, 1 ;  /* 0x3f800000c2147423 */ /* 0x000fe200000101c2 */
        /* <DEDUP_REMOVED lines=10> */
[----:B------:R-:W-:Y:S01]  /*7d50*/  SHF.L.U32 R195, R193, 0x5, RZ ;  /* 0x00000005c1c37819 */ /* 0x000fe200000006ff */
[----:B------:R-:W-:Y:S01]  /*7d60*/  FMUL.FTZ R32, R17, R32 ;  /* 0x0000002011207220 */ /* 0x000fe20000410000 */
[C---:B------:R-:W-:Y:S01]  /*7d70*/  SHF.L.U32 R194, R193.reuse, 0x6, RZ ;  /* 0x00000006c1c27819 */ /* 0x040fe200000006ff */
[----:B------:R2:W5:Y:S01]  /*7d80*/  LDL.LU R69, [R1+0xc8] ;  /* 0x0000c80001457983 */ /* 0x0005620000300800 */
[----:B------:R-:W-:Y:S02]  /*7d90*/  SHF.L.U32 R192, R193, 0x3, RZ ;  /* 0x00000003c1c07819 */ /* 0x000fe400000006ff */
[----:B------:R-:W-:Y:S01]  /*7da0*/  MOV R190, 0x20 ;  /* 0x0000002000be7802 */ /* 0x000fe20000000f00 */
[----:B------:R2:W5:Y:S01]  /*7db0*/  LDL.LU R68, [R1+0xc4] ;  /* 0x0000c40001447983 */ /* 0x0005620000300800 */
[----:B------:R-:W-:Y:S01]  /*7dc0*/  F2FP.BF16.F32.PACK_AB R36, R0, R16 ;  /* 0x000000100024723e */ /* 0x000fe200000010ff */
[----:B------:R-:W-:Y:S06]  /*7dd0*/  BRA.U !UP0, `(.L_x_1374) ;  /* 0x0000000108fc7547 */ /* 0x000fec000b800000 */
[----:B------:R-:W3:Y:S01]  /*7de0*/  LDL.LU R136, [R1+0x54] ;  /* 0x0000540001887983 */ /* 0x000ee20000300800 */
[----:B------:R-:W1:Y:S01]  /*7df0*/  LDC R48, c[0x0][0x3b0] ;  /* 0x0000ec00ff307b82 */ /* 0x000e620000000800 */
[----:B------:R-:W-:Y:S01]  /*7e00*/  IADD3 R16, P1, PT, RZ, -UR32, RZ ;  /* 0x80000020ff107c10 */ /* 0x000fe2000ff3e0ff */
[----:B------:R-:W-:Y:S01]  /*7e10*/  ULOP3.LUT UR10, UR37, 0x1, URZ, 0xc0, !UPT ;  /* 0x00000001250a7892 */ /* 0x000fe2000f8ec0ff */
[----:B------:R-:W4:Y:S01]  /*7e20*/  LDL.LU R135, [R1+0x50] ;  /* 0x0000500001877983 */ /* 0x000f220000300800 */
[----:B------:R-:W-:Y:S02]  /*7e30*/  LOP3.LUT R137, R192, 0x38, RZ, 0xc0, !PT ;  /* 0x00000038c0897812 */ /* 0x000fe400078ec0ff */
[----:B------:R-:W-:Y:S01]  /*7e40*/  UISETP.NE.U32.AND UP1, UPT, UR10, 0x1, UPT ;  /* 0x000000010a00788c */ /* 0x000fe2000bf25070 */
[----:B------:R-:W2:Y:S01]  /*7e50*/  LDL.LU R53, [R1+0x4c] ;  /* 0x00004c0001357983 */ /* 0x000ea20000300800 */
[----:B------:R-:W4:Y:S01]  /*7e60*/  LDC R52, c[0x0][0x3b4] ;  /* 0x0000ed00ff347b82 */ /* 0x000f220000000800 */
[----:B------:R-:W-:Y:S01]  /*7e70*/  ISETP.GE.AND P2, PT, R137, UR8, PT ;  /* 0x0000000889007c0c */ /* 0x000fe2000bf46270 */
[----:B------:R-:W-:Y:S06]  /*7e80*/  USEL UR10, UR29, 0x4000, !UP1 ;  /* 0x000040001d0a7887 */ /* 0x000fec000c800000 */
[----:B------:R-:W-:Y:S02]  /*7e90*/  VIADD R196, R196, UR10 ;  /* 0x0000000ac4c47c36 */ /* 0x000fe40008000000 */
[----:B------:R-:W-:Y:S02]  /*7ea0*/  VIADD R181, R181, UR10 ;  /* 0x0000000ab5b57c36 */ /* 0x000fe40008000000 */
[----:B--2---:R-:W-:Y:S02]  /*7eb0*/  VIADD R53, R53, UR10 ;  /* 0x0000000a35357c36 */ /* 0x004fe40008000000 */
[----:B-1----:R-:W-:Y:S04]  /*7ec0*/  IMAD.SHL.U32 R0, R48, 0x80, RZ ;  /* 0x0000008030007824 */ /* 0x002fe800078e00ff */
[----:B------:R-:W-:Y:S05]  /*7ed0*/  IMAD.X R0, RZ, RZ, ~R0, P1 ;  /* 0x000000ffff007224 */ /* 0x000fea00008e0e00 */
[----:B------:R-:W-:Y:S04]  /*7ee0*/  SHF.R.S64 R16, R16, 0x1f, R0 ;  /* 0x0000001f10107819 */ /* 0x000fe80000001000 */
[----:B---3--:R-:W-:Y:S02]  /*7ef0*/  IADD3 R136, P1, PT, R16, R136, RZ ;  /* 0x0000008810887210 */ /* 0x008fe40007f3e0ff */
[----:B------:R-:W-:Y:S02]  /*7f00*/  LEA R16, P3, R48, RZ, 0x6 ;  /* 0x000000ff30107211 */ /* 0x000fe400078630ff */
[----:B----4-:R-:W-:Y:S01]  /*7f10*/  LEA.HI.X.SX32 R135, R0, R135, 0x1, P1 ;  /* 0x0000008700877211 */ /* 0x010fe200008f0eff */
[----:B------:R1:W-:Y:S01]  /*7f20*/  STL [R1+0x54], R136 ;  /* 0x0000548801007387 */ /* 0x0003e20000100800 */
[----:B------:R-:W-:Y:S01]  /*7f30*/  ISETP.GE.AND P1, PT, R137, UR8, PT ;  /* 0x0000000889007c0c */ /* 0x000fe2000bf26270 */
[----:B------:R-:W-:Y:S01]  /*7f40*/  @!P2 IMAD.MOV.U32 R20, RZ, RZ, R136 ;  /* 0x000000ffff14a224 */ /* 0x000fe200078e0088 */
[----:B------:R-:W-:Y:S01]  /*7f50*/  LEA.HI.X R17, R48, RZ, RZ, 0x6, P3 ;  /* 0x000000ff30117211 */ /* 0x000fe200018f34ff */
[----:B------:R1:W-:Y:S01]  /*7f60*/  STL [R1+0x50], R135 ;  /* 0x0000508701007387 */ /* 0x0003e20000100800 */
[----:B------:R-:W-:Y:S02]  /*7f70*/  @!P2 IMAD.MOV.U32 R21, RZ, RZ, R135 ;  /* 0x000000ffff15a224 */ /* 0x000fe400078e0087 */
[----:B------:R-:W-:Y:S01]  /*7f80*/  IMAD.SHL.U32 R0, R52, 0x40, RZ ;  /* 0x0000004034007824 */ /* 0x000fe200078e00ff */
[----:B------:R1:W-:Y:S04]  /*7f90*/  STL [R1+0x4c], R53 ;  /* 0x00004c3501007387 */ /* 0x0003e80000100800 */
[----:B------:R-:W-:Y:S01]  /*7fa0*/  @!PT LDS RZ, [RZ] ;  /* 0x00000000fffff984 */ /* 0x000fe20000000800 */
[----:B------:R-:W-:Y:S01]  /*7fb0*/  @!PT LDS RZ, [RZ] ;  /* 0x00000000fffff984 */ /* 0x000fe20000000800 */
[----:B------:R-:W-:Y:S01]  /*7fc0*/  @!PT LDS RZ, [RZ] ;  /* 0x00000000fffff984 */ /* 0x000fe20000000800 */
[----:B------:R2:W-:Y:S02]  /*7fd0*/  @!P2 LDGSTS.E.BYPASS.LTC128B.128 [R53], desc[UR34][R20.64] ;  /* 0x000000001435afae */ /* 0x0005e4000b981a22 */
[----:B------:R-:W-:Y:S02]  /*7fe0*/  @!P1 IADD3 R16, P3, PT, R136, R16, RZ ;  /* 0x0000001088109210 */ /* 0x000fe40007f7e0ff */
[----:B------:R1:W-:Y:S02]  /*7ff0*/  @P2 STS.64 [R196], RZ ;  /* 0x000000ffc4002388 */ /* 0x0003e40000000a00 */
[----:B------:R-:W-:Y:S02]  /*8000*/  @!P1 IADD3.X R17, PT, PT, R135, R17, R0, P3, !PT ;  /* 0x0000001187119210 */ /* 0x000fe40001ffe400 */
[----:B------:R1:W-:Y:S01]  /*8010*/  @P2 STS.64 [R196+0x8], RZ ;  /* 0x000008ffc4002388 */ /* 0x0003e20000000a00 */
[C---:B------:R-:W-:Y:S03]  /*8020*/  @!P1 SHF.L.U64.HI R0, R48.reuse, 0x6, R52 ;  /* 0x0000000630009819 */ /* 0x040fe60000010234 */
[----:B------:R1:W-:Y:S04]  /*8030*/  @P1 STS.64 [R196+0x1000], RZ ;  /* 0x001000ffc4001388 */ /* 0x0003e80000000a00 */
[----:B------:R1:W-:Y:S04]  /*8040*/  @P1 STS.64 [R196+0x1008], RZ ;  /* 0x001008ffc4001388 */ /* 0x0003e80000000a00 */
[----:B------:R-:W-:Y:S01]  /*8050*/  @!PT LDS RZ, [RZ] ;  /* 0x00000000fffff984 */ /* 0x000fe20000000800 */
[----:B------:R-:W-:Y:S01]  /*8060*/  @!PT LDS RZ, [RZ] ;  /* 0x00000000fffff984 */ /* 0x000fe20000000800 */
[----:B------:R-:W-:Y:S01]  /*8070*/  @!PT LDS RZ, [RZ] ;  /* 0x00000000fffff984 */ /* 0x000fe20000000800 */
[----:B------:R3:W-:Y:S04]  /*8080*/  @!P1 LDGSTS.E.BYPASS.LTC128B.128 [R53+0x1000], desc[UR34][R16.64] ;  /* 0x0100000010359fae */ /* 0x0007e8000b981a22 */
[----:B------:R1:W-:Y:S01]  /*8090*/  @P1 STS.64 [R196+0x2000], RZ ;  /* 0x002000ffc4001388 */ /* 0x0003e20000000a00 */
[----:B--2---:R-:W-:Y:S03]  /*80a0*/  @!P1 IMAD.SHL.U32 R20, R48, 0x40, RZ ;  /* 0x0000004030149824 */ /* 0x004fe600078e00ff */
[----:B------:R1:W-:Y:S02]  /*80b0*/  @P1 STS.64 [R196+0x2008], RZ ;  /* 0x002008ffc4001388 */ /* 0x0003e40000000a00 */
[-C--:B------:R-:W-:Y:S04]  /*80c0*/  @!P1 IADD3 R20, P4, P3, R20, R136.reuse, R20 ;  /* 0x0000008814149210 */ /* 0x080fe80007b9e014 */
[-C--:B------:R-:W-:Y:S05]  /*80d0*/  @!P1 IADD3.X R21, PT, PT, R0, R135.reuse, R0, P4, P3 ;  /* 0x0000008700159210 */ /* 0x080fea00027e6400 */
[----:B------:R-:W-:Y:S01]  /*80e0*/  @!PT LDS RZ, [RZ] ;  /* 0x00000000fffff984 */ /* 0x000fe20000000800 */
[----:B------:R-:W-:Y:S01]  /*80f0*/  @!PT LDS RZ, [RZ] ;  /* 0x00000000fffff984 */ /* 0x000fe20000000800 */
[----:B------:R-:W-:Y:S01]  /*8100*/  @!PT LDS RZ, [RZ] ;  /* 0x00000000fffff984 */ /* 0x000fe20000000800 */
[----:B------:R1:W-:Y:S04]  /*8110*/  @!P1 LDGSTS.E.BYPASS.LTC128B.128 [R53+0x2000], desc[UR34][R20.64] ;  /* 0x0200000014359fae */ /* 0x0003e8000b981a22 */
[----:B------:R1:W-:Y:S01]  /*8120*/  @P1 STS.64 [R196+0x3000], RZ ;  /* 0x003000ffc4001388 */ /* 0x0003e20000000a00 */
[C---:B---3--:R-:W-:Y:S03]  /*8130*/  @!P1 LEA R16, P2, R48.reuse, R136, 0x6 ;  /* 0x0000008830109211 */ /* 0x048fe600078430ff */
[----:B------:R1:W-:Y:S01]  /*8140*/  @P1 STS.64 [R196+0x3008], RZ ;  /* 0x003008ffc4001388 */ /* 0x0003e20000000a00 */
[C---:B------:R-:W-:Y:S02]  /*8150*/  @!P1 LEA R16, P3, R48.reuse, R16, 0x7 ;  /* 0x0000001030109211 */ /* 0x040fe400078638ff */
[C-C-:B------:R-:W-:Y:S04]  /*8160*/  @!P1 LEA.HI.X R0, R48.reuse, R135, R52.reuse, 0x6, P2 ;  /* 0x0000008730009211 */ /* 0x140fe800010f3434 */
[----:B------:R-:W-:Y:S05]  /*8170*/  @!P1 LEA.HI.X R17, R48, R0, R52, 0x7, P3 ;  /* 0x0000000030119211 */ /* 0x000fea00018f3c34 */
[----:B------:R-:W-:Y:S01]  /*8180*/  @!PT LDS RZ, [RZ] ;  /* 0x00000000fffff984 */ /* 0x000fe20000000800 */
[----:B------:R-:W-:Y:S01]  /*8190*/  @!PT LDS RZ, [RZ] ;  /* 0x00000000fffff984 */ /* 0x000fe20000000800 */
[----:B------:R-:W-:Y:S01]  /*81a0*/  @!PT LDS RZ, [RZ] ;  /* 0x00000000fffff984 */ /* 0x000fe20000000800 */
[----:B------:R1:W-:Y:S04]  /*81b0*/  @!P1 LDGSTS.E.BYPASS.LTC128B.128 [R53+0x3000], desc[UR34][R16.64] ;  /* 0x0300000010359fae */ /* 0x0003e8000b981a22 */
[----:B------:R-:W0:Y:S02]  /*81c0*/  LDGDEPBAR ;  /* 0x00000000000079af */ /* 0x000e240000000000 */
.L_x_1374:
[----:B-1----:R-:W3:Y:S01]  /*81d0*/  LDL.LU R53, [R1+0x20] ;  /* 0x0000200001357983 */ /* 0x002ee20000300800 */
[C---:B-----5:R-:W-:Y:S01]  /*81e0*/  FADD.FTZ R6, -R4.reuse, R6 ;  /* 0x0000000604067221 */ /* 0x060fe20000010100 */
[----:B------:R-:W-:Y:S01]  /*81f0*/  FADD.FTZ R7, -R4, R7 ;  /* 0x0000000704077221 */ /* 0x000fe20000010100 */
[----:B------:R-:W-:Y:S01]  /*8200*/  FFMA.FTZ R0, -R238, R238, 1 ;  /* 0x3f800000ee007423 */ /* 0x000fe200000101ee */
[----:B------:R-:W4:Y:S01]  /*8210*/  LDL.LU R52, [R1+0x14] ;  /* 0x0000140001347983 */ /* 0x000f220000300800 */
[----:B------:R-:W-:Y:S01]  /*8220*/  FMUL.FTZ R6, R218, R6 ;  /* 0x00000006da067220 */ /* 0x000fe20000410000 */
[----:B------:R-:W-:Y:S01]  /*8230*/  FMUL.FTZ R7, R217, R7 ;  /* 0x00000007d9077220 */ /* 0x000fe20000410000 */
[----:B------:R-:W-:Y:S01]  /*8240*/  FMUL.FTZ R0, R0, UR13 ;  /* 0x0000000d00007c20 */ /* 0x000fe20008410000 */
[----:B------:R-:W2:Y:S01]  /*8250*/  LDL.LU R48, [R1+0x10] ;  /* 0x0000100001307983 */ /* 0x000ea20000300800 */
[C---:B------:R-:W-:Y:S01]  /*8260*/  FADD.FTZ R19, -R4.reuse, R19 ;  /* 0x0000001304137221 */ /* 0x040fe20000010100 */
[----:B------:R-:W-:Y:S01]  /*8270*/  FADD.FTZ R22, -R4, R22 ;  /* 0x0000001604167221 */ /* 0x000fe20000010100 */
[----:B------:R-:W-:Y:S01]  /*8280*/  FMUL.FTZ R7, R0, R7 ;  /* 0x0000000700077220 */ /* 0x000fe20000410000 */
[----:B------:R1:W-:Y:S01]  /*8290*/  STS [R150+0x14000], R5 ;  /* 0x0140000596007388 */ /* 0x0003e20000000800 */
[----:B------:R-:W-:Y:S01]  /*82a0*/  FFMA.FTZ R0, -R230, R230, 1 ;  /* 0x3f800000e6007423 */ /* 0x000fe200000101e6 */
[----:B------:R-:W-:Y:S01]  /*82b0*/  FMUL.FTZ R19, R200, R19 ;  /* 0x00000013c8137220 */ /* 0x000fe20000410000 */
[----:B------:R-:W-:Y:S01]  /*82c0*/  FMUL.FTZ R22, R179, R22 ;  /* 0x00000016b3167220 */ /* 0x000fe20000410000 */
[----:B------:R-:W-:Y:S01]  /*82d0*/  FADD.FTZ R38, -R4, R38 ;  /* 0x0000002604267221 */ /* 0x000fe20000010100 */
[----:B------:R-:W-:Y:S01]  /*82e0*/  FMUL.FTZ R16, R0, UR13 ;  /* 0x0000000d00107c20 */ /* 0x000fe20008410000 */
[----:B------:R-:W-:Y:S01]  /*82f0*/  FADD.FTZ R50, -R4, R50 ;  /* 0x0000003204327221 */ /* 0x000fe20000010100 */
[----:B------:R-:W-:Y:S01]  /*8300*/  FADD.FTZ R9, -R3, R9 ;  /* 0x0000000903097221 */ /* 0x000fe20000010100 */
[----:B------:R-:W-:Y:S01]  /*8310*/  FMUL.FTZ R38, R165, R38 ;  /* 0x00000026a5267220 */ /* 0x000fe20000410000 */
[----:B------:R-:W-:Y:S01]  /*8320*/  FMUL.FTZ R19, R16, R19 ;  /* 0x0000001310137220 */ /* 0x000fe20000410000 */
[----:B------:R-:W-:Y:S01]  /*8330*/  FMUL.FTZ R50, R161, R50 ;  /* 0x00000032a1327220 */ /* 0x000fe20000410000 */
[----:B------:R-:W3:Y:S01]  /*8340*/  LDL.LU R20, [R1+0xc] ;  /* 0x00000c0001147983 */ /* 0x000ee20000300800 */
[----:B------:R-:W-:Y:S01]  /*8350*/  FADD.FTZ R8, -R3, R8 ;  /* 0x0000000803087221 */ /* 0x000fe20000010100 */
[C---:B------:R-:W-:Y:S01]  /*8360*/  FADD.FTZ R54, -R4.reuse, R54 ;  /* 0x0000003604367221 */ /* 0x040fe20000010100 */
[----:B------:R-:W-:Y:S01]  /*8370*/  FFMA.FTZ R0, -R225, R225, 1 ;  /* 0x3f800000e1007423 */ /* 0x000fe200000101e1 */
[C---:B------:R-:W-:Y:S01]  /*8380*/  FADD.FTZ R23, -R4.reuse, R23 ;  /* 0x0000001704177221 */ /* 0x040fe20000010100 */
[----:B------:R-:W-:Y:S01]  /*8390*/  FADD.FTZ R51, -R4, R51 ;  /* 0x0000003304337221 */ /* 0x000fe20000010100 */
[----:B------:R-:W-:Y:S01]  /*83a0*/  FMUL.FTZ R54, R158, R54 ;  /* 0x000000369e367220 */ /* 0x000fe20000410000 */
[----:B------:R-:W-:Y:S01]  /*83b0*/  FMUL.FTZ R0, R0, UR13 ;  /* 0x0000000d00007c20 */ /* 0x000fe20008410000 */
[----:B------:R-:W-:Y:S01]  /*83c0*/  FMUL.FTZ R23, R178, R23 ;  /* 0x00000017b2177220 */ /* 0x000fe20000410000 */
[C---:B------:R-:W-:Y:S01]  /*83d0*/  FADD.FTZ R18, -R4.reuse, R18 ;  /* 0x0000001204127221 */ /* 0x040fe20000010100 */
[C---:B------:R-:W-:Y:S01]  /*83e0*/  FADD.FTZ R34, -R4.reuse, R34 ;  /* 0x0000002204227221 */ /* 0x040fe20000010100 */
[C---:B------:R-:W-:Y:S01]  /*83f0*/  FADD.FTZ R35, -R4.reuse, R35 ;  /* 0x0000002304237221 */ /* 0x040fe20000010100 */
[----:B------:R-:W-:Y:S01]  /*8400*/  FADD.FTZ R55, -R4, R55 ;  /* 0x0000003704377221 */ /* 0x000fe20000010100 */
[----:B------:R-:W-:Y:S01]  /*8410*/  FMUL.FTZ R23, R0, R23 ;  /* 0x0000001700177220 */ /* 0x000fe20000410000 */
[----:B-1----:R-:W-:Y:S01]  /*8420*/  FFMA.FTZ R5, -R239, R239, 1 ;  /* 0x3f800000ef057423 */ /* 0x002fe200000101ef */
[----:B------:R-:W-:Y:S01]  /*8430*/  F2FP.BF16.F32.PACK_AB R33, R32, R33 ;  /* 0x000000212021723e */ /* 0x000fe200000010ff */
[----:B------:R-:W-:Y:S01]  /*8440*/  FMUL.FTZ R18, R201, R18 ;  /* 0x00000012c9127220 */ /* 0x000fe20000410000 */
[----:B------:R-:W-:Y:S01]  /*8450*/  FMUL.FTZ R34, R169, R34 ;  /* 0x00000022a9227220 */ /* 0x000fe20000410000 */
[----:B------:R-:W-:Y:S01]  /*8460*/  FMUL.FTZ R5, R5, UR13 ;  /* 0x0000000d05057c20 */ /* 0x000fe20008410000 */
[----:B------:R-:W-:Y:S01]  /*8470*/  FMUL.FTZ R35, R168, R35 ;  /* 0x00000023a8237220 */ /* 0x000fe20000410000 */
[----:B------:R-:W-:Y:S01]  /*8480*/  MOV R64, 0x10 ;  /* 0x0000001000407802 */ /* 0x000fe20000000f00 */
[----:B------:R-:W-:Y:S01]  /*8490*/  FADD.FTZ R12, -R3, R12 ;  /* 0x0000000c030c7221 */ /* 0x000fe20000010100 */
[----:B------:R-:W-:Y:S01]  /*84a0*/  FMUL.FTZ R6, R5, R6 ;  /* 0x0000000605067220 */ /* 0x000fe20000410000 */
[----:B------:R-:W-:Y:S01]  /*84b0*/  FFMA.FTZ R5, -R231, R231, 1 ;  /* 0x3f800000e7057423 */ /* 0x000fe200000101e7 */
[C---:B------:R-:W-:Y:S01]  /*84c0*/  FADD.FTZ R10, -R2.reuse, R10 ;  /* 0x0000000a020a7221 */ /* 0x040fe20000010100 */
[----:B------:R-:W-:Y:S01]  /*84d0*/  FMUL.FTZ R12, R235, R12 ;  /* 0x0000000ceb0c7220 */ /* 0x000fe20000410000 */
[----:B------:R-:W-:Y:S01]  /*84e0*/  FADD.FTZ R11, -R2, R11 ;  /* 0x0000000b020b7221 */ /* 0x000fe20000010100 */
[----:B------:R-:W-:Y:S01]  /*84f0*/  FMUL.FTZ R17, R5, UR13 ;  /* 0x0000000d05117c20 */ /* 0x000fe20008410000 */
[----:B------:R-:W-:Y:S01]  /*8500*/  FFMA.FTZ R5, -R226, R226, 1 ;  /* 0x3f800000e2057423 */ /* 0x000fe200000101e2 */
[C---:B------:R-:W-:Y:S01]  /*8510*/  FADD.FTZ R28, -R3.reuse, R28 ;  /* 0x0000001c031c7221 */ /* 0x040fe20000010100 */
[----:B------:R-:W-:Y:S01]  /*8520*/  FADD.FTZ R60, -R3, R60 ;  /* 0x0000003c033c7221 */ /* 0x000fe20000010100 */
[----:B------:R-:W-:Y:S01]  /*8530*/  FMUL.FTZ R18, R17, R18 ;  /* 0x0000001211127220 */ /* 0x000fe20000410000 */
[----:B------:R-:W-:Y:S01]  /*8540*/  FMUL.FTZ R16, R5, UR13 ;  /* 0x0000000d05107c20 */ /* 0x000fe20008410000 */
[----:B------:R-:W-:Y:S01]  /*8550*/  F2FP.BF16.F32.PACK_AB R5, R7, R6 ;  /* 0x000000060705723e */ /* 0x000fe200000010ff */
[----:B------:R-:W-:Y:S01]  /*8560*/  FADD.FTZ R6, -R4, R39 ;  /* 0x0000002704067221 */ /* 0x000fe20000010100 */
[----:B------:R-:W-:Y:S01]  /*8570*/  FFMA.FTZ R7, -R206, R206, 1 ;  /* 0x3f800000ce077423 */ /* 0x000fe200000101ce */
[----:B------:R-:W-:Y:S01]  /*8580*/  FMUL.FTZ R22, R16, R22 ;  /* 0x0000001610167220 */ /* 0x000fe20000410000 */
[----:B------:R-:W-:Y:S01]  /*8590*/  FFMA.FTZ R16, -R207, R207, 1 ;  /* 0x3f800000cf107423 */ /* 0x000fe200000101cf */
[----:B------:R1:W-:Y:S01]  /*85a0*/  STS [R150+0x14400], R5 ;  /* 0x0144000596007388 */ /* 0x0003e20000000800 */
[----:B------:R-:W-:Y:S01]  /*85b0*/  FMUL.FTZ R6, R164, R6 ;  /* 0x00000006a4067220 */ /* 0x000fe20000410000 */
[----:B------:R-:W-:Y:S01]  /*85c0*/  FMUL.FTZ R7, R7, UR13 ;  /* 0x0000000d07077c20 */ /* 0x000fe20008410000 */
[----:B------:R-:W-:Y:S01]  /*85d0*/  FMUL.FTZ R16, R16, UR13 ;  /* 0x0000000d10107c20 */ /* 0x000fe20008410000 */
[----:B------:R-:W-:Y:S01]  /*85e0*/  F2FP.BF16.F32.PACK_AB R32, R23, R22 ;  /* 0x000000161720723e */ /* 0x000fe200000010ff */
[----:B------:R-:W-:Y:S01]  /*85f0*/  FFMA.FTZ R17, -R213, R213, 1 ;  /* 0x3f800000d5117423 */ /* 0x000fe200000101d5 */
[----:B------:R-:W-:Y:S01]  /*8600*/  FMUL.FTZ R6, R7, R6 ;  /* 0x0000000607067220 */ /* 0x000fe20000410000 */
[----:B------:R-:W-:Y:S01]  /*8610*/  FMUL.FTZ R38, R16, R38 ;  /* 0x0000002610267220 */ /* 0x000fe20000410000 */
[----:B------:R-:W-:Y:S01]  /*8620*/  FFMA.FTZ R16, -R177, R177, 1 ;  /* 0x3f800000b1107423 */ /* 0x000fe200000101b1 */
[----:B------:R-:W-:Y:S01]  /*8630*/  FFMA.FTZ R7, -R176, R176, 1 ;  /* 0x3f800000b0077423 */ /* 0x000fe200000101b0 */
[----:B------:R-:W-:Y:S01]  /*8640*/  F2FP.BF16.F32.PACK_AB R0, R19, R18 ;  /* 0x000000121300723e */ /* 0x000fe200000010ff */
[----:B------:R-:W-:Y:S01]  /*8650*/  FFMA.FTZ R18, -R214, R214, 1 ;  /* 0x3f800000d6127423 */ /* 0x000fe200000101d6 */
[----:B------:R-:W-:Y:S01]  /*8660*/  F2FP.BF16.F32.PACK_AB R38, R6, R38 ;  /* 0x000000260626723e */ /* 0x000fe200000010ff */
[----:B------:R-:W-:Y:S01]  /*8670*/  FMUL.FTZ R16, R16, UR13 ;  /* 0x0000000d10107c20 */ /* 0x000fe20008410000 */
[----:B------:R-:W-:Y:S01]  /*8680*/  FFMA.FTZ R6, -R172, R172, 1 ;  /* 0x3f800000ac067423 */ /* 0x000fe200000101ac */
[----:B------:R-:W-:Y:S01]  /*8690*/  FMUL.FTZ R21, R7, UR13 ;  /* 0x0000000d07157c20 */ /* 0x000fe20008410000 */
[----:B------:R-:W-:Y:S01]  /*86a0*/  FMUL.FTZ R18, R18, UR13 ;  /* 0x0000000d12127c20 */ /* 0x000fe20008410000 */
[----:B------:R-:W-:Y:S01]  /*86b0*/  FMUL.FTZ R50, R16, R50 ;  /* 0x0000003210327220 */ /* 0x000fe20000410000 */
[----:B------:R-:W-:Y:S01]  /*86c0*/  FMUL.FTZ R7, R6, UR13 ;  /* 0x0000000d06077c20 */ /* 0x000fe20008410000 */
[C---:B------:R-:W-:Y:S01]  /*86d0*/  FADD.FTZ R6, -R4.reuse, R66 ;  /* 0x0000004204067221 */ /* 0x040fe20000010100 */
[----:B------:R-:W-:Y:S01]  /*86e0*/  FFMA.FTZ R16, -R163, R163, 1 ;  /* 0x3f800000a3107423 */ /* 0x000fe200000101a3 */
[----:B------:R-:W-:Y:S01]  /*86f0*/  FADD.FTZ R4, -R4, R67 ;  /* 0x0000004304047221 */ /* 0x000fe20000010100 */
[----:B------:R-:W-:Y:S01]  /*8700*/  FMUL.FTZ R54, R7, R54 ;  /* 0x0000003607367220 */ /* 0x000fe20000410000 */
[----:B------:R-:W-:Y:S01]  /*8710*/  FMUL.FTZ R6, R157, R6 ;  /* 0x000000069d067220 */ /* 0x000fe20000410000 */
[----:B------:R-:W-:Y:S01]  /*8720*/  FMUL.FTZ R16, R16, UR13 ;  /* 0x0000000d10107c20 */ /* 0x000fe20008410000 */
[----:B-1----:R-:W-:Y:S01]  /*8730*/  FADD.FTZ R5, -R3, R13 ;  /* 0x0000000d03057221 */ /* 0x002fe20000010100 */
[----:B------:R-:W-:Y:S01]  /*8740*/  FMUL.FTZ R13, R242, R9 ;  /* 0x00000009f20d7220 */ /* 0x000fe20000410000 */
[----:B------:R-:W-:Y:S01]  /*8750*/  FFMA.FTZ R7, -R162, R162, 1 ;  /* 0x3f800000a2077423 */ /* 0x000fe200000101a2 */
[----:B------:R-:W-:Y:S01]  /*8760*/  FMUL.FTZ R6, R16, R6 ;  /* 0x0000000610067220 */ /* 0x000fe20000410000 */
[----:B------:R-:W-:Y:S01]  /*8770*/  FMUL.FTZ R16, R243, R8 ;  /* 0x00000008f3107220 */ /* 0x000fe20000410000 */
[----:B------:R-:W-:Y:S01]  /*8780*/  FMUL.FTZ R4, R156, R4 ;  /* 0x000000049c047220 */ /* 0x000fe20000410000 */
        /* <DEDUP_REMOVED lines=8> */
[----:B------:R-:W-:Y:S01]  /*8810*/  FADD.FTZ R44, -R3, R44 ;  /* 0x0000002c032c7221 */ /* 0x000fe20000010100 */
[----:B------:R-:W-:Y:S01]  /*8820*/  F2FP.BF16.F32.PACK_AB R23, R23, R6 ;  /* 0x000000061717723e */ /* 0x000fe200000010ff */
[----:B------:R-:W-:Y:S01]  /*8830*/  FADD.FTZ R25, -R3, R25 ;  /* 0x0000001903197221 */ /* 0x000fe20000010100 */
[----:B------:R-:W-:Y:S01]  /*8840*/  F2FP.BF16.F32.PACK_AB R34, R35, R34 ;  /* 0x000000222322723e */ /* 0x000fe200000010ff */
[C---:B------:R-:W-:Y:S01]  /*8850*/  FADD.FTZ R40, -R3.reuse, R40 ;  /* 0x0000002803287221 */ /* 0x040fe20000010100 */
[----:B------:R-:W-:Y:S01]  /*8860*/  SEL R35, R64, 0xfffffff0, !P6 ;  /* 0xfffffff040237807 */ /* 0x000fe20007000000 */
[----:B------:R-:W-:Y:S01]  /*8870*/  FADD.FTZ R41, -R3, R41 ;  /* 0x0000002903297221 */ /* 0x000fe20000010100 */
[----:B------:R-:W-:Y:S01]  /*8880*/  FMUL.FTZ R44, R175, R44 ;  /* 0x0000002caf2c7220 */ /* 0x000fe20000410000 */
[C---:B------:R-:W-:Y:S01]  /*8890*/  FADD.FTZ R24, -R3.reuse, R24 ;  /* 0x0000001803187221 */ /* 0x040fe20000010100 */
[----:B------:R-:W-:Y:S01]  /*88a0*/  IADD3 R4, PT, PT, R150, R35, RZ ;  /* 0x0000002396047210 */ /* 0x000fe20007ffe0ff */
[C---:B------:R-:W-:Y:S01]  /*88b0*/  FADD.FTZ R56, -R3.reuse, R56 ;  /* 0x0000003803387221 */ /* 0x040fe20000010100 */
[C---:B------:R-:W-:Y:S01]  /*88c0*/  FADD.FTZ R57, -R3.reuse, R57 ;  /* 0x0000003903397221 */ /* 0x040fe20000010100 */
[----:B------:R-:W-:Y:S01]  /*88d0*/  FADD.FTZ R61, -R3, R61 ;  /* 0x0000003d033d7221 */ /* 0x000fe20000010100 */
[----:B------:R-:W-:Y:S01]  /*88e0*/  FFMA.FTZ R17, -R173, R173, 1 ;  /* 0x3f800000ad117423 */ /* 0x000fe200000101ad */
[----:B------:R1:W-:Y:S01]  /*88f0*/  STS [R4+0x14400], R0 ;  /* 0x0144000004007388 */ /* 0x0003e20000000800 */
[----:B------:R-:W-:Y:S01]  /*8900*/  FMUL.FTZ R25, R219, R25 ;  /* 0x00000019db197220 */ /* 0x000fe20000410000 */
[----:B------:R-:W-:Y:S01]  /*8910*/  FMUL.FTZ R24, R220, R24 ;  /* 0x00000018dc187220 */ /* 0x000fe20000410000 */
[----:B------:R-:W-:Y:S01]  /*8920*/  FMUL.FTZ R61, R166, R61 ;  /* 0x0000003da63d7220 */ /* 0x000fe20000410000 */
[----:B------:R-:W-:Y:S01]  /*8930*/  STS [R4+0x14000], R132 ;  /* 0x0140008404007388 */ /* 0x000fe20000000800 */
        /* <DEDUP_REMOVED lines=32> */
[----:B------:R-:W-:Y:S02]  /*8b40*/  LOP3.LUT R141, R193, 0x10, RZ, 0xc0, !PT ;  /* 0x00000010c18d7812 */ /* 0x000fe400078ec0ff */
[----:B------:R-:W-:Y:S02]  /*8b50*/  F2FP.BF16.F32.PACK_AB R21, R21, R50 ;  /* 0x000000321515723e */ /* 0x000fe400000010ff */
[----:B------:R-:W-:Y:S01]  /*8b60*/  LOP3.LUT R239, R192, 0x38, RZ, 0xc0, !PT ;  /* 0x00000038c0ef7812 */ /* 0x000fe200078ec0ff */
[----:B---3--:R-:W-:Y:S01]  /*8b70*/  FFMA.FTZ R6, -R20, R20, 1 ;  /* 0x3f80000014067423 */ /* 0x008fe20000010114 */
[----:B------:R-:W-:Y:S01]  /*8b80*/  FFMA.FTZ R9, -R53, R53, 1 ;  /* 0x3f80000035097423 */ /* 0x000fe20000010135 */
[----:B----4-:R-:W-:Y:S01]  /*8b90*/  FFMA.FTZ R8, -R52, R52, 1 ;  /* 0x3f80000034087423 */ /* 0x010fe20000010134 */
[----:B------:R-:W3:Y:S01]  /*8ba0*/  LDL.LU R53, [R1+0x1c] ;  /* 0x00001c0001357983 */ /* 0x000ee20000300800 */
[----:B--2---:R-:W-:Y:S01]  /*8bb0*/  FFMA.FTZ R7, -R48, R48, 1 ;  /* 0x3f80000030077423 */ /* 0x004fe20000010130 */
[----:B------:R-:W-:Y:S01]  /*8bc0*/  FMUL.FTZ R9, R9, UR13 ;  /* 0x0000000d09097c20 */ /* 0x000fe20008410000 */
[----:B------:R-:W-:Y:S01]  /*8bd0*/  FMUL.FTZ R8, R8, UR13 ;  /* 0x0000000d08087c20 */ /* 0x000fe20008410000 */
[----:B------:R-:W2:Y:S01]  /*8be0*/  LDL.LU R52, [R1+0x18] ;  /* 0x0000180001347983 */ /* 0x000ea20000300800 */
[----:B------:R-:W-:Y:S01]  /*8bf0*/  FMUL.FTZ R7, R7, UR13 ;  /* 0x0000000d07077c20 */ /* 0x000fe20008410000 */
[----:B------:R-:W-:Y:S01]  /*8c00*/  FMUL.FTZ R16, R9, R16 ;  /* 0x0000001009107220 */ /* 0x000fe20000410000 */
[----:B------:R-:W-:Y:S01]  /*8c10*/  FMUL.FTZ R13, R8, R13 ;  /* 0x0000000d080d7220 */ /* 0x000fe20000410000 */
[----:B------:R-:W4:Y:S01]  /*8c20*/  LDL.LU R139, [R1+0x48] ;  /* 0x00004800018b7983 */ /* 0x000f220000300800 */
[----:B------:R-:W-:Y:S01]  /*8c30*/  FMUL.FTZ R6, R6, UR13 ;  /* 0x0000000d06067c20 */ /* 0x000fe20008410000 */
[----:B------:R-:W-:Y:S01]  /*8c40*/  FMUL.FTZ R12, R7, R12 ;  /* 0x0000000c070c7220 */ /* 0x000fe20000410000 */
[----:B------:R-:W-:Y:S01]  /*8c50*/  FFMA.FTZ R7, -R247, R247, 1 ;  /* 0x3f800000f7077423 */ /* 0x000fe200000101f7 */
[----:B------:R-:W4:Y:S01]  /*8c60*/  LDL.LU R138, [R1+0x44] ;  /* 0x00004400018a7983 */ /* 0x000f220000300800 */
[----:B-1----:R-:W-:Y:S01]  /*8c70*/  F2FP.BF16.F32.PACK_AB R0, R13, R16 ;  /* 0x000000100d00723e */ /* 0x002fe200000010ff */
[----:B------:R-:W-:Y:S01]  /*8c80*/  FMUL.FTZ R19, R6, R5 ;  /* 0x0000000506137220 */ /* 0x000fe20000410000 */
[----:B------:R-:W-:Y:S01]  /*8c90*/  FADD.FTZ R5, -R3, R29 ;  /* 0x0000001d03057221 */ /* 0x000fe20000010100 */
[----:B------:R-:W4:Y:S01]  /*8ca0*/  LDL.LU R137, [R1+0x8] ;  /* 0x0000080001897983 */ /* 0x000f220000300800 */
[----:B------:R-:W-:Y:S01]  /*8cb0*/  FFMA.FTZ R6, -R246, R246, 1 ;  /* 0x3f800000f6067423 */ /* 0x000fe200000101f6 */
[----:B------:R-:W-:Y:S01]  /*8cc0*/  FMUL.FTZ R7, R7, UR13 ;  /* 0x0000000d07077c20 */ /* 0x000fe20008410000 */
[----:B------:R-:W-:Y:S01]  /*8cd0*/  FMUL.FTZ R5, R211, R5 ;  /* 0x00000005d3057220 */ /* 0x000fe20000410000 */
[----:B------:R-:W4:Y:S01]  /*8ce0*/  LDL.LU R136, [R1+0x4] ;  /* 0x0000040001887983 */ /* 0x000f220000300800 */
[----:B------:R-:W-:Y:S01]  /*8cf0*/  FMUL.FTZ R6, R6, UR13 ;  /* 0x0000000d06067c20 */ /* 0x000fe20008410000 */
[----:B------:R-:W-:Y:S01]  /*8d00*/  FMUL.FTZ R20, R7, R28 ;  /* 0x0000001c07147220 */ /* 0x000fe20000410000 */
[----:B------:R-:W-:Y:S01]  /*8d10*/  FFMA.FTZ R7, -R224, R224, 1 ;  /* 0x3f800000e0077423 */ /* 0x000fe200000101e0 */
[----:B------:R-:W4:Y:S01]  /*8d20*/  LDL.LU R135, [R1+0x40] ;  /* 0x0000400001877983 */ /* 0x000f220000300800 */
[----:B------:R-:W-:Y:S01]  /*8d30*/  FMUL.FTZ R5, R6, R5 ;  /* 0x0000000506057220 */ /* 0x000fe20000410000 */
[----:B------:R-:W-:Y:S01]  /*8d40*/  FFMA.FTZ R6, -R223, R223, 1 ;  /* 0x3f800000df067423 */ /* 0x000fe200000101df */
[----:B------:R-:W-:Y:S01]  /*8d50*/  FMUL.FTZ R7, R7, UR13 ;  /* 0x0000000d07077c20 */ /* 0x000fe20008410000 */
[----:B------:R-:W4:Y:S01]  /*8d60*/  LDL.LU R48, [R1+0x34] ;  /* 0x0000340001307983 */ /* 0x000f220000300800 */
[----:B------:R-:W-:Y:S01]  /*8d70*/  FFMA.FTZ R9, -R251, R251, 1 ;  /* 0x3f800000fb097423 */ /* 0x000fe200000101fb */
[----:B------:R-:W-:Y:S01]  /*8d80*/  F2FP.BF16.F32.PACK_AB R20, R5, R20 ;  /* 0x000000140514723e */ /* 0x000fe200000010ff */
[----:B------:R-:W-:Y:S01]  /*8d90*/  FADD.FTZ R5, -R3, R45 ;  /* 0x0000002d03057221 */ /* 0x000fe20000010100 */
[----:B------:R-:W4:Y:S01]  /*8da0*/  LDL.LU R65, [R1+0x30] ;  /* 0x0000300001417983 */ /* 0x000f220000300800 */
[----:B------:R-:W-:Y:S01]  /*8db0*/  FMUL.FTZ R6, R6, UR13 ;  /* 0x0000000d06067c20 */ /* 0x000fe20008410000 */
[----:B------:R-:W-:Y:S01]  /*8dc0*/  FFMA.FTZ R3, -R209, R209, 1 ;  /* 0x3f800000d1037423 */ /* 0x000fe200000101d1 */
[----:B------:R-:W-:Y:S01]  /*8dd0*/  FMUL.FTZ R5, R174, R5 ;  /* 0x00000005ae057220 */ /* 0x000fe20000410000 */
[----:B------:R-:W4:Y:S01]  /*8de0*/  LDL.LU R64, [R1+0x2c] ;  /* 0x00002c0001407983 */ /* 0x000f220000300800 */
[----:B------:R-:W-:Y:S01]  /*8df0*/  FMUL.FTZ R44, R7, R44 ;  /* 0x0000002c072c7220 */ /* 0x000fe20000410000 */
[----:B------:R-:W-:Y:S01]  /*8e00*/  FMUL.FTZ R7, R3, UR13 ;  /* 0x0000000d03077c20 */ /* 0x000fe20008410000 */
[----:B------:R-:W-:Y:S01]  /*8e10*/  FMUL.FTZ R13, R6, R5 ;  /* 0x00000005060d7220 */ /* 0x000fe20000410000 */
[----:B------:R1:W-:Y:S01]  /*8e20*/  STS [R150+0x16000], R0 ;  /* 0x0160000096007388 */ /* 0x0003e20000000800 */
[----:B------:R-:W-:Y:S01]  /*8e30*/  FFMA.FTZ R5, -R204, R204, 1 ;  /* 0x3f800000cc057423 */ /* 0x000fe200000101cc */
[----:B------:R-:W-:Y:S01]  /*8e40*/  FFMA.FTZ R8, -R250, R250, 1 ;  /* 0x3f800000fa087423 */ /* 0x000fe200000101fa */
[----:B------:R-:W-:Y:S01]  /*8e50*/  FFMA.FTZ R3, -R203, R203, 1 ;  /* 0x3f800000cb037423 */ /* 0x000fe200000101cb */
[----:B------:R-:W-:Y:S01]  /*8e60*/  FMUL.FTZ R9, R9, UR13 ;  /* 0x0000000d09097c20 */ /* 0x000fe20008410000 */
[----:B------:R-:W-:Y:S01]  /*8e70*/  FMUL.FTZ R5, R5, UR13 ;  /* 0x0000000d05057c20 */ /* 0x000fe20008410000 */
[----:B------:R-:W-:Y:S01]  /*8e80*/  FMUL.FTZ R8, R8, UR13 ;  /* 0x0000000d08087c20 */ /* 0x000fe20008410000 */
[----:B------:R-:W-:Y:S01]  /*8e90*/  FMUL.FTZ R3, R3, UR13 ;  /* 0x0000000d03037c20 */ /* 0x000fe20008410000 */
[----:B------:R-:W-:Y:S01]  /*8ea0*/  FFMA.FTZ R6, -R210, R210, 1 ;  /* 0x3f800000d2067423 */ /* 0x000fe200000101d2 */
[----:B------:R-:W-:Y:S01]  /*8eb0*/  FMUL.FTZ R60, R5, R60 ;  /* 0x0000003c053c7220 */ /* 0x000fe20000410000 */
[----:B------:R-:W-:Y:S01]  /*8ec0*/  FMUL.FTZ R24, R9, R24 ;  /* 0x0000001809187220 */ /* 0x000fe20000410000 */
[----:B------:R-:W-:Y:S01]  /*8ed0*/  FMUL.FTZ R18, R8, R25 ;  /* 0x0000001908127220 */ /* 0x000fe20000410000 */
[----:B------:R-:W-:Y:S01]  /*8ee0*/  FMUL.FTZ R16, R3, R61 ;  /* 0x0000003d03107220 */ /* 0x000fe20000410000 */
[----:B------:R-:W-:Y:S01]  /*8ef0*/  FMUL.FTZ R6, R6, UR13 ;  /* 0x0000000d06067c20 */ /* 0x000fe20008410000 */
[----:B------:R-:W-:Y:S01]  /*8f00*/  FFMA.FTZ R9, -R233, R233, 1 ;  /* 0x3f800000e9097423 */ /* 0x000fe200000101e9 */
[----:B------:R-:W-:Y:S01]  /*8f10*/  FFMA.FTZ R8, -R232, R232, 1 ;  /* 0x3f800000e8087423 */ /* 0x000fe200000101e8 */
[----:B------:R-:W-:Y:S01]  /*8f20*/  F2FP.BF16.F32.PACK_AB R19, R19, R12 ;  /* 0x0000000c1313723e */ /* 0x000fe200000010ff */
[----:B------:R-:W-:Y:S01]  /*8f30*/  FMUL.FTZ R17, R6, R57 ;  /* 0x0000003906117220 */ /* 0x000fe20000410000 */
[----:B------:R-:W-:Y:S01]  /*8f40*/  FMUL.FTZ R9, R9, UR13 ;  /* 0x0000000d09097c20 */ /* 0x000fe20008410000 */
[----:B------:R-:W-:Y:S01]  /*8f50*/  FMUL.FTZ R8, R8, UR13 ;  /* 0x0000000d08087c20 */ /* 0x000fe20008410000 */
[----:B------:R-:W-:Y:S01]  /*8f60*/  FMUL.FTZ R56, R7, R56 ;  /* 0x0000003807387220 */ /* 0x000fe20000410000 */
[----:B------:R-:W-:Y:S01]  /*8f70*/  F2FP.BF16.F32.PACK_AB R18, R18, R24 ;  /* 0x000000181212723e */ /* 0x000fe200000010ff */
[----:B------:R-:W-:Y:S01]  /*8f80*/  FMUL.FTZ R9, R9, R40 ;  /* 0x0000002809097220 */ /* 0x000fe20000410000 */
[----:B------:R-:W-:Y:S01]  /*8f90*/  FMUL.FTZ R8, R8, R41 ;  /* 0x0000002908087220 */ /* 0x000fe20000410000 */
[----:B------:R-:W-:Y:S02]  /*8fa0*/  F2FP.BF16.F32.PACK_AB R13, R13, R44 ;  /* 0x0000002c0d0d723e */ /* 0x000fe400000010ff */
[----:B------:R-:W-:Y:S02]  /*8fb0*/  F2FP.BF16.F32.PACK_AB R17, R17, R56 ;  /* 0x000000381111723e */ /* 0x000fe400000010ff */
[----:B------:R-:W-:Y:S01]  /*8fc0*/  F2FP.BF16.F32.PACK_AB R12, R8, R9 ;  /* 0x00000009080c723e */ /* 0x000fe200000010ff */
[----:B------:R-:W-:Y:S01]  /*8fd0*/  FFMA.FTZ R9, -R252, R252, 1 ;  /* 0x3f800000fc097423 */ /* 0x000fe200000101fc */
[----:B------:R-:W-:Y:S03]  /*8fe0*/  F2FP.BF16.F32.PACK_AB R16, R16, R60 ;  /* 0x0000003c1010723e */ /* 0x000fe600000010ff */
[----:B------:R-:W-:Y:S04]  /*8ff0*/  FMUL.FTZ R9, R9, UR13 ;  /* 0x0000000d09097c20 */ /* 0x000fe80008410000 */
[----:B------:R-:W-:Y:S01]  /*9000*/  FMUL.FTZ R43, R9, R43 ;  /* 0x0000002b092b7220 */ /* 0x000fe20000410000 */
[----:B------:R-:W-:Y:S04]  /*9010*/  FFMA.FTZ R9, -R237, R237, 1 ;  /* 0x3f800000ed097423 */ /* 0x000fe800000101ed */
[----:B------:R-:W-:Y:S04]  /*9020*/  FMUL.FTZ R9, R9, UR13 ;  /* 0x0000000d09097c20 */ /* 0x000fe80008410000 */
[----:B------:R-:W-:Y:S01]  /*9030*/  FMUL.FTZ R58, R9, R58 ;  /* 0x0000003a093a7220 */ /* 0x000fe20000410000 */
[----:B---3--:R-:W-:Y:S02]  /*9040*/  FMUL.FTZ R10, R53, R10 ;  /* 0x0000000a350a7220 */ /* 0x008fe40000410000 */
[----:B------:R-:W3:Y:S01]  /*9050*/  LDL.LU R53, [R1+0x28] ;  /* 0x0000280001357983 */ /* 0x000ee20000300800 */
[----:B--2---:R-:W-:Y:S03]  /*9060*/  FMUL.FTZ R11, R52, R11 ;  /* 0x0000000b340b7220 */ /* 0x004fe60000410000 */
[----:B------:R-:W2:Y:S01]  /*9070*/  LDL.LU R52, [R1+0x24] ;  /* 0x0000240001347983 */ /* 0x000ea20000300800 */
[----:B----4-:R-:W-:Y:S01]  /*9080*/  FFMA.FTZ R3, -R139, R139, 1 ;  /* 0x3f8000008b037423 */ /* 0x010fe2000001018b */
[----:B-1----:R-:W-:Y:S03]  /*9090*/  FFMA.FTZ R0, -R138, R138, 1 ;  /* 0x3f8000008a007423 */ /* 0x002fe6000001018a */
[----:B------:R-:W-:Y:S01]  /*90a0*/  FMUL.FTZ R6, R3, UR13 ;  /* 0x0000000d03067c20 */ /* 0x000fe20008410000 */
[----:B------:R-:W-:Y:S01]  /*90b0*/  MOV R138, 0x40 ;  /* 0x00000040008a7802 */ /* 0x000fe20000000f00 */
[----:B------:R-:W-:Y:S01]  /*90c0*/  FMUL.FTZ R5, R0, UR13 ;  /* 0x0000000d00057c20 */ /* 0x000fe20008410000 */
[----:B------:R-:W-:Y:S01]  /*90d0*/  FMUL.FTZ R14, R137, R14 ;  /* 0x0000000e890e7220 */ /* 0x000fe20000410000 */
[----:B------:R-:W-:Y:S01]  /*90e0*/  FMUL.FTZ R6, R6, R10 ;  /* 0x0000000a06067220 */ /* 0x000fe20000410000 */
[----:B------:R-:W-:Y:S01]  /*90f0*/  SEL R138, R138, 0xffffffc0, !P0 ;  /* 0xffffffc08a8a7807 */ /* 0x000fe20004000000 */
[----:B------:R-:W-:Y:S01]  /*9100*/  FMUL.FTZ R15, R136, R15 ;  /* 0x0000000f880f7220 */ /* 0x000fe20000410000 */
[----:B------:R-:W-:Y:S01]  /*9110*/  FMUL.FTZ R11, R5, R11 ;  /* 0x0000000b050b7220 */ /* 0x000fe20000410000 */
[----:B------:R-:W-:Y:S01]  /*9120*/  FFMA.FTZ R3, -R135, R135, 1 ;  /* 0x3f80000087037423 */ /* 0x000fe20000010187 */
[----:B------:R-:W-:Y:S03]  /*9130*/  FFMA.FTZ R0, -R48, R48, 1 ;  /* 0x3f80000030007423 */ /* 0x000fe60000010130 */
[----:B------:R-:W-:Y:S01]  /*9140*/  FMUL.FTZ R3, R3, UR13 ;  /* 0x0000000d03037c20 */ /* 0x000fe20008410000 */
[----:B------:R-:W4:Y:S01]  /*9150*/  LDL.LU R48, [R1] ;  /* 0x0000000001307983 */ /* 0x000f220000300800 */
[----:B------:R-:W-:Y:S02]  /*9160*/  FMUL.FTZ R0, R0, UR13 ;  /* 0x0000000d00007c20 */ /* 0x000fe40008410000 */
[----:B------:R-:W-:Y:S01]  /*9170*/  FMUL.FTZ R14, R3, R14 ;  /* 0x0000000e030e7220 */ /* 0x000fe20000410000 */
[----:B------:R-:W-:Y:S01]  /*9180*/  FFMA.FTZ R3, -R65, R65, 1 ;  /* 0x3f80000041037423 */ /* 0x000fe20000010141 */
[----:B------:R-:W4:Y:S01]  /*9190*/  LDL.LU.64 R50, [R1+0x38] ;  /* 0x0000380001327983 */ /* 0x000f220000300a00 */
[----:B------:R-:W-:Y:S01]  /*91a0*/  FMUL.FTZ R8, R0, R15 ;  /* 0x0000000f00087220 */ /* 0x000fe20000410000 */
[----:B------:R-:W-:Y:S01]  /*91b0*/  FFMA.FTZ R0, -R64, R64, 1 ;  /* 0x3f80000040007423 */ /* 0x000fe20000010140 */
[----:B------:R-:W-:Y:S03]  /*91c0*/  FMUL.FTZ R5, R3, UR13 ;  /* 0x0000000d03057c20 */ /* 0x000fe60008410000 */
[----:B------:R-:W-:Y:S01]  /*91d0*/  FMUL.FTZ R7, R0, UR13 ;  /* 0x0000000d00077c20 */ /* 0x000fe20008410000 */
[----:B------:R-:W-:Y:S01]  /*91e0*/  FMUL.FTZ R26, R5, R26 ;  /* 0x0000001a051a7220 */ /* 0x000fe20000410000 */
[----:B------:R-:W-:Y:S02]  /*91f0*/  F2FP.BF16.F32.PACK_AB R8, R8, R14 ;  /* 0x0000000e0808723e */ /* 0x000fe400000010ff */
[----:B------:R-:W-:Y:S05]  /*9200*/  FMUL.FTZ R7, R7, R27 ;  /* 0x0000001b07077220 */ /* 0x000fea0000410000 */
[----:B------:R-:W-:Y:S01]  /*9210*/  F2FP.BF16.F32.PACK_AB R7, R7, R26 ;  /* 0x0000001a0707723e */ /* 0x000fe200000010ff */
[----:B---3--:R-:W-:Y:S01]  /*9220*/  FFMA.FTZ R3, -R53, R53, 1 ;  /* 0x3f80000035037423 */ /* 0x008fe20000010135 */
[----:B--2---:R-:W-:Y:S03]  /*9230*/  FFMA.FTZ R0, -R52, R52, 1 ;  /* 0x3f80000034007423 */ /* 0x004fe60000010134 */
[----:B------:R-:W-:Y:S01]  /*9240*/  FMUL.FTZ R5, R3, UR13 ;  /* 0x0000000d03057c20 */ /* 0x000fe20008410000 */
[----:B------:R-:W-:Y:S01]  /*9250*/  FMUL.FTZ R3, R0, UR13 ;  /* 0x0000000d00037c20 */ /* 0x000fe20008410000 */
[----:B------:R-:W-:Y:S02]  /*9260*/  F2FP.BF16.F32.PACK_AB R0, R11, R6 ;  /* 0x000000060b00723e */ /* 0x000fe400000010ff */
[----:B------:R-:W-:Y:S01]  /*9270*/  FMUL.FTZ R30, R5, R30 ;  /* 0x0000001e051e7220 */ /* 0x000fe20000410000 */
[----:B------:R-:W-:Y:S01]  /*9280*/  FFMA.FTZ R5, -R248, R248, 1 ;  /* 0x3f800000f8057423 */ /* 0x000fe200000101f8 */
[----:B------:R-:W-:Y:S01]  /*9290*/  FMUL.FTZ R31, R3, R31 ;  /* 0x0000001f031f7220 */ /* 0x000fe20000410000 */
[C---:B------:R-:W-:Y:S01]  /*92a0*/  FADD.FTZ R3, -R2.reuse, R47 ;  /* 0x0000002f02037221 */ /* 0x040fe20000010100 */
[----:B------:R1:W-:Y:S01]  /*92b0*/  STS [R150+0x16400], R0 ;  /* 0x0164000096007388 */ /* 0x0003e20000000800 */
[----:B------:R-:W-:Y:S01]  /*92c0*/  FMUL.FTZ R5, R5, UR13 ;  /* 0x0000000d05057c20 */ /* 0x000fe20008410000 */
[----:B------:R-:W-:Y:S01]  /*92d0*/  FADD.FTZ R2, -R2, R63 ;  /* 0x0000003f02027221 */ /* 0x000fe20000010100 */
[----:B------:R-:W-:Y:S01]  /*92e0*/  FMUL.FTZ R3, R215, R3 ;  /* 0x00000003d7037220 */ /* 0x000fe20000410000 */
[----:B------:R-:W-:Y:S01]  /*92f0*/  STS [R4+0x16000], R19 ;  /* 0x0160001304007388 */ /* 0x000fe20000000800 */
[----:B------:R-:W-:Y:S01]  /*9300*/  FFMA.FTZ R6, -R249, R249, 1 ;  /* 0x3f800000f9067423 */ /* 0x000fe200000101f9 */
[----:B------:R-:W-:Y:S01]  /*9310*/  FMUL.FTZ R2, R197, R2 ;  /* 0x00000002c5027220 */ /* 0x000fe20000410000 */
[----:B------:R-:W-:Y:S01]  /*9320*/  FMUL.FTZ R11, R5, R3 ;  /* 0x00000003050b7220 */ /* 0x000fe20000410000 */
[----:B------:R2:W-:Y:S01]  /*9330*/  STS [R4+0x16400], R8 ;  /* 0x0164000804007388 */ /* 0x0005e20000000800 */
[----:B------:R-:W-:Y:S01]  /*9340*/  FFMA.FTZ R5, -R229, R229, 1 ;  /* 0x3f800000e5057423 */ /* 0x000fe200000101e5 */
[----:B------:R-:W-:Y:S01]  /*9350*/  FFMA.FTZ R3, -R227, R227, 1 ;  /* 0x3f800000e3037423 */ /* 0x000fe200000101e3 */
[----:B------:R-:W-:Y:S01]  /*9360*/  FMUL.FTZ R6, R6, UR13 ;  /* 0x0000000d06067c20 */ /* 0x000fe20008410000 */
[----:B------:R-:W-:Y:S01]  /*9370*/  STS [R153+0x14000], R134 ;  /* 0x0140008699007388 */ /* 0x000fe20000000800 */
[----:B------:R-:W-:Y:S01]  /*9380*/  FMUL.FTZ R5, R5, UR13 ;  /* 0x0000000d05057c20 */ /* 0x000fe20008410000 */
[----:B----4-:R-:W-:Y:S01]  /*9390*/  FFMA.FTZ R10, -R48, R48, 1 ;  /* 0x3f800000300a7423 */ /* 0x010fe20000010130 */
[----:B------:R-:W-:Y:S01]  /*93a0*/  FMUL.FTZ R3, R3, UR13 ;  /* 0x0000000d03037c20 */ /* 0x000fe20008410000 */
[----:B------:R-:W-:Y:S01]  /*93b0*/  STS [R153+0x14400], R32 ;  /* 0x0144002099007388 */ /* 0x000fe20000000800 */
[----:B------:R-:W-:Y:S01]  /*93c0*/  FMUL.FTZ R46, R6, R46 ;  /* 0x0000002e062e7220 */ /* 0x000fe20000410000 */
[----:B------:R-:W-:Y:S01]  /*93d0*/  FMUL.FTZ R10, R10, UR13 ;  /* 0x0000000d0a0a7c20 */ /* 0x000fe20008410000 */
[----:B------:R-:W-:Y:S01]  /*93e0*/  FMUL.FTZ R2, R3, R2 ;  /* 0x0000000203027220 */ /* 0x000fe20000410000 */
[----:B------:R-:W-:Y:S01]  /*93f0*/  FFMA.FTZ R6, -R236, R236, 1 ;  /* 0x3f800000ec067423 */ /* 0x000fe200000101ec */
[----:B------:R-:W3:Y:S01]  /*9400*/  LDC R48, c[0x0][0x44c] ;  /* 0x00011300ff307b82 */ /* 0x000ee20000000800 */
[----:B------:R-:W-:Y:S01]  /*9410*/  FMUL.FTZ R42, R10, R42 ;  /* 0x0000002a0a2a7220 */ /* 0x000fe20000410000 */
[----:B------:R-:W-:Y:S01]  /*9420*/  FMUL.FTZ R10, R5, R62 ;  /* 0x0000003e050a7220 */ /* 0x000fe20000410000 */
[----:B------:R-:W-:Y:S01]  /*9430*/  F2FP.BF16.F32.PACK_AB R5, R31, R30 ;  /* 0x0000001e1f05723e */ /* 0x000fe200000010ff */
[----:B------:R-:W-:Y:S01]  /*9440*/  FMUL.FTZ R6, R6, UR13 ;  /* 0x0000000d06067c20 */ /* 0x000fe20008410000 */
[----:B-1----:R-:W-:Y:S02]  /*9450*/  IADD3 R0, PT, PT, R35, R153, RZ ;  /* 0x0000009923007210 */ /* 0x002fe40007ffe0ff */
[----:B------:R-:W-:Y:S01]  /*9460*/  F2FP.BF16.F32.PACK_AB R10, R2, R10 ;  /* 0x0000000a020a723e */ /* 0x000fe200000010ff */
[----:B------:R-:W-:Y:S01]  /*9470*/  FMUL.FTZ R9, R6, R59 ;  /* 0x0000003b06097220 */ /* 0x000fe20000410000 */
[-C--:B------:R-:W-:Y:S01]  /*9480*/  IADD3 R2, PT, PT, R151, R35.reuse, RZ ;  /* 0x0000002397027210 */ /* 0x080fe20007ffe0ff */
[----:B------:R-:W-:Y:S01]  /*9490*/  STS [R0+0x14000], R133 ;  /* 0x0140008500007388 */ /* 0x000fe20000000800 */
[----:B------:R-:W-:Y:S02]  /*94a0*/  F2FP.BF16.F32.PACK_AB R3, R43, R42 ;  /* 0x0000002a2b03723e */ /* 0x000fe400000010ff */
[----:B------:R-:W-:Y:S01]  /*94b0*/  F2FP.BF16.F32.PACK_AB R6, R11, R46 ;  /* 0x0000002e0b06723e */ /* 0x000fe200000010ff */
[----:B------:R-:W-:Y:S01]  /*94c0*/  STS [R0+0x14400], R34 ;  /* 0x0144002200007388 */ /* 0x000fe20000000800 */
[----:B--2---:R-:W-:Y:S02]  /*94d0*/  IADD3 R4, PT, PT, R152, R35, RZ ;  /* 0x0000002398047210 */ /* 0x004fe40007ffe0ff */
[----:B------:R-:W-:Y:S01]  /*94e0*/  F2FP.BF16.F32.PACK_AB R9, R9, R58 ;  /* 0x0000003a0909723e */ /* 0x000fe200000010ff */
[----:B------:R-:W-:Y:S04]  /*94f0*/  STS [R153+0x16000], R18 ;  /* 0x0160001299007388 */ /* 0x000fe80000000800 */
[----:B------:R-:W-:Y:S01]  /*9500*/  STS [R153+0x16400], R7 ;  /* 0x0164000799007388 */ /* 0x000fe20000000800 */
[----:B---3--:R-:W-:Y:S03]  /*9510*/  IMAD R173, R48, UR9, RZ ;  /* 0x0000000930ad7c24 */ /* 0x008fe6000f8e02ff */
[----:B------:R-:W-:Y:S04]  /*9520*/  STS [R0+0x16000], R20 ;  /* 0x0160001400007388 */ /* 0x000fe80000000800 */
[----:B------:R1:W-:Y:S04]  /*9530*/  STS [R0+0x16400], R5 ;  /* 0x0164000500007388 */ /* 0x0003e80000000800 */
[----:B------:R-:W-:Y:S04]  /*9540*/  STS [R151+-0x8000], R49 ;  /* 0xff80003197007388 */ /* 0x000fe80000000800 */
[----:B------:R-:W-:Y:S04]  /*9550*/  STS [R151+-0x7c00], R38 ;  /* 0xff84002697007388 */ /* 0x000fe80000000800 */
[----:B------:R-:W-:Y:S04]  /*9560*/  STS [R2+-0x8000], R37 ;  /* 0xff80002502007388 */ /* 0x000fe80000000800 */
[----:B------:R-:W-:Y:S04]  /*9570*/  STS [R2+-0x7c00], R21 ;  /* 0xff84001502007388 */ /* 0x000fe80000000800 */
[----:B------:R-:W-:Y:S04]  /*9580*/  STS [R151+-0x6000], R12 ;  /* 0xffa0000c97007388 */ /* 0x000fe80000000800 */
[----:B------:R2:W-:Y:S01]  /*9590*/  STS [R151+-0x5c00], R3 ;  /* 0xffa4000397007388 */ /* 0x0005e20000000800 */
[--C-:B-1----:R-:W-:Y:S03]  /*95a0*/  SHF.R.U32.HI R0, RZ, 0x1, R193.reuse ;  /* 0x00000001ff007819 */ /* 0x102fe600000116c1 */
[----:B------:R-:W-:Y:S01]  /*95b0*/  STS [R2+-0x6000], R13 ;  /* 0xffa0000d02007388 */ /* 0x000fe20000000800 */
[----:B------:R-:W-:Y:S03]  /*95c0*/  LOP3.LUT R139, R0, 0x30, RZ, 0xc0, !PT ;  /* 0x00000030008b7812 */ /* 0x000fe600078ec0ff */
[----:B------:R1:W-:Y:S01]  /*95d0*/  STS [R2+-0x5c00], R6 ;  /* 0xffa4000602007388 */ /* 0x0003e20000000800 */
[----:B------:R-:W-:Y:S03]  /*95e0*/  LOP3.LUT R0, R139, 0x8, R193, 0xf8, !PT ;  /* 0x000000088b007812 */ /* 0x000fe600078ef8c1 */
[----:B------:R-:W-:Y:S01]  /*95f0*/  STS [R152+-0x8000], R36 ;  /* 0xff80002498007388 */ /* 0x000fe20000000800 */
[----:B------:R-:W-:Y:S03]  /*9600*/  LOP3.LUT R0, R0, 0x1c0, R194, 0xf8, !PT ;  /* 0x000001c000007812 */ /* 0x000fe600078ef8c2 */
[----:B------:R-:W-:Y:S01]  /*9610*/  STS [R152+-0x7c00], R22 ;  /* 0xff84001698007388 */ /* 0x000fe20000000800 */
[--C-:B------:R-:W-:Y:S03]  /*9620*/  LOP3.LUT R0, R0, 0x38, R192.reuse, 0x78, !PT ;  /* 0x0000003800007812 */ /* 0x100fe600078e78c0 */
[----:B------:R-:W-:Y:S01]  /*9630*/  STS [R4+-0x8000], R33 ;  /* 0xff80002104007388 */ /* 0x000fe20000000800 */
[----:B------:R-:W-:Y:S03]  /*9640*/  LOP3.LUT R0, R0, 0x200, R195, 0xf8, !PT ;  /* 0x0000020000007812 */ /* 0x000fe600078ef8c3 */
[----:B------:R-:W-:Y:S01]  /*9650*/  STS [R4+-0x7c00], R23 ;  /* 0xff84001704007388 */ /* 0x000fe20000000800 */
[----:B--2---:R-:W-:Y:S02]  /*9660*/  SHF.R.U32.HI R3, RZ, 0x4, R193 ;  /* 0x00000004ff037819 */ /* 0x004fe400000116c1 */
[----:B------:R-:W-:Y:S01]  /*9670*/  LEA R0, R0, UR4, 0x1 ;  /* 0x0000000400007c11 */ /* 0x000fe2000f8e08ff */
[----:B------:R-:W-:Y:S01]  /*9680*/  STS [R152+-0x6000], R17 ;  /* 0xffa0001198007388 */ /* 0x000fe20000000800 */
[----:B------:R-:W-:Y:S03]  /*9690*/  LOP3.LUT R140, R3, 0x8, RZ, 0xc0, !PT ;  /* 0x00000008038c7812 */ /* 0x000fe600078ec0ff */
[----:B------:R-:W-:Y:S01]  /*96a0*/  STS [R152+-0x5c00], R9 ;  /* 0xffa4000998007388 */ /* 0x000fe20000000800 */
[----:B-1----:R-:W-:Y:S03]  /*96b0*/  LOP3.LUT R2, R194, 0x1c0, RZ, 0xc0, !PT ;  /* 0x000001c0c2027812 */ /* 0x002fe600078ec0ff */
[----:B------:R-:W-:Y:S01]  /*96c0*/  STS [R4+-0x6000], R16 ;  /* 0xffa0001004007388 */ /* 0x000fe20000000800 */
[----:B------:R-:W-:Y:S03]  /*96d0*/  LOP3.LUT R2, R2, 0x38, R192, 0xf8, !PT ;  /* 0x0000003802027812 */ /* 0x000fe600078ef8c0 */
[----:B------:R-:W-:Y:S01]  /*96e0*/  STS [R4+-0x5c00], R10 ;  /* 0xffa4000a04007388 */ /* 0x000fe20000000800 */
[----:B------:R-:W-:Y:S01]  /*96f0*/  LOP3.LUT R2, R2, R140, R141, 0x1e, !PT ;  /* 0x0000008c02027212 */ /* 0x000fe200078e1e8d */
[----:B------:R-:W-:Y:S03]  /*9700*/  BAR.SYNC.DEFER_BLOCKING 0x0 ;  /* 0x0000000000007b1d */ /* 0x000fe60000010000 */
[----:B------:R-:W-:Y:S04]  /*9710*/  LOP3.LUT R2, R2, 0x200, R194, 0xf8, !PT ;  /* 0x0000020002027812 */ /* 0x000fe800078ef8c2 */
[----:B------:R-:W-:Y:S04]  /*9720*/  LEA R2, R2, UR4, 0x1 ;  /* 0x0000000402027c11 */ /* 0x000fe8000f8e08ff */
[----:B------:R-:W-:Y:S01]  /*9730*/  IADD3 R3, PT, PT, R138, R2, RZ ;  /* 0x000000028a037210 */ /* 0x000fe20007ffe0ff */
        /* <DEDUP_REMOVED lines=154> */
.L_x_1375:
[----:B------:R-:W-:Y:S01]  /*a0e0*/  LDSM.16.M88.4 R32, [R148+0x14000] ;  /* 0x014000009420783b */ /* 0x000fe20000000200 */
[----:B------:R-:W-:Y:S01]  /*a0f0*/  IMAD.IADD R136, R148, 0x1, R186 ;  /* 0x0000000194887824 */ /* 0x000fe200078e02ba */
[----:B------:R-:W-:Y:S01]  /*a100*/  PLOP3.LUT P2, PT, PT, PT, UP0, 0x80, 0x8 ;  /* 0x000000000008781c */ /* 0x000fe20003f4f008 */
[----:B------:R-:W-:Y:S01]  /*a110*/  IMAD.IADD R137, R186, 0x1, R144 ;  /* 0x00000001ba897824 */ /* 0x000fe200078e0290 */
[----:B------:R-:W2:Y:S01]  /*a120*/  LDSM.16.MT88.4 R16, [R2+0xc000] ;  /* 0x00c000000210783b */ /* 0x000ea20000004200 */
[----:B------:R-:W-:Y:S01]  /*a130*/  IMAD.MOV.U32 R198, RZ, RZ, 0x4 ;  /* 0x00000004ffc67424 */ /* 0x000fe200078e00ff */
[----:B------:R-:W-:Y:S01]  /*a140*/  @UP0 UIADD3 UR15, UP1, UPT, UR50, -0x200, URZ ;  /* 0xfffffe00320f0890 */ /* 0x000fe2000ff3e0ff */
[----:B------:R-:W-:Y:S01]  /*a150*/  VIADD R228, R228, 0xffffff80 ;  /* 0xffffff80e4e47836 */ /* 0x000fe20000000000 */
[----:B------:R-:W3:Y:S01]  /*a160*/  LDSM.16.M88.4 R28, [R148+0x16000] ;  /* 0x01600000941c783b */ /* 0x000ee20000000200 */
[----:B------:R-:W-:Y:S02]  /*a170*/  ULOP3.LUT UR10, UR37, 0x1, URZ, 0xc0, !UPT ;  /* 0x00000001250a7892 */ /* 0x000fe4000f8ec0ff */
[----:B------:R-:W-:Y:S01]  /*a180*/  @UP0 UIADD3.X UR14, UPT, UPT, UR51, -0x1, URZ, UP1, !UPT ;  /* 0xffffffff330e0890 */ /* 0x000fe20008ffe4ff */
[----:B------:R-:W4:Y:S01]  /*a190*/  LDSM.16.MT88.4 R36, [R3+0xc000] ;  /* 0x00c000000324783b */ /* 0x000f220000004200 */
[----:B------:R-:W-:Y:S03]  /*a1a0*/  @UP0 UIADD3 UR12, UP1, UPT, UR12, -0x200, URZ ;  /* 0xfffffe000c0c0890 */ /* 0x000fe6000ff3e0ff */
[----:B------:R-:W5:Y:S01]  /*a1b0*/  LDL R197, [R1+0x58] ;  /* 0x0000580001c57983 */ /* 0x000f620000100800 */
[----:B------:R-:W-:Y:S02]  /*a1c0*/  @UP0 UIADD3.X UR11, UPT, UPT, UR11, -0x1, URZ, UP1, !UPT ;  /* 0xffffffff0b0b0890 */ /* 0x000fe40008ffe4ff */
[----:B------:R-:W-:Y:S01]  /*a1d0*/  UISETP.NE.U32.AND UP1, UPT, UR10, 0x1, UPT ;  /* 0x000000010a00788c */ /* 0x000fe2000bf25070 */
[----:B------:R-:W-:Y:S04]  /*a1e0*/  LDSM.16.MT88.4 R44, [R2+0xc800] ;  /* 0x00c80000022c783b */ /* 0x000fe80000004200 */
[----:B------:R-:W5:Y:S01]  /*a1f0*/  LDL R179, [R1+0xb0] ;  /* 0x0000b00001b37983 */ /* 0x000f620000100800 */
[----:B------:R-:W-:Y:S03]  /*a200*/  PLOP3.LUT P1, PT, PT, PT, UP1, 0x80, 0x8 ;  /* 0x000000000008781c */ /* 0x000fe60003f2f018 */
[----:B------:R-:W4:Y:S04]  /*a210*/  LDSM.16.M88.4 R40, [R136+0x14000] ;  /* 0x014000008828783b */ /* 0x000f280000000200 */
        /* <DEDUP_REMOVED lines=86> */
[C---:B------:R-:W-:Y:S05]  /*a780*/  LEA.HI.X.SX32 R147, R173.reuse, R151, 0x5, P0 ;  /* 0x00000097ad937211 */ /* 0x040fea00000f2eff */
[C---:B------:R-:W-:Y:S01]  /*a790*/  HMMA.16816.F32.BF16 R16, R36.reuse, R42, R16 ;  /* 0x0000002a2410723c */ /* 0x040fe20000041810 */
[----:B------:R2:W3:Y:S07]  /*a7a0*/  LDSM.16.M88.4 R40, [R144+0x1a000] ;  /* 0x01a000009028783b */ /* 0x0004ee0000000200 */
[-C--:B------:R-:W-:Y:S08]  /*a7b0*/  HMMA.16816.F32.BF16 R20, R36, R56.reuse, R20 ;  /* 0x000000382414723c */ /* 0x080ff00000041814 */
[C---:B------:R-:W-:Y:S08]  /*a7c0*/  HMMA.16816.F32.BF16 R24, R48.reuse, R56, R24 ;  /* 0x000000383018723c */ /* 0x040ff00000041818 */
[-C--:B------:R-:W-:Y:S01]  /*a7d0*/  HMMA.16816.F32.BF16 R28, R48, R58.reuse, R28 ;  /* 0x0000003a301c723c */ /* 0x080fe2000004181c */
[----:B------:R-:W-:Y:S02]  /*a7e0*/  LDSM.16.M88.4 R48, [R137+0x18000] ;  /* 0x018000008930783b */ /* 0x000fe40000000200 */
[C---:B--2---:R-:W-:Y:S04]  /*a7f0*/  LEA R144, P0, R173.reuse, R146, 0x5 ;  /* 0x00000092ad907211 */ /* 0x044fe800078028ff */
[C---:B------:R-:W-:Y:S01]  /*a800*/  LEA.HI.X.SX32 R145, R173.reuse, R147, 0x5, P0 ;  /* 0x00000093ad917211 */ /* 0x040fe200000f2eff */
[----:B------:R-:W-:Y:S01]  /*a810*/  HMMA.16816.F32.BF16 R32, R36, R58, R32 ;  /* 0x0000003a2420723c */ /* 0x000fe20000041820 */
[----:B------:R-:W2:Y:S03]  /*a820*/  LDSM.16.MT88.4 R36, [R3+0xf000] ;  /* 0x00f000000324783b */ /* 0x000ea60000004200 */
[C---:B------:R-:W-:Y:S01]  /*a830*/  LEA R142, P0, R173.reuse, R144, 0x5 ;  /* 0x00000090ad8e7211 */ /* 0x040fe200078028ff */
[----:B------:R-:W-:Y:S03]  /*a840*/  LDSM.16.M88.4 R56, [R137+0x1a000] ;  /* 0x01a000008938783b */ /* 0x000fe60000000200 */
[-C--:B-1----:R-:W-:Y:S05]  /*a850*/  HMMA.16816.F32.BF16 R4, R44, R52.reuse, R4 ;  /* 0x000000342c04723c */ /* 0x082fea0000041804 */
        /* <DEDUP_REMOVED lines=9> */
[----:B------:R1:W3:Y:S03]  /*a8f0*/  LDSM.16.MT88.4 R52, [R2+0xf800] ;  /* 0x00f800000234783b */ /* 0x0002e60000004200 */
[C---:B------:R-:W-:Y:S04]  /*a900*/  LEA.HI.X.SX32 R153, R173.reuse, R133, 0x5, P0 ;  /* 0x00000085ad997211 */ /* 0x040fe800000f2eff */
[-C--:B--2---:R-:W-:Y:S03]  /*a910*/  HMMA.16816.F32.BF16 R20, R44, R36.reuse, R20 ;  /* 0x000000242c14723c */ /* 0x084fe60000041814 */
[C---:B------:R-:W-:Y:S05]  /*a920*/  IMAD.WIDE R170, R173.reuse, -0x1c0, R152 ;  /* 0xfffffe40adaa7825 */ /* 0x040fea00078e0298 */
[C---:B------:R-:W-:Y:S04]  /*a930*/  HMMA.16816.F32.BF16 R24, R40.reuse, R36, R24 ;  /* 0x000000242818723c */ /* 0x040fe80000041818 */
[C---:B------:R-:W-:Y:S02]  /*a940*/  LEA R66, P0, R173.reuse, R170, 0x5 ;  /* 0x000000aaad427211 */ /* 0x040fe400078028ff */
[----:B-1----:R-:W-:Y:S02]  /*a950*/  @P2 SHF.R.U32.HI R2, RZ, 0x2, R193 ;  /* 0x00000002ff022819 */ /* 0x002fe400000116c1 */
[-C--:B------:R-:W-:Y:S03]  /*a960*/  HMMA.16816.F32.BF16 R28, R40, R38.reuse, R28 ;  /* 0x00000026281c723c */ /* 0x080fe6000004181c */
[----:B------:R-:W-:Y:S02]  /*a970*/  LEA.HI.X.SX32 R67, R173, R171, 0x5, P0 ;  /* 0x000000abad437211 */ /* 0x000fe400000f2eff */
[----:B-----5:R-:W-:Y:S02]  /*a980*/  @P2 LOP3.LUT R197, R139, 0x7, R2, 0xf8, !PT ;  /* 0x000000078bc52812 */ /* 0x020fe400078ef802 */
[C---:B------:R-:W-:Y:S01]  /*a990*/  LEA R64, P0, R173.reuse, R66, 0x5 ;  /* 0x00000042ad407211 */ /* 0x040fe200078028ff */
[----:B------:R-:W-:Y:S01]  /*a9a0*/  HMMA.16816.F32.BF16 R32, R44, R38, R32 ;  /* 0x000000262c20723c */ /* 0x000fe20000041820 */
[----:B------:R1:W2:Y:S03]  /*a9b0*/  LDSM.16.MT88.4 R36, [R3+0xf800] ;  /* 0x00f800000324783b */ /* 0x0002a60000004200 */
[C---:B------:R-:W-:Y:S01]  /*a9c0*/  LEA.HI.X.SX32 R65, R173.reuse, R67, 0x5, P0 ;  /* 0x00000043ad417211 */ /* 0x040fe200000f2eff */
[----:B------:R-:W-:Y:S01]  /*a9d0*/  @P2 STL [R1+0x58], R197 ;  /* 0x000058c501002387 */ /* 0x000fe20000100800 */
[C---:B------:R-:W-:Y:S02]  /*a9e0*/  LEA R62, P0, R173.reuse, R64, 0x5 ;  /* 0x00000040ad3e7211 */ /* 0x040fe400078028ff */
[-C--:B---3--:R-:W-:Y:S05]  /*a9f0*/  HMMA.16816.F32.BF16 R4, R48, R52.reuse, R4 ;  /* 0x000000343004723c */ /* 0x088fea0000041804 */
[C---:B------:R-:W-:Y:S02]  /*aa00*/  LEA.HI.X.SX32 R63, R173.reuse, R65, 0x5, P0 ;  /* 0x00000041ad3f7211 */ /* 0x040fe400000f2eff */
[C---:B------:R-:W-:Y:S01]  /*aa10*/  LEA R60, P0, R173.reuse, R62, 0x5 ;  /* 0x0000003ead3c7211 */ /* 0x040fe200078028ff */
[C---:B------:R-:W-:Y:S04]  /*aa20*/  HMMA.16816.F32.BF16 R8, R56.reuse, R52, R8 ;  /* 0x000000343808723c */ /* 0x040fe80000041808 */
[C---:B------:R-:W-:Y:S02]  /*aa30*/  LEA.HI.X.SX32 R61, R173.reuse, R63, 0x5, P0 ;  /* 0x0000003fad3d7211 */ /* 0x040fe400000f2eff */
[----:B------:R-:W-:Y:S02]  /*aa40*/  LEA R52, P0, R173, R60, 0x5 ;  /* 0x0000003cad347211 */ /* 0x000fe400078028ff */
[-C--:B------:R-:W-:Y:S03]  /*aa50*/  HMMA.16816.F32.BF16 R12, R56, R54.reuse, R12 ;  /* 0x00000036380c723c */ /* 0x080fe6000004180c */
[----:B-1----:R-:W-:Y:S01]  /*aa60*/  @P2 IMAD.WIDE.U32 R2, R197, R198, UR50 ;  /* 0x00000032c5022e25 */ /* 0x002fe2000f8e00c6 */
[C---:B------:R-:W-:Y:S01]  /*aa70*/  LEA.HI.X.SX32 R53, R173.reuse, R61, 0x5, P0 ;  /* 0x0000003dad357211 */ /* 0x040fe200000f2eff */
[----:B------:R-:W-:Y:S01]  /*aa80*/  @UP0 UMOV UR50, UR15 ;  /* 0x0000000f00320c82 */ /* 0x000fe20008000000 */
[C---:B------:R-:W-:Y:S01]  /*aa90*/  LEA R46, P0, R173.reuse, R52, 0x5 ;  /* 0x00000034ad2e7211 */ /* 0x040fe200078028ff */
[----:B------:R-:W-:Y:S01]  /*aaa0*/  @UP0 UMOV UR51, UR14 ;  /* 0x0000000e00330c82 */ /* 0x000fe20008000000 */
[C---:B------:R-:W-:Y:S01]  /*aab0*/  HMMA.16816.F32.BF16 R16, R48.reuse, R54, R16 ;  /* 0x000000363010723c */ /* 0x040fe20000041810 */
[----:B------:R-:W3:Y:S01]  /*aac0*/  @P2 LDG.E R179, desc[UR34][R2.64+-0x200] ;  /* 0xfffe002202b32981 */ /* 0x000ee2000c1e1900 */
[----:B------:R-:W-:Y:S02]  /*aad0*/  UISETP.GT.AND UP0, UPT, UR37, UR43, UPT ;  /* 0x0000002b2500728c */ /* 0x000fe4000bf04270 */
[C---:B------:R-:W-:Y:S01]  /*aae0*/  LEA.HI.X.SX32 R47, R173.reuse, R53, 0x5, P0 ;  /* 0x00000035ad2f7211 */ /* 0x040fe200000f2eff */
[----:B------:R-:W4:Y:S01]  /*aaf0*/  @P2 LDG.E R178, desc[UR34][R2.64+-0x1e0] ;  /* 0xfffe202202b22981 */ /* 0x000f22000c1e1900 */
        /* <DEDUP_REMOVED lines=160> */
[C---:B------:R-:W-:Y:S01]  /*b500*/  LOP3.LUT R0, R193.reuse, 0x8, RZ, 0xc0, !PT ;  /* 0x00000008c1007812 */ /* 0x040fe200078ec0ff */
[C---:B------:R-:W-:Y:S01]  /*b510*/  IMAD.SHL.U32 R48, R193.reuse, 0x10, RZ ;  /* 0x00000010c1307824 */ /* 0x040fe200078e00ff */
[----:B------:R-:W1:Y:S01]  /*b520*/  LDCU UR5, c[0x0][0x500] ;  /* 0x0000a000ff0577ac */ /* 0x000e620008000800 */
[C---:B------:R-:W-:Y:S01]  /*b530*/  IMAD.SHL.U32 R2, R193.reuse, 0x2, RZ ;  /* 0x00000002c1027824 */ /* 0x040fe200078e00ff */
[----:B------:R-:W-:Y:S01]  /*b540*/  ISETP.NE.AND P1, PT, R0, RZ, PT ;  /* 0x000000ff0000720c */ /* 0x000fe20003f25270 */
[C---:B------:R-:W-:Y:S01]  /*b550*/  IMAD.SHL.U32 R0, R193.reuse, 0x20, RZ ;  /* 0x00000020c1007824 */ /* 0x040fe200078e00ff */
[----:B------:R-:W-:Y:S01]  /*b560*/  LOP3.LUT R48, R48, 0x1c0, RZ, 0xc0, !PT ;  /* 0x000001c030307812 */ /* 0x000fe200078ec0ff */
[----:B------:R-:W-:Y:S01]  /*b570*/  IMAD.SHL.U32 R49, R193, 0x2, RZ ;  /* 0x00000002c1317824 */ /* 0x000fe200078e00ff */
[----:B------:R-:W-:Y:S01]  /*b580*/  ISETP.NE.AND P0, PT, R141, RZ, PT ;  /* 0x000000ff8d00720c */ /* 0x000fe20003f05270 */
[----:B------:R-:W-:Y:S01]  /*b590*/  UISETP.NE.AND UP0, UPT, UR41, -0x1, UPT ;  /* 0xffffffff2900788c */ /* 0x000fe2000bf05270 */
[----:B------:R-:W-:Y:S01]  /*b5a0*/  LOP3.LUT R0, R0, 0xc00, RZ, 0xc0, !PT ;  /* 0x00000c0000007812 */ /* 0x000fe200078ec0ff */
[----:B------:R-:W-:Y:S01]  /*b5b0*/  UMOV UR25, UR18 ;  /* 0x0000001200197c82 */ /* 0x000fe20008000000 */
[----:B------:R-:W-:-:S02]  /*b5c0*/  LOP3.LUT R48, R48, 0x38, R49, 0xf8, !PT ;  /* 0x0000003830307812 */ /* 0x000fc400078ef831 */
[----:B------:R-:W-:Y:S02]  /*b5d0*/  LOP3.LUT R0, R0, 0x6, R2, 0xf8, !PT ;  /* 0x0000000600007812 */ /* 0x000fe400078ef802 */
[----:B------:R-:W-:Y:S02]  /*b5e0*/  SEL R4, R190, 0xffffffe0, !P1 ;  /* 0xffffffe0be047807 */ /* 0x000fe40004800000 */
[----:B------:R-:W-:Y:S01]  /*b5f0*/  LOP3.LUT R0, R0, R48, R140, 0xf6, !PT ;  /* 0x0000003000007212 */ /* 0x000fe200078ef68c */
[----:B-1----:R-:W-:Y:S01]  /*b600*/  FMUL.FTZ R100, R100, UR5 ;  /* 0x0000000564647c20 */ /* 0x002fe20008410000 */
[----:B------:R-:W-:Y:S02]  /*b610*/  FMUL.FTZ R14, R101, UR5 ;  /* 0x00000005650e7c20 */ /* 0x000fe40008410000 */
        /* <DEDUP_REMOVED lines=113> */
.L_x_1377:
[----:B------:R-:W2:Y:S01]  /*bd30*/  LDCU.64 UR10, c[0x0][0x5c0] ;  /* 0x0000b800ff0a77ac */ /* 0x000ea20008000a00 */
[----:B------:R-:W-:-:S04]  /*bd40*/  UIADD3 UR5, UPT, UPT, UR39, UR41, URZ ;  /* 0x0000002927057290 */ /* 0x000fc8000fffe0ff */
[----:B--2---:R-:W-:Y:S02]  /*bd50*/  UIMAD.WIDE.U32 UR36, UR5, UR10, URZ ;  /* 0x0000000a052472a5 */ /* 0x004fe4000f8e00ff */
[----:B------:R-:W-:-:S04]  /*bd60*/  UIMAD UR5, UR5, UR11, URZ ;  /* 0x0000000b050572a4 */ /* 0x000fc8000f8e02ff */
[----:B------:R-:W-:-:S06]  /*bd70*/  UIADD3 UR5, UPT, UPT, UR37, UR5, URZ ;  /* 0x0000000525057290 */ /* 0x000fcc000fffe0ff */
[----:B-1----:R-:W-:Y:S02]  /*bd80*/  MOV R0, UR5 ;  /* 0x0000000500007c02 */ /* 0x002fe40008000f00 */
.L_x_1378:
        /* <DEDUP_REMOVED lines=12> */
.L_x_1379:
[----:B------:R-:W1:Y:S01]  /*be50*/  LDCU.64 UR8, c[0x0][0x5c8] ;  /* 0x0000b900ff0877ac */ /* 0x000e620008000a00 */
[----:B------:R-:W-:-:S04]  /*be60*/  UIADD3 UR5, UPT, UPT, UR39, UR41, URZ ;  /* 0x0000002927057290 */ /* 0x000fc8000fffe0ff */
[----:B-1----:R-:W-:Y:S02]  /*be70*/  UIMAD.WIDE.U32 UR16, UR5, UR8, URZ ;  /* 0x00000008051072a5 */ /* 0x002fe4000f8e00ff */
[----:B------:R-:W-:-:S04]  /*be80*/  UIMAD UR5, UR5, UR9, URZ ;  /* 0x00000009050572a4 */ /* 0x000fc8000f8e02ff */
[----:B------:R-:W-:-:S06]  /*be90*/  UIADD3 UR5, UPT, UPT, UR17, UR5, URZ ;  /* 0x0000000511057290 */ /* 0x000fcc000fffe0ff */
[----:B------:R-:W-:-:S07]  /*bea0*/  MOV R20, UR5 ;  /* 0x0000000500147c02 */ /* 0x000fce0008000f00 */
.L_x_1380:
        /* <DEDUP_REMOVED lines=44> */
.L_x_1382:
[----:B------:R-:W-:Y:S05]  /*c170*/  BSYNC.RECONVERGENT B0 ;  /* 0x0000000000007941 */ /* 0x000fea0003800200 */
.L_x_1381:
        /* <DEDUP_REMOVED lines=12> */
.L_x_1384:
[----:B------:R-:W-:Y:S05]  /*c240*/  BSYNC.RECONVERGENT B0 ;  /* 0x0000000000007941 */ /* 0x000fea0003800200 */
.L_x_1383:
        /* <DEDUP_REMOVED lines=14> */
.L_x_1386:
[----:B------:R-:W-:Y:S05]  /*c330*/  BSYNC.RECONVERGENT B0 ;  /* 0x0000000000007941 */ /* 0x000fea0003800200 */
.L_x_1385:
        /* <DEDUP_REMOVED lines=15> */
.L_x_1388:
[----:B------:R-:W-:Y:S05]  /*c430*/  BSYNC.RECONVERGENT B0 ;  /* 0x0000000000007941 */ /* 0x000fea0003800200 */
.L_x_1387:
[----:B----4-:R-:W-:Y:S01]  /*c440*/  MOV R2, R239 ;  /* 0x000000ef00027202 */ /* 0x010fe20000000f00 */
[----:B------:R-:W-:Y:S01]  /*c450*/  UIMAD UR14, UR14, UR8, URZ ;  /* 0x000000080e0e72a4 */ /* 0x000fe2000f8e02ff */
[----:B------:R-:W-:Y:S01]  /*c460*/  MOV R3, RZ ;  /* 0x000000ff00037202 */ /* 0x000fe20000000f00 */
[----:B------:R-:W4:Y:S01]  /*c470*/  @!P6 LDC.64 R4, c[0x0][0x568] ;  /* 0x00015a00ff04eb82 */ /* 0x000f220000000a00 */
[----:B---3--:R-:W-:Y:S01]  /*c480*/  LDS.128 R16, [R172+0x12000] ;  /* 0x01200000ac107984 */ /* 0x008fe20000000c00 */
[----:B------:R-:W-:Y:S01]  /*c490*/  UIMAD UR14, UR5, UR9, UR14 ;  /* 0x00000009050e72a4 */ /* 0x000fe2000f8e020e */
[----:B------:R-:W-:Y:S01]  /*c4a0*/  BSSY.RECONVERGENT B0, `(.L_x_1389) ;  /* 0x000001a000007945 */ /* 0x000fe20003800200 */
[----:B------:R-:W-:Y:S02]  /*c4b0*/  IMAD.WIDE.U32 R2, R13, UR5, R2 ;  /* 0x000000050d027c25 */ /* 0x000fe4000f8e0002 */
[----:B------:R-:W3:Y:S01]  /*c4c0*/  LDS.128 R12, [R172+0x10000] ;  /* 0x01000000ac0c7984 */ /* 0x000ee20000000c00 */
[----:B------:R-:W-:-:S04]  /*c4d0*/  IADD3 R2, P0, PT, R2, UR16, RZ ;  /* 0x0000001002027c10 */ /* 0x000fc8000ff1e0ff */
[----:B------:R-:W-:Y:S02]  /*c4e0*/  IADD3.X R3, PT, PT, R20, UR14, R3, P0, !PT ;  /* 0x0000000e14037c10 */ /* 0x000fe400087fe403 */
[----:B------:R3:W3:Y:S01]  /*c4f0*/  LDS.128 R20, [R172+0x13000] ;  /* 0x01300000ac147984 */ /* 0x0006e20000000c00 */
[----:B------:R-:W-:-:S03]  /*c500*/  IMAD.WIDE.U32 R8, R30, UR21, R2 ;  /* 0x000000151e087c25 */ /* 0x000fc6000f8e0002 */
[----:B-12---:R-:W1:Y:S01]  /*c510*/  LDS.128 R172, [R172+0x11000] ;  /* 0x01100000acac7984 */ /* 0x006e620000000c00 */
        /* <DEDUP_REMOVED lines=18> */
.L_x_1390:
[----:B------:R-:W-:Y:S05]  /*c640*/  BSYNC.RECONVERGENT B0 ;  /* 0x0000000000007941 */ /* 0x000fea0003800200 */
.L_x_1389:
        /* <DEDUP_REMOVED lines=12> */
.L_x_1392:
[----:B------:R-:W-:Y:S05]  /*c710*/  BSYNC.RECONVERGENT B0 ;  /* 0x0000000000007941 */ /* 0x000fea0003800200 */
.L_x_1391:
        /* <DEDUP_REMOVED lines=11> */
.L_x_1333:
[----:B------:R-:W-:Y:S05]  /*c7d0*/  BSYNC.RECONVERGENT B1 ;  /* 0x0000000000017941 */ /* 0x000fea0003800200 */
.L_x_1307:
[----:B------:R-:W5:Y:S01]  /*c7e0*/  LDCU UR8, c[0x0][0x438] ;  /* 0x00008700ff0877ac */ /* 0x000f620008000800 */
[----:B------:R-:W2:Y:S01]  /*c7f0*/  LDCU UR9, c[0x0][0x370] ;  /* 0x00006e00ff0977ac */ /* 0x000ea20008000800 */
[----:B------:R-:W-:Y:S01]  /*c800*/  UMOV UR10, UR20 ;  /* 0x00000014000a7c82 */ /* 0x000fe20008000000 */
[----:B-----5:R-:W-:-:S04]  /*c810*/  UIADD3 UR8, UPT, UPT, UR8, 0x7f, URZ ;  /* 0x0000007f08087890 */ /* 0x020fc8000fffe0ff */
[----:B------:R-:W-:Y:S02]  /*c820*/  USHF.R.S32.HI UR5, URZ, 0x1f, UR8 ;  /* 0x0000001fff057899 */ /* 0x000fe40008011408 */
[----:B--2---:R-:W-:Y:S02]  /*c830*/  UIADD3 UR42, UPT, UPT, UR9, UR42, URZ ;  /* 0x0000002a092a7290 */ /* 0x004fe4000fffe0ff */
[----:B------:R-:W-:-:S04]  /*c840*/  ULEA.HI UR5, UR5, UR8, URZ, 0x7 ;  /* 0x0000000805057291 */ /* 0x000fc8000f8f38ff */
[----:B------:R-:W-:-:S04]  /*c850*/  USHF.R.S32.HI UR5, URZ, 0x7, UR5 ;  /* 0x00000007ff057899 */ /* 0x000fc80008011405 */
[----:B------:R-:W-:-:S09]  /*c860*/  UISETP.GE.AND UP0, UPT, UR42, UR5, UPT ;  /* 0x000000052a00728c */ /* 0x000fd2000bf06270 */
[----:B------:R-:W-:Y:S05]  /*c870*/  BRA.U !UP0, `(.L_x_1393) ;  /* 0xffffff3908a87547 */ /* 0x000fea000b83ffff */
[----:B------:R-:W-:Y:S05]  /*c880*/  EXIT ;  /* 0x000000000000794d */ /* 0x000fea0003800000 */
.L_x_1394:
        /* <DEDUP_REMOVED lines=15> */
.L_x_1430:


//--------------------- .text._ZN5flash25flash_bwd_dot_do_o_kernelILb0E23Flash_bwd_kernel_traitsILi64ELi128ELi128ELi8ELi4ELi4ELi4ELb0ELb0EN7cutlass10bfloat16_tE19Flash_kernel_traitsILi64ELi128ELi128ELi8ES3_EEEEvNS_16Flash_bwd_paramsE --------------------------
	.section	.text._ZN5flash25flash_bwd_dot_do_o_kernelILb0E23Flash_bwd_kernel_traitsILi64ELi128ELi128ELi8ELi4ELi4ELi4ELb0ELb0EN7cutlass10bfloat16_tE19Flash_kernel_traitsILi64ELi128ELi128ELi8ES3_EEEEvNS_16Flash_bwd_paramsE,"ax",@progbits
	.align	128
        .global         _ZN5flash25flash_bwd_dot_do_o_kernelILb0E23Flash_bwd_kernel_traitsILi64ELi128ELi128ELi8ELi4ELi4ELi4ELb0ELb0EN7cutlass10bfloat16_tE19Flash_kernel_traitsILi64ELi128ELi128ELi8ES3_EEEEvNS_16Flash_bwd_paramsE
        .type           _ZN5flash25flash_bwd_dot_do_o_kernelILb0E23Flash_bwd_kernel_traitsILi64ELi128ELi128ELi8ELi4ELi4ELi4ELb0ELb0EN7cutlass10bfloat16_tE19Flash_kernel_traitsILi64ELi128ELi128ELi8ES3_EEEEvNS_16Flash_bwd_paramsE,@function
        .size           _ZN5flash25flash_bwd_dot_do_o_kernelILb0E23Flash_bwd_kernel_traitsILi64ELi128ELi128ELi8ELi4ELi4ELi4ELb0ELb0EN7cutlass10bfloat16_tE19Flash_kernel_traitsILi64ELi128ELi128ELi8ES3_EEEEvNS_16Flash_bwd_paramsE,(.L_x_1431 - _ZN5flash25flash_bwd_dot_do_o_kernelILb0E23Flash_bwd_kernel_traitsILi64ELi128ELi128ELi8ELi4ELi4ELi4ELb0ELb0EN7cutlass10bfloat16_tE19Flash_kernel_traitsILi64ELi128ELi128ELi8ES3_EEEEvNS_16Flash_bwd_paramsE)
        .other          _ZN5flash25flash_bwd_dot_do_o_kernelILb0E23Flash_bwd_kernel_traitsILi64ELi128ELi128ELi8ELi4ELi4ELi4ELb0ELb0EN7cutlass10bfloat16_tE19Flash_kernel_traitsILi64ELi128ELi128ELi8ES3_EEEEvNS_16Flash_bwd_paramsE,@"STO_CUDA_ENTRY STV_DEFAULT"
_ZN5flash25flash_bwd_dot_do_o_kernelILb0E23Flash_bwd_kernel_traitsILi64ELi128ELi128ELi8ELi4ELi4ELi4ELb0ELb0EN7cutlass10bfloat16_tE19Flash_kernel_traitsILi64ELi128ELi128ELi8ES3_EEEEvNS_16Flash_bwd_paramsE:
.text._ZN5flash25flash_bwd_dot_do_o_kernelILb0E23Flash_bwd_kernel_traitsILi64ELi128ELi128ELi8ELi4ELi4ELi4ELb0ELb0EN7cutlass10bfloat16_tE19Flash_kernel_traitsILi64ELi128ELi128ELi8ES3_EEEEvNS_16Flash_bwd_paramsE:
[----:B------:R-:W-:Y:S08]  /*0000*/  LDC R1, c[0x0][0x37c] ;  /* 0x0000df00ff017b82 */ /* 0x000ff00000000800 */
[----:B------:R-:W0:Y:S01]  /*0010*/  LDC.64 R2, c[0x0][0x460] ;  /* 0x00011800ff027b82 */ /* 0x000e220000000a00 */
[----:B------:R-:W1:Y:S01]  /*0020*/  S2R R0, SR_CTAID.Y ;  /* 0x0000000000007919 */ /* 0x000e620000002600 */
[----:B------:R-:W2:Y:S01]  /*0030*/  LDCU.64 UR8, c[0x0][0x358] ;  /* 0x00006b00ff0877ac */ /* 0x000ea20008000a00 */
[----:B------:R-:W-:Y:S01]  /*0040*/  IMAD.MOV.U32 R5, RZ, RZ, -0x1 ;  /* 0xffffffffff057424 */ /* 0x000fe200078e00ff */
[----:B0-----:R-:W-:-:S02]  /*0050*/  ISETP.NE.U32.AND P1, PT, R2, RZ, PT ;  /* 0x000000ff0200720c */ /* 0x001fc40003f25070 */
[----:B------:R-:W-:Y:S02]  /*0060*/  ISETP.NE.U32.AND P0, PT, R2, RZ, PT ;  /* 0x000000ff0200720c */ /* 0x000fe40003f05070 */
[C---:B------:R-:W-:Y:S02]  /*0070*/  ISETP.NE.AND.EX P1, PT, R3.reuse, RZ, PT, P1 ;  /* 0x000000ff0300720c */ /* 0x040fe40003f25310 */
[----:B------:R-:W-:-:S11]  /*0080*/  ISETP.NE.AND.EX P0, PT, R3, RZ, PT, P0 ;  /* 0x000000ff0300720c */ /* 0x000fd60003f05300 */
        /* <DEDUP_REMOVED lines=22> */
[C---:B------:R-:W-:Y:S01]  /*01f0*/  @!P0 IMAD R3, R0.reuse, R17, R19 ;  /* 0x0000001100038224 */ /* 0x040fe200078e0213 */
[----:B------:R-:W-:Y:S01]  /*0200*/  @!P0 MOV R14, R18 ;  /* 0x00000012000e8202 */ /* 0x000fe20000000f00 */
        /* <DEDUP_REMOVED lines=13> */
[----:B0-----:R-:W-:-:S05]  /*02e0*/  @!P0 IMAD R5, R0, R9, RZ ;  /* 0x0000000900058224 */ /* 0x001fca00078e02ff */
[----:B------:R-:W-:Y:S01]  /*02f0*/  LEA R5, R0, R5, 0x7 ;  /* 0x0000000500057211 */ /* 0x000fe200078e38ff */
[----:B-1----:R-:W-:-:S04]  /*0300*/  IMAD R4, R4, 0x80, R7 ;  /* 0x0000008004047824 */ /* 0x002fc800078e0207 */
[----:B------:R-:W-:Y:S01]  /*0310*/  IMAD R0, R4, UR7, R5 ;  /* 0x0000000704007c24 */ /* 0x000fe2000f8e0205 */
[----:B------:R-:W-:Y:S06]  /*0320*/  BRA `(.L_x_1396) ;  /* 0x0000000000107947 */ /* 0x000fec0003800000 */
.L_x_1395:
[----:B------:R-:W0:Y:S08]  /*0330*/  LDC R5, c[0x0][0x3e0] ;  /* 0x0000f800ff057b82 */ /* 0x000e300000000800 */
[----:B------:R-:W1:Y:S01]  /*0340*/  LDC R7, c[0x0][0x444] ;  /* 0x00011100ff077b82 */ /* 0x000e620000000800 */
[----:B0-----:R-:W-:-:S04]  /*0350*/  IMAD R0, R0, R5, UR7 ;  /* 0x0000000700007e24 */ /* 0x001fc8000f8e0205 */
[----:B-1----:R-:W-:-:S07]  /*0360*/  IMAD R0, R0, R7, RZ ;  /* 0x0000000700007224 */ /* 0x002fce00078e02ff */
.L_x_1396:
[----:B------:R-:W0:Y:S01]  /*0370*/  LDC.64 R6, c[0x0][0x590] ;  /* 0x00016400ff067b82 */ /* 0x000e220000000a00 */
[----:B------:R-:W1:Y:S01]  /*0380*/  LDCU UR4, c[0x0][0x440] ;  /* 0x00008800ff0477ac */ /* 0x000e620008000800 */
[----:B------:R-:W-:Y:S01]  /*0390*/  IMAD.SHL.U32 R8, R2, 0x8, RZ ;  /* 0x0000000802087824 */ /* 0x000fe200078e00ff */
[----:B------:R-:W-:Y:S01]  /*03a0*/  IADD3 R15, PT, PT, R15, -UR6, RZ ;  /* 0x800000060f0f7c10 */ /* 0x000fe2000fffe0ff */
[----:B------:R-:W-:Y:S01]  /*03b0*/  IMAD.MOV.U32 R9, RZ, RZ, RZ ;  /* 0x000000ffff097224 */ /* 0x000fe200078e00ff */
[----:B------:R-:W2:Y:S01]  /*03c0*/  LDCU.64 UR10, c[0x0][0x408] ;  /* 0x00008100ff0a77ac */ /* 0x000ea20008000a00 */
[----:B------:R-:W-:Y:S02]  /*03d0*/  SHF.R.U32.HI R2, RZ, 0x3, R2 ;  /* 0x00000003ff027819 */ /* 0x000fe40000011602 */
[----:B------:R-:W-:Y:S01]  /*03e0*/  LOP3.LUT R8, R8, 0x38, RZ, 0xc0, !PT ;  /* 0x0000003808087812 */ /* 0x000fe200078ec0ff */
[----:B------:R-:W3:Y:S01]  /*03f0*/  LDC.64 R4, c[0x0][0x598] ;  /* 0x00016600ff047b82 */ /* 0x000ee20000000a00 */
[----:B------:R-:W-:-:S02]  /*0400*/  IADD3 R18, PT, PT, R2, 0x60, RZ ;  /* 0x0000006002127810 */ /* 0x000fc40007ffe0ff */
[----:B-1----:R-:W-:-:S04]  /*0410*/  ISETP.GE.AND P0, PT, R8, UR4, PT ;  /* 0x0000000408007c0c */ /* 0x002fc8000bf06270 */
[----:B------:R-:W-:Y:S01]  /*0420*/  ISETP.GE.OR P1, PT, R2, R15, P0 ;  /* 0x0000000f0200720c */ /* 0x000fe20000726670 */
[----:B0-----:R-:W-:Y:S01]  /*0430*/  IMAD.WIDE.U32 R16, R6, UR6, R8 ;  /* 0x0000000606107c25 */ /* 0x001fe2000f8e0008 */
[----:B--2---:R-:W-:-:S03]  /*0440*/  UIMAD.WIDE.U32 UR4, UR6, UR10, URZ ;  /* 0x0000000a060472a5 */ /* 0x004fc6000f8e00ff */
[----:B------:R-:W-:Y:S01]  /*0450*/  IMAD R9, R7, UR6, R17 ;  /* 0x0000000607097c24 */ /* 0x000fe2000f8e0211 */
[----:B------:R-:W-:Y:S02]  /*0460*/  IADD3 R16, P2, PT, R12, R16, RZ ;  /* 0x000000100c107210 */ /* 0x000fe40007f5e0ff */
[----:B------:R-:W0:Y:S03]  /*0470*/  LDC.64 R12, c[0x0][0x410] ;  /* 0x00010400ff0c7b82 */ /* 0x000e260000000a00 */
[----:B------:R-:W-:Y:S01]  /*0480*/  IMAD.X R17, R10, 0x1, R9, P2 ;  /* 0x000000010a117824 */ /* 0x000fe200010e0609 */
[----:B------:R-:W-:Y:S02]  /*0490*/  ISETP.GE.OR P2, PT, R18, R15, P0 ;  /* 0x0000000f1200720c */ /* 0x000fe40000746670 */
[----:B------:R-:W-:Y:S01]  /*04a0*/  LOP3.LUT R9, R8, UR4, RZ, 0xfc, !PT ;  /* 0x0000000408097c12 */ /* 0x000fe2000f8efcff */
[----:B------:R-:W-:Y:S01]  /*04b0*/  UIMAD UR4, UR6, UR11, UR5 ;  /* 0x0000000b060472a4 */ /* 0x000fe2000f8e0205 */
[----:B------:R-:W1:Y:S01]  /*04c0*/  @!P1 LDC.64 R22, c[0x0][0x550] ;  /* 0x00015400ff169b82 */ /* 0x000e620000000a00 */
[----:B---3--:R-:W-:Y:S01]  /*04d0*/  IMAD.WIDE.U32 R10, R4, UR7, R16 ;  /* 0x00000007040a7c25 */ /* 0x008fe2000f8e0010 */
[----:B------:R-:W-:-:S02]  /*04e0*/  IADD3 R8, PT, PT, R2, 0x20, RZ ;  /* 0x0000002002087810 */ /* 0x000fc40007ffe0ff */
[----:B------:R-:W-:Y:S01]  /*04f0*/  IADD3 R4, P4, PT, R14, R9, RZ ;  /* 0x000000090e047210 */ /* 0x000fe20007f9e0ff */
[----:B------:R-:W-:Y:S01]  /*0500*/  IMAD R11, R5, UR7, R11 ;  /* 0x00000007050b7c24 */ /* 0x000fe2000f8e020b */
[----:B------:R-:W-:Y:S01]  /*0510*/  ISETP.GE.OR P3, PT, R8, R15, P0 ;  /* 0x0000000f0800720c */ /* 0x000fe20000766670 */
[----:B------:R-:W-:Y:S01]  /*0520*/  VIADD R8, R2, 0x40 ;  /* 0x0000004002087836 */ /* 0x000fe20000000000 */
[----:B------:R-:W2:Y:S01]  /*0530*/  @!P1 LDC.64 R26, c[0x0][0x3f0] ;  /* 0x0000fc00ff1a9b82 */ /* 0x000ea20000000a00 */
[----:B------:R-:W-:-:S07]  /*0540*/  IADD3.X R5, PT, PT, R3, UR4, RZ, P4, !PT ;  /* 0x0000000403057c10 */ /* 0x000fce000a7fe4ff */
[----:B------:R-:W3:Y:S01]  /*0550*/  @!P2 LDC.64 R28, c[0x0][0x550] ;  /* 0x00015400ff1cab82 */ /* 0x000ee20000000a00 */
[----:B------:R-:W-:Y:S01]  /*0560*/  @!P2 IADD3 R14, P4, PT, R2, 0x60, RZ ;  /* 0x00000060020ea810 */ /* 0x000fe20007f9e0ff */
[----:B0-----:R-:W-:Y:S01]  /*0570*/  IMAD.WIDE.U32 R4, R12, UR7, R4 ;  /* 0x000000070c047c25 */ /* 0x001fe2000f8e0004 */
[----:B------:R-:W-:Y:S02]  /*0580*/  ISETP.GE.OR P0, PT, R8, R15, P0 ;  /* 0x0000000f0800720c */ /* 0x000fe40000706670 */
[----:B------:R-:W-:Y:S02]  /*0590*/  CS2R R18, SRZ ;  /* 0x0000000000127805 */ /* 0x000fe4000001ff00 */
[----:B------:R-:W-:Y:S01]  /*05a0*/  @!P2 IADD3.X R3, PT, PT, RZ, RZ, RZ, P4, !PT ;  /* 0x000000ffff03a210 */ /* 0x000fe200027fe4ff */
[CC--:B------:R-:W-:Y:S01]  /*05b0*/  @!P1 IMAD.WIDE.U32 R8, R2.reuse, R6.reuse, R10 ;  /* 0x0000000602089225 */ /* 0x0c0fe200078e000a */
[----:B------:R-:W-:Y:S02]  /*05c0*/  @!P3 IADD3 R21, P5, PT, R2, 0x20, RZ ;  /* 0x000000200215b810 */ /* 0x000fe40007fbe0ff */
[----:B------:R-:W-:Y:S01]  /*05d0*/  CS2R R16, SRZ ;  /* 0x0000000000107805 */ /* 0x000fe2000001ff00 */
[----:B------:R-:W0:Y:S01]  /*05e0*/  LDCU.64 UR4, c[0x0][0x5e8] ;  /* 0x0000bd00ff0477ac */ /* 0x000e220008000a00 */
[----:B------:R-:W-:Y:S01]  /*05f0*/  @!P2 IMAD R12, R3, R6, RZ ;  /* 0x00000006030ca224 */ /* 0x000fe200078e02ff */
[----:B-1----:R-:W-:Y:S01]  /*0600*/  @!P1 LEA R22, P4, R8, R22, 0x1 ;  /* 0x0000001608169211 */ /* 0x002fe200078808ff */
[----:B------:R-:W-:-:S02]  /*0610*/  @!P1 IMAD R3, R2, R7, R9 ;  /* 0x0000000702039224 */ /* 0x000fc400078e0209 */
[----:B------:R-:W-:Y:S01]  /*0620*/  IMAD R5, R13, UR7, R5 ;  /* 0x000000070d057c24 */ /* 0x000fe2000f8e0205 */
[----:B------:R-:W1:Y:S01]  /*0630*/  LDCU UR7, c[0x0][0x4f4] ;  /* 0x00009e80ff0777ac */ /* 0x000e620008000800 */
[----:B------:R-:W-:Y:S01]  /*0640*/  @!P2 IMAD R13, R14, R7, R12 ;  /* 0x000000070e0da224 */ /* 0x000fe200078e020c */
[----:B------:R-:W-:Y:S01]  /*0650*/  @!P1 LEA.HI.X R23, R8, R23, R3, 0x1, P4 ;  /* 0x0000001708179211 */ /* 0x000fe200020f0c03 */
[----:B------:R-:W-:Y:S01]  /*0660*/  @!P2 IMAD.WIDE.U32 R14, R14, R6, R10 ;  /* 0x000000060e0ea225 */ /* 0x000fe200078e000a */
[----:B------:R-:W-:-:S03]  /*0670*/  @!P0 IADD3 R25, P4, PT, R2, 0x40, RZ ;  /* 0x0000004002198810 */ /* 0x000fc60007f9e0ff */
[----:B------:R-:W-:Y:S01]  /*0680*/  @!P1 IMAD.WIDE.U32 R8, R2, UR10, R4 ;  /* 0x0000000a02089c25 */ /* 0x000fe2000f8e0004 */
[----:B------:R-:W-:-:S03]  /*0690*/  @!P2 IADD3 R12, PT, PT, R15, R13, RZ ;  /* 0x0000000d0f0ca210 */ /* 0x000fc60007ffe0ff */
[----:B------:R-:W-:Y:S01]  /*06a0*/  @!P1 IMAD R9, R2, UR11, R9 ;  /* 0x0000000b02099c24 */ /* 0x000fe2000f8e0209 */
[----:B--2---:R-:W-:Y:S01]  /*06b0*/  @!P1 LEA R26, P6, R8, R26, 0x1 ;  /* 0x0000001a081a9211 */ /* 0x004fe200078c08ff */
[----:B------:R-:W-:Y:S01]  /*06c0*/  @!P3 IMAD.X R3, RZ, RZ, RZ, P5 ;  /* 0x000000ffff03b224 */ /* 0x000fe200028e06ff */
[----:B---3--:R-:W-:Y:S01]  /*06d0*/  @!P2 LEA R28, P5, R14, R28, 0x1 ;  /* 0x0000001c0e1ca211 */ /* 0x008fe200078a08ff */
[----:B------:R-:W-:Y:S01]  /*06e0*/  @!P0 IMAD.X R13, RZ, RZ, RZ, P4 ;  /* 0x000000ffff0d8224 */ /* 0x000fe200020e06ff */
[----:B------:R-:W-:Y:S01]  /*06f0*/  @!P1 LEA.HI.X R27, R8, R27, R9, 0x1, P6 ;  /* 0x0000001b081b9211 */ /* 0x000fe200030f0c09 */
[-C--:B------:R-:W-:Y:S01]  /*0700*/  @!P3 IMAD R20, R3, R6.reuse, RZ ;  /* 0x000000060314b224 */ /* 0x080fe200078e02ff */
[----:B------:R-:W-:Y:S01]  /*0710*/  @!P2 LEA.HI.X R29, R14, R29, R12, 0x1, P5 ;  /* 0x0000001d0e1da211 */ /* 0x000fe200028f0c0c */
[----:B------:R-:W-:Y:S01]  /*0720*/  @!P0 IMAD R8, R13, R6, RZ ;  /* 0x000000060d088224 */ /* 0x000fe200078e02ff */
[----:B------:R-:W-:Y:S02]  /*0730*/  CS2R R14, SRZ ;  /* 0x00000000000e7805 */ /* 0x000fe4000001ff00 */
[----:B------:R-:W-:Y:S01]  /*0740*/  CS2R R12, SRZ ;  /* 0x00000000000c7805 */ /* 0x000fe2000001ff00 */
[----:B------:R2:W3:Y:S01]  /*0750*/  @!P1 LDG.E.128 R16, desc[UR8][R26.64] ;  /* 0x000000081a109981 */ /* 0x0004e2000c1e1d00 */
[----:B------:R-:W-:Y:S01]  /*0760*/  @!P0 IMAD R3, R25, R7, R8 ;  /* 0x0000000719038224 */ /* 0x000fe200078e0208 */
[----:B------:R-:W-:Y:S01]  /*0770*/  @!P3 MOV R8, R10 ;  /* 0x0000000a0008b202 */ /* 0x000fe20000000f00 */
[----:B------:R-:W-:-:S02]  /*0780*/  @!P3 IMAD.MOV.U32 R9, RZ, RZ, R11 ;  /* 0x000000ffff09b224 */ /* 0x000fc400078e000b */
[----:B------:R4:W5:Y:S01]  /*0790*/  @!P1 LDG.E.128 R12, desc[UR8][R22.64] ;  /* 0x00000008160c9981 */ /* 0x000962000c1e1d00 */
[----:B------:R-:W-:Y:S01]  /*07a0*/  @!P3 IMAD R20, R21, R7, R20 ;  /* 0x000000071514b224 */ /* 0x000fe200078e0214 */
[----:B--2---:R-:W2:Y:S08]  /*07b0*/  @!P0 LDC.64 R26, c[0x0][0x3f0] ;  /* 0x0000fc00ff1a8b82 */ /* 0x004eb00000000a00 */
[----:B----4-:R-:W4:Y:S01]  /*07c0*/  @!P3 LDC.64 R22, c[0x0][0x550] ;  /* 0x00015400ff16bb82 */ /* 0x010f220000000a00 */
[----:B------:R-:W-:-:S07]  /*07d0*/  @!P0 IMAD.WIDE.U32 R10, R25, R6, R10 ;  /* 0x00000006190a8225 */ /* 0x000fce00078e000a */
[----:B------:R-:W0:Y:S01]  /*07e0*/  @!P0 LDC.64 R24, c[0x0][0x550] ;  /* 0x00015400ff188b82 */ /* 0x000e220000000a00 */
[----:B------:R-:W-:-:S05]  /*07f0*/  @!P3 IMAD.WIDE.U32 R8, R21, R6, R8 ;  /* 0x000000061508b225 */ /* 0x000fca00078e0008 */
[----:B------:R-:W-:Y:S02]  /*0800*/  @!P3 IADD3 R20, PT, PT, R9, R20, RZ ;  /* 0x000000140914b210 */ /* 0x000fe40007ffe0ff */
[----:B----4-:R-:W-:-:S04]  /*0810*/  @!P3 LEA R22, P1, R8, R22, 0x1 ;  /* 0x000000160816b211 */ /* 0x010fc800078208ff */
[----:B------:R-:W-:Y:S02]  /*0820*/  @!P3 LEA.HI.X R23, R8, R23, R20, 0x1, P1 ;  /* 0x000000170817b211 */ /* 0x000fe400008f0c14 */
[----:B------:R-:W4:Y:S01]  /*0830*/  @!P3 LDC.64 R20, c[0x0][0x3f0] ;  /* 0x0000fc00ff14bb82 */ /* 0x000f220000000a00 */
[----:B------:R-:W-:Y:S01]  /*0840*/  @!P3 IADD3 R6, P4, PT, R2, 0x20, RZ ;  /* 0x000000200206b810 */ /* 0x000fe20007f9e0ff */
[----:B------:R-:W-:Y:S01]  /*0850*/  @!P0 IMAD.IADD R3, R11, 0x1, R3 ;  /* 0x000000010b038824 */ /* 0x000fe200078e0203 */
[C---:B0-----:R-:W-:Y:S02]  /*0860*/  @!P0 LEA R24, P1, R10.reuse, R24, 0x1 ;  /* 0x000000180a188211 */ /* 0x041fe400078208ff */
[----:B------:R-:W-:Y:S02]  /*0870*/  @!P3 IADD3.X R7, PT, PT, RZ, RZ, RZ, P4, !PT ;  /* 0x000000ffff07b210 */ /* 0x000fe400027fe4ff */
[----:B------:R-:W-:-:S03]  /*0880*/  @!P0 LEA.HI.X R25, R10, R25, R3, 0x1, P1 ;  /* 0x000000190a198211 */ /* 0x000fc600008f0c03 */
[----:B------:R-:W-:-:S04]  /*0890*/  @!P3 IMAD R3, R7, UR10, RZ ;  /* 0x0000000a0703bc24 */ /* 0x000fc8000f8e02ff */
[C---:B------:R-:W-:Y:S02]  /*08a0*/  @!P3 IMAD R3, R6.reuse, UR11, R3 ;  /* 0x0000000b0603bc24 */ /* 0x040fe4000f8e0203 */
[----:B------:R-:W-:-:S04]  /*08b0*/  @!P3 IMAD.WIDE.U32 R6, R6, UR10, R4 ;  /* 0x0000000a0606bc25 */ /* 0x000fc8000f8e0004 */
[----:B------:R-:W-:Y:S01]  /*08c0*/  @!P3 IMAD.IADD R3, R7, 0x1, R3 ;  /* 0x000000010703b824 */ /* 0x000fe200078e0203 */
[----:B----4-:R-:W-:-:S04]  /*08d0*/  @!P3 LEA R20, P1, R6, R20, 0x1 ;  /* 0x000000140614b211 */ /* 0x010fc800078208ff */
[----:B------:R-:W-:Y:S02]  /*08e0*/  @!P3 LEA.HI.X R21, R6, R21, R3, 0x1, P1 ;  /* 0x000000150615b211 */ /* 0x000fe400008f0c03 */
[----:B------:R-:W-:Y:S02]  /*08f0*/  @!P0 IADD3 R6, P1, PT, R2, 0x40, RZ ;  /* 0x0000004002068810 */ /* 0x000fe40007f3e0ff */
[----:B---3--:R-:W-:Y:S02]  /*0900*/  LOP3.LUT R9, R16, 0xffff0000, RZ, 0xc0, !PT ;  /* 0xffff000010097812 */ /* 0x008fe400078ec0ff */
[C---:B-----5:R-:W-:Y:S02]  /*0910*/  LOP3.LUT R8, R12.reuse, 0xffff0000, RZ, 0xc0, !PT ;  /* 0xffff00000c087812 */ /* 0x060fe400078ec0ff */
[----:B------:R-:W-:-:S03]  /*0920*/  SHF.L.U32 R11, R12, 0x10, RZ ;  /* 0x000000100c0b7819 */ /* 0x000fc600000006ff */
[----:B------:R-:W-:Y:S01]  /*0930*/  FMUL.FTZ R8, R8, R9 ;  /* 0x0000000908087220 */ /* 0x000fe20000410000 */
[----:B------:R-:W-:Y:S01]  /*0940*/  IMAD.U32 R9, R16, 0x10000, RZ ;  /* 0x0001000010097824 */ /* 0x000fe200078e00ff */
[----:B------:R-:W-:Y:S01]  /*0950*/  SHF.L.U32 R7, R17, 0x10, RZ ;  /* 0x0000001011077819 */ /* 0x000fe200000006ff */
[----:B------:R-:W-:Y:S02]  /*0960*/  IMAD.U32 R3, R13, 0x10000, RZ ;  /* 0x000100000d037824 */ /* 0x000fe400078e00ff */
[----:B------:R-:W-:-:S04]  /*0970*/  FFMA.FTZ R8, R11, R9, R8 ;  /* 0x000000090b087223 */ /* 0x000fc80000010008 */
[----:B------:R-:W-:Y:S01]  /*0980*/  FFMA.FTZ R3, R3, R7, R8 ;  /* 0x0000000703037223 */ /* 0x000fe20000010008 */
[----:B------:R-:W-:Y:S02]  /*0990*/  @!P0 IADD3.X R7, PT, PT, RZ, RZ, RZ, P1, !PT ;  /* 0x000000ffff078210 */ /* 0x000fe40000ffe4ff */
[----:B------:R-:W-:Y:S02]  /*09a0*/  LOP3.LUT R17, R17, 0xffff0000, RZ, 0xc0, !PT ;  /* 0xffff000011117812 */ /* 0x000fe400078ec0ff */
[----:B------:R-:W-:Y:S01]  /*09b0*/  LOP3.LUT R12, R13, 0xffff0000, RZ, 0xc0, !PT ;  /* 0xffff00000d0c7812 */ /* 0x000fe200078ec0ff */
[----:B------:R-:W-:Y:S01]  /*09c0*/  @!P0 IMAD R7, R7, UR10, RZ ;  /* 0x0000000a07078c24 */ /* 0x000fe2000f8e02ff */
[----:B------:R-:W-:Y:S01]  /*09d0*/  SHF.L.U32 R9, R14, 0x10, RZ ;  /* 0x000000100e097819 */ /* 0x000fe200000006ff */
[----:B------:R-:W-:Y:S02]  /*09e0*/  IMAD.U32 R8, R18, 0x10000, RZ ;  /* 0x0001000012087824 */ /* 0x000fe400078e00ff */
[----:B------:R-:W-:Y:S01]  /*09f0*/  FFMA.FTZ R12, R12, R17, R3 ;  /* 0x000000110c0c7223 */ /* 0x000fe20000010003 */
[----:B------:R-:W-:Y:S01]  /*0a00*/  @!P0 IMAD R3, R6, UR11, R7 ;  /* 0x0000000b06038c24 */ /* 0x000fe2000f8e0207 */
[----:B------:R-:W-:Y:S01]  /*0a10*/  @!P2 IADD3 R16, P4, PT, R2, 0x60, RZ ;  /* 0x000000600210a810 */ /* 0x000fe20007f9e0ff */
[----:B------:R-:W-:-:S04]  /*0a20*/  @!P0 IMAD.WIDE.U32 R6, R6, UR10, R4 ;  /* 0x0000000a06068c25 */ /* 0x000fc8000f8e0004 */
[----:B------:R-:W-:Y:S01]  /*0a30*/  FFMA.FTZ R12, R9, R8, R12 ;  /* 0x00000008090c7223 */ /* 0x000fe2000001000c */
[----:B------:R-:W-:Y:S01]  /*0a40*/  @!P2 MOV R8, R4 ;  /* 0x000000040008a202 */ /* 0x000fe20000000f00 */
[----:B------:R-:W-:Y:S01]  /*0a50*/  @!P0 IMAD.IADD R3, R7, 0x1, R3 ;  /* 0x0000000107038824 */ /* 0x000fe200078e0203 */
[C---:B--2---:R-:W-:Y:S02]  /*0a60*/  @!P0 LEA R26, P1, R6.reuse, R26, 0x1 ;  /* 0x0000001a061a8211 */ /* 0x044fe400078208ff */
[----:B------:R-:W-:Y:S02]  /*0a70*/  @!P2 IADD3.X R4, PT, PT, RZ, RZ, RZ, P4, !PT ;  /* 0x000000ffff04a210 */ /* 0x000fe400027fe4ff */
[----:B------:R-:W-:Y:S01]  /*0a80*/  @!P0 LEA.HI.X R27, R6, R27, R3, 0x1, P1 ;  /* 0x0000001b061b8211 */ /* 0x000fe200008f0c03 */
[----:B------:R-:W-:Y:S02]  /*0a90*/  @!P2 IMAD.MOV.U32 R9, RZ, RZ, R5 ;  /* 0x000000ffff09a224 */ /* 0x000fe400078e0005 */
[----:B------:R-:W-:-:S04]  /*0aa0*/  @!P2 IMAD R3, R4, UR10, RZ ;  /* 0x0000000a0403ac24 */ /* 0x000fc8000f8e02ff */
[C---:B------:R-:W-:Y:S02]  /*0ab0*/  @!P2 IMAD R3, R16.reuse, UR11, R3 ;  /* 0x0000000b1003ac24 */ /* 0x040fe4000f8e0203 */
[----:B------:R-:W-:-:S04]  /*0ac0*/  @!P2 IMAD.WIDE.U32 R16, R16, UR10, R8 ;  /* 0x0000000a1010ac25 */ /* 0x000fc8000f8e0008 */
[----:B------:R-:W-:Y:S01]  /*0ad0*/  HFMA2 R9, -RZ, RZ, 0, 0 ;  /* 0x00000000ff097431 */ /* 0x000fe200000001ff */
[----:B------:R-:W-:Y:S02]  /*0ae0*/  CS2R R6, SRZ ;  /* 0x0000000000067805 */ /* 0x000fe4000001ff00 */
[----:B------:R-:W-:Y:S02]  /*0af0*/  CS2R R4, SRZ ;  /* 0x0000000000047805 */ /* 0x000fe4000001ff00 */
[----:B------:R-:W-:Y:S01]  /*0b00*/  CS2R R10, SRZ ;  /* 0x00000000000a7805 */ /* 0x000fe2000001ff00 */
[----:B------:R-:W-:-:S03]  /*0b10*/  IMAD.MOV.U32 R8, RZ, RZ, RZ ;  /* 0x000000ffff087224 */ /* 0x000fc600078e00ff */
[----:B------:R-:W2:Y:S04]  /*0b20*/  @!P3 LDG.E.128 R4, desc[UR8][R22.64] ;  /* 0x000000081604b981 */ /* 0x000ea8000c1e1d00 */
[----:B------:R-:W3:Y:S01]  /*0b30*/  @!P3 LDG.E.128 R8, desc[UR8][R20.64] ;  /* 0x000000081408b981 */ /* 0x000ee2000c1e1d00 */
[----:B------:R-:W-:Y:S02]  /*0b40*/  LOP3.LUT R18, R18, 0xffff0000, RZ, 0xc0, !PT ;  /* 0xffff000012127812 */ /* 0x000fe400078ec0ff */
[----:B------:R-:W-:Y:S02]  /*0b50*/  LOP3.LUT R13, R14, 0xffff0000, RZ, 0xc0, !PT ;  /* 0xffff00000e0d7812 */ /* 0x000fe400078ec0ff */
[----:B------:R-:W-:-:S03]  /*0b60*/  SHF.L.U32 R14, R15, 0x10, RZ ;  /* 0x000000100f0e7819 */ /* 0x000fc600000006ff */
[----:B------:R-:W-:Y:S01]  /*0b70*/  FFMA.FTZ R12, R13, R18, R12 ;  /* 0x000000120d0c7223 */ /* 0x000fe2000001000c */
[----:B------:R-:W-:-:S04]  /*0b80*/  IMAD.U32 R13, R19, 0x10000, RZ ;  /* 0x00010000130d7824 */ /* 0x000fc800078e00ff */
[----:B------:R-:W-:Y:S02]  /*0b90*/  FFMA.FTZ R14, R14, R13, R12 ;  /* 0x0000000d0e0e7223 */ /* 0x000fe4000001000c */
[----:B------:R-:W0:Y:S01]  /*0ba0*/  @!P2 LDC.64 R12, c[0x0][0x3f0] ;  /* 0x0000fc00ff0cab82 */ /* 0x000e220000000a00 */
[----:B------:R-:W-:Y:S01]  /*0bb0*/  LOP3.LUT R15, R15, 0xffff0000, RZ, 0xc0, !PT ;  /* 0xffff00000f0f7812 */ /* 0x000fe200078ec0ff */
[----:B------:R-:W-:Y:S01]  /*0bc0*/  @!P2 IMAD.IADD R17, R17, 0x1, R3 ;  /* 0x000000011111a824 */ /* 0x000fe200078e0203 */
[----:B------:R-:W-:-:S05]  /*0bd0*/  LOP3.LUT R19, R19, 0xffff0000, RZ, 0xc0, !PT ;  /* 0xffff000013137812 */ /* 0x000fca00078ec0ff */
[----:B------:R-:W-:Y:S01]  /*0be0*/  FFMA.FTZ R3, R15, R19, R14 ;  /* 0x000000130f037223 */ /* 0x000fe2000001000e */
[----:B------:R-:W-:Y:S02]  /*0bf0*/  CS2R R14, SRZ ;  /* 0x00000000000e7805 */ /* 0x000fe4000001ff00 */
[----:B--2---:R-:W-:Y:S02]  /*0c00*/  LOP3.LUT R23, R4, 0xffff0000, RZ, 0xc0, !PT ;  /* 0xffff000004177812 */ /* 0x004fe400078ec0ff */
[C---:B---3--:R-:W-:Y:S01]  /*0c10*/  LOP3.LUT R18, R8.reuse, 0xffff0000, RZ, 0xc0, !PT ;  /* 0xffff000008127812 */ /* 0x048fe200078ec0ff */
[----:B------:R-:W-:Y:S01]  /*0c20*/  IMAD.U32 R8, R8, 0x10000, RZ ;  /* 0x0001000008087824 */ /* 0x000fe200078e00ff */
[----:B------:R-:W-:-:S03]  /*0c30*/  SHF.L.U32 R21, R4, 0x10, RZ ;  /* 0x0000001004157819 */ /* 0x000fc600000006ff */
[----:B------:R-:W-:Y:S01]  /*0c40*/  FMUL.FTZ R23, R18, R23 ;  /* 0x0000001712177220 */ /* 0x000fe20000410000 */
[----:B------:R-:W-:-:S03]  /*0c50*/  SHF.L.U32 R4, R5, 0x10, RZ ;  /* 0x0000001005047819 */ /* 0x000fc600000006ff */
[----:B------:R-:W-:Y:S01]  /*0c60*/  FFMA.FTZ R8, R8, R21, R23 ;  /* 0x0000001508087223 */ /* 0x000fe20000010017 */
[C---:B------:R-:W-:Y:S01]  /*0c70*/  IMAD.U32 R21, R9.reuse, 0x10000, RZ ;  /* 0x0001000009157824 */ /* 0x040fe200078e00ff */
[----:B------:R-:W-:-:S03]  /*0c80*/  LOP3.LUT R9, R9, 0xffff0000, RZ, 0xc0, !PT ;  /* 0xffff000009097812 */ /* 0x000fc600078ec0ff */
[----:B------:R-:W-:Y:S01]  /*0c90*/  FFMA.FTZ R8, R21, R4, R8 ;  /* 0x0000000415087223 */ /* 0x000fe20000010008 */
[C---:B0-----:R-:W-:Y:S02]  /*0ca0*/  @!P2 LEA R4, P1, R16.reuse, R12, 0x1 ;  /* 0x0000000c1004a211 */ /* 0x041fe400078208ff */
[----:B------:R-:W-:Y:S02]  /*0cb0*/  LOP3.LUT R12, R5, 0xffff0000, RZ, 0xc0, !PT ;  /* 0xffff0000050c7812 */ /* 0x000fe400078ec0ff */
[----:B------:R-:W-:Y:S02]  /*0cc0*/  @!P2 LEA.HI.X R5, R16, R13, R17, 0x1, P1 ;  /* 0x0000000d1005a211 */ /* 0x000fe400008f0c11 */
[----:B------:R-:W-:Y:S01]  /*0cd0*/  CS2R R18, SRZ ;  /* 0x0000000000127805 */ /* 0x000fe2000001ff00 */
[----:B------:R-:W-:Y:S01]  /*0ce0*/  FFMA.FTZ R8, R9, R12, R8 ;  /* 0x0000000c09087223 */ /* 0x000fe20000010008 */
[----:B------:R-:W-:Y:S02]  /*0cf0*/  CS2R R12, SRZ ;  /* 0x00000000000c7805 */ /* 0x000fe4000001ff00 */
[----:B------:R-:W-:-:S02]  /*0d00*/  CS2R R16, SRZ ;  /* 0x0000000000107805 */ /* 0x000fc4000001ff00 */
[----:B------:R-:W-:Y:S02]  /*0d10*/  SHF.L.U32 R9, R10, 0x10, RZ ;  /* 0x000000100a097819 */ /* 0x000fe400000006ff */
[----:B------:R0:W2:Y:S04]  /*0d20*/  @!P0 LDG.E.128 R12, desc[UR8][R24.64] ;  /* 0x00000008180c8981 */ /* 0x0000a8000c1e1d00 */
[----:B------:R3:W4:Y:S01]  /*0d30*/  @!P0 LDG.E.128 R16, desc[UR8][R26.64] ;  /* 0x000000081a108981 */ /* 0x000722000c1e1d00 */
[----:B------:R-:W-:Y:S01]  /*0d40*/  CS2R R22, SRZ ;  /* 0x0000000000167805 */ /* 0x000fe2000001ff00 */
[----:B0-----:R-:W-:Y:S01]  /*0d50*/  IMAD.U32 R24, R6, 0x10000, RZ ;  /* 0x0001000006187824 */ /* 0x001fe200078e00ff */
[----:B------:R-:W-:-:S03]  /*0d60*/  CS2R R20, SRZ ;  /* 0x0000000000147805 */ /* 0x000fc6000001ff00 */
[----:B------:R-:W-:Y:S01]  /*0d70*/  FFMA.FTZ R8, R9, R24, R8 ;  /* 0x0000001809087223 */ /* 0x000fe20000010008 */
[----:B---3--:R-:W-:Y:S02]  /*0d80*/  CS2R R26, SRZ ;  /* 0x00000000001a7805 */ /* 0x008fe4000001ff00 */
[----:B------:R-:W-:Y:S01]  /*0d90*/  CS2R R24, SRZ ;  /* 0x0000000000187805 */ /* 0x000fe2000001ff00 */
[----:B------:R-:W3:Y:S05]  /*0da0*/  @!P2 LDG.E.128 R20, desc[UR8][R28.64] ;  /* 0x000000081c14a981 */ /* 0x000eea000c1e1d00 */
[----:B------:R0:W5:Y:S01]  /*0db0*/  @!P2 LDG.E.128 R24, desc[UR8][R4.64] ;  /* 0x000000080418a981 */ /* 0x000162000c1e1d00 */
[----:B------:R-:W-:-:S02]  /*0dc0*/  LOP3.LUT R9, R10, 0xffff0000, RZ, 0xc0, !PT ;  /* 0xffff00000a097812 */ /* 0x000fc400078ec0ff */
[----:B------:R-:W-:-:S05]  /*0dd0*/  LOP3.LUT R6, R6, 0xffff0000, RZ, 0xc0, !PT ;  /* 0xffff000006067812 */ /* 0x000fca00078ec0ff */
[----:B------:R-:W-:Y:S01]  /*0de0*/  FFMA.FTZ R8, R9, R6, R8 ;  /* 0x0000000609087223 */ /* 0x000fe20000010008 */
[C---:B0-----:R-:W-:Y:S01]  /*0df0*/  IMAD.U32 R4, R7.reuse, 0x10000, RZ ;  /* 0x0001000007047824 */ /* 0x041fe200078e00ff */
[----:B------:R-:W-:Y:S02]  /*0e00*/  LOP3.LUT R7, R7, 0xffff0000, RZ, 0xc0, !PT ;  /* 0xffff000007077812 */ /* 0x000fe400078ec0ff */
[----:B--2---:R-:W-:Y:S02]  /*0e10*/  LOP3.LUT R5, R12, 0xffff0000, RZ, 0xc0, !PT ;  /* 0xffff00000c057812 */ /* 0x004fe400078ec0ff */
[----:B----4-:R-:W-:Y:S01]  /*0e20*/  LOP3.LUT R10, R16, 0xffff0000, RZ, 0xc0, !PT ;  /* 0xffff0000100a7812 */ /* 0x010fe200078ec0ff */
[----:B------:R-:W-:Y:S01]  /*0e30*/  IMAD.U32 R9, R12, 0x10000, RZ ;  /* 0x000100000c097824 */ /* 0x000fe200078e00ff */
[----:B------:R-:W-:-:S03]  /*0e40*/  SHF.L.U32 R6, R16, 0x10, RZ ;  /* 0x0000001010067819 */ /* 0x000fc600000006ff */
[----:B------:R-:W-:-:S04]  /*0e50*/  FMUL.FTZ R29, R10, R5 ;  /* 0x000000050a1d7220 */ /* 0x000fc80000410000 */
[----:B------:R-:W-:Y:S01]  /*0e60*/  FFMA.FTZ R6, R6, R9, R29 ;  /* 0x0000000906067223 */ /* 0x000fe2000001001d */
[----:B------:R-:W-:Y:S02]  /*0e70*/  SHF.L.U32 R9, R11, 0x10, RZ ;  /* 0x000000100b097819 */ /* 0x000fe400000006ff */
[----:B---3--:R-:W-:Y:S02]  /*0e80*/  LOP3.LUT R10, R20, 0xffff0000, RZ, 0xc0, !PT ;  /* 0xffff0000140a7812 */ /* 0x008fe400078ec0ff */
[C---:B-----5:R-:W-:Y:S01]  /*0e90*/  LOP3.LUT R5, R24.reuse, 0xffff0000, RZ, 0xc0, !PT ;  /* 0xffff000018057812 */ /* 0x060fe200078ec0ff */
[----:B------:R-:W-:Y:S01]  /*0ea0*/  FFMA.FTZ R4, R9, R4, R8 ;  /* 0x0000000409047223 */ /* 0x000fe20000010008 */
[----:B------:R-:W-:Y:S01]  /*0eb0*/  SHF.L.U32 R24, R24, 0x10, RZ ;  /* 0x0000001018187819 */ /* 0x000fe200000006ff */
[----:B------:R-:W-:Y:S02]  /*0ec0*/  IMAD.U32 R9, R20, 0x10000, RZ ;  /* 0x0001000014097824 */ /* 0x000fe400078e00ff */
[----:B------:R-:W-:Y:S01]  /*0ed0*/  FMUL.FTZ R29, R5, R10 ;  /* 0x0000000a051d7220 */ /* 0x000fe20000410000 */
[----:B------:R-:W-:Y:S01]  /*0ee0*/  SHF.L.U32 R8, R13, 0x10, RZ ;  /* 0x000000100d087819 */ /* 0x000fe200000006ff */
[----:B------:R-:W-:-:S02]  /*0ef0*/  IMAD.U32 R5, R17, 0x10000, RZ ;  /* 0x0001000011057824 */ /* 0x000fc400078e00ff */
[----:B------:R-:W-:Y:S01]  /*0f00*/  FFMA.FTZ R24, R24, R9, R29 ;  /* 0x0000000918187223 */ /* 0x000fe2000001001d */
[----:B------:R-:W-:Y:S02]  /*0f10*/  LOP3.LUT R9, R17, 0xffff0000, RZ, 0xc0, !PT ;  /* 0xffff000011097812 */ /* 0x000fe400078ec0ff */
[----:B------:R-:W-:Y:S02]  /*0f20*/  SHF.L.U32 R17, R25, 0x10, RZ ;  /* 0x0000001019117819 */ /* 0x000fe400000006ff */
[----:B------:R-:W-:Y:S01]  /*0f30*/  SHF.L.U32 R10, R21, 0x10, RZ ;  /* 0x00000010150a7819 */ /* 0x000fe200000006ff */
[----:B------:R-:W-:Y:S01]  /*0f40*/  FFMA.FTZ R6, R5, R8, R6 ;  /* 0x0000000805067223 */ /* 0x000fe20000010006 */
[----:B------:R-:W-:Y:S02]  /*0f50*/  LOP3.LUT R13, R13, 0xffff0000, RZ, 0xc0, !PT ;  /* 0xffff00000d0d7812 */ /* 0x000fe400078ec0ff */
[----:B------:R-:W-:Y:S01]  /*0f60*/  LOP3.LUT R16, R25, 0xffff0000, RZ, 0xc0, !PT ;  /* 0xffff000019107812 */ /* 0x000fe200078ec0ff */
[----:B------:R-:W-:Y:S01]  /*0f70*/  FFMA.FTZ R17, R17, R10, R24 ;  /* 0x0000000a11117223 */ /* 0x000fe20000010018 */
[----:B------:R-:W-:Y:S01]  /*0f80*/  LOP3.LUT R21, R21, 0xffff0000, RZ, 0xc0, !PT ;  /* 0xffff000015157812 */ /* 0x000fe200078ec0ff */
[----:B------:R-:W-:Y:S01]  /*0f90*/  IMAD.U32 R8, R14, 0x10000, RZ ;  /* 0x000100000e087824 */ /* 0x000fe200078e00ff */
[----:B------:R-:W-:Y:S01]  /*0fa0*/  SHF.L.U32 R12, R18, 0x10, RZ ;  /* 0x00000010120c7819 */ /* 0x000fe200000006ff */
[----:B------:R-:W-:Y:S01]  /*0fb0*/  FFMA.FTZ R9, R9, R13, R6 ;  /* 0x0000000d09097223 */ /* 0x000fe20000010006 */
[C---:B------:R-:W-:Y:S01]  /*0fc0*/  IMAD.U32 R10, R19.reuse, 0x10000, RZ ;  /* 0x00010000130a7824 */ /* 0x040fe200078e00ff */
[----:B------:R-:W-:Y:S01]  /*0fd0*/  LOP3.LUT R6, R19, 0xffff0000, RZ, 0xc0, !PT ;  /* 0xffff000013067812 */ /* 0x000fe200078ec0ff */
[----:B------:R-:W-:Y:S01]  /*0fe0*/  FFMA.FTZ R16, R16, R21, R17 ;  /* 0x0000001510107223 */ /* 0x000fe20000010011 */
[----:B------:R-:W-:Y:S01]  /*0ff0*/  LOP3.LUT R13, R18, 0xffff0000, RZ, 0xc0, !PT ;  /* 0xffff0000120d7812 */ /* 0x000fe200078ec0ff */
[----:B------:R-:W-:Y:S01]  /*1000*/  IMAD.U32 R18, R22, 0x10000, RZ ;  /* 0x0001000016127824 */ /* 0x000fe200078e00ff */
[----:B------:R-:W-:Y:S01]  /*1010*/  SHF.L.U32 R19, R26, 0x10, RZ ;  /* 0x000000101a137819 */ /* 0x000fe200000006ff */
[----:B------:R-:W-:Y:S01]  /*1020*/  FFMA.FTZ R8, R12, R8, R9 ;  /* 0x000000080c087223 */ /* 0x000fe20000010009 */
[----:B------:R-:W-:-:S02]  /*1030*/  LOP3.LUT R14, R14, 0xffff0000, RZ, 0xc0, !PT ;  /* 0xffff00000e0e7812 */ /* 0x000fc400078ec0ff */
[----:B------:R-:W-:Y:S01]  /*1040*/  LOP3.LUT R9, R26, 0xffff0000, RZ, 0xc0, !PT ;  /* 0xffff00001a097812 */ /* 0x000fe200078ec0ff */
[----:B------:R-:W-:Y:S01]  /*1050*/  FFMA.FTZ R16, R19, R18, R16 ;  /* 0x0000001213107223 */ /* 0x000fe20000010010 */
[----:B------:R-:W-:Y:S01]  /*1060*/  LOP3.LUT R22, R22, 0xffff0000, RZ, 0xc0, !PT ;  /* 0xffff000016167812 */ /* 0x000fe200078ec0ff */
[----:B------:R-:W-:Y:S02]  /*1070*/  IMAD.U32 R5, R15, 0x10000, RZ ;  /* 0x000100000f057824 */ /* 0x000fe400078e00ff */
[----:B------:R-:W-:Y:S01]  /*1080*/  FFMA.FTZ R13, R13, R14, R8 ;  /* 0x0000000e0d0d7223 */ /* 0x000fe20000010008 */
[----:B------:R-:W-:Y:S01]  /*1090*/  SHF.L.U32 R8, R27, 0x10, RZ ;  /* 0x000000101b087819 */ /* 0x000fe200000006ff */
[----:B------:R-:W-:Y:S01]  /*10a0*/  IMAD.U32 R12, R23, 0x10000, RZ ;  /* 0x00010000170c7824 */ /* 0x000fe200078e00ff */
[----:B------:R-:W-:Y:S01]  /*10b0*/  LOP3.LUT R11, R11, 0xffff0000, RZ, 0xc0, !PT ;  /* 0xffff00000b0b7812 */ /* 0x000fe200078ec0ff */
[----:B------:R-:W-:Y:S01]  /*10c0*/  FFMA.FTZ R9, R9, R22, R16 ;  /* 0x0000001609097223 */ /* 0x000fe20000010010 */
[----:B------:R-:W-:Y:S01]  /*10d0*/  LOP3.LUT R15, R15, 0xffff0000, RZ, 0xc0, !PT ;  /* 0xffff00000f0f7812 */ /* 0x000fe200078ec0ff */
[----:B------:R-:W-:Y:S01]  /*10e0*/  FFMA.FTZ R5, R10, R5, R13 ;  /* 0x000000050a057223 */ /* 0x000fe2000001000d */
[----:B------:R-:W-:Y:S01]  /*10f0*/  LOP3.LUT R23, R23, 0xffff0000, RZ, 0xc0, !PT ;  /* 0xffff000017177812 */ /* 0x000fe200078ec0ff */
[----:B------:R-:W-:Y:S01]  /*1100*/  FFMA.FTZ R8, R8, R12, R9 ;  /* 0x0000000c08087223 */ /* 0x000fe20000010009 */
[----:B------:R-:W-:Y:S01]  /*1110*/  LOP3.LUT R27, R27, 0xffff0000, RZ, 0xc0, !PT ;  /* 0xffff00001b1b7812 */ /* 0x000fe200078ec0ff */
[----:B------:R-:W-:Y:S01]  /*1120*/  FFMA.FTZ R7, R11, R7, R4 ;  /* 0x000000070b077223 */ /* 0x000fe20000010004 */
[----:B------:R-:W-:Y:S01]  /*1130*/  FFMA.FTZ R15, R6, R15, R5 ;  /* 0x0000000f060f7223 */ /* 0x000fe20000010005 */
[----:B------:R-:W0:Y:S02]  /*1140*/  SHFL.BFLY PT, R4, R3, 0x4, 0x1f ;  /* 0x0c801f0003047f89 */ /* 0x000e2400000e0000 */
[----:B------:R-:W-:-:S02]  /*1150*/  FFMA.FTZ R23, R27, R23, R8 ;  /* 0x000000171b177223 */ /* 0x000fc40000010008 */
[----:B------:R-:W2:Y:S04]  /*1160*/  SHFL.BFLY PT, R6, R7, 0x4, 0x1f ;  /* 0x0c801f0007067f89 */ /* 0x000ea800000e0000 */
[----:B------:R-:W3:Y:S04]  /*1170*/  SHFL.BFLY PT, R8, R15, 0x4, 0x1f ;  /* 0x0c801f000f087f89 */ /* 0x000ee800000e0000 */
[----:B------:R-:W4:Y:S01]  /*1180*/  SHFL.BFLY PT, R10, R23, 0x4, 0x1f ;  /* 0x0c801f00170a7f89 */ /* 0x000f2200000e0000 */
[----:B------:R-:W5:Y:S01]  /*1190*/  S2R R13, SR_TID.X ;  /* 0x00000000000d7919 */ /* 0x000f620000002100 */
[----:B0-----:R-:W-:Y:S01]  /*11a0*/  FADD.FTZ R4, R3, R4 ;  /* 0x0000000403047221 */ /* 0x001fe20000010000 */
[----:B--2---:R-:W-:Y:S01]  /*11b0*/  FADD.FTZ R6, R7, R6 ;  /* 0x0000000607067221 */ /* 0x004fe20000010000 */
[----:B---3--:R-:W-:-:S03]  /*11c0*/  FADD.FTZ R8, R15, R8 ;  /* 0x000000080f087221 */ /* 0x008fc60000010000 */
[----:B------:R-:W0:Y:S01]  /*11d0*/  SHFL.BFLY PT, R5, R4, 0x2, 0x1f ;  /* 0x0c401f0004057f89 */ /* 0x000e2200000e0000 */
[----:B----4-:R-:W-:-:S03]  /*11e0*/  FADD.FTZ R10, R23, R10 ;  /* 0x0000000a170a7221 */ /* 0x010fc60000010000 */
[----:B------:R-:W2:Y:S04]  /*11f0*/  SHFL.BFLY PT, R9, R6, 0x2, 0x1f ;  /* 0x0c401f0006097f89 */ /* 0x000ea800000e0000 */
[----:B------:R-:W3:Y:S04]  /*1200*/  SHFL.BFLY PT, R3, R8, 0x2, 0x1f ;  /* 0x0c401f0008037f89 */ /* 0x000ee800000e0000 */
[----:B------:R-:W4:Y:S01]  /*1210*/  SHFL.BFLY PT, R11, R10, 0x2, 0x1f ;  /* 0x0c401f000a0b7f89 */ /* 0x000f2200000e0000 */
[----:B------:R-:W1:Y:S01]  /*1220*/  S2R R12, SR_TID.X ;  /* 0x00000000000c7919 */ /* 0x000e620000002100 */
[----:B-----5:R-:W-:-:S04]  /*1230*/  LOP3.LUT R13, R13, 0x7, RZ, 0xc0, !PT ;  /* 0x000000070d0d7812 */ /* 0x020fc800078ec0ff */
[----:B------:R-:W-:Y:S01]  /*1240*/  ISETP.NE.AND P1, PT, R13, RZ, PT ;  /* 0x000000ff0d00720c */ /* 0x000fe20003f25270 */
[----:B0-----:R-:W-:Y:S01]  /*1250*/  FADD.FTZ R5, R4, R5 ;  /* 0x0000000504057221 */ /* 0x001fe20000010000 */
[----:B--2---:R-:W-:Y:S01]  /*1260*/  FADD.FTZ R9, R6, R9 ;  /* 0x0000000906097221 */ /* 0x004fe20000010000 */
[----:B---3--:R-:W-:-:S03]  /*1270*/  FADD.FTZ R7, R8, R3 ;  /* 0x0000000308077221 */ /* 0x008fc60000010000 */
[----:B------:R-:W0:Y:S07]  /*1280*/  SHFL.BFLY PT, R4, R5, 0x1, 0x1f ;  /* 0x0c201f0005047f89 */ /* 0x000e2e00000e0000 */
[----:B------:R-:W2:Y:S01]  /*1290*/  @!P1 LDC R13, c[0x0][0x4f4] ;  /* 0x00013d00ff0d9b82 */ /* 0x000ea20000000800 */
[----:B----4-:R-:W-:Y:S01]  /*12a0*/  FADD.FTZ R11, R10, R11 ;  /* 0x0000000b0a0b7221 */ /* 0x010fe20000010000 */
[----:B------:R-:W3:Y:S04]  /*12b0*/  SHFL.BFLY PT, R6, R9, 0x1, 0x1f ;  /* 0x0c201f0009067f89 */ /* 0x000ee800000e0000 */
[----:B------:R-:W4:Y:S02]  /*12c0*/  SHFL.BFLY PT, R8, R7, 0x1, 0x1f ;  /* 0x0c201f0007087f89 */ /* 0x000f2400000e0000 */
[----:B------:R-:W5:Y:S02]  /*12d0*/  @!P1 LDC R15, c[0x0][0x4f4] ;  /* 0x00013d00ff0f9b82 */ /* 0x000f640000000800 */
[----:B------:R-:W5:Y:S01]  /*12e0*/  SHFL.BFLY PT, R10, R11, 0x1, 0x1f ;  /* 0x0c201f000b0a7f89 */ /* 0x000f6200000e0000 */
[----:B------:R-:W-:-:S02]  /*12f0*/  IADD3 R3, PT, PT, R0, UR6, RZ ;  /* 0x0000000600037c10 */ /* 0x000fc4000fffe0ff */
[----:B-1----:R-:W-:Y:S02]  /*1300*/  LOP3.LUT P0, RZ, R12, 0x7, RZ, 0xc0, !PT ;  /* 0x000000070cff7812 */ /* 0x002fe4000780c0ff */
[----:B------:R-:W-:-:S04]  /*1310*/  IADD3 R0, P2, PT, R3, R2, RZ ;  /* 0x0000000203007210 */ /* 0x000fc80007f5e0ff */
[----:B------:R-:W-:Y:S02]  /*1320*/  LEA.HI.X.SX32 R3, R3, RZ, 0x1, P2 ;  /* 0x000000ff03037211 */ /* 0x000fe400010f0eff */
[C---:B------:R-:W-:Y:S01]  /*1330*/  LEA R2, P2, R0.reuse, UR4, 0x2 ;  /* 0x0000000400027c11 */ /* 0x040fe2000f8410ff */
[----:B0-----:R-:W-:Y:S01]  /*1340*/  FADD.FTZ R5, R5, R4 ;  /* 0x0000000405057221 */ /* 0x001fe20000010000 */
[----:B---3--:R-:W-:Y:S01]  /*1350*/  FADD.FTZ R6, R9, R6 ;  /* 0x0000000609067221 */ /* 0x008fe20000010000 */
[----:B----4-:R-:W-:Y:S01]  /*1360*/  FADD.FTZ R8, R7, R8 ;  /* 0x0000000807087221 */ /* 0x010fe20000010000 */
[----:B------:R-:W-:Y:S01]  /*1370*/  LEA.HI.X R3, R0, UR5, R3, 0x2, P2 ;  /* 0x0000000500037c11 */ /* 0x000fe200090f1403 */
[----:B------:R-:W-:Y:S01]  /*1380*/  @!P0 FMUL.FTZ R5, R5, UR7 ;  /* 0x0000000705058c20 */ /* 0x000fe20008410000 */
[----:B--2---:R-:W-:Y:S01]  /*1390*/  @!P1 FMUL.FTZ R7, R6, R13 ;  /* 0x0000000d06079220 */ /* 0x004fe20000410000 */
[----:B-----5:R-:W-:Y:S01]  /*13a0*/  @!P1 FMUL.FTZ R9, R8, R15 ;  /* 0x0000000f08099220 */ /* 0x020fe20000410000 */
[----:B------:R-:W-:-:S02]  /*13b0*/  FADD.FTZ R10, R11, R10 ;  /* 0x0000000a0b0a7221 */ /* 0x000fc40000010000 */
[----:B------:R0:W-:Y:S02]  /*13c0*/  @!P0 STG.E desc[UR8][R2.64], R5 ;  /* 0x0000000502008986 */ /* 0x0001e4000c101908 */
[----:B------:R-:W-:Y:S02]  /*13d0*/  FMUL.FTZ R11, R10, UR7 ;  /* 0x000000070a0b7c20 */ /* 0x000fe40008410000 */
[----:B------:R0:W-:Y:S04]  /*13e0*/  @!P1 STG.E desc[UR8][R2.64+0x80], R7 ;  /* 0x0000800702009986 */ /* 0x0001e8000c101908 */
[----:B------:R0:W-:Y:S01]  /*13f0*/  @!P1 STG.E desc[UR8][R2.64+0x100], R9 ;  /* 0x0001000902009986 */ /* 0x0001e2000c101908 */
[----:B------:R-:W-:Y:S05]  /*1400*/  @P1 EXIT ;  /* 0x000000000000194d */ /* 0x000fea0003800000 */
[----:B------:R-:W-:Y:S01]  /*1410*/  STG.E desc[UR8][R2.64+0x180], R11 ;  /* 0x0001800b02007986 */ /* 0x000fe2000c101908 */
[----:B------:R-:W-:Y:S05]  /*1420*/  EXIT ;  /* 0x000000000000794d */ /* 0x000fea0003800000 */
.L_x_1397:
        /* <DEDUP_REMOVED lines=13> */
.L_x_1431:


//--------------------- .text._ZN5flash25flash_bwd_dot_do_o_kernelILb1E23Flash_bwd_kernel_traitsILi64ELi128ELi128ELi8ELi4ELi4ELi4ELb0ELb0EN7cutlass10bfloat16_tE19Flash_kernel_traitsILi64ELi128ELi128ELi8ES3_EEEEvNS_16Flash_bwd_paramsE --------------------------
	.section	.text._ZN5flash25flash_bwd_dot_do_o_kernelILb1E23Flash_bwd_kernel_traitsILi64ELi128ELi128ELi8ELi4ELi4ELi4ELb0ELb0EN7cutlass10bfloat16_tE19Flash_kernel_traitsILi64ELi128ELi128ELi8ES3_EEEEvNS_16Flash_bwd_paramsE,"ax",@progbits
	.align	128
        .global         _ZN5flash25flash_bwd_dot_do_o_kernelILb1E23Flash_bwd_kernel_traitsILi64ELi128ELi128ELi8ELi4ELi4ELi4ELb0ELb0EN7cutlass10bfloat16_tE19Flash_kernel_traitsILi64ELi128ELi128ELi8ES3_EEEEvNS_16Flash_bwd_paramsE
        .type           _ZN5flash25flash_bwd_dot_do_o_kernelILb1E23Flash_bwd_kernel_traitsILi64ELi128ELi128ELi8ELi4ELi4ELi4ELb0ELb0EN7cutlass10bfloat16_tE19Flash_kernel_traitsILi64ELi128ELi128ELi8ES3_EEEEvNS_16Flash_bwd_paramsE,@function
        .size           _ZN5flash25flash_bwd_dot_do_o_kernelILb1E23Flash_bwd_kernel_traitsILi64ELi128ELi128ELi8ELi4ELi4ELi4ELb0ELb0EN7cutlass10bfloat16_tE19Flash_kernel_traitsILi64ELi128ELi128ELi8ES3_EEEEvNS_16Flash_bwd_paramsE,(.L_x_1432 - _ZN5flash25flash_bwd_dot_do_o_kernelILb1E23Flash_bwd_kernel_traitsILi64ELi128ELi128ELi8ELi4ELi4ELi4ELb0ELb0EN7cutlass10bfloat16_tE19Flash_kernel_traitsILi64ELi128ELi128ELi8ES3_EEEEvNS_16Flash_bwd_paramsE)
        .other          _ZN5flash25flash_bwd_dot_do_o_kernelILb1E23Flash_bwd_kernel_traitsILi64ELi128ELi128ELi8ELi4ELi4ELi4ELb0ELb0EN7cutlass10bfloat16_tE19Flash_kernel_traitsILi64ELi128ELi128ELi8ES3_EEEEvNS_16Flash_bwd_paramsE,@"STO_CUDA_ENTRY STV_DEFAULT"
_ZN5flash25flash_bwd_dot_do_o_kernelILb1E23Flash_bwd_kernel_traitsILi64ELi128ELi128ELi8ELi4ELi4ELi4ELb0ELb0EN7cutlass10bfloat16_tE19Flash_kernel_traitsILi64ELi128ELi128ELi8ES3_EEEEvNS_16Flash_bwd_paramsE:
.text._ZN5flash25flash_bwd_dot_do_o_kernelILb1E23Flash_bwd_kernel_traitsILi64ELi128ELi128ELi8ELi4ELi4ELi4ELb0ELb0EN7cutlass10bfloat16_tE19Flash_kernel_traitsILi64ELi128ELi128ELi8ES3_EEEEvNS_16Flash_bwd_paramsE:
[----:B------:R-:W-:Y:S08]  /*0000*/  LDC R1, c[0x0][0x37c] ;  /* 0x0000df00ff017b82 */ /* 0x000ff00000000800 */
[----:B------:R-:W0:Y:S01]  /*0010*/  LDC.64 R2, c[0x0][0x460] ;  /* 0x00011800ff027b82 */ /* 0x000e220000000a00 */
[----:B------:R-:W1:Y:S01]  /*0020*/  S2R R21, SR_CTAID.Y ;  /* 0x0000000000157919 */ /* 0x000e620000002600 */
[----:B------:R-:W2:Y:S01]  /*0030*/  LDCU.64 UR4, c[0x0][0x358] ;  /* 0x00006b00ff0477ac */ /* 0x000ea20008000a00 */
[----:B------:R-:W-:-:S02]  /*0040*/  MOV R23, 0xffffffff ;  /* 0xffffffff00177802 */ /* 0x000fc40000000f00 */
[C---:B0-----:R-:W-:Y:S02]  /*0050*/  ISETP.NE.U32.AND P1, PT, R2.reuse, RZ, PT ;  /* 0x000000ff0200720c */ /* 0x041fe40003f25070 */
        /* <DEDUP_REMOVED lines=9> */
[----:B------:R-:W0:Y:S01]  /*00f0*/  S2R R22, SR_CTAID.X ;  /* 0x0000000000167919 */ /* 0x000e220000002500 */
[----:B------:R-:W1:Y:S01]  /*0100*/  @!P1 LDC R12, c[0x0][0x434] ;  /* 0x00010d00ff0c9b82 */ /* 0x000e620000000800 */
[----:B0-----:R-:W-:Y:S01]  /*0110*/  IMAD.SHL.U32 R19, R22, 0x80, RZ ;  /* 0x0000008016137824 */ /* 0x001fe200078e00ff */
[----:B--2---:R-:W-:-:S04]  /*0120*/  @P1 IADD3 R12, PT, PT, R4, -R23, RZ ;  /* 0x80000017040c1210 */ /* 0x004fc80007ffe0ff */
[----:B-1----:R-:W-:-:S13]  /*0130*/  ISETP.GT.AND P1, PT, R12, R19, PT ;  /* 0x000000130c00720c */ /* 0x002fda0003f24270 */
[----:B------:R-:W-:Y:S05]  /*0140*/  @!P1 EXIT ;  /* 0x000000000000994d */ /* 0x000fea0003800000 */
[----:B------:R-:W-:Y:S01]  /*0150*/  ISETP.NE.AND P1, PT, R23, -0x1, PT ;  /* 0xffffffff1700780c */ /* 0x000fe20003f25270 */
[----:B------:R-:W0:Y:S01]  /*0160*/  LDC R0, c[0x0][0x3e0] ;  /* 0x0000f800ff007b82 */ /* 0x000e220000000800 */
[----:B------:R-:W0:Y:S01]  /*0170*/  LDCU UR7, c[0x0][0x44c] ;  /* 0x00008980ff0777ac */ /* 0x000e220008000800 */
[----:B------:R-:W1:Y:S10]  /*0180*/  S2R R8, SR_CTAID.Z ;  /* 0x0000000000087919 */ /* 0x000e740000002700 */
[----:B------:R-:W2:Y:S08]  /*0190*/  @!P1 LDC.64 R10, c[0x0][0x400] ;  /* 0x00010000ff0a9b82 */ /* 0x000eb00000000a00 */
[----:B------:R-:W3:Y:S08]  /*01a0*/  @!P1 LDC.64 R6, c[0x0][0x588] ;  /* 0x00016200ff069b82 */ /* 0x000ef00000000a00 */
[----:B------:R-:W4:Y:S08]  /*01b0*/  @P1 LDC.64 R4, c[0x0][0x408] ;  /* 0x00010200ff041b82 */ /* 0x000f300000000a00 */
[----:B------:R-:W5:Y:S01]  /*01c0*/  @P1 LDC.64 R2, c[0x0][0x590] ;  /* 0x00016400ff021b82 */ /* 0x000f620000000a00 */
[----:B--2---:R-:W-:-:S04]  /*01d0*/  @!P1 IMAD.WIDE.U32 R14, R21, R10, RZ ;  /* 0x0000000a150e9225 */ /* 0x004fc800078e00ff */
[C---:B------:R-:W-:Y:S02]  /*01e0*/  @!P1 IMAD R9, R21.reuse, R11, R15 ;  /* 0x0000000b15099224 */ /* 0x040fe400078e020f */
[----:B------:R-:W-:Y:S02]  /*01f0*/  @!P1 IMAD.MOV.U32 R13, RZ, RZ, R14 ;  /* 0x000000ffff0d9224 */ /* 0x000fe400078e000e */
[----:B---3--:R-:W-:-:S04]  /*0200*/  @!P1 IMAD.WIDE.U32 R16, R21, R6, RZ ;  /* 0x0000000615109225 */ /* 0x008fc800078e00ff */
[----:B------:R-:W-:Y:S02]  /*0210*/  @!P1 IMAD R17, R21, R7, R17 ;  /* 0x0000000715119224 */ /* 0x000fe400078e0211 */
[----:B----4-:R-:W-:-:S04]  /*0220*/  @P1 IMAD.WIDE.U32 R10, R23, R4, RZ ;  /* 0x00000004170a1225 */ /* 0x010fc800078e00ff */
[----:B------:R-:W-:Y:S02]  /*0230*/  @P1 IMAD R9, R23, R5, R11 ;  /* 0x0000000517091224 */ /* 0x000fe400078e020b */
[----:B0-----:R-:W-:-:S04]  /*0240*/  IMAD.WIDE R4, R0, UR7, RZ ;  /* 0x0000000700047c25 */ /* 0x001fc8000f8e02ff */
[----:B-----5:R-:W-:-:S04]  /*0250*/  @P1 IMAD.WIDE.U32 R6, R23, R2, RZ ;  /* 0x0000000217061225 */ /* 0x020fc800078e00ff */
[----:B------:R-:W-:Y:S01]  /*0260*/  @P1 IMAD R17, R23, R3, R7 ;  /* 0x0000000317111224 */ /* 0x000fe200078e0207 */
[----:B------:R-:W-:Y:S01]  /*0270*/  @P1 MOV R16, R6 ;  /* 0x0000000600101202 */ /* 0x000fe20000000f00 */
[----:B------:R-:W-:Y:S01]  /*0280*/  @P1 IMAD.MOV.U32 R13, RZ, RZ, R10 ;  /* 0x000000ffff0d1224 */ /* 0x000fe200078e000a */
[----:B-1----:R-:W-:Y:S06]  /*0290*/  @P1 BRA `(.L_x_1398) ;  /* 0x0000000000441947 */ /* 0x002fec0003800000 */
[----:B------:R-:W0:Y:S02]  /*02a0*/  LDCU UR8, c[0x0][0x444] ;  /* 0x00008880ff0877ac */ /* 0x000e240008000800 */
[----:B0-----:R-:W-:Y:S02]  /*02b0*/  USHF.R.S32.HI UR6, URZ, 0x1f, UR8 ;  /* 0x0000001fff067899 */ /* 0x001fe40008011408 */
[----:B------:R-:W-:-:S04]  /*02c0*/  IMAD.WIDE.U32 R6, R21, UR8, RZ ;  /* 0x0000000815067c25 */ /* 0x000fc8000f8e00ff */
[----:B------:R-:W-:Y:S01]  /*02d0*/  IMAD R3, R21, UR6, RZ ;  /* 0x0000000615037c24 */ /* 0x000fe2000f8e02ff */
[----:B------:R-:W-:-:S04]  /*02e0*/  USHF.R.S32.HI UR6, URZ, 0x1f, UR7 ;  /* 0x0000001fff067899 */ /* 0x000fc80008011407 */
[----:B------:R-:W-:Y:S02]  /*02f0*/  IADD3 R3, PT, PT, R7, R3, RZ ;  /* 0x0000000307037210 */ /* 0x000fe40007ffe0ff */
[----:B------:R-:W-:-:S03]  /*0300*/  SHF.R.S32.HI R7, RZ, 0x1f, R0 ;  /* 0x0000001fff077819 */ /* 0x000fc60000011400 */
[-C--:B------:R-:W-:Y:S02]  /*0310*/  IMAD R10, R3, R0.reuse, RZ ;  /* 0x00000000030a7224 */ /* 0x080fe400078e02ff */
[----:B------:R-:W-:-:S04]  /*0320*/  IMAD.WIDE.U32 R2, R6, R0, RZ ;  /* 0x0000000006027225 */ /* 0x000fc800078e00ff */
[----:B------:R-:W-:-:S04]  /*0330*/  IMAD R7, R7, R6, R10 ;  /* 0x0000000607077224 */ /* 0x000fc800078e020a */
[----:B------:R-:W-:Y:S02]  /*0340*/  IMAD.IADD R3, R3, 0x1, R7 ;  /* 0x0000000103037824 */ /* 0x000fe400078e0207 */
[----:B------:R-:W-:-:S04]  /*0350*/  IMAD.WIDE.U32 R6, R2, UR7, RZ ;  /* 0x0000000702067c25 */ /* 0x000fc8000f8e00ff */
[----:B------:R-:W-:-:S04]  /*0360*/  IMAD R3, R3, UR7, RZ ;  /* 0x0000000703037c24 */ /* 0x000fc8000f8e02ff */
[----:B------:R-:W-:Y:S01]  /*0370*/  IMAD R11, R2, UR6, R3 ;  /* 0x00000006020b7c24 */ /* 0x000fe2000f8e0203 */
[----:B------:R-:W-:-:S03]  /*0380*/  MOV R3, R6 ;  /* 0x0000000600037202 */ /* 0x000fc60000000f00 */
[----:B------:R-:W-:Y:S01]  /*0390*/  IMAD.IADD R2, R7, 0x1, R11 ;  /* 0x0000000107027824 */ /* 0x000fe200078e020b */
[----:B------:R-:W-:Y:S06]  /*03a0*/  BRA `(.L_x_1399) ;  /* 0x0000000000107947 */ /* 0x000fec0003800000 */
.L_x_1398:
[-C--:B------:R-:W-:Y:S02]  /*03b0*/  IMAD R3, R5, R23.reuse, RZ ;  /* 0x0000001705037224 */ /* 0x080fe400078e02ff */
[----:B------:R-:W-:-:S05]  /*03c0*/  IMAD.WIDE.U32 R6, R4, R23, RZ ;  /* 0x0000001704067225 */ /* 0x000fca00078e00ff */
[----:B------:R-:W-:Y:S01]  /*03d0*/  IADD3 R2, PT, PT, R7, R3, RZ ;  /* 0x0000000307027210 */ /* 0x000fe20007ffe0ff */
[----:B------:R-:W-:-:S07]  /*03e0*/  IMAD.MOV.U32 R3, RZ, RZ, R6 ;  /* 0x000000ffff037224 */ /* 0x000fce00078e0006 */
.L_x_1399:
[----:B------:R-:W0:Y:S01]  /*03f0*/  LDCU.U8 UR6, c[0x0][0x548] ;  /* 0x0000a900ff0677ac */ /* 0x000e220008000000 */
[----:B------:R-:W-:Y:S01]  /*0400*/  SHF.L.U32 R6, R21, 0x7, RZ ;  /* 0x0000000715067819 */ /* 0x000fe200000006ff */
[----:B------:R-:W-:-:S03]  /*0410*/  IMAD R25, R8, UR7, RZ ;  /* 0x0000000708197c24 */ /* 0x000fc6000f8e02ff */
[----:B------:R-:W-:-:S04]  /*0420*/  SEL R10, R6, RZ, P0 ;  /* 0x000000ff060a7207 */ /* 0x000fc80000000000 */
[----:B------:R-:W-:-:S05]  /*0430*/  IADD3 R7, P0, PT, R19, R10, RZ ;  /* 0x0000000a13077210 */ /* 0x000fca0007f1e0ff */
[----:B------:R-:W-:Y:S01]  /*0440*/  IMAD.X R11, RZ, RZ, RZ, P0 ;  /* 0x000000ffff0b7224 */ /* 0x000fe200000e06ff */
[----:B0-----:R-:W-:-:S03]  /*0450*/  UISETP.NE.AND UP0, UPT, UR6, URZ, UPT ;  /* 0x000000ff0600728c */ /* 0x001fc6000bf05270 */
[-C--:B------:R-:W-:Y:S02]  /*0460*/  IMAD R14, R11, R4.reuse, RZ ;  /* 0x000000040b0e7224 */ /* 0x080fe400078e02ff */
[----:B------:R-:W-:-:S04]  /*0470*/  IMAD.WIDE.U32 R10, R7, R4, RZ ;  /* 0x00000004070a7225 */ /* 0x000fc800078e00ff */
        /* <DEDUP_REMOVED lines=10> */
[----:B------:R-:W-:Y:S01]  /*0520*/  IMAD R24, R5, R8, R6 ;  /* 0x0000000805187224 */ /* 0x000fe200078e0206 */
[----:B------:R-:W-:Y:S06]  /*0530*/  BRA `(.L_x_1401) ;  /* 0x00000000000c7947 */ /* 0x000fec0003800000 */
.L_x_1400:
[----:B------:R-:W0:Y:S01]  /*0540*/  LDC R24, c[0x0][0x444] ;  /* 0x00011100ff187b82 */ /* 0x000e220000000800 */
[----:B------:R-:W-:-:S04]  /*0550*/  IMAD R21, R21, R0, R8 ;  /* 0x0000000015157224 */ /* 0x000fc800078e0208 */
[----:B0-----:R-:W-:-:S07]  /*0560*/  IMAD R24, R21, R24, RZ ;  /* 0x0000001815187224 */ /* 0x001fce00078e02ff */
.L_x_1401:
[----:B------:R-:W0:Y:S01]  /*0570*/  S2R R21, SR_TID.X ;  /* 0x0000000000157919 */ /* 0x000e220000002100 */
[----:B------:R-:W1:Y:S01]  /*0580*/  LDCU UR6, c[0x0][0x440] ;  /* 0x00008800ff0677ac */ /* 0x000e620008000800 */
[----:B------:R-:W-:Y:S01]  /*0590*/  IADD3 R12, PT, PT, -R19, R12, RZ ;  /* 0x0000000c130c7210 */ /* 0x000fe20007ffe1ff */
[----:B------:R-:W-:Y:S01]  /*05a0*/  IMAD.MOV.U32 R15, RZ, RZ, RZ ;  /* 0x000000ffff0f7224 */ /* 0x000fe200078e00ff */
[----:B------:R-:W2:Y:S01]  /*05b0*/  LDCU.128 UR12, c[0x0][0x590] ;  /* 0x0000b200ff0c77ac */ /* 0x000ea20008000c00 */
[----:B------:R-:W3:Y:S01]  /*05c0*/  LDCU.64 UR10, c[0x0][0x408] ;  /* 0x00008100ff0a77ac */ /* 0x000ee20008000a00 */
[----:B------:R-:W4:Y:S01]  /*05d0*/  LDCU.64 UR8, c[0x0][0x410] ;  /* 0x00008200ff0877ac */ /* 0x000f220008000a00 */
[----:B0-----:R-:W-:Y:S01]  /*05e0*/  IMAD.SHL.U32 R14, R21, 0x8, RZ ;  /* 0x00000008150e7824 */ /* 0x001fe200078e00ff */
[----:B------:R-:W-:-:S04]  /*05f0*/  SHF.R.U32.HI R23, RZ, 0x3, R21 ;  /* 0x00000003ff177819 */ /* 0x000fc80000011615 */
[----:B------:R-:W-:-:S04]  /*0600*/  LOP3.LUT R14, R14, 0x38, RZ, 0xc0, !PT ;  /* 0x000000380e0e7812 */ /* 0x000fc800078ec0ff */
[----:B-1----:R-:W-:Y:S01]  /*0610*/  ISETP.GE.AND P0, PT, R14, UR6, PT ;  /* 0x000000060e007c0c */ /* 0x002fe2000bf06270 */
[----:B--2---:R-:W-:-:S03]  /*0620*/  IMAD.WIDE.U32 R4, R19, UR12, R14 ;  /* 0x0000000c13047c25 */ /* 0x004fc6000f8e000e */
[----:B------:R-:W-:Y:S01]  /*0630*/  ISETP.GE.OR P3, PT, R23, R12, P0 ;  /* 0x0000000c1700720c */ /* 0x000fe20000766670 */
[----:B---3--:R-:W-:Y:S01]  /*0640*/  IMAD.WIDE.U32 R14, R19, UR10, R14 ;  /* 0x0000000a130e7c25 */ /* 0x008fe2000f8e000e */
[----:B------:R-:W-:-:S03]  /*0650*/  IADD3 R16, P1, PT, R16, R4, RZ ;  /* 0x0000000410107210 */ /* 0x000fc60007f3e0ff */
[----:B------:R-:W-:-:S05]  /*0660*/  IMAD R4, R19, UR13, R5 ;  /* 0x0000000d13047c24 */ /* 0x000fca000f8e0205 */
[----:B------:R-:W-:Y:S01]  /*0670*/  IADD3.X R17, PT, PT, R17, R4, RZ, P1, !PT ;  /* 0x0000000411117210 */ /* 0x000fe20000ffe4ff */
[----:B------:R-:W-:Y:S01]  /*0680*/  IMAD R4, R19, UR11, R15 ;  /* 0x0000000b13047c24 */ /* 0x000fe2000f8e020f */
[----:B------:R-:W-:Y:S01]  /*0690*/  IADD3 R14, P1, PT, R13, R14, RZ ;  /* 0x0000000e0d0e7210 */ /* 0x000fe20007f3e0ff */
[----:B------:R-:W0:Y:S01]  /*06a0*/  @!P3 LDC.64 R6, c[0x0][0x550] ;  /* 0x00015400ff06bb82 */ /* 0x000e220000000a00 */
[----:B------:R-:W-:-:S04]  /*06b0*/  IMAD.WIDE.U32 R16, R8, UR14, R16 ;  /* 0x0000000e08107c25 */ /* 0x000fc8000f8e0010 */
[----:B------:R-:W-:-:S03]  /*06c0*/  IMAD.X R15, R9, 0x1, R4, P1 ;  /* 0x00000001090f7824 */ /* 0x000fc600008e0604 */
[----:B------:R-:W1:Y:S01]  /*06d0*/  @!P3 LDC.64 R4, c[0x0][0x3f0] ;  /* 0x0000fc00ff04bb82 */ /* 0x000e620000000a00 */
[C---:B------:R-:W-:Y:S02]  /*06e0*/  IMAD R17, R8.reuse, UR15, R17 ;  /* 0x0000000f08117c24 */ /* 0x040fe4000f8e0211 */
[----:B----4-:R-:W-:-:S04]  /*06f0*/  IMAD.WIDE.U32 R14, R8, UR8, R14 ;  /* 0x00000008080e7c25 */ /* 0x010fc8000f8e000e */
[----:B------:R-:W-:-:S04]  /*0700*/  @!P3 IMAD.WIDE.U32 R18, R23, UR12, R16 ;  /* 0x0000000c1712bc25 */ /* 0x000fc8000f8e0010 */
[----:B------:R-:W-:Y:S01]  /*0710*/  IMAD R15, R8, UR9, R15 ;  /* 0x00000009080f7c24 */ /* 0x000fe2000f8e020f */
[----:B------:R-:W2:Y:S01]  /*0720*/  LDCU.64 UR8, c[0x0][0x570] ;  /* 0x0000ae00ff0877ac */ /* 0x000ea20008000a00 */
[----:B------:R-:W-:Y:S01]  /*0730*/  @!P3 IMAD R9, R23, UR13, R19 ;  /* 0x0000000d1709bc24 */ /* 0x000fe2000f8e0213 */
[----:B0-----:R-:W-:-:S04]  /*0740*/  @!P3 LEA R8, P1, R18, R6, 0x1 ;  /* 0x000000061208b211 */ /* 0x001fc800078208ff */
[----:B------:R-:W-:Y:S01]  /*0750*/  @!P3 LEA.HI.X R9, R18, R7, R9, 0x1, P1 ;  /* 0x000000071209b211 */ /* 0x000fe200008f0c09 */
[----:B------:R-:W-:Y:S01]  /*0760*/  @!P3 IMAD.WIDE.U32 R6, R23, UR10, R14 ;  /* 0x0000000a1706bc25 */ /* 0x000fe2000f8e000e */
[----:B------:R-:W-:-:S03]  /*0770*/  IADD3 R3, P1, P2, R10, R3, R25 ;  /* 0x000000030a037210 */ /* 0x000fc60007a3e019 */
[----:B------:R-:W-:Y:S01]  /*0780*/  @!P3 IMAD R7, R23, UR11, R7 ;  /* 0x0000000b1707bc24 */ /* 0x000fe2000f8e0207 */
[----:B-1----:R-:W-:-:S04]  /*0790*/  @!P3 LEA R18, P4, R6, R4, 0x1 ;  /* 0x000000040612b211 */ /* 0x002fc800078808ff */
[----:B------:R-:W-:Y:S02]  /*07a0*/  @!P3 LEA.HI.X R19, R6, R5, R7, 0x1, P4 ;  /* 0x000000050613b211 */ /* 0x000fe400020f0c07 */
[----:B------:R-:W-:Y:S02]  /*07b0*/  CS2R R4, SRZ ;  /* 0x0000000000047805 */ /* 0x000fe4000001ff00 */
[----:B------:R-:W-:Y:S02]  /*07c0*/  CS2R R6, SRZ ;  /* 0x0000000000067805 */ /* 0x000fe4000001ff00 */
[----:B------:R-:W-:-:S04]  /*07d0*/  CS2R R10, SRZ ;  /* 0x00000000000a7805 */ /* 0x000fc8000001ff00 */
[----:B------:R0:W3:Y:S02]  /*07e0*/  @!P3 LDG.E.128 R4, desc[UR4][R8.64] ;  /* 0x000000040804b981 */ /* 0x0000e4000c1e1d00 */
[----:B0-----:R-:W-:-:S06]  /*07f0*/  CS2R R8, SRZ ;  /* 0x0000000000087805 */ /* 0x001fcc000001ff00 */
[----:B------:R0:W4:Y:S01]  /*0800*/  @!P3 LDG.E.128 R8, desc[UR4][R18.64] ;  /* 0x000000041208b981 */ /* 0x000122000c1e1d00 */
[C---:B---3--:R-:W-:Y:S01]  /*0810*/  LOP3.LUT R13, R4.reuse, 0xffff0000, RZ, 0xc0, !PT ;  /* 0xffff0000040d7812 */ /* 0x048fe200078ec0ff */
[C---:B0-----:R-:W-:Y:S01]  /*0820*/  IMAD.U32 R19, R5.reuse, 0x10000, RZ ;  /* 0x0001000005137824 */ /* 0x041fe200078e00ff */
[----:B------:R-:W-:Y:S02]  /*0830*/  SHF.L.U32 R4, R4, 0x10, RZ ;  /* 0x0000001004047819 */ /* 0x000fe400000006ff */
[----:B------:R-:W-:Y:S02]  /*0840*/  LOP3.LUT R5, R5, 0xffff0000, RZ, 0xc0, !PT ;  /* 0xffff000005057812 */ /* 0x000fe400078ec0ff */
[----:B----4-:R-:W-:-:S05]  /*0850*/  LOP3.LUT R26, R8, 0xffff0000, RZ, 0xc0, !PT ;  /* 0xffff0000081a7812 */ /* 0x010fca00078ec0ff */
[----:B------:R-:W-:Y:S01]  /*0860*/  FMUL.FTZ R27, R13, R26 ;  /* 0x0000001a0d1b7220 */ /* 0x000fe20000410000 */
[----:B------:R-:W-:Y:S01]  /*0870*/  IMAD.U32 R13, R8, 0x10000, RZ ;  /* 0x00010000080d7824 */ /* 0x000fe200078e00ff */
[----:B------:R-:W-:Y:S02]  /*0880*/  SHF.L.U32 R8, R9, 0x10, RZ ;  /* 0x0000001009087819 */ /* 0x000fe400000006ff */
[----:B------:R-:W-:Y:S01]  /*0890*/  SHF.L.U32 R26, R7, 0x10, RZ ;  /* 0x00000010071a7819 */ /* 0x000fe200000006ff */
[----:B------:R-:W-:Y:S01]  /*08a0*/  FFMA.FTZ R4, R4, R13, R27 ;  /* 0x0000000d04047223 */ /* 0x000fe2000001001b */
[----:B------:R-:W-:Y:S02]  /*08b0*/  IADD3 R13, PT, PT, R23, 0x20, RZ ;  /* 0x00000020170d7810 */ /* 0x000fe40007ffe0ff */
[----:B------:R-:W-:Y:S01]  /*08c0*/  LOP3.LUT R7, R7, 0xffff0000, RZ, 0xc0, !PT ;  /* 0xffff000007077812 */ /* 0x000fe200078ec0ff */
[----:B------:R-:W-:Y:S01]  /*08d0*/  FFMA.FTZ R8, R19, R8, R4 ;  /* 0x0000000813087223 */ /* 0x000fe20000010004 */
[----:B------:R-:W-:Y:S01]  /*08e0*/  ISETP.GE.OR P4, PT, R13, R12, P0 ;  /* 0x0000000c0d00720c */ /* 0x000fe20000786670 */
[----:B------:R-:W-:Y:S01]  /*08f0*/  VIADD R13, R23, 0x40 ;  /* 0x00000040170d7836 */ /* 0x000fe20000000000 */
[----:B------:R-:W-:-:S04]  /*0900*/  LOP3.LUT R4, R9, 0xffff0000, RZ, 0xc0, !PT ;  /* 0xffff000009047812 */ /* 0x000fc800078ec0ff */
[----:B------:R-:W-:Y:S01]  /*0910*/  ISETP.GE.OR P3, PT, R13, R12, P0 ;  /* 0x0000000c0d00720c */ /* 0x000fe20000766670 */
[----:B------:R-:W-:Y:S01]  /*0920*/  FFMA.FTZ R9, R5, R4, R8 ;  /* 0x0000000405097223 */ /* 0x000fe20000010008 */
[----:B------:R-:W-:Y:S01]  /*0930*/  IADD3 R13, PT, PT, R23, 0x60, RZ ;  /* 0x00000060170d7810 */ /* 0x000fe20007ffe0ff */
[----:B------:R-:W-:Y:S01]  /*0940*/  IMAD.U32 R5, R10, 0x10000, RZ ;  /* 0x000100000a057824 */ /* 0x000fe200078e00ff */
[----:B------:R-:W-:Y:S02]  /*0950*/  SHF.L.U32 R8, R6, 0x10, RZ ;  /* 0x0000001006087819 */ /* 0x000fe400000006ff */
[----:B------:R-:W-:Y:S02]  /*0960*/  ISETP.GE.OR P0, PT, R13, R12, P0 ;  /* 0x0000000c0d00720c */ /* 0x000fe40000706670 */
[----:B------:R-:W0:Y:S01]  /*0970*/  @!P4 LDC.64 R12, c[0x0][0x550] ;  /* 0x00015400ff0ccb82 */ /* 0x000e220000000a00 */
[----:B------:R-:W-:Y:S01]  /*0980*/  @!P4 IADD3 R19, P5, PT, R23, 0x20, RZ ;  /* 0x000000201713c810 */ /* 0x000fe20007fbe0ff */
[----:B------:R-:W-:Y:S01]  /*0990*/  FFMA.FTZ R8, R8, R5, R9 ;  /* 0x0000000508087223 */ /* 0x000fe20000010009 */
[----:B------:R-:W-:Y:S01]  /*09a0*/  @!P4 IMAD.MOV.U32 R5, RZ, RZ, R17 ;  /* 0x000000ffff05c224 */ /* 0x000fe200078e0011 */
[----:B------:R-:W-:-:S02]  /*09b0*/  LOP3.LUT R10, R10, 0xffff0000, RZ, 0xc0, !PT ;  /* 0xffff00000a0a7812 */ /* 0x000fc400078ec0ff */
[----:B------:R-:W-:-:S04]  /*09c0*/  @!P4 IMAD.X R4, RZ, RZ, RZ, P5 ;  /* 0x000000ffff04c224 */ /* 0x000fc800028e06ff */
[----:B------:R-:W-:-:S04]  /*09d0*/  @!P4 IMAD R4, R4, UR12, RZ ;  /* 0x0000000c0404cc24 */ /* 0x000fc8000f8e02ff */
[----:B------:R-:W-:Y:S01]  /*09e0*/  @!P4 IMAD R9, R19, UR13, R4 ;  /* 0x0000000d1309cc24 */ /* 0x000fe2000f8e0204 */
[----:B------:R-:W-:-:S05]  /*09f0*/  @!P4 MOV R4, R16 ;  /* 0x000000100004c202 */ /* 0x000fca0000000f00 */
[----:B------:R-:W-:-:S05]  /*0a00*/  @!P4 IMAD.WIDE.U32 R4, R19, UR12, R4 ;  /* 0x0000000c1304cc25 */ /* 0x000fca000f8e0004 */
[----:B------:R-:W-:Y:S02]  /*0a10*/  @!P4 IADD3 R9, PT, PT, R5, R9, RZ ;  /* 0x000000090509c210 */ /* 0x000fe40007ffe0ff */
[----:B0-----:R-:W-:-:S04]  /*0a20*/  @!P4 LEA R12, P5, R4, R12, 0x1 ;  /* 0x0000000c040cc211 */ /* 0x001fc800078a08ff */
[----:B------:R-:W-:Y:S02]  /*0a30*/  @!P4 LEA.HI.X R13, R4, R13, R9, 0x1, P5 ;  /* 0x0000000d040dc211 */ /* 0x000fe400028f0c09 */
[----:B------:R-:W0:Y:S01]  /*0a40*/  @!P4 LDC.64 R4, c[0x0][0x3f0] ;  /* 0x0000fc00ff04cb82 */ /* 0x000e220000000a00 */
[----:B------:R-:W-:Y:S02]  /*0a50*/  LOP3.LUT R9, R6, 0xffff0000, RZ, 0xc0, !PT ;  /* 0xffff000006097812 */ /* 0x000fe400078ec0ff */
[----:B------:R-:W-:-:S03]  /*0a60*/  @!P4 IADD3 R19, P5, PT, R23, 0x20, RZ ;  /* 0x000000201713c810 */ /* 0x000fc60007fbe0ff */
[----:B------:R-:W-:Y:S01]  /*0a70*/  FFMA.FTZ R27, R9, R10, R8 ;  /* 0x0000000a091b7223 */ /* 0x000fe20000010008 */
[C---:B------:R-:W-:Y:S01]  /*0a80*/  IMAD.U32 R9, R11.reuse, 0x10000, RZ ;  /* 0x000100000b097824 */ /* 0x040fe200078e00ff */
[----:B------:R-:W-:Y:S01]  /*0a90*/  @!P4 MOV R8, R14 ;  /* 0x0000000e0008c202 */ /* 0x000fe20000000f00 */
[----:B------:R-:W-:Y:S01]  /*0aa0*/  @!P4 IMAD.X R6, RZ, RZ, RZ, P5 ;  /* 0x000000ffff06c224 */ /* 0x000fe200028e06ff */
[----:B------:R-:W-:Y:S01]  /*0ab0*/  LOP3.LUT R11, R11, 0xffff0000, RZ, 0xc0, !PT ;  /* 0xffff00000b0b7812 */ /* 0x000fe200078ec0ff */
[----:B------:R-:W-:Y:S01]  /*0ac0*/  FFMA.FTZ R26, R26, R9, R27 ;  /* 0x000000091a1a7223 */ /* 0x000fe2000001001b */
[----:B------:R-:W-:Y:S02]  /*0ad0*/  @!P4 IMAD.MOV.U32 R9, RZ, RZ, R15 ;  /* 0x000000ffff09c224 */ /* 0x000fe400078e000f */
[----:B------:R-:W-:Y:S02]  /*0ae0*/  @!P4 IMAD R6, R6, UR10, RZ ;  /* 0x0000000a0606cc24 */ /* 0x000fe4000f8e02ff */
[----:B------:R-:W-:Y:S01]  /*0af0*/  FFMA.FTZ R26, R7, R11, R26 ;  /* 0x0000000b071a7223 */ /* 0x000fe2000001001a */
[----:B------:R-:W-:-:S04]  /*0b00*/  @!P4 IMAD.WIDE.U32 R8, R19, UR10, R8 ;  /* 0x0000000a1308cc25 */ /* 0x000fc8000f8e0008 */
[----:B------:R-:W-:Y:S01]  /*0b10*/  @!P4 IMAD R6, R19, UR11, R6 ;  /* 0x0000000b1306cc24 */ /* 0x000fe2000f8e0206 */
[----:B0-----:R-:W-:-:S04]  /*0b20*/  @!P4 LEA R18, P5, R8, R4, 0x1 ;  /* 0x000000040812c211 */ /* 0x001fc800078a08ff */
[----:B------:R-:W-:Y:S02]  /*0b30*/  @!P4 IADD3 R6, PT, PT, R9, R6, RZ ;  /* 0x000000060906c210 */ /* 0x000fe40007ffe0ff */
[----:B------:R-:W-:Y:S02]  /*0b40*/  CS2R R10, SRZ ;  /* 0x00000000000a7805 */ /* 0x000fe4000001ff00 */
[----:B------:R-:W-:Y:S02]  /*0b50*/  @!P4 LEA.HI.X R19, R8, R5, R6, 0x1, P5 ;  /* 0x000000050813c211 */ /* 0x000fe400028f0c06 */
[----:B------:R-:W-:Y:S02]  /*0b60*/  CS2R R4, SRZ ;  /* 0x0000000000047805 */ /* 0x000fe4000001ff00 */
[----:B------:R-:W-:Y:S02]  /*0b70*/  CS2R R6, SRZ ;  /* 0x0000000000067805 */ /* 0x000fe4000001ff00 */
[----:B------:R-:W-:-:S04]  /*0b80*/  CS2R R8, SRZ ;  /* 0x0000000000087805 */ /* 0x000fc8000001ff00 */
[----:B------:R-:W3:Y:S04]  /*0b90*/  @!P4 LDG.E.128 R4, desc[UR4][R12.64] ;  /* 0x000000040c04c981 */ /* 0x000ee8000c1e1d00 */
[----:B------:R0:W4:Y:S02]  /*0ba0*/  @!P4 LDG.E.128 R8, desc[UR4][R18.64] ;  /* 0x000000041208c981 */ /* 0x000124000c1e1d00 */
[----:B0-----:R-:W-:Y:S01]  /*0bb0*/  @!P3 MOV R18, R16 ;  /* 0x000000100012b202 */ /* 0x001fe20000000f00 */
[----:B------:R-:W-:Y:S01]  /*0bc0*/  @!P3 IMAD.MOV.U32 R19, RZ, RZ, R17 ;  /* 0x000000ffff13b224 */ /* 0x000fe200078e0011 */
[----:B---3--:R-:W-:Y:S02]  /*0bd0*/  LOP3.LUT R28, R4, 0xffff0000, RZ, 0xc0, !PT ;  /* 0xffff0000041c7812 */ /* 0x008fe400078ec0ff */
[----:B----4-:R-:W-:-:S02]  /*0be0*/  LOP3.LUT R27, R8, 0xffff0000, RZ, 0xc0, !PT ;  /* 0xffff0000081b7812 */ /* 0x010fc400078ec0ff */
[----:B------:R-:W-:Y:S02]  /*0bf0*/  SHF.L.U32 R8, R8, 0x10, RZ ;  /* 0x0000001008087819 */ /* 0x000fe400000006ff */
[----:B------:R-:W-:Y:S01]  /*0c00*/  SHF.L.U32 R13, R9, 0x10, RZ ;  /* 0x00000010090d7819 */ /* 0x000fe200000006ff */
[----:B------:R-:W-:Y:S01]  /*0c10*/  FMUL.FTZ R29, R27, R28 ;  /* 0x0000001c1b1d7220 */ /* 0x000fe20000410000 */
[----:B------:R-:W-:Y:S01]  /*0c20*/  IMAD.U32 R27, R4, 0x10000, RZ ;  /* 0x00010000041b7824 */ /* 0x000fe200078e00ff */
[----:B------:R-:W-:Y:S01]  /*0c30*/  LOP3.LUT R9, R9, 0xffff0000, RZ, 0xc0, !PT ;  /* 0xffff000009097812 */ /* 0x000fe200078ec0ff */
[----:B------:R-:W-:Y:S02]  /*0c40*/  IMAD.U32 R4, R5, 0x10000, RZ ;  /* 0x0001000005047824 */ /* 0x000fe400078e00ff */
[----:B------:R-:W-:-:S04]  /*0c50*/  FFMA.FTZ R8, R8, R27, R29 ;  /* 0x0000001b08087223 */ /* 0x000fc8000001001d */
[----:B------:R-:W-:Y:S01]  /*0c60*/  FFMA.FTZ R4, R13, R4, R8 ;  /* 0x000000040d047223 */ /* 0x000fe20000010008 */
[----:B------:R-:W-:Y:S02]  /*0c70*/  LOP3.LUT R8, R5, 0xffff0000, RZ, 0xc0, !PT ;  /* 0xffff000005087812 */ /* 0x000fe400078ec0ff */
[----:B------:R-:W-:-:S03]  /*0c80*/  @!P3 IADD3 R5, P4, PT, R23, 0x40, RZ ;  /* 0x000000401705b810 */ /* 0x000fc60007f9e0ff */
[----:B------:R-:W-:Y:S01]  /*0c90*/  FFMA.FTZ R8, R9, R8, R4 ;  /* 0x0000000809087223 */ /* 0x000fe20000010004 */
[C---:B------:R-:W-:Y:S01]  /*0ca0*/  SHF.L.U32 R4, R6.reuse, 0x10, RZ ;  /* 0x0000001006047819 */ /* 0x040fe200000006ff */
[----:B------:R-:W-:Y:S01]  /*0cb0*/  @!P3 IMAD.X R12, RZ, RZ, RZ, P4 ;  /* 0x000000ffff0cb224 */ /* 0x000fe200020e06ff */
[----:B------:R-:W-:Y:S01]  /*0cc0*/  LOP3.LUT R6, R6, 0xffff0000, RZ, 0xc0, !PT ;  /* 0xffff000006067812 */ /* 0x000fe200078ec0ff */
[----:B------:R-:W-:Y:S02]  /*0cd0*/  IMAD.U32 R9, R10, 0x10000, RZ ;  /* 0x000100000a097824 */ /* 0x000fe400078e00ff */
[----:B------:R-:W-:Y:S02]  /*0ce0*/  @!P3 IMAD R12, R12, UR12, RZ ;  /* 0x0000000c0c0cbc24 */ /* 0x000fe4000f8e02ff */
[----:B------:R-:W-:Y:S01]  /*0cf0*/  FFMA.FTZ R8, R9, R4, R8 ;  /* 0x0000000409087223 */ /* 0x000fe20000010008 */
[----:B------:R-:W-:-:S04]  /*0d00*/  @!P3 IMAD.WIDE.U32 R18, R5, UR12, R18 ;  /* 0x0000000c0512bc25 */ /* 0x000fc8000f8e0012 */
[----:B------:R-:W-:Y:S02]  /*0d10*/  @!P3 IMAD R9, R5, UR13, R12 ;  /* 0x0000000d0509bc24 */ /* 0x000fe4000f8e020c */
[----:B------:R-:W0:Y:S03]  /*0d20*/  @!P3 LDC.64 R4, c[0x0][0x550] ;  /* 0x00015400ff04bb82 */ /* 0x000e260000000a00 */
[----:B------:R-:W-:Y:S02]  /*0d30*/  @!P3 IADD3 R9, PT, PT, R19, R9, RZ ;  /* 0x000000091309b210 */ /* 0x000fe40007ffe0ff */
[----:B0-----:R-:W-:-:S04]  /*0d40*/  @!P3 LEA R12, P4, R18, R4, 0x1 ;  /* 0x00000004120cb211 */ /* 0x001fc800078808ff */
[----:B------:R-:W-:Y:S02]  /*0d50*/  @!P3 LEA.HI.X R13, R18, R5, R9, 0x1, P4 ;  /* 0x00000005120db211 */ /* 0x000fe400020f0c09 */
[----:B------:R-:W0:Y:S01]  /*0d60*/  @!P0 LDC.64 R4, c[0x0][0x550] ;  /* 0x00015400ff048b82 */ /* 0x000e220000000a00 */
[----:B------:R-:W-:-:S05]  /*0d70*/  @!P0 IADD3 R19, P4, PT, R23, 0x60, RZ ;  /* 0x0000006017138810 */ /* 0x000fca0007f9e0ff */
[----:B------:R-:W-:-:S04]  /*0d80*/  @!P0 IMAD.X R9, RZ, RZ, RZ, P4 ;  /* 0x000000ffff098224 */ /* 0x000fc800020e06ff */
[----:B------:R-:W-:-:S04]  /*0d90*/  @!P0 IMAD R18, R9, UR12, RZ ;  /* 0x0000000c09128c24 */ /* 0x000fc8000f8e02ff */
[C---:B------:R-:W-:Y:S02]  /*0da0*/  @!P0 IMAD R9, R19.reuse, UR13, R18 ;  /* 0x0000000d13098c24 */ /* 0x040fe4000f8e0212 */
[----:B------:R-:W-:-:S05]  /*0db0*/  @!P0 IMAD.WIDE.U32 R18, R19, UR12, R16 ;  /* 0x0000000c13128c25 */ /* 0x000fca000f8e0010 */
[----:B------:R-:W-:Y:S02]  /*0dc0*/  @!P0 IADD3 R9, PT, PT, R19, R9, RZ ;  /* 0x0000000913098210 */ /* 0x000fe40007ffe0ff */
[----:B0-----:R-:W-:-:S04]  /*0dd0*/  @!P0 LEA R16, P4, R18, R4, 0x1 ;  /* 0x0000000412108211 */ /* 0x001fc800078808ff */
[----:B------:R-:W-:Y:S02]  /*0de0*/  @!P0 LEA.HI.X R17, R18, R5, R9, 0x1, P4 ;  /* 0x0000000512118211 */ /* 0x000fe400020f0c09 */
[----:B------:R-:W0:Y:S01]  /*0df0*/  @!P3 LDC.64 R4, c[0x0][0x3f0] ;  /* 0x0000fc00ff04bb82 */ /* 0x000e220000000a00 */
[----:B------:R-:W-:Y:S02]  /*0e00*/  @!P3 IADD3 R19, P4, PT, R23, 0x40, RZ ;  /* 0x000000401713b810 */ /* 0x000fe40007f9e0ff */
[----:B------:R-:W-:Y:S02]  /*0e10*/  LOP3.LUT R9, R10, 0xffff0000, RZ, 0xc0, !PT ;  /* 0xffff00000a097812 */ /* 0x000fe400078ec0ff */
[----:B------:R-:W-:-:S03]  /*0e20*/  @!P3 IADD3.X R10, PT, PT, RZ, RZ, RZ, P4, !PT ;  /* 0x000000ffff0ab210 */ /* 0x000fc600027fe4ff */
[----:B------:R-:W-:Y:S01]  /*0e30*/  FFMA.FTZ R6, R9, R6, R8 ;  /* 0x0000000609067223 */ /* 0x000fe20000010008 */
[----:B------:R-:W-:Y:S01]  /*0e40*/  @!P3 MOV R9, R15 ;  /* 0x0000000f0009b202 */ /* 0x000fe20000000f00 */
[----:B------:R-:W-:-:S04]  /*0e50*/  @!P3 IMAD R8, R10, UR10, RZ ;  /* 0x0000000a0a08bc24 */ /* 0x000fc8000f8e02ff */
[----:B------:R-:W-:Y:S02]  /*0e60*/  @!P3 IMAD R27, R19, UR11, R8 ;  /* 0x0000000b131bbc24 */ /* 0x000fe4000f8e0208 */
[----:B------:R-:W-:-:S04]  /*0e70*/  @!P3 IMAD.MOV.U32 R8, RZ, RZ, R14 ;  /* 0x000000ffff08b224 */ /* 0x000fc800078e000e */
[----:B------:R-:W-:-:S05]  /*0e80*/  @!P3 IMAD.WIDE.U32 R8, R19, UR10, R8 ;  /* 0x0000000a1308bc25 */ /* 0x000fca000f8e0008 */
[----:B------:R-:W-:Y:S02]  /*0e90*/  @!P3 IADD3 R9, PT, PT, R9, R27, RZ ;  /* 0x0000001b0909b210 */ /* 0x000fe40007ffe0ff */
[----:B0-----:R-:W-:-:S04]  /*0ea0*/  @!P3 LEA R18, P4, R8, R4, 0x1 ;  /* 0x000000040812b211 */ /* 0x001fc800078808ff */
[----:B------:R-:W-:Y:S02]  /*0eb0*/  @!P3 LEA.HI.X R19, R8, R5, R9, 0x1, P4 ;  /* 0x000000050813b211 */ /* 0x000fe400020f0c09 */
[----:B------:R-:W0:Y:S01]  /*0ec0*/  @!P0 LDC.64 R4, c[0x0][0x3f0] ;  /* 0x0000fc00ff048b82 */ /* 0x000e220000000a00 */
[----:B------:R-:W-:Y:S02]  /*0ed0*/  @!P0 IADD3 R27, P4, PT, R23, 0x60, RZ ;  /* 0x00000060171b8810 */ /* 0x000fe40007f9e0ff */
[----:B------:R-:W-:Y:S02]  /*0ee0*/  @!P0 MOV R8, R14 ;  /* 0x0000000e00088202 */ /* 0x000fe40000000f00 */
[----:B------:R-:W-:Y:S01]  /*0ef0*/  @!P0 MOV R9, R15 ;  /* 0x0000000f00098202 */ /* 0x000fe20000000f00 */
[----:B------:R-:W-:Y:S01]  /*0f00*/  @!P0 IMAD.X R10, RZ, RZ, RZ, P4 ;  /* 0x000000ffff0a8224 */ /* 0x000fe200020e06ff */
[----:B------:R-:W-:-:S03]  /*0f10*/  LOP3.LUT R14, R11, 0xffff0000, RZ, 0xc0, !PT ;  /* 0xffff00000b0e7812 */ /* 0x000fc600078ec0ff */
[----:B------:R-:W-:Y:S02]  /*0f20*/  @!P0 IMAD R10, R10, UR10, RZ ;  /* 0x0000000a0a0a8c24 */ /* 0x000fe4000f8e02ff */
[----:B------:R-:W-:-:S04]  /*0f30*/  @!P0 IMAD.WIDE.U32 R8, R27, UR10, R8 ;  /* 0x0000000a1b088c25 */ /* 0x000fc8000f8e0008 */
[----:B------:R-:W-:Y:S01]  /*0f40*/  @!P0 IMAD R15, R27, UR11, R10 ;  /* 0x0000000b1b0f8c24 */ /* 0x000fe2000f8e020a */
[----:B------:R-:W-:Y:S01]  /*0f50*/  SHF.L.U32 R27, R11, 0x10, RZ ;  /* 0x000000100b1b7819 */ /* 0x000fe200000006ff */
[----:B------:R-:W-:-:S03]  /*0f60*/  IMAD.U32 R10, R7, 0x10000, RZ ;  /* 0x00010000070a7824 */ /* 0x000fc600078e00ff */
[----:B------:R-:W-:Y:S01]  /*0f70*/  @!P0 IADD3 R15, PT, PT, R9, R15, RZ ;  /* 0x0000000f090f8210 */ /* 0x000fe20007ffe0ff */
[----:B------:R-:W-:Y:S01]  /*0f80*/  FFMA.FTZ R27, R27, R10, R6 ;  /* 0x0000000a1b1b7223 */ /* 0x000fe20000010006 */
[----:B------:R-:W-:Y:S02]  /*0f90*/  LOP3.LUT R10, R7, 0xffff0000, RZ, 0xc0, !PT ;  /* 0xffff0000070a7812 */ /* 0x000fe400078ec0ff */
[----:B------:R-:W-:Y:S02]  /*0fa0*/  CS2R R6, SRZ ;  /* 0x0000000000067805 */ /* 0x000fe4000001ff00 */
[----:B0-----:R-:W-:Y:S01]  /*0fb0*/  @!P0 LEA R28, P4, R8, R4, 0x1 ;  /* 0x00000004081c8211 */ /* 0x001fe200078808ff */
[----:B------:R-:W-:-:S03]  /*0fc0*/  FFMA.FTZ R27, R14, R10, R27 ;  /* 0x0000000a0e1b7223 */ /* 0x000fc6000001001b */
[----:B------:R-:W-:Y:S02]  /*0fd0*/  @!P0 LEA.HI.X R29, R8, R5, R15, 0x1, P4 ;  /* 0x00000005081d8211 */ /* 0x000fe400020f0c0f */
[----:B------:R-:W-:Y:S02]  /*0fe0*/  CS2R R4, SRZ ;  /* 0x0000000000047805 */ /* 0x000fe4000001ff00 */
[----:B------:R-:W-:Y:S02]  /*0ff0*/  CS2R R8, SRZ ;  /* 0x0000000000087805 */ /* 0x000fe4000001ff00 */
[----:B------:R-:W-:Y:S02]  /*1000*/  CS2R R10, SRZ ;  /* 0x00000000000a7805 */ /* 0x000fe4000001ff00 */
[----:B------:R-:W3:Y:S04]  /*1010*/  @!P3 LDG.E.128 R4, desc[UR4][R12.64] ;  /* 0x000000040c04b981 */ /* 0x000ee8000c1e1d00 */
[----:B------:R0:W4:Y:S02]  /*1020*/  @!P3 LDG.E.128 R8, desc[UR4][R18.64] ;  /* 0x000000041208b981 */ /* 0x000124000c1e1d00 */
[----:B0-----:R-:W-:-:S02]  /*1030*/  CS2R R18, SRZ ;  /* 0x0000000000127805 */ /* 0x001fc4000001ff00 */
[----:B---3--:R-:W-:Y:S02]  /*1040*/  LOP3.LUT R15, R4, 0xffff0000, RZ, 0xc0, !PT ;  /* 0xffff0000040f7812 */ /* 0x008fe400078ec0ff */
[C---:B----4-:R-:W-:Y:S01]  /*1050*/  LOP3.LUT R14, R8.reuse, 0xffff0000, RZ, 0xc0, !PT ;  /* 0xffff0000080e7812 */ /* 0x050fe200078ec0ff */
[C---:B------:R-:W-:Y:S01]  /*1060*/  IMAD.U32 R13, R9.reuse, 0x10000, RZ ;  /* 0x00010000090d7824 */ /* 0x040fe200078e00ff */
[----:B------:R-:W-:Y:S02]  /*1070*/  SHF.L.U32 R8, R8, 0x10, RZ ;  /* 0x0000001008087819 */ /* 0x000fe400000006ff */
[----:B------:R-:W-:Y:S01]  /*1080*/  LOP3.LUT R9, R9, 0xffff0000, RZ, 0xc0, !PT ;  /* 0xffff000009097812 */ /* 0x000fe200078ec0ff */
[----:B------:R-:W-:Y:S01]  /*1090*/  FMUL.FTZ R14, R14, R15 ;  /* 0x0000000f0e0e7220 */ /* 0x000fe20000410000 */
[----:B------:R-:W-:Y:S01]  /*10a0*/  IMAD.U32 R15, R4, 0x10000, RZ ;  /* 0x00010000040f7824 */ /* 0x000fe200078e00ff */
[C---:B------:R-:W-:Y:S02]  /*10b0*/  SHF.L.U32 R4, R5.reuse, 0x10, RZ ;  /* 0x0000001005047819 */ /* 0x040fe400000006ff */
[----:B------:R-:W-:Y:S01]  /*10c0*/  LOP3.LUT R5, R5, 0xffff0000, RZ, 0xc0, !PT ;  /* 0xffff000005057812 */ /* 0x000fe200078ec0ff */
[----:B------:R-:W-:Y:S01]  /*10d0*/  FFMA.FTZ R8, R8, R15, R14 ;  /* 0x0000000f08087223 */ /* 0x000fe2000001000e */
[----:B------:R-:W-:-:S02]  /*10e0*/  HFMA2 R15, -RZ, RZ, 0, 0 ;  /* 0x00000000ff0f7431 */ /* 0x000fc400000001ff */
[----:B------:R-:W-:Y:S02]  /*10f0*/  IMAD.MOV.U32 R14, RZ, RZ, RZ ;  /* 0x000000ffff0e7224 */ /* 0x000fe400078e00ff */
[----:B------:R-:W-:Y:S01]  /*1100*/  FFMA.FTZ R4, R13, R4, R8 ;  /* 0x000000040d047223 */ /* 0x000fe20000010008 */
[----:B------:R-:W-:Y:S02]  /*1110*/  CS2R R12, SRZ ;  /* 0x00000000000c7805 */ /* 0x000fe4000001ff00 */
[----:B------:R-:W-:Y:S01]  /*1120*/  SHF.L.U32 R8, R6, 0x10, RZ ;  /* 0x0000001006087819 */ /* 0x000fe200000006ff */
[----:B------:R-:W-:Y:S01]  /*1130*/  FFMA.FTZ R4, R9, R5, R4 ;  /* 0x0000000509047223 */ /* 0x000fe20000010004 */
[----:B------:R-:W-:Y:S02]  /*1140*/  SHF.L.U32 R5, R10, 0x10, RZ ;  /* 0x000000100a057819 */ /* 0x000fe400000006ff */
[----:B------:R0:W3:Y:S03]  /*1150*/  @!P0 LDG.E.128 R12, desc[UR4][R16.64] ;  /* 0x00000004100c8981 */ /* 0x0000e6000c1e1d00 */
[----:B------:R-:W-:Y:S01]  /*1160*/  FFMA.FTZ R4, R5, R8, R4 ;  /* 0x0000000805047223 */ /* 0x000fe20000010004 */
[----:B0-----:R-:W-:-:S06]  /*1170*/  CS2R R16, SRZ ;  /* 0x0000000000107805 */ /* 0x001fcc000001ff00 */
[----:B------:R-:W4:Y:S01]  /*1180*/  @!P0 LDG.E.128 R16, desc[UR4][R28.64] ;  /* 0x000000041c108981 */ /* 0x000f22000c1e1d00 */
[----:B------:R-:W-:Y:S02]  /*1190*/  LOP3.LUT R6, R6, 0xffff0000, RZ, 0xc0, !PT ;  /* 0xffff000006067812 */ /* 0x000fe400078ec0ff */
[----:B------:R-:W-:-:S04]  /*11a0*/  SHF.R.S32.HI R25, RZ, 0x1f, R25 ;  /* 0x0000001fff197819 */ /* 0x000fc80000011419 */
[----:B------:R-:W-:Y:S02]  /*11b0*/  IADD3.X R2, PT, PT, R20, R2, R25, P1, P2 ;  /* 0x0000000214027210 */ /* 0x000fe40000fe4419 */
[----:B------:R-:W-:-:S04]  /*11c0*/  LEA R24, R22, R24, 0x7 ;  /* 0x0000001816187211 */ /* 0x000fc800078e38ff */
[----:B------:R-:W-:-:S04]  /*11d0*/  IADD3 R23, P2, PT, R23, R24, RZ ;  /* 0x0000001817177210 */ /* 0x000fc80007f5e0ff */
[----:B------:R-:W-:Y:S02]  /*11e0*/  LEA.HI.X.SX32 R24, R24, RZ, 0x1, P2 ;  /* 0x000000ff18187211 */ /* 0x000fe400010f0eff */
[C---:B---3--:R-:W-:Y:S02]  /*11f0*/  LOP3.LUT R8, R12.reuse, 0xffff0000, RZ, 0xc0, !PT ;  /* 0xffff00000c087812 */ /* 0x048fe400078ec0ff */
[----:B------:R-:W-:Y:S02]  /*1200*/  SHF.L.U32 R12, R12, 0x10, RZ ;  /* 0x000000100c0c7819 */ /* 0x000fe400000006ff */
[----:B------:R-:W-:Y:S02]  /*1210*/  SHF.L.U32 R9, R13, 0x10, RZ ;  /* 0x000000100d097819 */ /* 0x000fe400000006ff */
[----:B----4-:R-:W-:-:S05]  /*1220*/  LOP3.LUT R5, R16, 0xffff0000, RZ, 0xc0, !PT ;  /* 0xffff000010057812 */ /* 0x010fca00078ec0ff */
[----:B------:R-:W-:Y:S01]  /*1230*/  FMUL.FTZ R8, R5, R8 ;  /* 0x0000000805087220 */ /* 0x000fe20000410000 */
[----:B------:R-:W-:-:S04]  /*1240*/  IMAD.U32 R5, R16, 0x10000, RZ ;  /* 0x0001000010057824 */ /* 0x000fc800078e00ff */
[----:B------:R-:W-:Y:S01]  /*1250*/  FFMA.FTZ R5, R5, R12, R8 ;  /* 0x0000000c05057223 */ /* 0x000fe20000010008 */
[----:B------:R-:W-:Y:S02]  /*1260*/  SHF.L.U32 R8, R17, 0x10, RZ ;  /* 0x0000001011087819 */ /* 0x000fe400000006ff */
[----:B------:R-:W-:Y:S02]  /*1270*/  LOP3.LUT R13, R13, 0xffff0000, RZ, 0xc0, !PT ;  /* 0xffff00000d0d7812 */ /* 0x000fe400078ec0ff */
        /* <DEDUP_REMOVED lines=9> */
[----:B------:R-:W-:Y:S01]  /*1310*/  FFMA.FTZ R4, R5, R6, R4 ;  /* 0x0000000605047223 */ /* 0x000fe20000010004 */
[----:B------:R-:W-:Y:S01]  /*1320*/  SHF.L.U32 R5, R7, 0x10, RZ ;  /* 0x0000001007057819 */ /* 0x000fe200000006ff */
[----:B------:R-:W-:Y:S01]  /*1330*/  IMAD.U32 R9, R11, 0x10000, RZ ;  /* 0x000100000b097824 */ /* 0x000fe200078e00ff */
[----:B------:R-:W-:Y:S01]  /*1340*/  SHF.L.U32 R6, R15, 0x10, RZ ;  /* 0x000000100f067819 */ /* 0x000fe200000006ff */
[----:B------:R-:W-:Y:S01]  /*1350*/  FFMA.FTZ R8, R13, R14, R8 ;  /* 0x0000000e0d087223 */ /* 0x000fe20000010008 */
[----:B------:R-:W-:Y:S01]  /*1360*/  SHF.L.U32 R17, R19, 0x10, RZ ;  /* 0x0000001013117819 */ /* 0x000fe200000006ff */
[----:B------:R-:W-:Y:S01]  /*1370*/  FFMA.FTZ R4, R9, R5, R4 ;  /* 0x0000000509047223 */ /* 0x000fe20000010004 */
[----:B------:R-:W-:Y:S02]  /*1380*/  LOP3.LUT R7, R7, 0xffff0000, RZ, 0xc0, !PT ;  /* 0xffff000007077812 */ /* 0x000fe400078ec0ff */
[----:B------:R-:W-:Y:S01]  /*1390*/  LOP3.LUT R11, R11, 0xffff0000, RZ, 0xc0, !PT ;  /* 0xffff00000b0b7812 */ /* 0x000fe200078ec0ff */
[----:B------:R-:W-:Y:S01]  /*13a0*/  FFMA.FTZ R6, R17, R6, R8 ;  /* 0x0000000611067223 */ /* 0x000fe20000010008 */
[----:B------:R-:W-:-:S02]  /*13b0*/  LOP3.LUT R15, R15, 0xffff0000, RZ, 0xc0, !PT ;  /* 0xffff00000f0f7812 */ /* 0x000fc400078ec0ff */
[----:B------:R-:W-:Y:S01]  /*13c0*/  LOP3.LUT R19, R19, 0xffff0000, RZ, 0xc0, !PT ;  /* 0xffff000013137812 */ /* 0x000fe200078ec0ff */
[----:B------:R-:W-:Y:S01]  /*13d0*/  FFMA.FTZ R11, R11, R7, R4 ;  /* 0x000000070b0b7223 */ /* 0x000fe20000010004 */
[----:B------:R-:W0:Y:S03]  /*13e0*/  SHFL.BFLY PT, R5, R26, 0x4, 0x1f ;  /* 0x0c801f001a057f89 */ /* 0x000e2600000e0000 */
[----:B------:R-:W-:Y:S01]  /*13f0*/  FFMA.FTZ R15, R19, R15, R6 ;  /* 0x0000000f130f7223 */ /* 0x000fe20000010006 */
[----:B------:R-:W1:Y:S04]  /*1400*/  SHFL.BFLY PT, R8, R11, 0x4, 0x1f ;  /* 0x0c801f000b087f89 */ /* 0x000e6800000e0000 */
[----:B------:R-:W3:Y:S04]  /*1410*/  SHFL.BFLY PT, R6, R27, 0x4, 0x1f ;  /* 0x0c801f001b067f89 */ /* 0x000ee800000e0000 */
[----:B------:R-:W4:Y:S01]  /*1420*/  SHFL.BFLY PT, R10, R15, 0x4, 0x1f ;  /* 0x0c801f000f0a7f89 */ /* 0x000f2200000e0000 */
[----:B------:R-:W5:Y:S01]  /*1430*/  S2R R4, SR_TID.X ;  /* 0x0000000000047919 */ /* 0x000f620000002100 */
[----:B------:R-:W-:-:S02]  /*1440*/  IMAD.SHL.U32 R7, R21, 0x4, RZ ;  /* 0x0000000415077824 */ /* 0x000fc400078e00ff */
[----:B0-----:R-:W-:Y:S01]  /*1450*/  FADD.FTZ R18, R26, R5 ;  /* 0x000000051a127221 */ /* 0x001fe20000010000 */
[----:B-1----:R-:W-:Y:S01]  /*1460*/  FADD.FTZ R5, R11, R8 ;  /* 0x000000080b057221 */ /* 0x002fe20000010000 */
[----:B---3--:R-:W-:Y:S01]  /*1470*/  FADD.FTZ R19, R27, R6 ;  /* 0x000000061b137221 */ /* 0x008fe20000010000 */
[----:B----4-:R-:W-:Y:S02]  /*1480*/  FADD.FTZ R12, R15, R10 ;  /* 0x0000000a0f0c7221 */ /* 0x010fe40000010000 */
[----:B------:R-:W0:Y:S04]  /*1490*/  SHFL.BFLY PT, R9, R18, 0x2, 0x1f ;  /* 0x0c401f0012097f89 */ /* 0x000e2800000e0000 */
[----:B------:R-:W1:Y:S04]  /*14a0*/  SHFL.BFLY PT, R8, R19, 0x2, 0x1f ;  /* 0x0c401f0013087f89 */ /* 0x000e6800000e0000 */
[----:B------:R-:W3:Y:S04]  /*14b0*/  SHFL.BFLY PT, R10, R5, 0x2, 0x1f ;  /* 0x0c401f00050a7f89 */ /* 0x000ee800000e0000 */
[----:B------:R-:W4:Y:S01]  /*14c0*/  SHFL.BFLY PT, R27, R12, 0x2, 0x1f ;  /* 0x0c401f000c1b7f89 */ /* 0x000f2200000e0000 */
[----:B------:R-:W-:Y:S01]  /*14d0*/  SHF.R.U32.HI R6, RZ, 0x4, R21 ;  /* 0x00000004ff067819 */ /* 0x000fe20000011615 */
[----:B------:R-:W-:Y:S01]  /*14e0*/  IMAD R15, R0, UR7, RZ ;  /* 0x00000007000f7c24 */ /* 0x000fe2000f8e02ff */
[----:B------:R-:W-:Y:S01]  /*14f0*/  LOP3.LUT R7, R7, 0x3c, RZ, 0xc0, !PT ;  /* 0x0000003c07077812 */ /* 0x000fe200078ec0ff */
[----:B------:R-:W4:Y:S04]  /*1500*/  LDCU.64 UR6, c[0x0][0x5e8] ;  /* 0x0000bd00ff0677ac */ /* 0x000f280008000a00 */
[----:B------:R-:W-:Y:S01]  /*1510*/  IMAD R6, R15, R6, R7 ;  /* 0x000000060f067224 */ /* 0x000fe200078e0207 */
[----:B-----5:R-:W-:-:S04]  /*1520*/  LOP3.LUT R4, R4, 0x7, RZ, 0xc0, !PT ;  /* 0x0000000704047812 */ /* 0x020fc800078ec0ff */
[----:B------:R-:W-:Y:S02]  /*1530*/  IADD3 R3, P0, PT, R6, R3, RZ ;  /* 0x0000000306037210 */ /* 0x000fe40007f1e0ff */
[----:B------:R-:W-:Y:S02]  /*1540*/  ISETP.NE.AND P1, PT, R4, RZ, PT ;  /* 0x000000ff0400720c */ /* 0x000fe40003f25270 */
[----:B------:R-:W-:Y:S02]  /*1550*/  LEA.HI.X.SX32 R6, R6, R2, 0x1, P0 ;  /* 0x0000000206067211 */ /* 0x000fe400000f0eff */
[----:B--2---:R-:W-:Y:S01]  /*1560*/  LEA R2, P0, R3, UR8, 0x2 ;  /* 0x0000000803027c11 */ /* 0x004fe2000f8010ff */
[----:B0-----:R-:W-:Y:S01]  /*1570*/  FADD.FTZ R18, R18, R9 ;  /* 0x0000000912127221 */ /* 0x001fe20000010000 */
[----:B-1----:R-:W-:Y:S01]  /*1580*/  FADD.FTZ R19, R19, R8 ;  /* 0x0000000813137221 */ /* 0x002fe20000010000 */
[----:B---3--:R-:W-:Y:S01]  /*1590*/  FADD.FTZ R0, R5, R10 ;  /* 0x0000000a05007221 */ /* 0x008fe20000010000 */
[----:B------:R-:W-:Y:S01]  /*15a0*/  LEA.HI.X R3, R3, UR9, R6, 0x2, P0 ;  /* 0x0000000903037c11 */ /* 0x000fe200080f1406 */
[----:B----4-:R-:W-:Y:S01]  /*15b0*/  FADD.FTZ R27, R12, R27 ;  /* 0x0000001b0c1b7221 */ /* 0x010fe20000010000 */
[----:B------:R-:W-:Y:S01]  /*15c0*/  SHF.L.U32 R5, R15, 0x2, RZ ;  /* 0x000000020f057819 */ /* 0x000fe200000006ff */
[----:B------:R-:W0:Y:S01]  /*15d0*/  SHFL.BFLY PT, R25, R18, 0x1, 0x1f ;  /* 0x0c201f0012197f89 */ /* 0x000e2200000e0000 */
[----:B------:R-:W1:Y:S01]  /*15e0*/  LDCU UR8, c[0x0][0x4f4] ;  /* 0x00009e80ff0877ac */ /* 0x000e620008000800 */
[----:B------:R-:W2:Y:S02]  /*15f0*/  @!P1 LDC R16, c[0x0][0x4f4] ;  /* 0x00013d00ff109b82 */ /* 0x000ea40000000800 */
[----:B------:R-:W3:Y:S01]  /*1600*/  SHFL.BFLY PT, R20, R19, 0x1, 0x1f ;  /* 0x0c201f0013147f89 */ /* 0x000ee200000e0000 */
[----:B------:R-:W-:-:S03]  /*1610*/  IMAD.WIDE R4, R5, 0x10, R2 ;  /* 0x0000001005047825 */ /* 0x000fc600078e0202 */
[----:B------:R-:W4:Y:S02]  /*1620*/  SHFL.BFLY PT, R26, R27, 0x1, 0x1f ;  /* 0x0c201f001b1a7f89 */ /* 0x000f2400000e0000 */
[----:B------:R-:W5:Y:S02]  /*1630*/  @!P1 LDC R14, c[0x0][0x4f4] ;  /* 0x00013d00ff0e9b82 */ /* 0x000f640000000800 */
[----:B------:R-:W1:Y:S01]  /*1640*/  SHFL.BFLY PT, R17, R0, 0x1, 0x1f ;  /* 0x0c201f0000117f89 */ /* 0x000e6200000e0000 */
[----:B------:R-:W-:Y:S01]  /*1650*/  IMAD.WIDE R6, R15, 0x40, R4 ;  /* 0x000000400f067825 */ /* 0x000fe200078e0204 */
[----:B------:R-:W-:-:S03]  /*1660*/  LOP3.LUT P0, RZ, R21, 0x7, RZ, 0xc0, !PT ;  /* 0x0000000715ff7812 */ /* 0x000fc6000780c0ff */
[----:B------:R-:W-:Y:S01]  /*1670*/  IMAD.WIDE R8, R15, 0x40, R6 ;  /* 0x000000400f087825 */ /* 0x000fe200078e0206 */
[----:B------:R-:W-:-:S03]  /*1680*/  LEA R10, P2, R23, UR6, 0x2 ;  /* 0x00000006170a7c11 */ /* 0x000fc6000f8410ff */
[----:B------:R-:W-:Y:S01]  /*1690*/  IMAD.WIDE R12, R15, 0x40, R8 ;  /* 0x000000400f0c7825 */ /* 0x000fe200078e0208 */
[----:B------:R-:W-:-:S03]  /*16a0*/  LEA.HI.X R11, R23, UR7, R24, 0x2, P2 ;  /* 0x00000007170b7c11 */ /* 0x000fc600090f1418 */
[----:B0-----:R-:W-:Y:S01]  /*16b0*/  FADD.FTZ R21, R18, R25 ;  /* 0x0000001912157221 */ /* 0x001fe20000010000 */
[----:B---3--:R-:W-:Y:S01]  /*16c0*/  FADD.FTZ R23, R19, R20 ;  /* 0x0000001413177221 */ /* 0x008fe20000010000 */
[----:B------:R-:W-:-:S04]  /*16d0*/  IMAD.WIDE R18, R15, 0x40, R12 ;  /* 0x000000400f127825 */ /* 0x000fc800078e020c */
[----:B----4-:R-:W-:Y:S01]  /*16e0*/  FADD.FTZ R26, R27, R26 ;  /* 0x0000001a1b1a7221 */ /* 0x010fe20000010000 */
[----:B-1----:R-:W-:Y:S01]  /*16f0*/  FADD.FTZ R17, R0, R17 ;  /* 0x0000001100117221 */ /* 0x002fe20000010000 */
[----:B--2---:R-:W-:Y:S01]  /*1700*/  @!P1 FMUL.FTZ R23, R23, R16 ;  /* 0x0000001017179220 */ /* 0x004fe20000410000 */
[----:B------:R-:W-:Y:S01]  /*1710*/  @!P0 FMUL.FTZ R21, R21, UR8 ;  /* 0x0000000815158c20 */ /* 0x000fe20008410000 */
[----:B------:R-:W-:Y:S01]  /*1720*/  FMUL.FTZ R27, R26, UR8 ;  /* 0x000000081a1b7c20 */ /* 0x000fe20008410000 */
[----:B-----5:R-:W-:Y:S01]  /*1730*/  @!P1 FMUL.FTZ R25, R17, R14 ;  /* 0x0000000e11199220 */ /* 0x020fe20000410000 */
[C---:B------:R-:W-:Y:S01]  /*1740*/  IMAD.WIDE R16, R15.reuse, 0x40, R18 ;  /* 0x000000400f107825 */ /* 0x040fe200078e0212 */
[----:B------:R-:W-:Y:S04]  /*1750*/  @!P1 STG.E desc[UR4][R10.64+0x80], R23 ;  /* 0x000080170a009986 */ /* 0x000fe8000c101904 */
[----:B------:R-:W-:Y:S01]  /*1760*/  @!P0 STG.E desc[UR4][R10.64], R21 ;  /* 0x000000150a008986 */ /* 0x000fe2000c101904 */
[----:B------:R-:W-:-:S03]  /*1770*/  IMAD.WIDE R14, R15, 0x40, R16 ;  /* 0x000000400f0e7825 */ /* 0x000fc600078e0210 */
[----:B------:R-:W-:Y:S04]  /*1780*/  @!P1 STG.E desc[UR4][R10.64+0x180], R27 ;  /* 0x0001801b0a009986 */ /* 0x000fe8000c101904 */
[----:B------:R-:W-:Y:S04]  /*1790*/  @!P1 STG.E desc[UR4][R10.64+0x100], R25 ;  /* 0x000100190a009986 */ /* 0x000fe8000c101904 */
[----:B------:R-:W-:Y:S04]  /*17a0*/  STG.E.128 desc[UR4][R2.64], RZ ;  /* 0x000000ff02007986 */ /* 0x000fe8000c101d04 */
[----:B------:R-:W-:Y:S04]  /*17b0*/  STG.E.128 desc[UR4][R4.64], RZ ;  /* 0x000000ff04007986 */ /* 0x000fe8000c101d04 */
[----:B------:R-:W-:Y:S04]  /*17c0*/  STG.E.128 desc[UR4][R6.64], RZ ;  /* 0x000000ff06007986 */ /* 0x000fe8000c101d04 */
[----:B------:R-:W-:Y:S04]  /*17d0*/  STG.E.128 desc[UR4][R8.64], RZ ;  /* 0x000000ff08007986 */ /* 0x000fe8000c101d04 */
[----:B------:R-:W-:Y:S04]  /*17e0*/  STG.E.128 desc[UR4][R12.64], RZ ;  /* 0x000000ff0c007986 */ /* 0x000fe8000c101d04 */
[----:B------:R-:W-:Y:S04]  /*17f0*/  STG.E.128 desc[UR4][R18.64], RZ ;  /* 0x000000ff12007986 */ /* 0x000fe8000c101d04 */
[----:B------:R-:W-:Y:S04]  /*1800*/  STG.E.128 desc[UR4][R16.64], RZ ;  /* 0x000000ff10007986 */ /* 0x000fe8000c101d04 */
[----:B------:R-:W-:Y:S01]  /*1810*/  STG.E.128 desc[UR4][R14.64], RZ ;  /* 0x000000ff0e007986 */ /* 0x000fe2000c101d04 */
[----:B------:R-:W-:Y:S05]  /*1820*/  EXIT ;  /* 0x000000000000794d */ /* 0x000fea0003800000 */
.L_x_1402:
        /* <DEDUP_REMOVED lines=13> */
.L_x_1432:


//--------------------- .nv.shared._ZN5flash44flash_bwd_dq_dk_dv_loop_seqk_parallel_kernelI23Flash_bwd_kernel_traitsILi64ELi64ELi128ELi8ELi2ELi4ELi4ELb1ELb0EN7cutlass10bfloat16_tE19Flash_kernel_traitsILi64ELi64ELi128ELi8ES3_EELb0ELb1ELb0ELb0ELb0ELb0ELb0EEEvNS_16Flash_bwd_paramsE --------------------------
	.section	.nv.shared._ZN5flash44flash_bwd_dq_dk_dv_loop_seqk_parallel_kernelI23Flash_bwd_kernel_traitsILi64ELi64ELi128ELi8ELi2ELi4ELi4ELb1ELb0EN7cutlass10bfloat16_tE19Flash_kernel_traitsILi64ELi64ELi128ELi8ES3_EELb0ELb1ELb0ELb0ELb0ELb0ELb0EEEvNS_16Flash_bwd_paramsE,"aw",@nobits
	.sectionflags	@""
	.align	16
	.zero		1024


//--------------------- .nv.shared.reserved.0     --------------------------
	.section	.nv.shared.reserved.0,"aw",@nobits
	.weak		__nv_reservedSMEM_offset_0_alias
	.size		__nv_reservedSMEM_offset_0_alias, 0, 64
	.other		__nv_reservedSMEM_offset_0_alias,@"STO_CUDA_RESERVED_SHARED STV_DEFAULT"
__nv_reservedSMEM_offset_0_alias:
	.zero		0
	.zero		64


//--------------------- .nv.global                --------------------------
	.section	.nv.global,"aw",@nobits
.nv.global:
	.type		_ZN72_INTERNAL_926edd0b_36_flash_bwd_hdim64_bf16_causal_sm80_cu_21e1f8cb_28414cute1_E,@object
	.size		_ZN72_INTERNAL_926edd0b_36_flash_bwd_hdim64_bf16_causal_sm80_cu_21e1f8cb_28414cute1_E,(_ZN72_INTERNAL_926edd0b_36_flash_bwd_hdim64_bf16_causal_sm80_cu_21e1f8cb_28414cuda3std3__45__cpo6cbeginE - _ZN72_INTERNAL_926edd0b_36_flash_bwd_hdim64_bf16_causal_sm80_cu_21e1f8cb_28414cute1_E)
_ZN72_INTERNAL_926edd0b_36_flash_bwd_hdim64_bf16_causal_sm80_cu_21e1f8cb_28414cute1_E:
	.zero		1
	.type		_ZN72_INTERNAL_926edd0b_36_flash_bwd_hdim64_bf16_causal_sm80_cu_21e1f8cb_28414cuda3std3__45__cpo6cbeginE,@object
	.size		_ZN72_INTERNAL_926edd0b_36_flash_bwd_hdim64_bf16_causal_sm80_cu_21e1f8cb_28414cuda3std3__45__cpo6cbeginE,(_ZN72_INTERNAL_926edd0b_36_flash_bwd_hdim64_bf16_causal_sm80_cu_21e1f8cb_28414cuda3std3__48in_placeE - _ZN72_INTERNAL_926edd0b_36_flash_bwd_hdim64_bf16_causal_sm80_cu_21e1f8cb_28414cuda3std3__45__cpo6cbeginE)
_ZN72_INTERNAL_926edd0b_36_flash_bwd_hdim64_bf16_causal_sm80_cu_21e1f8cb_28414cuda3std3__45__cpo6cbeginE:
	.zero		1
	.type		_ZN72_INTERNAL_926edd0b_36_flash_bwd_hdim64_bf16_causal_sm80_cu_21e1f8cb_28414cuda3std3__48in_placeE,@object
	.size		_ZN72_INTERNAL_926edd0b_36_flash_bwd_hdim64_bf16_causal_sm80_cu_21e1f8cb_28414cuda3std3__48in_placeE,(_ZN72_INTERNAL_926edd0b_36_flash_bwd_hdim64_bf16_causal_sm80_cu_21e1f8cb_28414cuda3std6ranges3__45__cpo9iter_moveE - _ZN72_INTERNAL_926edd0b_36_flash_bwd_hdim64_bf16_causal_sm80_cu_21e1f8cb_28414cuda3std3__48in_placeE)
_ZN72_INTERNAL_926edd0b_36_flash_bwd_hdim64_bf16_causal_sm80_cu_21e1f8cb_28414cuda3std3__48in_placeE:
	.zero		1
	.type		_ZN72_INTERNAL_926edd0b_36_flash_bwd_hdim64_bf16_causal_sm80_cu_21e1f8cb_28414cuda3std6ranges3__45__cpo9iter_moveE,@object
	.size		_ZN72_INTERNAL_926edd0b_36_flash_bwd_hdim64_bf16_causal_sm80_cu_21e1f8cb_28414cuda3std6ranges3__45__cpo9iter_moveE,(_ZN72_INTERNAL_926edd0b_36_flash_bwd_hdim64_bf16_causal_sm80_cu_21e1f8cb_28414cuda3std3__45__cpo5beginE - _ZN72_INTERNAL_926edd0b_36_flash_bwd_hdim64_bf16_causal_sm80_cu_21e1f8cb_28414cuda3std6ranges3__45__cpo9iter_moveE)
_ZN72_INTERNAL_926edd0b_36_flash_bwd_hdim64_bf16_causal_sm80_cu_21e1f8cb_28414cuda3std6ranges3__45__cpo9iter_moveE:
	.zero		1
	.type		_ZN72_INTERNAL_926edd0b_36_flash_bwd_hdim64_bf16_causal_sm80_cu_21e1f8cb_28414cuda3std3__45__cpo5beginE,@object
	.size		_ZN72_INTERNAL_926edd0b_36_flash_bwd_hdim64_bf16_causal_sm80_cu_21e1f8cb_28414cuda3std3__45__cpo5beginE,(_ZN72_INTERNAL_926edd0b_36_flash_bwd_hdim64_bf16_causal_sm80_cu_21e1f8cb_28414cuda3std3__474_GLOBAL__N__926edd0b_36_flash_bwd_hdim64_bf16_causal_sm80_cu_21e1f8cb_28416ignoreE - _ZN72_INTERNAL_926edd0b_36_flash_bwd_hdim64_bf16_causal_sm80_cu_21e1f8cb_28414cuda3std3__45__cpo5beginE)
_ZN72_INTERNAL_926edd0b_36_flash_bwd_hdim64_bf16_causal_sm80_cu_21e1f8cb_28414cuda3std3__45__cpo5beginE:
	.zero		1
	.type		_ZN72_INTERNAL_926edd0b_36_flash_bwd_hdim64_bf16_causal_sm80_cu_21e1f8cb_28414cuda3std3__474_GLOBAL__N__926edd0b_36_flash_bwd_hdim64_bf16_causal_sm80_cu_21e1f8cb_28416ignoreE,@object
	.size		_ZN72_INTERNAL_926edd0b_36_flash_bwd_hdim64_bf16_causal_sm80_cu_21e1f8cb_28414cuda3std3__474_GLOBAL__N__926edd0b_36_flash_bwd_hdim64_bf16_causal_sm80_cu_21e1f8cb_28416ignoreE,(_ZN72_INTERNAL_926edd0b_36_flash_bwd_hdim64_bf16_causal_sm80_cu_21e1f8cb_28414cute7productE - _ZN72_INTERNAL_926edd0b_36_flash_bwd_hdim64_bf16_causal_sm80_cu_21e1f8cb_28414cuda3std3__474_GLOBAL__N__926edd0b_36_flash_bwd_hdim64_bf16_causal_sm80_cu_21e1f8cb_28416ignoreE)
_ZN72_INTERNAL_926edd0b_36_flash_bwd_hdim64_bf16_causal_sm80_cu_21e1f8cb_28414cuda3std3__474_GLOBAL__N__926edd0b_36_flash_bwd_hdim64_bf16_causal_sm80_cu_21e1f8cb_28416ignoreE:
	.zero		1
	.type		_ZN72_INTERNAL_926edd0b_36_flash_bwd_hdim64_bf16_causal_sm80_cu_21e1f8cb_28414cute7productE,@object
	.size		_ZN72_INTERNAL_926edd0b_36_flash_bwd_hdim64_bf16_causal_sm80_cu_21e1f8cb_28414cute7productE,(_ZN72_INTERNAL_926edd0b_36_flash_bwd_hdim64_bf16_causal_sm80_cu_21e1f8cb_28414cuda3std3__45__cpo3endE - _ZN72_INTERNAL_926edd0b_36_flash_bwd_hdim64_bf16_causal_sm80_cu_21e1f8cb_28414cute7productE)
_ZN72_INTERNAL_926edd0b_36_flash_bwd_hdim64_bf16_causal_sm80_cu_21e1f8cb_28414cute7productE:
	.zero		1
	.type		_ZN72_INTERNAL_926edd0b_36_flash_bwd_hdim64_bf16_causal_sm80_cu_21e1f8cb_28414cuda3std3__45__cpo3endE,@object
	.size		_ZN72_INTERNAL_926edd0b_36_flash_bwd_hdim64_bf16_causal_sm80_cu_21e1f8cb_28414cuda3std3__45__cpo3endE,(_ZN72_INTERNAL_926edd0b_36_flash_bwd_hdim64_bf16_causal_sm80_cu_21e1f8cb_28414cuda3std3__419piecewise_constructE - _ZN72_INTERNAL_926edd0b_36_flash_bwd_hdim64_bf16_causal_sm80_cu_21e1f8cb_28414cuda3std3__45__cpo3endE)
_ZN72_INTERNAL_926edd0b_36_flash_bwd_hdim64_bf16_causal_sm80_cu_21e1f8cb_28414cuda3std3__45__cpo3endE:
	.zero		1
	.type		_ZN72_INTERNAL_926edd0b_36_flash_bwd_hdim64_bf16_causal_sm80_cu_21e1f8cb_28414cuda3std3__419piecewise_constructE,@object
	.size		_ZN72_INTERNAL_926edd0b_36_flash_bwd_hdim64_bf16_causal_sm80_cu_21e1f8cb_28414cuda3std3__419piecewise_constructE,(_ZN72_INTERNAL_926edd0b_36_flash_bwd_hdim64_bf16_causal_sm80_cu_21e1f8cb_28414cuda3std3__45__cpo4cendE - _ZN72_INTERNAL_926edd0b_36_flash_bwd_hdim64_bf16_causal_sm80_cu_21e1f8cb_28414cuda3std3__419piecewise_constructE)
_ZN72_INTERNAL_926edd0b_36_flash_bwd_hdim64_bf16_causal_sm80_cu_21e1f8cb_28414cuda3std3__419piecewise_constructE:
	.zero		1
	.type		_ZN72_INTERNAL_926edd0b_36_flash_bwd_hdim64_bf16_causal_sm80_cu_21e1f8cb_28414cuda3std3__45__cpo4cendE,@object
	.size		_ZN72_INTERNAL_926edd0b_36_flash_bwd_hdim64_bf16_causal_sm80_cu_21e1f8cb_28414cuda3std3__45__cpo4cendE,(_ZN72_INTERNAL_926edd0b_36_flash_bwd_hdim64_bf16_causal_sm80_cu_21e1f8cb_28414cuda3std6ranges3__45__cpo4swapE - _ZN72_INTERNAL_926edd0b_36_flash_bwd_hdim64_bf16_causal_sm80_cu_21e1f8cb_28414cuda3std3__45__cpo4cendE)
_ZN72_INTERNAL_926edd0b_36_flash_bwd_hdim64_bf16_causal_sm80_cu_21e1f8cb_28414cuda3std3__45__cpo4cendE:
	.zero		1
	.type		_ZN72_INTERNAL_926edd0b_36_flash_bwd_hdim64_bf16_causal_sm80_cu_21e1f8cb_28414cuda3std6ranges3__45__cpo4swapE,@object
	.size		_ZN72_INTERNAL_926edd0b_36_flash_bwd_hdim64_bf16_causal_sm80_cu_21e1f8cb_28414cuda3std6ranges3__45__cpo4swapE,(.L_7 - _ZN72_INTERNAL_926edd0b_36_flash_bwd_hdim64_bf16_causal_sm80_cu_21e1f8cb_28414cuda3std6ranges3__45__cpo4swapE)
_ZN72_INTERNAL_926edd0b_36_flash_bwd_hdim64_bf16_causal_sm80_cu_21e1f8cb_28414cuda3std6ranges3__45__cpo4swapE:
	.zero		1
.L_7:


//--------------------- .nv.shared._ZN5flash44flash_bwd_dq_dk_dv_loop_seqk_parallel_kernelI23Flash_bwd_kernel_traitsILi64ELi64ELi128ELi8ELi2ELi4ELi4ELb1ELb0EN7cutlass10bfloat16_tE19Flash_kernel_traitsILi64ELi64ELi128ELi8ES3_EELb0ELb1ELb0ELb0ELb1ELb1ELb0EEEvNS_16Flash_bwd_paramsE --------------------------
	.section	.nv.shared._ZN5flash44flash_bwd_dq_dk_dv_loop_seqk_parallel_kernelI23Flash_bwd_kernel_traitsILi64ELi64ELi128ELi8ELi2ELi4ELi4ELb1ELb0EN7cutlass10bfloat16_tE19Flash_kernel_traitsILi64ELi64ELi128ELi8ES3_EELb0ELb1ELb0ELb0ELb1ELb1ELb0EEEvNS_16Flash_bwd_paramsE,"aw",@nobits
	.sectionflags	@""
	.align	16
	.zero		1024


//--------------------- .nv.shared._ZN5flash44flash_bwd_dq_dk_dv_loop_seqk_parallel_kernelI23Flash_bwd_kernel_traitsILi64ELi64ELi128ELi8ELi2ELi4ELi4ELb1ELb0EN7cutlass10bfloat16_tE19Flash_kernel_traitsILi64ELi64ELi128ELi8ES3_EELb0ELb1ELb0ELb0ELb0ELb1ELb0EEEvNS_16Flash_bwd_paramsE --------------------------
	.section	.nv.shared._ZN5flash44flash_bwd_dq_dk_dv_loop_seqk_parallel_kernelI23Flash_bwd_kernel_traitsILi64ELi64ELi128ELi8ELi2ELi4ELi4ELb1ELb0EN7cutlass10bfloat16_tE19Flash_kernel_traitsILi64ELi64ELi128ELi8ES3_EELb0ELb1ELb0ELb0ELb0ELb1ELb0EEEvNS_16Flash_bwd_paramsE,"aw",@nobits
	.sectionflags	@""
	.align	16
	.zero		1024


//--------------------- .nv.shared._ZN5flash44flash_bwd_dq_dk_dv_loop_seqk_parallel_kernelI23Flash_bwd_kernel_traitsILi64ELi64ELi128ELi8ELi2ELi4ELi4ELb1ELb0EN7cutlass10bfloat16_tE19Flash_kernel_traitsILi64ELi64ELi128ELi8ES3_EELb0ELb1ELb0ELb1ELb0ELb0ELb0EEEvNS_16Flash_bwd_paramsE --------------------------
	.section	.nv.shared._ZN5flash44flash_bwd_dq_dk_dv_loop_seqk_parallel_kernelI23Flash_bwd_kernel_traitsILi64ELi64ELi128ELi8ELi2ELi4ELi4ELb1ELb0EN7cutlass10bfloat16_tE19Flash_kernel_traitsILi64ELi64ELi128ELi8ES3_EELb0ELb1ELb0ELb1ELb0ELb0ELb0EEEvNS_16Flash_bwd_paramsE,"aw",@nobits
	.sectionflags	@""
	.align	16
	.zero		1024


//--------------------- .nv.shared._ZN5flash44flash_bwd_dq_dk_dv_loop_seqk_parallel_kernelI23Flash_bwd_kernel_traitsILi64ELi128ELi128ELi8ELi4ELi4ELi4ELb0ELb0EN7cutlass10bfloat16_tE19Flash_kernel_traitsILi64ELi128ELi128ELi8ES3_EELb0ELb1ELb0ELb0ELb0ELb0ELb0EEEvNS_16Flash_bwd_paramsE --------------------------
	.section	.nv.shared._ZN5flash44flash_bwd_dq_dk_dv_loop_seqk_parallel_kernelI23Flash_bwd_kernel_traitsILi64ELi128ELi128ELi8ELi4ELi4ELi4ELb0ELb0EN7cutlass10bfloat16_tE19Flash_kernel_traitsILi64ELi128ELi128ELi8ES3_EELb0ELb1ELb0ELb0ELb0ELb0ELb0EEEvNS_16Flash_bwd_paramsE,"aw",@nobits
	.sectionflags	@""
	.align	16
	.zero		1024


//--------------------- .nv.shared._ZN5flash44flash_bwd_dq_dk_dv_loop_seqk_parallel_kernelI23Flash_bwd_kernel_traitsILi64ELi128ELi128ELi8ELi4ELi4ELi4ELb0ELb0EN7cutlass10bfloat16_tE19Flash_kernel_traitsILi64ELi128ELi128ELi8ES3_EELb0ELb1ELb0ELb0ELb1ELb1ELb0EEEvNS_16Flash_bwd_paramsE --------------------------
	.section	.nv.shared._ZN5flash44flash_bwd_dq_dk_dv_loop_seqk_parallel_kernelI23Flash_bwd_kernel_traitsILi64ELi128ELi128ELi8ELi4ELi4ELi4ELb0ELb0EN7cutlass10bfloat16_tE19Flash_kernel_traitsILi64ELi128ELi128ELi8ES3_EELb0ELb1ELb0ELb0ELb1ELb1ELb0EEEvNS_16Flash_bwd_paramsE,"aw",@nobits
	.sectionflags	@""
	.align	16
	.zero		1024


//--------------------- .nv.shared._ZN5flash44flash_bwd_dq_dk_dv_loop_seqk_parallel_kernelI23Flash_bwd_kernel_traitsILi64ELi128ELi128ELi8ELi4ELi4ELi4ELb0ELb0EN7cutlass10bfloat16_tE19Flash_kernel_traitsILi64ELi128ELi128ELi8ES3_EELb0ELb1ELb0ELb0ELb0ELb1ELb0EEEvNS_16Flash_bwd_paramsE --------------------------
	.section	.nv.shared._ZN5flash44flash_bwd_dq_dk_dv_loop_seqk_parallel_kernelI23Flash_bwd_kernel_traitsILi64ELi128ELi128ELi8ELi4ELi4ELi4ELb0ELb0EN7cutlass10bfloat16_tE19Flash_kernel_traitsILi64ELi128ELi128ELi8ES3_EELb0ELb1ELb0ELb0ELb0ELb1ELb0EEEvNS_16Flash_bwd_paramsE,"aw",@nobits
	.sectionflags	@""
	.align	16
	.zero		1024


//--------------------- .nv.shared._ZN5flash44flash_bwd_dq_dk_dv_loop_seqk_parallel_kernelI23Flash_bwd_kernel_traitsILi64ELi128ELi128ELi8ELi4ELi4ELi4ELb0ELb0EN7cutlass10bfloat16_tE19Flash_kernel_traitsILi64ELi128ELi128ELi8ES3_EELb0ELb1ELb0ELb1ELb0ELb0ELb0EEEvNS_16Flash_bwd_paramsE --------------------------
	.section	.nv.shared._ZN5flash44flash_bwd_dq_dk_dv_loop_seqk_parallel_kernelI23Flash_bwd_kernel_traitsILi64ELi128ELi128ELi8ELi4ELi4ELi4ELb0ELb0EN7cutlass10bfloat16_tE19Flash_kernel_traitsILi64ELi128ELi128ELi8ES3_EELb0ELb1ELb0ELb1ELb0ELb0ELb0EEEvNS_16Flash_bwd_paramsE,"aw",@nobits
	.sectionflags	@""
	.align	16
	.zero		1024


//--------------------- .nv.shared._ZN5flash27flash_bwd_convert_dq_kernelI23Flash_bwd_kernel_traitsILi64ELi64ELi128ELi8ELi2ELi4ELi4ELb1ELb0EN7cutlass10bfloat16_tE19Flash_kernel_traitsILi64ELi64ELi128ELi8ES3_EEEEvNS_16Flash_bwd_paramsEi --------------------------
	.section	.nv.shared._ZN5flash27flash_bwd_convert_dq_kernelI23Flash_bwd_kernel_traitsILi64ELi64ELi128ELi8ELi2ELi4ELi4ELb1ELb0EN7cutlass10bfloat16_tE19Flash_kernel_traitsILi64ELi64ELi128ELi8ES3_EEEEvNS_16Flash_bwd_paramsEi,"aw",@nobits
	.sectionflags	@""
	.align	16
	.zero		1024


//--------------------- .nv.shared._ZN5flash44flash_bwd_dq_dk_dv_loop_seqk_parallel_kernelI23Flash_bwd_kernel_traitsILi64ELi64ELi128ELi8ELi2ELi4ELi4ELb1ELb0EN7cutlass10bfloat16_tE19Flash_kernel_traitsILi64ELi64ELi128ELi8ES3_EELb1ELb1ELb0ELb0ELb0ELb0ELb0EEEvNS_16Flash_bwd_paramsE --------------------------
	.section	.nv.shared._ZN5flash44flash_bwd_dq_dk_dv_loop_seqk_parallel_kernelI23Flash_bwd_kernel_traitsILi64ELi64ELi128ELi8ELi2ELi4ELi4ELb1ELb0EN7cutlass10bfloat16_tE19Flash_kernel_traitsILi64ELi64ELi128ELi8ES3_EELb1ELb1ELb0ELb0ELb0ELb0ELb0EEEvNS_16Flash_bwd_paramsE,"aw",@nobits
	.sectionflags	@""
	.align	16
	.zero		1024


//--------------------- .nv.shared._ZN5flash44flash_bwd_dq_dk_dv_loop_seqk_parallel_kernelI23Flash_bwd_kernel_traitsILi64ELi64ELi128ELi8ELi2ELi4ELi4ELb1ELb0EN7cutlass10bfloat16_tE19Flash_kernel_traitsILi64ELi64ELi128ELi8ES3_EELb0ELb1ELb0ELb0ELb0ELb0ELb1EEEvNS_16Flash_bwd_paramsE --------------------------
	.section	.nv.shared._ZN5flash44flash_bwd_dq_dk_dv_loop_seqk_parallel_kernelI23Flash_bwd_kernel_traitsILi64ELi64ELi128ELi8ELi2ELi4ELi4ELb1ELb0EN7cutlass10bfloat16_tE19Flash_kernel_traitsILi64ELi64ELi128ELi8ES3_EELb0ELb1ELb0ELb0ELb0ELb0ELb1EEEvNS_16Flash_bwd_paramsE,"aw",@nobits
	.sectionflags	@""
	.align	16
	.zero		1024


//--------------------- .nv.shared._ZN5flash44flash_bwd_dq_dk_dv_loop_seqk_parallel_kernelI23Flash_bwd_kernel_traitsILi64ELi64ELi128ELi8ELi2ELi4ELi4ELb1ELb0EN7cutlass10bfloat16_tE19Flash_kernel_traitsILi64ELi64ELi128ELi8ES3_EELb1ELb1ELb0ELb0ELb1ELb1ELb0EEEvNS_16Flash_bwd_paramsE --------------------------
	.section	.nv.shared._ZN5flash44flash_bwd_dq_dk_dv_loop_seqk_parallel_kernelI23Flash_bwd_kernel_traitsILi64ELi64ELi128ELi8ELi2ELi4ELi4ELb1ELb0EN7cutlass10bfloat16_tE19Flash_kernel_traitsILi64ELi64ELi128ELi8ES3_EELb1ELb1ELb0ELb0ELb1ELb1ELb0EEEvNS_16Flash_bwd_paramsE,"aw",@nobits
	.sectionflags	@""
	.align	16
	.zero		1024


//--------------------- .nv.shared._ZN5flash44flash_bwd_dq_dk_dv_loop_seqk_parallel_kernelI23Flash_bwd_kernel_traitsILi64ELi64ELi128ELi8ELi2ELi4ELi4ELb1ELb0EN7cutlass10bfloat16_tE19Flash_kernel_traitsILi64ELi64ELi128ELi8ES3_EELb0ELb1ELb0ELb0ELb1ELb1ELb1EEEvNS_16Flash_bwd_paramsE --------------------------
	.section	.nv.shared._ZN5flash44flash_bwd_dq_dk_dv_loop_seqk_parallel_kernelI23Flash_bwd_kernel_traitsILi64ELi64ELi128ELi8ELi2ELi4ELi4ELb1ELb0EN7cutlass10bfloat16_tE19Flash_kernel_traitsILi64ELi64ELi128ELi8ES3_EELb0ELb1ELb0ELb0ELb1ELb1ELb1EEEvNS_16Flash_bwd_paramsE,"aw",@nobits
	.sectionflags	@""
	.align	16
	.zero		1024


//--------------------- .nv.shared._ZN5flash44flash_bwd_dq_dk_dv_loop_seqk_parallel_kernelI23Flash_bwd_kernel_traitsILi64ELi64ELi128ELi8ELi2ELi4ELi4ELb1ELb0EN7cutlass10bfloat16_tE19Flash_kernel_traitsILi64ELi64ELi128ELi8ES3_EELb1ELb1ELb0ELb0ELb0ELb1ELb0EEEvNS_16Flash_bwd_paramsE --------------------------
	.section	.nv.shared._ZN5flash44flash_bwd_dq_dk_dv_loop_seqk_parallel_kernelI23Flash_bwd_kernel_traitsILi64ELi64ELi128ELi8ELi2ELi4ELi4ELb1ELb0EN7cutlass10bfloat16_tE19Flash_kernel_traitsILi64ELi64ELi128ELi8ES3_EELb1ELb1ELb0ELb0ELb0ELb1ELb0EEEvNS_16Flash_bwd_paramsE,"aw",@nobits
	.sectionflags	@""
	.align	16
	.zero		1024


//--------------------- .nv.shared._ZN5flash44flash_bwd_dq_dk_dv_loop_seqk_parallel_kernelI23Flash_bwd_kernel_traitsILi64ELi64ELi128ELi8ELi2ELi4ELi4ELb1ELb0EN7cutlass10bfloat16_tE19Flash_kernel_traitsILi64ELi64ELi128ELi8ES3_EELb0ELb1ELb0ELb0ELb0ELb1ELb1EEEvNS_16Flash_bwd_paramsE --------------------------
	.section	.nv.shared._ZN5flash44flash_bwd_dq_dk_dv_loop_seqk_parallel_kernelI23Flash_bwd_kernel_traitsILi64ELi64ELi128ELi8ELi2ELi4ELi4ELb1ELb0EN7cutlass10bfloat16_tE19Flash_kernel_traitsILi64ELi64ELi128ELi8ES3_EELb0ELb1ELb0ELb0ELb0ELb1ELb1EEEvNS_16Flash_bwd_paramsE,"aw",@nobits
	.sectionflags	@""
	.align	16
	.zero		1024


//--------------------- .nv.shared._ZN5flash44flash_bwd_dq_dk_dv_loop_seqk_parallel_kernelI23Flash_bwd_kernel_traitsILi64ELi64ELi128ELi8ELi2ELi4ELi4ELb1ELb0EN7cutlass10bfloat16_tE19Flash_kernel_traitsILi64ELi64ELi128ELi8ES3_EELb1ELb1ELb0ELb1ELb0ELb0ELb0EEEvNS_16Flash_bwd_paramsE --------------------------
	.section	.nv.shared._ZN5flash44flash_bwd_dq_dk_dv_loop_seqk_parallel_kernelI23Flash_bwd_kernel_traitsILi64ELi64ELi128ELi8ELi2ELi4ELi4ELb1ELb0EN7cutlass10bfloat16_tE19Flash_kernel_traitsILi64ELi64ELi128ELi8ES3_EELb1ELb1ELb0ELb1ELb0ELb0ELb0EEEvNS_16Flash_bwd_paramsE,"aw",@nobits
	.sectionflags	@""
	.align	16
	.zero		1024


//--------------------- .nv.shared._ZN5flash44flash_bwd_dq_dk_dv_loop_seqk_parallel_kernelI23Flash_bwd_kernel_traitsILi64ELi64ELi128ELi8ELi2ELi4ELi4ELb1ELb0EN7cutlass10bfloat16_tE19Flash_kernel_traitsILi64ELi64ELi128ELi8ES3_EELb0ELb1ELb0ELb1ELb0ELb0ELb1EEEvNS_16Flash_bwd_paramsE --------------------------
	.section	.nv.shared._ZN5flash44flash_bwd_dq_dk_dv_loop_seqk_parallel_kernelI23Flash_bwd_kernel_traitsILi64ELi64ELi128ELi8ELi2ELi4ELi4ELb1ELb0EN7cutlass10bfloat16_tE19Flash_kernel_traitsILi64ELi64ELi128ELi8ES3_EELb0ELb1ELb0ELb1ELb0ELb0ELb1EEEvNS_16Flash_bwd_paramsE,"aw",@nobits
	.sectionflags	@""
	.align	16
	.zero		1024


//--------------------- .nv.shared._ZN5flash25flash_bwd_dot_do_o_kernelILb0E23Flash_bwd_kernel_traitsILi64ELi64ELi128ELi8ELi2ELi4ELi4ELb1ELb0EN7cutlass10bfloat16_tE19Flash_kernel_traitsILi64ELi64ELi128ELi8ES3_EEEEvNS_16Flash_bwd_paramsE --------------------------
	.section	.nv.shared._ZN5flash25flash_bwd_dot_do_o_kernelILb0E23Flash_bwd_kernel_traitsILi64ELi64ELi128ELi8ELi2ELi4ELi4ELb1ELb0EN7cutlass10bfloat16_tE19Flash_kernel_traitsILi64ELi64ELi128ELi8ES3_EEEEvNS_16Flash_bwd_paramsE,"aw",@nobits
	.sectionflags	@""
	.align	16
	.zero		1024


//--------------------- .nv.shared._ZN5flash25flash_bwd_dot_do_o_kernelILb1E23Flash_bwd_kernel_traitsILi64ELi64ELi128ELi8ELi2ELi4ELi4ELb1ELb0EN7cutlass10bfloat16_tE19Flash_kernel_traitsILi64ELi64ELi128ELi8ES3_EEEEvNS_16Flash_bwd_paramsE --------------------------
	.section	.nv.shared._ZN5flash25flash_bwd_dot_do_o_kernelILb1E23Flash_bwd_kernel_traitsILi64ELi64ELi128ELi8ELi2ELi4ELi4ELb1ELb0EN7cutlass10bfloat16_tE19Flash_kernel_traitsILi64ELi64ELi128ELi8ES3_EEEEvNS_16Flash_bwd_paramsE,"aw",@nobits
	.sectionflags	@""
	.align	16
	.zero		1024


//--------------------- .nv.shared._ZN5flash27flash_bwd_convert_dq_kernelI23Flash_bwd_kernel_traitsILi64ELi128ELi128ELi8ELi4ELi4ELi4ELb0ELb0EN7cutlass10bfloat16_tE19Flash_kernel_traitsILi64ELi128ELi128ELi8ES3_EEEEvNS_16Flash_bwd_paramsEi --------------------------
	.section	.nv.shared._ZN5flash27flash_bwd_convert_dq_kernelI23Flash_bwd_kernel_traitsILi64ELi128ELi128ELi8ELi4ELi4ELi4ELb0ELb0EN7cutlass10bfloat16_tE19Flash_kernel_traitsILi64ELi128ELi128ELi8ES3_EEEEvNS_16Flash_bwd_paramsEi,"aw",@nobits
	.sectionflags	@""
	.align	16
	.zero		1024


//--------------------- .nv.shared._ZN5flash44flash_bwd_dq_dk_dv_loop_seqk_parallel_kernelI23Flash_bwd_kernel_traitsILi64ELi128ELi128ELi8ELi4ELi4ELi4ELb0ELb0EN7cutlass10bfloat16_tE19Flash_kernel_traitsILi64ELi128ELi128ELi8ES3_EELb1ELb1ELb0ELb0ELb0ELb0ELb0EEEvNS_16Flash_bwd_paramsE --------------------------
	.section	.nv.shared._ZN5flash44flash_bwd_dq_dk_dv_loop_seqk_parallel_kernelI23Flash_bwd_kernel_traitsILi64ELi128ELi128ELi8ELi4ELi4ELi4ELb0ELb0EN7cutlass10bfloat16_tE19Flash_kernel_traitsILi64ELi128ELi128ELi8ES3_EELb1ELb1ELb0ELb0ELb0ELb0ELb0EEEvNS_16Flash_bwd_paramsE,"aw",@nobits
	.sectionflags	@""
	.align	16
	.zero		1024


//--------------------- .nv.shared._ZN5flash44flash_bwd_dq_dk_dv_loop_seqk_parallel_kernelI23Flash_bwd_kernel_traitsILi64ELi128ELi128ELi8ELi4ELi4ELi4ELb0ELb0EN7cutlass10bfloat16_tE19Flash_kernel_traitsILi64ELi128ELi128ELi8ES3_EELb0ELb1ELb0ELb0ELb0ELb0ELb1EEEvNS_16Flash_bwd_paramsE --------------------------
	.section	.nv.shared._ZN5flash44flash_bwd_dq_dk_dv_loop_seqk_parallel_kernelI23Flash_bwd_kernel_traitsILi64ELi128ELi128ELi8ELi4ELi4ELi4ELb0ELb0EN7cutlass10bfloat16_tE19Flash_kernel_traitsILi64ELi128ELi128ELi8ES3_EELb0ELb1ELb0ELb0ELb0ELb0ELb1EEEvNS_16Flash_bwd_paramsE,"aw",@nobits
	.sectionflags	@""
	.align	16
	.zero		1024


//--------------------- .nv.shared._ZN5flash44flash_bwd_dq_dk_dv_loop_seqk_parallel_kernelI23Flash_bwd_kernel_traitsILi64ELi128ELi128ELi8ELi4ELi4ELi4ELb0ELb0EN7cutlass10bfloat16_tE19Flash_kernel_traitsILi64ELi128ELi128ELi8ES3_EELb1ELb1ELb0ELb0ELb1ELb1ELb0EEEvNS_16Flash_bwd_paramsE --------------------------
	.section	.nv.shared._ZN5flash44flash_bwd_dq_dk_dv_loop_seqk_parallel_kernelI23Flash_bwd_kernel_traitsILi64ELi128ELi128ELi8ELi4ELi4ELi4ELb0ELb0EN7cutlass10bfloat16_tE19Flash_kernel_traitsILi64ELi128ELi128ELi8ES3_EELb1ELb1ELb0ELb0ELb1ELb1ELb0EEEvNS_16Flash_bwd_paramsE,"aw",@nobits
	.sectionflags	@""
	.align	16
	.zero		1024


//--------------------- .nv.shared._ZN5flash44flash_bwd_dq_dk_dv_loop_seqk_parallel_kernelI23Flash_bwd_kernel_traitsILi64ELi128ELi128ELi8ELi4ELi4ELi4ELb0ELb0EN7cutlass10bfloat16_tE19Flash_kernel_traitsILi64ELi128ELi128ELi8ES3_EELb0ELb1ELb0ELb0ELb1ELb1ELb1EEEvNS_16Flash_bwd_paramsE --------------------------
	.section	.nv.shared._ZN5flash44flash_bwd_dq_dk_dv_loop_seqk_parallel_kernelI23Flash_bwd_kernel_traitsILi64ELi128ELi128ELi8ELi4ELi4ELi4ELb0ELb0EN7cutlass10bfloat16_tE19Flash_kernel_traitsILi64ELi128ELi128ELi8ES3_EELb0ELb1ELb0ELb0ELb1ELb1ELb1EEEvNS_16Flash_bwd_paramsE,"aw",@nobits
	.sectionflags	@""
	.align	16
	.zero		1024


//--------------------- .nv.shared._ZN5flash44flash_bwd_dq_dk_dv_loop_seqk_parallel_kernelI23Flash_bwd_kernel_traitsILi64ELi128ELi128ELi8ELi4ELi4ELi4ELb0ELb0EN7cutlass10bfloat16_tE19Flash_kernel_traitsILi64ELi128ELi128ELi8ES3_EELb1ELb1ELb0ELb0ELb0ELb1ELb0EEEvNS_16Flash_bwd_paramsE --------------------------
	.section	.nv.shared._ZN5flash44flash_bwd_dq_dk_dv_loop_seqk_parallel_kernelI23Flash_bwd_kernel_traitsILi64ELi128ELi128ELi8ELi4ELi4ELi4ELb0ELb0EN7cutlass10bfloat16_tE19Flash_kernel_traitsILi64ELi128ELi128ELi8ES3_EELb1ELb1ELb0ELb0ELb0ELb1ELb0EEEvNS_16Flash_bwd_paramsE,"aw",@nobits
	.sectionflags	@""
	.align	16
	.zero		1024


//--------------------- .nv.shared._ZN5flash44flash_bwd_dq_dk_dv_loop_seqk_parallel_kernelI23Flash_bwd_kernel_traitsILi64ELi128ELi128ELi8ELi4ELi4ELi4ELb0ELb0EN7cutlass10bfloat16_tE19Flash_kernel_traitsILi64ELi128ELi128ELi8ES3_EELb0ELb1ELb0ELb0ELb0ELb1ELb1EEEvNS_16Flash_bwd_paramsE --------------------------
	.section	.nv.shared._ZN5flash44flash_bwd_dq_dk_dv_loop_seqk_parallel_kernelI23Flash_bwd_kernel_traitsILi64ELi128ELi128ELi8ELi4ELi4ELi4ELb0ELb0EN7cutlass10bfloat16_tE19Flash_kernel_traitsILi64ELi128ELi128ELi8ES3_EELb0ELb1ELb0ELb0ELb0ELb1ELb1EEEvNS_16Flash_bwd_paramsE,"aw",@nobits
	.sectionflags	@""
	.align	16
	.zero		1024


//--------------------- .nv.shared._ZN5flash44flash_bwd_dq_dk_dv_loop_seqk_parallel_kernelI23Flash_bwd_kernel_traitsILi64ELi128ELi128ELi8ELi4ELi4ELi4ELb0ELb0EN7cutlass10bfloat16_tE19Flash_kernel_traitsILi64ELi128ELi128ELi8ES3_EELb1ELb1ELb0ELb1ELb0ELb0ELb0EEEvNS_16Flash_bwd_paramsE --------------------------
	.section	.nv.shared._ZN5flash44flash_bwd_dq_dk_dv_loop_seqk_parallel_kernelI23Flash_bwd_kernel_traitsILi64ELi128ELi128ELi8ELi4ELi4ELi4ELb0ELb0EN7cutlass10bfloat16_tE19Flash_kernel_traitsILi64ELi128ELi128ELi8ES3_EELb1ELb1ELb0ELb1ELb0ELb0ELb0EEEvNS_16Flash_bwd_paramsE,"aw",@nobits
	.sectionflags	@""
	.align	16
	.zero		1024


//--------------------- .nv.shared._ZN5flash44flash_bwd_dq_dk_dv_loop_seqk_parallel_kernelI23Flash_bwd_kernel_traitsILi64ELi128ELi128ELi8ELi4ELi4ELi4ELb0ELb0EN7cutlass10bfloat16_tE19Flash_kernel_traitsILi64ELi128ELi128ELi8ES3_EELb0ELb1ELb0ELb1ELb0ELb0ELb1EEEvNS_16Flash_bwd_paramsE --------------------------
	.section	.nv.shared._ZN5flash44flash_bwd_dq_dk_dv_loop_seqk_parallel_kernelI23Flash_bwd_kernel_traitsILi64ELi128ELi128ELi8ELi4ELi4ELi4ELb0ELb0EN7cutlass10bfloat16_tE19Flash_kernel_traitsILi64ELi128ELi128ELi8ES3_EELb0ELb1ELb0ELb1ELb0ELb0ELb1EEEvNS_16Flash_bwd_paramsE,"aw",@nobits
	.sectionflags	@""
	.align	16
	.zero		1024


//--------------------- .nv.shared._ZN5flash25flash_bwd_dot_do_o_kernelILb0E23Flash_bwd_kernel_traitsILi64ELi128ELi128ELi8ELi4ELi4ELi4ELb0ELb0EN7cutlass10bfloat16_tE19Flash_kernel_traitsILi64ELi128ELi128ELi8ES3_EEEEvNS_16Flash_bwd_paramsE --------------------------
	.section	.nv.shared._ZN5flash25flash_bwd_dot_do_o_kernelILb0E23Flash_bwd_kernel_traitsILi64ELi128ELi128ELi8ELi4ELi4ELi4ELb0ELb0EN7cutlass10bfloat16_tE19Flash_kernel_traitsILi64ELi128ELi128ELi8ES3_EEEEvNS_16Flash_bwd_paramsE,"aw",@nobits
	.sectionflags	@""
	.align	16
	.zero		1024


//--------------------- .nv.shared._ZN5flash25flash_bwd_dot_do_o_kernelILb1E23Flash_bwd_kernel_traitsILi64ELi128ELi128ELi8ELi4ELi4ELi4ELb0ELb0EN7cutlass10bfloat16_tE19Flash_kernel_traitsILi64ELi128ELi128ELi8ES3_EEEEvNS_16Flash_bwd_paramsE --------------------------
	.section	.nv.shared._ZN5flash25flash_bwd_dot_do_o_kernelILb1E23Flash_bwd_kernel_traitsILi64ELi128ELi128ELi8ELi4ELi4ELi4ELb0ELb0EN7cutlass10bfloat16_tE19Flash_kernel_traitsILi64ELi128ELi128ELi8ES3_EEEEvNS_16Flash_bwd_paramsE,"aw",@nobits
	.sectionflags	@""
	.align	16
	.zero		1024


//--------------------- .nv.constant0._ZN5flash44flash_bwd_dq_dk_dv_loop_seqk_parallel_kernelI23Flash_bwd_kernel_traitsILi64ELi64ELi128ELi8ELi2ELi4ELi4ELb1ELb0EN7cutlass10bfloat16_tE19Flash_kernel_traitsILi64ELi64ELi128ELi8ES3_EELb0ELb1ELb0ELb0ELb0ELb0ELb0EEEvNS_16Flash_bwd_paramsE --------------------------
	.section	.nv.constant0._ZN5flash44flash_bwd_dq_dk_dv_loop_seqk_parallel_kernelI23Flash_bwd_kernel_traitsILi64ELi64ELi128ELi8ELi2ELi4ELi4ELb1ELb0EN7cutlass10bfloat16_tE19Flash_kernel_traitsILi64ELi64ELi128ELi8ES3_EELb0ELb1ELb0ELb0ELb0ELb0ELb0EEEvNS_16Flash_bwd_paramsE,"a",@progbits
	.sectionflags	@""
	.align	4
.nv.constant0._ZN5flash44flash_bwd_dq_dk_dv_loop_seqk_parallel_kernelI23Flash_bwd_kernel_traitsILi64ELi64ELi128ELi8ELi2ELi4ELi4ELb1ELb0EN7cutlass10bfloat16_tE19Flash_kernel_traitsILi64ELi64ELi128ELi8ES3_EELb0ELb1ELb0ELb0ELb0ELb0ELb0EEEvNS_16Flash_bwd_paramsE:
	.zero		1536


//--------------------- .nv.constant0._ZN5flash44flash_bwd_dq_dk_dv_loop_seqk_parallel_kernelI23Flash_bwd_kernel_traitsILi64ELi64ELi128ELi8ELi2ELi4ELi4ELb1ELb0EN7cutlass10bfloat16_tE19Flash_kernel_traitsILi64ELi64ELi128ELi8ES3_EELb0ELb1ELb0ELb0ELb1ELb1ELb0EEEvNS_16Flash_bwd_paramsE --------------------------
	.section	.nv.constant0._ZN5flash44flash_bwd_dq_dk_dv_loop_seqk_parallel_kernelI23Flash_bwd_kernel_traitsILi64ELi64ELi128ELi8ELi2ELi4ELi4ELb1ELb0EN7cutlass10bfloat16_tE19Flash_kernel_traitsILi64ELi64ELi128ELi8ES3_EELb0ELb1ELb0ELb0ELb1ELb1ELb0EEEvNS_16Flash_bwd_paramsE,"a",@progbits
	.sectionflags	@""
	.align	4
.nv.constant0._ZN5flash44flash_bwd_dq_dk_dv_loop_seqk_parallel_kernelI23Flash_bwd_kernel_traitsILi64ELi64ELi128ELi8ELi2ELi4ELi4ELb1ELb0EN7cutlass10bfloat16_tE19Flash_kernel_traitsILi64ELi64ELi128ELi8ES3_EELb0ELb1ELb0ELb0ELb1ELb1ELb0EEEvNS_16Flash_bwd_paramsE:
	.zero		1536


//--------------------- .nv.constant0._ZN5flash44flash_bwd_dq_dk_dv_loop_seqk_parallel_kernelI23Flash_bwd_kernel_traitsILi64ELi64ELi128ELi8ELi2ELi4ELi4ELb1ELb0EN7cutlass10bfloat16_tE19Flash_kernel_traitsILi64ELi64ELi128ELi8ES3_EELb0ELb1ELb0ELb0ELb0ELb1ELb0EEEvNS_16Flash_bwd_paramsE --------------------------
	.section	.nv.constant0._ZN5flash44flash_bwd_dq_dk_dv_loop_seqk_parallel_kernelI23Flash_bwd_kernel_traitsILi64ELi64ELi128ELi8ELi2ELi4ELi4ELb1ELb0EN7cutlass10bfloat16_tE19Flash_kernel_traitsILi64ELi64ELi128ELi8ES3_EELb0ELb1ELb0ELb0ELb0ELb1ELb0EEEvNS_16Flash_bwd_paramsE,"a",@progbits
	.sectionflags	@""
	.align	4
.nv.constant0._ZN5flash44flash_bwd_dq_dk_dv_loop_seqk_parallel_kernelI23Flash_bwd_kernel_traitsILi64ELi64ELi128ELi8ELi2ELi4ELi4ELb1ELb0EN7cutlass10bfloat16_tE19Flash_kernel_traitsILi64ELi64ELi128ELi8ES3_EELb0ELb1ELb0ELb0ELb0ELb1ELb0EEEvNS_16Flash_bwd_paramsE:
	.zero		1536


//--------------------- .nv.constant0._ZN5flash44flash_bwd_dq_dk_dv_loop_seqk_parallel_kernelI23Flash_bwd_kernel_traitsILi64ELi64ELi128ELi8ELi2ELi4ELi4ELb1ELb0EN7cutlass10bfloat16_tE19Flash_kernel_traitsILi64ELi64ELi128ELi8ES3_EELb0ELb1ELb0ELb1ELb0ELb0ELb0EEEvNS_16Flash_bwd_paramsE --------------------------
	.section	.nv.constant0._ZN5flash44flash_bwd_dq_dk_dv_loop_seqk_parallel_kernelI23Flash_bwd_kernel_traitsILi64ELi64ELi128ELi8ELi2ELi4ELi4ELb1ELb0EN7cutlass10bfloat16_tE19Flash_kernel_traitsILi64ELi64ELi128ELi8ES3_EELb0ELb1ELb0ELb1ELb0ELb0ELb0EEEvNS_16Flash_bwd_paramsE,"a",@progbits
	.sectionflags	@""
	.align	4
.nv.constant0._ZN5flash44flash_bwd_dq_dk_dv_loop_seqk_parallel_kernelI23Flash_bwd_kernel_traitsILi64ELi64ELi128ELi8ELi2ELi4ELi4ELb1ELb0EN7cutlass10bfloat16_tE19Flash_kernel_traitsILi64ELi64ELi128ELi8ES3_EELb0ELb1ELb0ELb1ELb0ELb0ELb0EEEvNS_16Flash_bwd_paramsE:
	.zero		1536


//--------------------- .nv.constant0._ZN5flash44flash_bwd_dq_dk_dv_loop_seqk_parallel_kernelI23Flash_bwd_kernel_traitsILi64ELi128ELi128ELi8ELi4ELi4ELi4ELb0ELb0EN7cutlass10bfloat16_tE19Flash_kernel_traitsILi64ELi128ELi128ELi8ES3_EELb0ELb1ELb0ELb0ELb0ELb0ELb0EEEvNS_16Flash_bwd_paramsE --------------------------
	.section	.nv.constant0._ZN5flash44flash_bwd_dq_dk_dv_loop_seqk_parallel_kernelI23Flash_bwd_kernel_traitsILi64ELi128ELi128ELi8ELi4ELi4ELi4ELb0ELb0EN7cutlass10bfloat16_tE19Flash_kernel_traitsILi64ELi128ELi128ELi8ES3_EELb0ELb1ELb0ELb0ELb0ELb0ELb0EEEvNS_16Flash_bwd_paramsE,"a",@progbits
	.sectionflags	@""
	.align	4
.nv.constant0._ZN5flash44flash_bwd_dq_dk_dv_loop_seqk_parallel_kernelI23Flash_bwd_kernel_traitsILi64ELi128ELi128ELi8ELi4ELi4ELi4ELb0ELb0EN7cutlass10bfloat16_tE19Flash_kernel_traitsILi64ELi128ELi128ELi8ES3_EELb0ELb1ELb0ELb0ELb0ELb0ELb0EEEvNS_16Flash_bwd_paramsE:
	.zero		1536


//--------------------- .nv.constant0._ZN5flash44flash_bwd_dq_dk_dv_loop_seqk_parallel_kernelI23Flash_bwd_kernel_traitsILi64ELi128ELi128ELi8ELi4ELi4ELi4ELb0ELb0EN7cutlass10bfloat16_tE19Flash_kernel_traitsILi64ELi128ELi128ELi8ES3_EELb0ELb1ELb0ELb0ELb1ELb1ELb0EEEvNS_16Flash_bwd_paramsE --------------------------
	.section	.nv.constant0._ZN5flash44flash_bwd_dq_dk_dv_loop_seqk_parallel_kernelI23Flash_bwd_kernel_traitsILi64ELi128ELi128ELi8ELi4ELi4ELi4ELb0ELb0EN7cutlass10bfloat16_tE19Flash_kernel_traitsILi64ELi128ELi128ELi8ES3_EELb0ELb1ELb0ELb0ELb1ELb1ELb0EEEvNS_16Flash_bwd_paramsE,"a",@progbits
	.sectionflags	@""
	.align	4
.nv.constant0._ZN5flash44flash_bwd_dq_dk_dv_loop_seqk_parallel_kernelI23Flash_bwd_kernel_traitsILi64ELi128ELi128ELi8ELi4ELi4ELi4ELb0ELb0EN7cutlass10bfloat16_tE19Flash_kernel_traitsILi64ELi128ELi128ELi8ES3_EELb0ELb1ELb0ELb0ELb1ELb1ELb0EEEvNS_16Flash_bwd_paramsE:
	.zero		1536


//--------------------- .nv.constant0._ZN5flash44flash_bwd_dq_dk_dv_loop_seqk_parallel_kernelI23Flash_bwd_kernel_traitsILi64ELi128ELi128ELi8ELi4ELi4ELi4ELb0ELb0EN7cutlass10bfloat16_tE19Flash_kernel_traitsILi64ELi128ELi128ELi8ES3_EELb0ELb1ELb0ELb0ELb0ELb1ELb0EEEvNS_16Flash_bwd_paramsE --------------------------
	.section	.nv.constant0._ZN5flash44flash_bwd_dq_dk_dv_loop_seqk_parallel_kernelI23Flash_bwd_kernel_traitsILi64ELi128ELi128ELi8ELi4ELi4ELi4ELb0ELb0EN7cutlass10bfloat16_tE19Flash_kernel_traitsILi64ELi128ELi128ELi8ES3_EELb0ELb1ELb0ELb0ELb0ELb1ELb0EEEvNS_16Flash_bwd_paramsE,"a",@progbits
	.sectionflags	@""
	.align	4
.nv.constant0._ZN5flash44flash_bwd_dq_dk_dv_loop_seqk_parallel_kernelI23Flash_bwd_kernel_traitsILi64ELi128ELi128ELi8ELi4ELi4ELi4ELb0ELb0EN7cutlass10bfloat16_tE19Flash_kernel_traitsILi64ELi128ELi128ELi8ES3_EELb0ELb1ELb0ELb0ELb0ELb1ELb0EEEvNS_16Flash_bwd_paramsE:
	.zero		1536


//--------------------- .nv.constant0._ZN5flash44flash_bwd_dq_dk_dv_loop_seqk_parallel_kernelI23Flash_bwd_kernel_traitsILi64ELi128ELi128ELi8ELi4ELi4ELi4ELb0ELb0EN7cutlass10bfloat16_tE19Flash_kernel_traitsILi64ELi128ELi128ELi8ES3_EELb0ELb1ELb0ELb1ELb0ELb0ELb0EEEvNS_16Flash_bwd_paramsE --------------------------
	.section	.nv.constant0._ZN5flash44flash_bwd_dq_dk_dv_loop_seqk_parallel_kernelI23Flash_bwd_kernel_traitsILi64ELi128ELi128ELi8ELi4ELi4ELi4ELb0ELb0EN7cutlass10bfloat16_tE19Flash_kernel_traitsILi64ELi128ELi128ELi8ES3_EELb0ELb1ELb0ELb1ELb0ELb0ELb0EEEvNS_16Flash_bwd_paramsE,"a",@progbits
	.sectionflags	@""
	.align	4
.nv.constant0._ZN5flash44flash_bwd_dq_dk_dv_loop_seqk_parallel_kernelI23Flash_bwd_kernel_traitsILi64ELi128ELi128ELi8ELi4ELi4ELi4ELb0ELb0EN7cutlass10bfloat16_tE19Flash_kernel_traitsILi64ELi128ELi128ELi8ES3_EELb0ELb1ELb0ELb1ELb0ELb0ELb0EEEvNS_16Flash_bwd_paramsE:
	.zero		1536


//--------------------- .nv.constant0._ZN5flash27flash_bwd_convert_dq_kernelI23Flash_bwd_kernel_traitsILi64ELi64ELi128ELi8ELi2ELi4ELi4ELb1ELb0EN7cutlass10bfloat16_tE19Flash_kernel_traitsILi64ELi64ELi128ELi8ES3_EEEEvNS_16Flash_bwd_paramsEi --------------------------
	.section	.nv.constant0._ZN5flash27flash_bwd_convert_dq_kernelI23Flash_bwd_kernel_traitsILi64ELi64ELi128ELi8ELi2ELi4ELi4ELb1ELb0EN7cutlass10bfloat16_tE19Flash_kernel_traitsILi64ELi64ELi128ELi8ES3_EEEEvNS_16Flash_bwd_paramsEi,"a",@progbits
	.sectionflags	@""
	.align	4
.nv.constant0._ZN5flash27flash_bwd_convert_dq_kernelI23Flash_bwd_kernel_traitsILi64ELi64ELi128ELi8ELi2ELi4ELi4ELb1ELb0EN7cutlass10bfloat16_tE19Flash_kernel_traitsILi64ELi64ELi128ELi8ES3_EEEEvNS_16Flash_bwd_paramsEi:
	.zero		1540


//--------------------- .nv.constant0._ZN5flash44flash_bwd_dq_dk_dv_loop_seqk_parallel_kernelI23Flash_bwd_kernel_traitsILi64ELi64ELi128ELi8ELi2ELi4ELi4ELb1ELb0EN7cutlass10bfloat16_tE19Flash_kernel_traitsILi64ELi64ELi128ELi8ES3_EELb1ELb1ELb0ELb0ELb0ELb0ELb0EEEvNS_16Flash_bwd_paramsE --------------------------
	.section	.nv.constant0._ZN5flash44flash_bwd_dq_dk_dv_loop_seqk_parallel_kernelI23Flash_bwd_kernel_traitsILi64ELi64ELi128ELi8ELi2ELi4ELi4ELb1ELb0EN7cutlass10bfloat16_tE19Flash_kernel_traitsILi64ELi64ELi128ELi8ES3_EELb1ELb1ELb0ELb0ELb0ELb0ELb0EEEvNS_16Flash_bwd_paramsE,"a",@progbits
	.sectionflags	@""
	.align	4
.nv.constant0._ZN5flash44flash_bwd_dq_dk_dv_loop_seqk_parallel_kernelI23Flash_bwd_kernel_traitsILi64ELi64ELi128ELi8ELi2ELi4ELi4ELb1ELb0EN7cutlass10bfloat16_tE19Flash_kernel_traitsILi64ELi64ELi128ELi8ES3_EELb1ELb1ELb0ELb0ELb0ELb0ELb0EEEvNS_16Flash_bwd_paramsE:
	.zero		1536


//--------------------- .nv.constant0._ZN5flash44flash_bwd_dq_dk_dv_loop_seqk_parallel_kernelI23Flash_bwd_kernel_traitsILi64ELi64ELi128ELi8ELi2ELi4ELi4ELb1ELb0EN7cutlass10bfloat16_tE19Flash_kernel_traitsILi64ELi64ELi128ELi8ES3_EELb0ELb1ELb0ELb0ELb0ELb0ELb1EEEvNS_16Flash_bwd_paramsE --------------------------
	.section	.nv.constant0._ZN5flash44flash_bwd_dq_dk_dv_loop_seqk_parallel_kernelI23Flash_bwd_kernel_traitsILi64ELi64ELi128ELi8ELi2ELi4ELi4ELb1ELb0EN7cutlass10bfloat16_tE19Flash_kernel_traitsILi64ELi64ELi128ELi8ES3_EELb0ELb1ELb0ELb0ELb0ELb0ELb1EEEvNS_16Flash_bwd_paramsE,"a",@progbits
	.sectionflags	@""
	.align	4
.nv.constant0._ZN5flash44flash_bwd_dq_dk_dv_loop_seqk_parallel_kernelI23Flash_bwd_kernel_traitsILi64ELi64ELi128ELi8ELi2ELi4ELi4ELb1ELb0EN7cutlass10bfloat16_tE19Flash_kernel_traitsILi64ELi64ELi128ELi8ES3_EELb0ELb1ELb0ELb0ELb0ELb0ELb1EEEvNS_16Flash_bwd_paramsE:
	.zero		1536


//--------------------- .nv.constant0._ZN5flash44flash_bwd_dq_dk_dv_loop_seqk_parallel_kernelI23Flash_bwd_kernel_traitsILi64ELi64ELi128ELi8ELi2ELi4ELi4ELb1ELb0EN7cutlass10bfloat16_tE19Flash_kernel_traitsILi64ELi64ELi128ELi8ES3_EELb1ELb1ELb0ELb0ELb1ELb1ELb0EEEvNS_16Flash_bwd_paramsE --------------------------
	.section	.nv.constant0._ZN5flash44flash_bwd_dq_dk_dv_loop_seqk_parallel_kernelI23Flash_bwd_kernel_traitsILi64ELi64ELi128ELi8ELi2ELi4ELi4ELb1ELb0EN7cutlass10bfloat16_tE19Flash_kernel_traitsILi64ELi64ELi128ELi8ES3_EELb1ELb1ELb0ELb0ELb1ELb1ELb0EEEvNS_16Flash_bwd_paramsE,"a",@progbits
	.sectionflags	@""
	.align	4
.nv.constant0._ZN5flash44flash_bwd_dq_dk_dv_loop_seqk_parallel_kernelI23Flash_bwd_kernel_traitsILi64ELi64ELi128ELi8ELi2ELi4ELi4ELb1ELb0EN7cutlass10bfloat16_tE19Flash_kernel_traitsILi64ELi64ELi128ELi8ES3_EELb1ELb1ELb0ELb0ELb1ELb1ELb0EEEvNS_16Flash_bwd_paramsE:
	.zero		1536


//--------------------- .nv.constant0._ZN5flash44flash_bwd_dq_dk_dv_loop_seqk_parallel_kernelI23Flash_bwd_kernel_traitsILi64ELi64ELi128ELi8ELi2ELi4ELi4ELb1ELb0EN7cutlass10bfloat16_tE19Flash_kernel_traitsILi64ELi64ELi128ELi8ES3_EELb0ELb1ELb0ELb0ELb1ELb1ELb1EEEvNS_16Flash_bwd_paramsE --------------------------
	.section	.nv.constant0._ZN5flash44flash_bwd_dq_dk_dv_loop_seqk_parallel_kernelI23Flash_bwd_kernel_traitsILi64ELi64ELi128ELi8ELi2ELi4ELi4ELb1ELb0EN7cutlass10bfloat16_tE19Flash_kernel_traitsILi64ELi64ELi128ELi8ES3_EELb0ELb1ELb0ELb0ELb1ELb1ELb1EEEvNS_16Flash_bwd_paramsE,"a",@progbits
	.sectionflags	@""
	.align	4
.nv.constant0._ZN5flash44flash_bwd_dq_dk_dv_loop_seqk_parallel_kernelI23Flash_bwd_kernel_traitsILi64ELi64ELi128ELi8ELi2ELi4ELi4ELb1ELb0EN7cutlass10bfloat16_tE19Flash_kernel_traitsILi64ELi64ELi128ELi8ES3_EELb0ELb1ELb0ELb0ELb1ELb1ELb1EEEvNS_16Flash_bwd_paramsE:
	.zero		1536


//--------------------- .nv.constant0._ZN5flash44flash_bwd_dq_dk_dv_loop_seqk_parallel_kernelI23Flash_bwd_kernel_traitsILi64ELi64ELi128ELi8ELi2ELi4ELi4ELb1ELb0EN7cutlass10bfloat16_tE19Flash_kernel_traitsILi64ELi64ELi128ELi8ES3_EELb1ELb1ELb0ELb0ELb0ELb1ELb0EEEvNS_16Flash_bwd_paramsE --------------------------
	.section	.nv.constant0._ZN5flash44flash_bwd_dq_dk_dv_loop_seqk_parallel_kernelI23Flash_bwd_kernel_traitsILi64ELi64ELi128ELi8ELi2ELi4ELi4ELb1ELb0EN7cutlass10bfloat16_tE19Flash_kernel_traitsILi64ELi64ELi128ELi8ES3_EELb1ELb1ELb0ELb0ELb0ELb1ELb0EEEvNS_16Flash_bwd_paramsE,"a",@progbits
	.sectionflags	@""
	.align	4
.nv.constant0._ZN5flash44flash_bwd_dq_dk_dv_loop_seqk_parallel_kernelI23Flash_bwd_kernel_traitsILi64ELi64ELi128ELi8ELi2ELi4ELi4ELb1ELb0EN7cutlass10bfloat16_tE19Flash_kernel_traitsILi64ELi64ELi128ELi8ES3_EELb1ELb1ELb0ELb0ELb0ELb1ELb0EEEvNS_16Flash_bwd_paramsE:
	.zero		1536


//--------------------- .nv.constant0._ZN5flash44flash_bwd_dq_dk_dv_loop_seqk_parallel_kernelI23Flash_bwd_kernel_traitsILi64ELi64ELi128ELi8ELi2ELi4ELi4ELb1ELb0EN7cutlass10bfloat16_tE19Flash_kernel_traitsILi64ELi64ELi128ELi8ES3_EELb0ELb1ELb0ELb0ELb0ELb1ELb1EEEvNS_16Flash_bwd_paramsE --------------------------
	.section	.nv.constant0._ZN5flash44flash_bwd_dq_dk_dv_loop_seqk_parallel_kernelI23Flash_bwd_kernel_traitsILi64ELi64ELi128ELi8ELi2ELi4ELi4ELb1ELb0EN7cutlass10bfloat16_tE19Flash_kernel_traitsILi64ELi64ELi128ELi8ES3_EELb0ELb1ELb0ELb0ELb0ELb1ELb1EEEvNS_16Flash_bwd_paramsE,"a",@progbits
	.sectionflags	@""
	.align	4
.nv.constant0._ZN5flash44flash_bwd_dq_dk_dv_loop_seqk_parallel_kernelI23Flash_bwd_kernel_traitsILi64ELi64ELi128ELi8ELi2ELi4ELi4ELb1ELb0EN7cutlass10bfloat16_tE19Flash_kernel_traitsILi64ELi64ELi128ELi8ES3_EELb0ELb1ELb0ELb0ELb0ELb1ELb1EEEvNS_16Flash_bwd_paramsE:
	.zero		1536


//--------------------- .nv.constant0._ZN5flash44flash_bwd_dq_dk_dv_loop_seqk_parallel_kernelI23Flash_bwd_kernel_traitsILi64ELi64ELi128ELi8ELi2ELi4ELi4ELb1ELb0EN7cutlass10bfloat16_tE19Flash_kernel_traitsILi64ELi64ELi128ELi8ES3_EELb1ELb1ELb0ELb1ELb0ELb0ELb0EEEvNS_16Flash_bwd_paramsE --------------------------
	.section	.nv.constant0._ZN5flash44flash_bwd_dq_dk_dv_loop_seqk_parallel_kernelI23Flash_bwd_kernel_traitsILi64ELi64ELi128ELi8ELi2ELi4ELi4ELb1ELb0EN7cutlass10bfloat16_tE19Flash_kernel_traitsILi64ELi64ELi128ELi8ES3_EELb1ELb1ELb0ELb1ELb0ELb0ELb0EEEvNS_16Flash_bwd_paramsE,"a",@progbits
	.sectionflags	@""
	.align	4
.nv.constant0._ZN5flash44flash_bwd_dq_dk_dv_loop_seqk_parallel_kernelI23Flash_bwd_kernel_traitsILi64ELi64ELi128ELi8ELi2ELi4ELi4ELb1ELb0EN7cutlass10bfloat16_tE19Flash_kernel_traitsILi64ELi64ELi128ELi8ES3_EELb1ELb1ELb0ELb1ELb0ELb0ELb0EEEvNS_16Flash_bwd_paramsE:
	.zero		1536


//--------------------- .nv.constant0._ZN5flash44flash_bwd_dq_dk_dv_loop_seqk_parallel_kernelI23Flash_bwd_kernel_traitsILi64ELi64ELi128ELi8ELi2ELi4ELi4ELb1ELb0EN7cutlass10bfloat16_tE19Flash_kernel_traitsILi64ELi64ELi128ELi8ES3_EELb0ELb1ELb0ELb1ELb0ELb0ELb1EEEvNS_16Flash_bwd_paramsE --------------------------
	.section	.nv.constant0._ZN5flash44flash_bwd_dq_dk_dv_loop_seqk_parallel_kernelI23Flash_bwd_kernel_traitsILi64ELi64ELi128ELi8ELi2ELi4ELi4ELb1ELb0EN7cutlass10bfloat16_tE19Flash_kernel_traitsILi64ELi64ELi128ELi8ES3_EELb0ELb1ELb0ELb1ELb0ELb0ELb1EEEvNS_16Flash_bwd_paramsE,"a",@progbits
	.sectionflags	@""
	.align	4
.nv.constant0._ZN5flash44flash_bwd_dq_dk_dv_loop_seqk_parallel_kernelI23Flash_bwd_kernel_traitsILi64ELi64ELi128ELi8ELi2ELi4ELi4ELb1ELb0EN7cutlass10bfloat16_tE19Flash_kernel_traitsILi64ELi64ELi128ELi8ES3_EELb0ELb1ELb0ELb1ELb0ELb0ELb1EEEvNS_16Flash_bwd_paramsE:
	.zero		1536


//--------------------- .nv.constant0._ZN5flash25flash_bwd_dot_do_o_kernelILb0E23Flash_bwd_kernel_traitsILi64ELi64ELi128ELi8ELi2ELi4ELi4ELb1ELb0EN7cutlass10bfloat16_tE19Flash_kernel_traitsILi64ELi64ELi128ELi8ES3_EEEEvNS_16Flash_bwd_paramsE --------------------------
	.section	.nv.constant0._ZN5flash25flash_bwd_dot_do_o_kernelILb0E23Flash_bwd_kernel_traitsILi64ELi64ELi128ELi8ELi2ELi4ELi4ELb1ELb0EN7cutlass10bfloat16_tE19Flash_kernel_traitsILi64ELi64ELi128ELi8ES3_EEEEvNS_16Flash_bwd_paramsE,"a",@progbits
	.sectionflags	@""
	.align	4
.nv.constant0._ZN5flash25flash_bwd_dot_do_o_kernelILb0E23Flash_bwd_kernel_traitsILi64ELi64ELi128ELi8ELi2ELi4ELi4ELb1ELb0EN7cutlass10bfloat16_tE19Flash_kernel_traitsILi64ELi64ELi128ELi8ES3_EEEEvNS_16Flash_bwd_paramsE:
	.zero		1536


//--------------------- .nv.constant0._ZN5flash25flash_bwd_dot_do_o_kernelILb1E23Flash_bwd_kernel_traitsILi64ELi64ELi128ELi8ELi2ELi4ELi4ELb1ELb0EN7cutlass10bfloat16_tE19Flash_kernel_traitsILi64ELi64ELi128ELi8ES3_EEEEvNS_16Flash_bwd_paramsE --------------------------
	.section	.nv.constant0._ZN5flash25flash_bwd_dot_do_o_kernelILb1E23Flash_bwd_kernel_traitsILi64ELi64ELi128ELi8ELi2ELi4ELi4ELb1ELb0EN7cutlass10bfloat16_tE19Flash_kernel_traitsILi64ELi64ELi128ELi8ES3_EEEEvNS_16Flash_bwd_paramsE,"a",@progbits
	.sectionflags	@""
	.align	4
.nv.constant0._ZN5flash25flash_bwd_dot_do_o_kernelILb1E23Flash_bwd_kernel_traitsILi64ELi64ELi128ELi8ELi2ELi4ELi4ELb1ELb0EN7cutlass10bfloat16_tE19Flash_kernel_traitsILi64ELi64ELi128ELi8ES3_EEEEvNS_16Flash_bwd_paramsE:
	.zero		1536


//--------------------- .nv.constant0._ZN5flash27flash_bwd_convert_dq_kernelI23Flash_bwd_kernel_traitsILi64ELi128ELi128ELi8ELi4ELi4ELi4ELb0ELb0EN7cutlass10bfloat16_tE19Flash_kernel_traitsILi64ELi128ELi128ELi8ES3_EEEEvNS_16Flash_bwd_paramsEi --------------------------
	.section	.nv.constant0._ZN5flash27flash_bwd_convert_dq_kernelI23Flash_bwd_kernel_traitsILi64ELi128ELi128ELi8ELi4ELi4ELi4ELb0ELb0EN7cutlass10bfloat16_tE19Flash_kernel_traitsILi64ELi128ELi128ELi8ES3_EEEEvNS_16Flash_bwd_paramsEi,"a",@progbits
	.sectionflags	@""
	.align	4
.nv.constant0._ZN5flash27flash_bwd_convert_dq_kernelI23Flash_bwd_kernel_traitsILi64ELi128ELi128ELi8ELi4ELi4ELi4ELb0ELb0EN7cutlass10bfloat16_tE19Flash_kernel_traitsILi64ELi128ELi128ELi8ES3_EEEEvNS_16Flash_bwd_paramsEi:
	.zero		1540


//--------------------- .nv.constant0._ZN5flash44flash_bwd_dq_dk_dv_loop_seqk_parallel_kernelI23Flash_bwd_kernel_traitsILi64ELi128ELi128ELi8ELi4ELi4ELi4ELb0ELb0EN7cutlass10bfloat16_tE19Flash_kernel_traitsILi64ELi128ELi128ELi8ES3_EELb1ELb1ELb0ELb0ELb0ELb0ELb0EEEvNS_16Flash_bwd_paramsE --------------------------
	.section	.nv.constant0._ZN5flash44flash_bwd_dq_dk_dv_loop_seqk_parallel_kernelI23Flash_bwd_kernel_traitsILi64ELi128ELi128ELi8ELi4ELi4ELi4ELb0ELb0EN7cutlass10bfloat16_tE19Flash_kernel_traitsILi64ELi128ELi128ELi8ES3_EELb1ELb1ELb0ELb0ELb0ELb0ELb0EEEvNS_16Flash_bwd_paramsE,"a",@progbits
	.sectionflags	@""
	.align	4
.nv.constant0._ZN5flash44flash_bwd_dq_dk_dv_loop_seqk_parallel_kernelI23Flash_bwd_kernel_traitsILi64ELi128ELi128ELi8ELi4ELi4ELi4ELb0ELb0EN7cutlass10bfloat16_tE19Flash_kernel_traitsILi64ELi128ELi128ELi8ES3_EELb1ELb1ELb0ELb0ELb0ELb0ELb0EEEvNS_16Flash_bwd_paramsE:
	.zero		1536


//--------------------- .nv.constant0._ZN5flash44flash_bwd_dq_dk_dv_loop_seqk_parallel_kernelI23Flash_bwd_kernel_traitsILi64ELi128ELi128ELi8ELi4ELi4ELi4ELb0ELb0EN7cutlass10bfloat16_tE19Flash_kernel_traitsILi64ELi128ELi128ELi8ES3_EELb0ELb1ELb0ELb0ELb0ELb0ELb1EEEvNS_16Flash_bwd_paramsE --------------------------
	.section	.nv.constant0._ZN5flash44flash_bwd_dq_dk_dv_loop_seqk_parallel_kernelI23Flash_bwd_kernel_traitsILi64ELi128ELi128ELi8ELi4ELi4ELi4ELb0ELb0EN7cutlass10bfloat16_tE19Flash_kernel_traitsILi64ELi128ELi128ELi8ES3_EELb0ELb1ELb0ELb0ELb0ELb0ELb1EEEvNS_16Flash_bwd_paramsE,"a",@progbits
	.sectionflags	@""
	.align	4
.nv.constant0._ZN5flash44flash_bwd_dq_dk_dv_loop_seqk_parallel_kernelI23Flash_bwd_kernel_traitsILi64ELi128ELi128ELi8ELi4ELi4ELi4ELb0ELb0EN7cutlass10bfloat16_tE19Flash_kernel_traitsILi64ELi128ELi128ELi8ES3_EELb0ELb1ELb0ELb0ELb0ELb0ELb1EEEvNS_16Flash_bwd_paramsE:
	.zero		1536


//--------------------- .nv.constant0._ZN5flash44flash_bwd_dq_dk_dv_loop_seqk_parallel_kernelI23Flash_bwd_kernel_traitsILi64ELi128ELi128ELi8ELi4ELi4ELi4ELb0ELb0EN7cutlass10bfloat16_tE19Flash_kernel_traitsILi64ELi128ELi128ELi8ES3_EELb1ELb1ELb0ELb0ELb1ELb1ELb0EEEvNS_16Flash_bwd_paramsE --------------------------
	.section	.nv.constant0._ZN5flash44flash_bwd_dq_dk_dv_loop_seqk_parallel_kernelI23Flash_bwd_kernel_traitsILi64ELi128ELi128ELi8ELi4ELi4ELi4ELb0ELb0EN7cutlass10bfloat16_tE19Flash_kernel_traitsILi64ELi128ELi128ELi8ES3_EELb1ELb1ELb0ELb0ELb1ELb1ELb0EEEvNS_16Flash_bwd_paramsE,"a",@progbits
	.sectionflags	@""
	.align	4
.nv.constant0._ZN5flash44flash_bwd_dq_dk_dv_loop_seqk_parallel_kernelI23Flash_bwd_kernel_traitsILi64ELi128ELi128ELi8ELi4ELi4ELi4ELb0ELb0EN7cutlass10bfloat16_tE19Flash_kernel_traitsILi64ELi128ELi128ELi8ES3_EELb1ELb1ELb0ELb0ELb1ELb1ELb0EEEvNS_16Flash_bwd_paramsE:
	.zero		1536


//--------------------- .nv.constant0._ZN5flash44flash_bwd_dq_dk_dv_loop_seqk_parallel_kernelI23Flash_bwd_kernel_traitsILi64ELi128ELi128ELi8ELi4ELi4ELi4ELb0ELb0EN7cutlass10bfloat16_tE19Flash_kernel_traitsILi64ELi128ELi128ELi8ES3_EELb0ELb1ELb0ELb0ELb1ELb1ELb1EEEvNS_16Flash_bwd_paramsE --------------------------
	.section	.nv.constant0._ZN5flash44flash_bwd_dq_dk_dv_loop_seqk_parallel_kernelI23Flash_bwd_kernel_traitsILi64ELi128ELi128ELi8ELi4ELi4ELi4ELb0ELb0EN7cutlass10bfloat16_tE19Flash_kernel_traitsILi64ELi128ELi128ELi8ES3_EELb0ELb1ELb0ELb0ELb1ELb1ELb1EEEvNS_16Flash_bwd_paramsE,"a",@progbits
	.sectionflags	@""
	.align	4
.nv.constant0._ZN5flash44flash_bwd_dq_dk_dv_loop_seqk_parallel_kernelI23Flash_bwd_kernel_traitsILi64ELi128ELi128ELi8ELi4ELi4ELi4ELb0ELb0EN7cutlass10bfloat16_tE19Flash_kernel_traitsILi64ELi128ELi128ELi8ES3_EELb0ELb1ELb0ELb0ELb1ELb1ELb1EEEvNS_16Flash_bwd_paramsE:
	.zero		1536


//--------------------- .nv.constant0._ZN5flash44flash_bwd_dq_dk_dv_loop_seqk_parallel_kernelI23Flash_bwd_kernel_traitsILi64ELi128ELi128ELi8ELi4ELi4ELi4ELb0ELb0EN7cutlass10bfloat16_tE19Flash_kernel_traitsILi64ELi128ELi128ELi8ES3_EELb1ELb1ELb0ELb0ELb0ELb1ELb0EEEvNS_16Flash_bwd_paramsE --------------------------
	.section	.nv.constant0._ZN5flash44flash_bwd_dq_dk_dv_loop_seqk_parallel_kernelI23Flash_bwd_kernel_traitsILi64ELi128ELi128ELi8ELi4ELi4ELi4ELb0ELb0EN7cutlass10bfloat16_tE19Flash_kernel_traitsILi64ELi128ELi128ELi8ES3_EELb1ELb1ELb0ELb0ELb0ELb1ELb0EEEvNS_16Flash_bwd_paramsE,"a",@progbits
	.sectionflags	@""
	.align	4
.nv.constant0._ZN5flash44flash_bwd_dq_dk_dv_loop_seqk_parallel_kernelI23Flash_bwd_kernel_traitsILi64ELi128ELi128ELi8ELi4ELi4ELi4ELb0ELb0EN7cutlass10bfloat16_tE19Flash_kernel_traitsILi64ELi128ELi128ELi8ES3_EELb1ELb1ELb0ELb0ELb0ELb1ELb0EEEvNS_16Flash_bwd_paramsE:
	.zero		1536


//--------------------- .nv.constant0._ZN5flash44flash_bwd_dq_dk_dv_loop_seqk_parallel_kernelI23Flash_bwd_kernel_traitsILi64ELi128ELi128ELi8ELi4ELi4ELi4ELb0ELb0EN7cutlass10bfloat16_tE19Flash_kernel_traitsILi64ELi128ELi128ELi8ES3_EELb0ELb1ELb0ELb0ELb0ELb1ELb1EEEvNS_16Flash_bwd_paramsE --------------------------
	.section	.nv.constant0._ZN5flash44flash_bwd_dq_dk_dv_loop_seqk_parallel_kernelI23Flash_bwd_kernel_traitsILi64ELi128ELi128ELi8ELi4ELi4ELi4ELb0ELb0EN7cutlass10bfloat16_tE19Flash_kernel_traitsILi64ELi128ELi128ELi8ES3_EELb0ELb1ELb0ELb0ELb0ELb1ELb1EEEvNS_16Flash_bwd_paramsE,"a",@progbits
	.sectionflags	@""
	.align	4
.nv.constant0._ZN5flash44flash_bwd_dq_dk_dv_loop_seqk_parallel_kernelI23Flash_bwd_kernel_traitsILi64ELi128ELi128ELi8ELi4ELi4ELi4ELb0ELb0EN7cutlass10bfloat16_tE19Flash_kernel_traitsILi64ELi128ELi128ELi8ES3_EELb0ELb1ELb0ELb0ELb0ELb1ELb1EEEvNS_16Flash_bwd_paramsE:
	.zero		1536


//--------------------- .nv.constant0._ZN5flash44flash_bwd_dq_dk_dv_loop_seqk_parallel_kernelI23Flash_bwd_kernel_traitsILi64ELi128ELi128ELi8ELi4ELi4ELi4ELb0ELb0EN7cutlass10bfloat16_tE19Flash_kernel_traitsILi64ELi128ELi128ELi8ES3_EELb1ELb1ELb0ELb1ELb0ELb0ELb0EEEvNS_16Flash_bwd_paramsE --------------------------
	.section	.nv.constant0._ZN5flash44flash_bwd_dq_dk_dv_loop_seqk_parallel_kernelI23Flash_bwd_kernel_traitsILi64ELi128ELi128ELi8ELi4ELi4ELi4ELb0ELb0EN7cutlass10bfloat16_tE19Flash_kernel_traitsILi64ELi128ELi128ELi8ES3_EELb1ELb1ELb0ELb1ELb0ELb0ELb0EEEvNS_16Flash_bwd_paramsE,"a",@progbits
	.sectionflags	@""
	.align	4
.nv.constant0._ZN5flash44flash_bwd_dq_dk_dv_loop_seqk_parallel_kernelI23Flash_bwd_kernel_traitsILi64ELi128ELi128ELi8ELi4ELi4ELi4ELb0ELb0EN7cutlass10bfloat16_tE19Flash_kernel_traitsILi64ELi128ELi128ELi8ES3_EELb1ELb1ELb0ELb1ELb0ELb0ELb0EEEvNS_16Flash_bwd_paramsE:
	.zero		1536


//--------------------- .nv.constant0._ZN5flash44flash_bwd_dq_dk_dv_loop_seqk_parallel_kernelI23Flash_bwd_kernel_traitsILi64ELi128ELi128ELi8ELi4ELi4ELi4ELb0ELb0EN7cutlass10bfloat16_tE19Flash_kernel_traitsILi64ELi128ELi128ELi8ES3_EELb0ELb1ELb0ELb1ELb0ELb0ELb1EEEvNS_16Flash_bwd_paramsE --------------------------
	.section	.nv.constant0._ZN5flash44flash_bwd_dq_dk_dv_loop_seqk_parallel_kernelI23Flash_bwd_kernel_traitsILi64ELi128ELi128ELi8ELi4ELi4ELi4ELb0ELb0EN7cutlass10bfloat16_tE19Flash_kernel_traitsILi64ELi128ELi128ELi8ES3_EELb0ELb1ELb0ELb1ELb0ELb0ELb1EEEvNS_16Flash_bwd_paramsE,"a",@progbits
	.sectionflags	@""
	.align	4
.nv.constant0._ZN5flash44flash_bwd_dq_dk_dv_loop_seqk_parallel_kernelI23Flash_bwd_kernel_traitsILi64ELi128ELi128ELi8ELi4ELi4ELi4ELb0ELb0EN7cutlass10bfloat16_tE19Flash_kernel_traitsILi64ELi128ELi128ELi8ES3_EELb0ELb1ELb0ELb1ELb0ELb0ELb1EEEvNS_16Flash_bwd_paramsE:
	.zero		1536


//--------------------- .nv.constant0._ZN5flash25flash_bwd_dot_do_o_kernelILb0E23Flash_bwd_kernel_traitsILi64ELi128ELi128ELi8ELi4ELi4ELi4ELb0ELb0EN7cutlass10bfloat16_tE19Flash_kernel_traitsILi64ELi128ELi128ELi8ES3_EEEEvNS_16Flash_bwd_paramsE --------------------------
	.section	.nv.constant0._ZN5flash25flash_bwd_dot_do_o_kernelILb0E23Flash_bwd_kernel_traitsILi64ELi128ELi128ELi8ELi4ELi4ELi4ELb0ELb0EN7cutlass10bfloat16_tE19Flash_kernel_traitsILi64ELi128ELi128ELi8ES3_EEEEvNS_16Flash_bwd_paramsE,"a",@progbits
	.sectionflags	@""
	.align	4
.nv.constant0._ZN5flash25flash_bwd_dot_do_o_kernelILb0E23Flash_bwd_kernel_traitsILi64ELi128ELi128ELi8ELi4ELi4ELi4ELb0ELb0EN7cutlass10bfloat16_tE19Flash_kernel_traitsILi64ELi128ELi128ELi8ES3_EEEEvNS_16Flash_bwd_paramsE:
	.zero		1536


//--------------------- .nv.constant0._ZN5flash25flash_bwd_dot_do_o_kernelILb1E23Flash_bwd_kernel_traitsILi64ELi128ELi128ELi8ELi4ELi4ELi4ELb0ELb0EN7cutlass10bfloat16_tE19Flash_kernel_traitsILi64ELi128ELi128ELi8ES3_EEEEvNS_16Flash_bwd_paramsE --------------------------
	.section	.nv.constant0._ZN5flash25flash_bwd_dot_do_o_kernelILb1E23Flash_bwd_kernel_traitsILi64ELi128ELi128ELi8ELi4ELi4ELi4ELb0ELb0EN7cutlass10bfloat16_tE19Flash_kernel_traitsILi64ELi128ELi128ELi8ES3_EEEEvNS_16Flash_bwd_paramsE,"a",@progbits
	.sectionflags	@""
	.align	4
.nv.constant0._ZN5flash25flash_bwd_dot_do_o_kernelILb1E23Flash_bwd_kernel_traitsILi64ELi128ELi128ELi8ELi4ELi4ELi4ELb0ELb0EN7cutlass10bfloat16_tE19Flash_kernel_traitsILi64ELi128ELi128ELi8ES3_EEEEvNS_16Flash_bwd_paramsE:
	.zero		1536


//--------------------- SYMBOLS --------------------------

	.type		.nv.reservedSmem.offset0,@object
	.size		.nv.reservedSmem.offset0,0x4
	.type		.nv.reservedSmem.cap,@object
	.size		.nv.reservedSmem.cap,0x4
